	.target	sm_90a

	.elftype	@"ET_EXEC"


//--------------------- .note.nv.tkinfo           --------------------------
	.section	.note.nv.tkinfo,"",@"SHT_NOTE"
	.sectionflags	@"SHF_NOTE_NV_TKINFO"
	.tkinfo
        /*0018*/ 	.word	0x00000002
        /*0030*/ 	.string	""
        /*0030*/ 	.string	"ptxas"
        /*0030*/ 	.string	"Cuda compilation tools, release 13.0, V13.0.88"
        /*0030*/ 	.string	"Build cuda_13.0.r13.0/compiler.36424714_0"
        /*0030*/ 	.string	"-arch sm_90a -m 64 "



//--------------------- .note.nv.cuinfo           --------------------------
	.section	.note.nv.cuinfo,"",@"SHT_NOTE"
	.sectionflags	@"SHF_NOTE_NV_CUINFO"
        /*0018*/ 	.short	0x0002
        /*001a*/ 	.short	0x005a
        /*001c*/ 	.short	0x0082
	.zero		2


//--------------------- .nv.info                  --------------------------
	.section	.nv.info,"",@"SHT_CUDA_INFO"
	.align	4


	//----- nvinfo : EIATTR_REGCOUNT
	.align		4
        /*0000*/ 	.byte	0x04, 0x2f
        /*0002*/ 	.short	(.L_21 - .L_20)
	.align		4
.L_20:
        /*0004*/ 	.word	index@(_ZN7cutlass13device_kernelIN5flash11enable_sm90INS1_16FlashAttnFwdSm90INS1_25CollectiveMainloopFwdSm90ILi2EN4cute5tupleIJNS5_1CILi1EEES8_S8_EEENS6_IJNS7_ILi128EEENS7_ILi160EEESA_EEELi128ENS_12float_e4m3_tEfNS_4arch4Sm90ELb1ELb0ELb1ELb1ELb1ELb1ELb0ELb1ELb1ELb1ELb1ELb0EEENS1_21CollectiveEpilogueFwdINS6_IJSA_SA_SB_EEES9_NS_10bfloat16_tESF_Li256ELb1ELb1ELb1ELb1EEENS1_36VarlenDynamicPersistentTileSchedulerILi128ELi160ELi256ELi128ELb1ELb1ELb1ELb1ELb1ELb1EEEEEEEEEvNT_6ParamsE)
        /*0008*/ 	.word	0x000000a8


	//----- nvinfo : EIATTR_FRAME_SIZE
	.align		4
.L_21:
        /*000c*/ 	.byte	0x04, 0x11
        /*000e*/ 	.short	(.L_23 - .L_22)
	.align		4
.L_22:
        /*0010*/ 	.word	index@(_ZN7cutlass13device_kernelIN5flash11enable_sm90INS1_16FlashAttnFwdSm90INS1_25CollectiveMainloopFwdSm90ILi2EN4cute5tupleIJNS5_1CILi1EEES8_S8_EEENS6_IJNS7_ILi128EEENS7_ILi160EEESA_EEELi128ENS_12float_e4m3_tEfNS_4arch4Sm90ELb1ELb0ELb1ELb1ELb1ELb1ELb0ELb1ELb1ELb1ELb1ELb0EEENS1_21CollectiveEpilogueFwdINS6_IJSA_SA_SB_EEES9_NS_10bfloat16_tESF_Li256ELb1ELb1ELb1ELb1EEENS1_36VarlenDynamicPersistentTileSchedulerILi128ELi160ELi256ELi128ELb1ELb1ELb1ELb1ELb1ELb1EEEEEEEEEvNT_6ParamsE)
        /*0014*/ 	.word	0x00000048


	//----- nvinfo : EIATTR_REGCOUNT
	.align		4
.L_23:
        /*0018*/ 	.byte	0x04, 0x2f
        /*001a*/ 	.short	(.L_25 - .L_24)
	.align		4
.L_24:
        /*001c*/ 	.word	index@(_ZN7cutlass13device_kernelIN5flash11enable_sm90INS1_16FlashAttnFwdSm90INS1_25CollectiveMainloopFwdSm90ILi2EN4cute5tupleIJNS5_1CILi1EEES8_S8_EEENS6_IJNS7_ILi128EEENS7_ILi160EEESA_EEELi128ENS_12float_e4m3_tEfNS_4arch4Sm90ELb1ELb0ELb1ELb1ELb1ELb0ELb0ELb1ELb1ELb1ELb1ELb0EEENS1_21CollectiveEpilogueFwdINS6_IJSA_SA_SB_EEES9_NS_10bfloat16_tESF_Li256ELb1ELb1ELb1ELb1EEENS1_36VarlenDynamicPersistentTileSchedulerILi128ELi160ELi256ELi128ELb1ELb1ELb1ELb1ELb1ELb1EEEEEEEEEvNT_6ParamsE)
        /*0020*/ 	.word	0x000000a8


	//----- nvinfo : EIATTR_FRAME_SIZE
	.align		4
.L_25:
        /*0024*/ 	.byte	0x04, 0x11
        /*0026*/ 	.short	(.L_27 - .L_26)
	.align		4
.L_26:
        /*0028*/ 	.word	index@(_ZN7cutlass13device_kernelIN5flash11enable_sm90INS1_16FlashAttnFwdSm90INS1_25CollectiveMainloopFwdSm90ILi2EN4cute5tupleIJNS5_1CILi1EEES8_S8_EEENS6_IJNS7_ILi128EEENS7_ILi160EEESA_EEELi128ENS_12float_e4m3_tEfNS_4arch4Sm90ELb1ELb0ELb1ELb1ELb1ELb0ELb0ELb1ELb1ELb1ELb1ELb0EEENS1_21CollectiveEpilogueFwdINS6_IJSA_SA_SB_EEES9_NS_10bfloat16_tESF_Li256ELb1ELb1ELb1ELb1EEENS1_36VarlenDynamicPersistentTileSchedulerILi128ELi160ELi256ELi128ELb1ELb1ELb1ELb1ELb1ELb1EEEEEEEEEvNT_6ParamsE)
        /*002c*/ 	.word	0x00000028


	//----- nvinfo : EIATTR_REGCOUNT
	.align		4
.L_27:
        /*0030*/ 	.byte	0x04, 0x2f
        /*0032*/ 	.short	(.L_29 - .L_28)
	.align		4
.L_28:
        /*0034*/ 	.word	index@(_ZN7cutlass13device_kernelIN5flash11enable_sm90INS1_16FlashAttnFwdSm90INS1_25CollectiveMainloopFwdSm90ILi2EN4cute5tupleIJNS5_1CILi1EEES8_S8_EEENS6_IJNS7_ILi128EEENS7_ILi160EEESA_EEELi128ENS_12float_e4m3_tEfNS_4arch4Sm90ELb1ELb0ELb1ELb0ELb1ELb0ELb0ELb1ELb1ELb1ELb1ELb0EEENS1_21CollectiveEpilogueFwdINS6_IJSA_SA_SB_EEES9_NS_10bfloat16_tESF_Li256ELb0ELb1ELb1ELb1EEENS1_19SingleTileSchedulerILb0ELb1ELb1ELi128EEEEEEEEEvNT_6ParamsE)
        /*0038*/ 	.word	0x000000a8


	//----- nvinfo : EIATTR_FRAME_SIZE
	.align		4
.L_29:
        /*003c*/ 	.byte	0x04, 0x11
        /*003e*/ 	.short	(.L_31 - .L_30)
	.align		4
.L_30:
        /*0040*/ 	.word	index@(_ZN7cutlass13device_kernelIN5flash11enable_sm90INS1_16FlashAttnFwdSm90INS1_25CollectiveMainloopFwdSm90ILi2EN4cute5tupleIJNS5_1CILi1EEES8_S8_EEENS6_IJNS7_ILi128EEENS7_ILi160EEESA_EEELi128ENS_12float_e4m3_tEfNS_4arch4Sm90ELb1ELb0ELb1ELb0ELb1ELb0ELb0ELb1ELb1ELb1ELb1ELb0EEENS1_21CollectiveEpilogueFwdINS6_IJSA_SA_SB_EEES9_NS_10bfloat16_tESF_Li256ELb0ELb1ELb1ELb1EEENS1_19SingleTileSchedulerILb0ELb1ELb1ELi128EEEEEEEEEvNT_6ParamsE)
        /*0044*/ 	.word	0x00000008


	//----- nvinfo : EIATTR_REGCOUNT
	.align		4
.L_31:
        /*0048*/ 	.byte	0x04, 0x2f
        /*004a*/ 	.short	(.L_33 - .L_32)
	.align		4
.L_32:
        /*004c*/ 	.word	index@(_ZN7cutlass13device_kernelIN5flash11enable_sm90INS1_16FlashAttnFwdSm90INS1_25CollectiveMainloopFwdSm90ILi2EN4cute5tupleIJNS5_1CILi1EEES8_S8_EEENS6_IJNS7_ILi128EEENS7_ILi160EEESA_EEELi128ENS_12float_e4m3_tEfNS_4arch4Sm90ELb0ELb1ELb1ELb1ELb1ELb1ELb0ELb1ELb1ELb1ELb1ELb0EEENS1_21CollectiveEpilogueFwdINS6_IJSA_SA_SB_EEES9_NS_10bfloat16_tESF_Li256ELb1ELb1ELb1ELb1EEENS1_36VarlenDynamicPersistentTileSchedulerILi128ELi160ELi256ELi128ELb1ELb1ELb1ELb1ELb0ELb1EEEEEEEEEvNT_6ParamsE)
        /*0050*/ 	.word	0x000000a8


	//----- nvinfo : EIATTR_FRAME_SIZE
	.align		4
.L_33:
        /*0054*/ 	.byte	0x04, 0x11
        /*0056*/ 	.short	(.L_35 - .L_34)
	.align		4
.L_34:
        /*0058*/ 	.word	index@(_ZN7cutlass13device_kernelIN5flash11enable_sm90INS1_16FlashAttnFwdSm90INS1_25CollectiveMainloopFwdSm90ILi2EN4cute5tupleIJNS5_1CILi1EEES8_S8_EEENS6_IJNS7_ILi128EEENS7_ILi160EEESA_EEELi128ENS_12float_e4m3_tEfNS_4arch4Sm90ELb0ELb1ELb1ELb1ELb1ELb1ELb0ELb1ELb1ELb1ELb1ELb0EEENS1_21CollectiveEpilogueFwdINS6_IJSA_SA_SB_EEES9_NS_10bfloat16_tESF_Li256ELb1ELb1ELb1ELb1EEENS1_36VarlenDynamicPersistentTileSchedulerILi128ELi160ELi256ELi128ELb1ELb1ELb1ELb1ELb0ELb1EEEEEEEEEvNT_6ParamsE)
        /*005c*/ 	.word	0x00000040


	//----- nvinfo : EIATTR_REGCOUNT
	.align		4
.L_35:
        /*0060*/ 	.byte	0x04, 0x2f
        /*0062*/ 	.short	(.L_37 - .L_36)
	.align		4
.L_36:
        /*0064*/ 	.word	index@(_ZN7cutlass13device_kernelIN5flash11enable_sm90INS1_16FlashAttnFwdSm90INS1_25CollectiveMainloopFwdSm90ILi2EN4cute5tupleIJNS5_1CILi1EEES8_S8_EEENS6_IJNS7_ILi128EEENS7_ILi160EEESA_EEELi128ENS_12float_e4m3_tEfNS_4arch4Sm90ELb0ELb1ELb1ELb1ELb1ELb0ELb0ELb1ELb1ELb1ELb1ELb0EEENS1_21CollectiveEpilogueFwdINS6_IJSA_SA_SB_EEES9_NS_10bfloat16_tESF_Li256ELb1ELb1ELb1ELb1EEENS1_36VarlenDynamicPersistentTileSchedulerILi128ELi160ELi256ELi128ELb1ELb1ELb1ELb1ELb0ELb1EEEEEEEEEvNT_6ParamsE)
        /*0068*/ 	.word	0x000000a8


	//----- nvinfo : EIATTR_FRAME_SIZE
	.align		4
.L_37:
        /*006c*/ 	.byte	0x04, 0x11
        /*006e*/ 	.short	(.L_39 - .L_38)
	.align		4
.L_38:
        /*0070*/ 	.word	index@(_ZN7cutlass13device_kernelIN5flash11enable_sm90INS1_16FlashAttnFwdSm90INS1_25CollectiveMainloopFwdSm90ILi2EN4cute5tupleIJNS5_1CILi1EEES8_S8_EEENS6_IJNS7_ILi128EEENS7_ILi160EEESA_EEELi128ENS_12float_e4m3_tEfNS_4arch4Sm90ELb0ELb1ELb1ELb1ELb1ELb0ELb0ELb1ELb1ELb1ELb1ELb0EEENS1_21CollectiveEpilogueFwdINS6_IJSA_SA_SB_EEES9_NS_10bfloat16_tESF_Li256ELb1ELb1ELb1ELb1EEENS1_36VarlenDynamicPersistentTileSchedulerILi128ELi160ELi256ELi128ELb1ELb1ELb1ELb1ELb0ELb1EEEEEEEEEvNT_6ParamsE)
        /*0074*/ 	.word	0x00000020


	//----- nvinfo : EIATTR_REGCOUNT
	.align		4
.L_39:
        /*0078*/ 	.byte	0x04, 0x2f
        /*007a*/ 	.short	(.L_41 - .L_40)
	.align		4
.L_40:
        /*007c*/ 	.word	index@(_ZN7cutlass13device_kernelIN5flash11enable_sm90INS1_16FlashAttnFwdSm90INS1_25CollectiveMainloopFwdSm90ILi2EN4cute5tupleIJNS5_1CILi1EEES8_S8_EEENS6_IJNS7_ILi128EEENS7_ILi160EEESA_EEELi128ENS_12float_e4m3_tEfNS_4arch4Sm90ELb0ELb1ELb1ELb0ELb1ELb0ELb0ELb1ELb1ELb1ELb1ELb0EEENS1_21CollectiveEpilogueFwdINS6_IJSA_SA_SB_EEES9_NS_10bfloat16_tESF_Li256ELb0ELb1ELb1ELb1EEENS1_19SingleTileSchedulerILb0ELb1ELb1ELi128EEEEEEEEEvNT_6ParamsE)
        /*0080*/ 	.word	0x000000a8


	//----- nvinfo : EIATTR_FRAME_SIZE
	.align		4
.L_41:
        /*0084*/ 	.byte	0x04, 0x11
        /*0086*/ 	.short	(.L_43 - .L_42)
	.align		4
.L_42:
        /*0088*/ 	.word	index@(_ZN7cutlass13device_kernelIN5flash11enable_sm90INS1_16FlashAttnFwdSm90INS1_25CollectiveMainloopFwdSm90ILi2EN4cute5tupleIJNS5_1CILi1EEES8_S8_EEENS6_IJNS7_ILi128EEENS7_ILi160EEESA_EEELi128ENS_12float_e4m3_tEfNS_4arch4Sm90ELb0ELb1ELb1ELb0ELb1ELb0ELb0ELb1ELb1ELb1ELb1ELb0EEENS1_21CollectiveEpilogueFwdINS6_IJSA_SA_SB_EEES9_NS_10bfloat16_tESF_Li256ELb0ELb1ELb1ELb1EEENS1_19SingleTileSchedulerILb0ELb1ELb1ELi128EEEEEEEEEvNT_6ParamsE)
        /*008c*/ 	.word	0x00000008


	//----- nvinfo : EIATTR_REGCOUNT
	.align		4
.L_43:
        /*0090*/ 	.byte	0x04, 0x2f
        /*0092*/ 	.short	(.L_45 - .L_44)
	.align		4
.L_44:
        /*0094*/ 	.word	index@(_ZN7cutlass13device_kernelIN5flash11enable_sm90INS1_16FlashAttnFwdSm90INS1_25CollectiveMainloopFwdSm90ILi2EN4cute5tupleIJNS5_1CILi1EEES8_S8_EEENS6_IJNS7_ILi128EEENS7_ILi160EEESA_EEELi128ENS_12float_e4m3_tEfNS_4arch4Sm90ELb0ELb0ELb1ELb1ELb1ELb1ELb0ELb1ELb1ELb1ELb1ELb0EEENS1_21CollectiveEpilogueFwdINS6_IJSA_SA_SB_EEES9_NS_10bfloat16_tESF_Li256ELb1ELb1ELb1ELb1EEENS1_36VarlenDynamicPersistentTileSchedulerILi128ELi160ELi256ELi128ELb1ELb1ELb1ELb0ELb1ELb1EEEEEEEEEvNT_6ParamsE)
        /*0098*/ 	.word	0x000000a8


	//----- nvinfo : EIATTR_FRAME_SIZE
	.align		4
.L_45:
        /*009c*/ 	.byte	0x04, 0x11
        /*009e*/ 	.short	(.L_47 - .L_46)
	.align		4
.L_46:
        /*00a0*/ 	.word	index@(_ZN7cutlass13device_kernelIN5flash11enable_sm90INS1_16FlashAttnFwdSm90INS1_25CollectiveMainloopFwdSm90ILi2EN4cute5tupleIJNS5_1CILi1EEES8_S8_EEENS6_IJNS7_ILi128EEENS7_ILi160EEESA_EEELi128ENS_12float_e4m3_tEfNS_4arch4Sm90ELb0ELb0ELb1ELb1ELb1ELb1ELb0ELb1ELb1ELb1ELb1ELb0EEENS1_21CollectiveEpilogueFwdINS6_IJSA_SA_SB_EEES9_NS_10bfloat16_tESF_Li256ELb1ELb1ELb1ELb1EEENS1_36VarlenDynamicPersistentTileSchedulerILi128ELi160ELi256ELi128ELb1ELb1ELb1ELb0ELb1ELb1EEEEEEEEEvNT_6ParamsE)
        /*00a4*/ 	.word	0x00000050


	//----- nvinfo : EIATTR_REGCOUNT
	.align		4
.L_47:
        /*00a8*/ 	.byte	0x04, 0x2f
        /*00aa*/ 	.short	(.L_49 - .L_48)
	.align		4
.L_48:
        /*00ac*/ 	.word	index@(_ZN7cutlass13device_kernelIN5flash11enable_sm90INS1_16FlashAttnFwdSm90INS1_25CollectiveMainloopFwdSm90ILi2EN4cute5tupleIJNS5_1CILi1EEES8_S8_EEENS6_IJNS7_ILi128EEENS7_ILi160EEESA_EEELi128ENS_12float_e4m3_tEfNS_4arch4Sm90ELb0ELb0ELb1ELb1ELb1ELb0ELb0ELb1ELb1ELb1ELb1ELb0EEENS1_21CollectiveEpilogueFwdINS6_IJSA_SA_SB_EEES9_NS_10bfloat16_tESF_Li256ELb1ELb1ELb1ELb1EEENS1_36VarlenDynamicPersistentTileSchedulerILi128ELi160ELi256ELi128ELb1ELb1ELb1ELb0ELb1ELb1EEEEEEEEEvNT_6ParamsE)
        /*00b0*/ 	.word	0x000000a8


	//----- nvinfo : EIATTR_FRAME_SIZE
	.align		4
.L_49:
        /*00b4*/ 	.byte	0x04, 0x11
        /*00b6*/ 	.short	(.L_51 - .L_50)
	.align		4
.L_50:
        /*00b8*/ 	.word	index@(_ZN7cutlass13device_kernelIN5flash11enable_sm90INS1_16FlashAttnFwdSm90INS1_25CollectiveMainloopFwdSm90ILi2EN4cute5tupleIJNS5_1CILi1EEES8_S8_EEENS6_IJNS7_ILi128EEENS7_ILi160EEESA_EEELi128ENS_12float_e4m3_tEfNS_4arch4Sm90ELb0ELb0ELb1ELb1ELb1ELb0ELb0ELb1ELb1ELb1ELb1ELb0EEENS1_21CollectiveEpilogueFwdINS6_IJSA_SA_SB_EEES9_NS_10bfloat16_tESF_Li256ELb1ELb1ELb1ELb1EEENS1_36VarlenDynamicPersistentTileSchedulerILi128ELi160ELi256ELi128ELb1ELb1ELb1ELb0ELb1ELb1EEEEEEEEEvNT_6ParamsE)
        /*00bc*/ 	.word	0x00000028


	//----- nvinfo : EIATTR_REGCOUNT
	.align		4
.L_51:
        /*00c0*/ 	.byte	0x04, 0x2f
        /*00c2*/ 	.short	(.L_53 - .L_52)
	.align		4
.L_52:
        /*00c4*/ 	.word	index@(_ZN7cutlass13device_kernelIN5flash11enable_sm90INS1_16FlashAttnFwdSm90INS1_25CollectiveMainloopFwdSm90ILi2EN4cute5tupleIJNS5_1CILi1EEES8_S8_EEENS6_IJNS7_ILi128EEENS7_ILi160EEESA_EEELi128ENS_12float_e4m3_tEfNS_4arch4Sm90ELb0ELb0ELb1ELb0ELb1ELb0ELb0ELb1ELb1ELb1ELb1ELb0EEENS1_21CollectiveEpilogueFwdINS6_IJSA_SA_SB_EEES9_NS_10bfloat16_tESF_Li256ELb0ELb1ELb1ELb1EEENS1_19SingleTileSchedulerILb0ELb1ELb1ELi128EEEEEEEEEvNT_6ParamsE)
        /*00c8*/ 	.word	0x000000a8


	//----- nvinfo : EIATTR_FRAME_SIZE
	.align		4
.L_53:
        /*00cc*/ 	.byte	0x04, 0x11
        /*00ce*/ 	.short	(.L_55 - .L_54)
	.align		4
.L_54:
        /*00d0*/ 	.word	index@(_ZN7cutlass13device_kernelIN5flash11enable_sm90INS1_16FlashAttnFwdSm90INS1_25CollectiveMainloopFwdSm90ILi2EN4cute5tupleIJNS5_1CILi1EEES8_S8_EEENS6_IJNS7_ILi128EEENS7_ILi160EEESA_EEELi128ENS_12float_e4m3_tEfNS_4arch4Sm90ELb0ELb0ELb1ELb0ELb1ELb0ELb0ELb1ELb1ELb1ELb1ELb0EEENS1_21CollectiveEpilogueFwdINS6_IJSA_SA_SB_EEES9_NS_10bfloat16_tESF_Li256ELb0ELb1ELb1ELb1EEENS1_19SingleTileSchedulerILb0ELb1ELb1ELi128EEEEEEEEEvNT_6ParamsE)
        /*00d4*/ 	.word	0x00000008


	//----- nvinfo : EIATTR_MIN_STACK_SIZE
	.align		4
.L_55:
        /*00d8*/ 	.byte	0x04, 0x12
        /*00da*/ 	.short	(.L_57 - .L_56)
	.align		4
.L_56:
        /*00dc*/ 	.word	index@(_ZN7cutlass13device_kernelIN5flash11enable_sm90INS1_16FlashAttnFwdSm90INS1_25CollectiveMainloopFwdSm90ILi2EN4cute5tupleIJNS5_1CILi1EEES8_S8_EEENS6_IJNS7_ILi128EEENS7_ILi160EEESA_EEELi128ENS_12float_e4m3_tEfNS_4arch4Sm90ELb0ELb0ELb1ELb0ELb1ELb0ELb0ELb1ELb1ELb1ELb1ELb0EEENS1_21CollectiveEpilogueFwdINS6_IJSA_SA_SB_EEES9_NS_10bfloat16_tESF_Li256ELb0ELb1ELb1ELb1EEENS1_19SingleTileSchedulerILb0ELb1ELb1ELi128EEEEEEEEEvNT_6ParamsE)
        /*00e0*/ 	.word	0x00000008


	//----- nvinfo : EIATTR_MIN_STACK_SIZE
	.align		4
.L_57:
        /*00e4*/ 	.byte	0x04, 0x12
        /*00e6*/ 	.short	(.L_59 - .L_58)
	.align		4
.L_58:
        /*00e8*/ 	.word	index@(_ZN7cutlass13device_kernelIN5flash11enable_sm90INS1_16FlashAttnFwdSm90INS1_25CollectiveMainloopFwdSm90ILi2EN4cute5tupleIJNS5_1CILi1EEES8_S8_EEENS6_IJNS7_ILi128EEENS7_ILi160EEESA_EEELi128ENS_12float_e4m3_tEfNS_4arch4Sm90ELb0ELb0ELb1ELb1ELb1ELb0ELb0ELb1ELb1ELb1ELb1ELb0EEENS1_21CollectiveEpilogueFwdINS6_IJSA_SA_SB_EEES9_NS_10bfloat16_tESF_Li256ELb1ELb1ELb1ELb1EEENS1_36VarlenDynamicPersistentTileSchedulerILi128ELi160ELi256ELi128ELb1ELb1ELb1ELb0ELb1ELb1EEEEEEEEEvNT_6ParamsE)
        /*00ec*/ 	.word	0x00000028


	//----- nvinfo : EIATTR_MIN_STACK_SIZE
	.align		4
.L_59:
        /*00f0*/ 	.byte	0x04, 0x12
        /*00f2*/ 	.short	(.L_61 - .L_60)
	.align		4
.L_60:
        /*00f4*/ 	.word	index@(_ZN7cutlass13device_kernelIN5flash11enable_sm90INS1_16FlashAttnFwdSm90INS1_25CollectiveMainloopFwdSm90ILi2EN4cute5tupleIJNS5_1CILi1EEES8_S8_EEENS6_IJNS7_ILi128EEENS7_ILi160EEESA_EEELi128ENS_12float_e4m3_tEfNS_4arch4Sm90ELb0ELb0ELb1ELb1ELb1ELb1ELb0ELb1ELb1ELb1ELb1ELb0EEENS1_21CollectiveEpilogueFwdINS6_IJSA_SA_SB_EEES9_NS_10bfloat16_tESF_Li256ELb1ELb1ELb1ELb1EEENS1_36VarlenDynamicPersistentTileSchedulerILi128ELi160ELi256ELi128ELb1ELb1ELb1ELb0ELb1ELb1EEEEEEEEEvNT_6ParamsE)
        /*00f8*/ 	.word	0x00000050


	//----- nvinfo : EIATTR_MIN_STACK_SIZE
	.align		4
.L_61:
        /*00fc*/ 	.byte	0x04, 0x12
        /*00fe*/ 	.short	(.L_63 - .L_62)
	.align		4
.L_62:
        /*0100*/ 	.word	index@(_ZN7cutlass13device_kernelIN5flash11enable_sm90INS1_16FlashAttnFwdSm90INS1_25CollectiveMainloopFwdSm90ILi2EN4cute5tupleIJNS5_1CILi1EEES8_S8_EEENS6_IJNS7_ILi128EEENS7_ILi160EEESA_EEELi128ENS_12float_e4m3_tEfNS_4arch4Sm90ELb0ELb1ELb1ELb0ELb1ELb0ELb0ELb1ELb1ELb1ELb1ELb0EEENS1_21CollectiveEpilogueFwdINS6_IJSA_SA_SB_EEES9_NS_10bfloat16_tESF_Li256ELb0ELb1ELb1ELb1EEENS1_19SingleTileSchedulerILb0ELb1ELb1ELi128EEEEEEEEEvNT_6ParamsE)
        /*0104*/ 	.word	0x00000008


	//----- nvinfo : EIATTR_MIN_STACK_SIZE
	.align		4
.L_63:
        /*0108*/ 	.byte	0x04, 0x12
        /*010a*/ 	.short	(.L_65 - .L_64)
	.align		4
.L_64:
        /*010c*/ 	.word	index@(_ZN7cutlass13device_kernelIN5flash11enable_sm90INS1_16FlashAttnFwdSm90INS1_25CollectiveMainloopFwdSm90ILi2EN4cute5tupleIJNS5_1CILi1EEES8_S8_EEENS6_IJNS7_ILi128EEENS7_ILi160EEESA_EEELi128ENS_12float_e4m3_tEfNS_4arch4Sm90ELb0ELb1ELb1ELb1ELb1ELb0ELb0ELb1ELb1ELb1ELb1ELb0EEENS1_21CollectiveEpilogueFwdINS6_IJSA_SA_SB_EEES9_NS_10bfloat16_tESF_Li256ELb1ELb1ELb1ELb1EEENS1_36VarlenDynamicPersistentTileSchedulerILi128ELi160ELi256ELi128ELb1ELb1ELb1ELb1ELb0ELb1EEEEEEEEEvNT_6ParamsE)
        /*0110*/ 	.word	0x00000020


	//----- nvinfo : EIATTR_MIN_STACK_SIZE
	.align		4
.L_65:
        /*0114*/ 	.byte	0x04, 0x12
        /*0116*/ 	.short	(.L_67 - .L_66)
	.align		4
.L_66:
        /*0118*/ 	.word	index@(_ZN7cutlass13device_kernelIN5flash11enable_sm90INS1_16FlashAttnFwdSm90INS1_25CollectiveMainloopFwdSm90ILi2EN4cute5tupleIJNS5_1CILi1EEES8_S8_EEENS6_IJNS7_ILi128EEENS7_ILi160EEESA_EEELi128ENS_12float_e4m3_tEfNS_4arch4Sm90ELb0ELb1ELb1ELb1ELb1ELb1ELb0ELb1ELb1ELb1ELb1ELb0EEENS1_21CollectiveEpilogueFwdINS6_IJSA_SA_SB_EEES9_NS_10bfloat16_tESF_Li256ELb1ELb1ELb1ELb1EEENS1_36VarlenDynamicPersistentTileSchedulerILi128ELi160ELi256ELi128ELb1ELb1ELb1ELb1ELb0ELb1EEEEEEEEEvNT_6ParamsE)
        /*011c*/ 	.word	0x00000040


	//----- nvinfo : EIATTR_MIN_STACK_SIZE
	.align		4
.L_67:
        /*0120*/ 	.byte	0x04, 0x12
        /*0122*/ 	.short	(.L_69 - .L_68)
	.align		4
.L_68:
        /*0124*/ 	.word	index@(_ZN7cutlass13device_kernelIN5flash11enable_sm90INS1_16FlashAttnFwdSm90INS1_25CollectiveMainloopFwdSm90ILi2EN4cute5tupleIJNS5_1CILi1EEES8_S8_EEENS6_IJNS7_ILi128EEENS7_ILi160EEESA_EEELi128ENS_12float_e4m3_tEfNS_4arch4Sm90ELb1ELb0ELb1ELb0ELb1ELb0ELb0ELb1ELb1ELb1ELb1ELb0EEENS1_21CollectiveEpilogueFwdINS6_IJSA_SA_SB_EEES9_NS_10bfloat16_tESF_Li256ELb0ELb1ELb1ELb1EEENS1_19SingleTileSchedulerILb0ELb1ELb1ELi128EEEEEEEEEvNT_6ParamsE)
        /*0128*/ 	.word	0x00000008


	//----- nvinfo : EIATTR_MIN_STACK_SIZE
	.align		4
.L_69:
        /*012c*/ 	.byte	0x04, 0x12
        /*012e*/ 	.short	(.L_71 - .L_70)
	.align		4
.L_70:
        /*0130*/ 	.word	index@(_ZN7cutlass13device_kernelIN5flash11enable_sm90INS1_16FlashAttnFwdSm90INS1_25CollectiveMainloopFwdSm90ILi2EN4cute5tupleIJNS5_1CILi1EEES8_S8_EEENS6_IJNS7_ILi128EEENS7_ILi160EEESA_EEELi128ENS_12float_e4m3_tEfNS_4arch4Sm90ELb1ELb0ELb1ELb1ELb1ELb0ELb0ELb1ELb1ELb1ELb1ELb0EEENS1_21CollectiveEpilogueFwdINS6_IJSA_SA_SB_EEES9_NS_10bfloat16_tESF_Li256ELb1ELb1ELb1ELb1EEENS1_36VarlenDynamicPersistentTileSchedulerILi128ELi160ELi256ELi128ELb1ELb1ELb1ELb1ELb1ELb1EEEEEEEEEvNT_6ParamsE)
        /*0134*/ 	.word	0x00000028


	//----- nvinfo : EIATTR_MIN_STACK_SIZE
	.align		4
.L_71:
        /*0138*/ 	.byte	0x04, 0x12
        /*013a*/ 	.short	(.L_73 - .L_72)
	.align		4
.L_72:
        /*013c*/ 	.word	index@(_ZN7cutlass13device_kernelIN5flash11enable_sm90INS1_16FlashAttnFwdSm90INS1_25CollectiveMainloopFwdSm90ILi2EN4cute5tupleIJNS5_1CILi1EEES8_S8_EEENS6_IJNS7_ILi128EEENS7_ILi160EEESA_EEELi128ENS_12float_e4m3_tEfNS_4arch4Sm90ELb1ELb0ELb1ELb1ELb1ELb1ELb0ELb1ELb1ELb1ELb1ELb0EEENS1_21CollectiveEpilogueFwdINS6_IJSA_SA_SB_EEES9_NS_10bfloat16_tESF_Li256ELb1ELb1ELb1ELb1EEENS1_36VarlenDynamicPersistentTileSchedulerILi128ELi160ELi256ELi128ELb1ELb1ELb1ELb1ELb1ELb1EEEEEEEEEvNT_6ParamsE)
        /*0140*/ 	.word	0x00000048
.L_73:


//--------------------- .nv.compat                --------------------------
	.section	.nv.compat,"",@"SHT_CUDA_COMPAT_INFO"
	.align	4
        /*0000*/ 	.byte	0x02, 0x09, 0x01, 0x00, 0x02, 0x02, 0x04, 0x00, 0x02, 0x05, 0x05, 0x00, 0x03, 0x07, 0x01, 0x01
        /*0010*/ 	.byte	0x02, 0x03, 0x01, 0x00, 0x02, 0x06, 0x01, 0x00, 0x04, 0x0b, 0x08, 0x00, 0x00, 0x00, 0x00, 0x00
        /*0020*/ 	.byte	0x00, 0x00, 0x00, 0x00


//--------------------- .nv.info._ZN7cutlass13device_kernelIN5flash11enable_sm90INS1_16FlashAttnFwdSm90INS1_25CollectiveMainloopFwdSm90ILi2EN4cute5tupleIJNS5_1CILi1EEES8_S8_EEENS6_IJNS7_ILi128EEENS7_ILi160EEESA_EEELi128ENS_12float_e4m3_tEfNS_4arch4Sm90ELb0ELb0ELb1ELb0ELb1ELb0ELb0ELb1ELb1ELb1ELb1ELb0EEENS1_21CollectiveEpilogueFwdINS6_IJSA_SA_SB_EEES9_NS_10bfloat16_tESF_Li256ELb0ELb1ELb1ELb1EEENS1_19SingleTileSchedulerILb0ELb1ELb1ELi128EEEEEEEEEvNT_6ParamsE --------------------------
	.section	.nv.info._ZN7cutlass13device_kernelIN5flash11enable_sm90INS1_16FlashAttnFwdSm90INS1_25CollectiveMainloopFwdSm90ILi2EN4cute5tupleIJNS5_1CILi1EEES8_S8_EEENS6_IJNS7_ILi128EEENS7_ILi160EEESA_EEELi128ENS_12float_e4m3_tEfNS_4arch4Sm90ELb0ELb0ELb1ELb0ELb1ELb0ELb0ELb1ELb1ELb1ELb1ELb0EEENS1_21CollectiveEpilogueFwdINS6_IJSA_SA_SB_EEES9_NS_10bfloat16_tESF_Li256ELb0ELb1ELb1ELb1EEENS1_19SingleTileSchedulerILb0ELb1ELb1ELi128EEEEEEEEEvNT_6ParamsE,"",@"SHT_CUDA_INFO"
	.sectionflags	@""
	.align	4


	//----- nvinfo : EIATTR_CUDA_API_VERSION
	.align		4
        /*0000*/ 	.byte	0x04, 0x37
        /*0002*/ 	.short	(.L_75 - .L_74)
.L_74:
        /*0004*/ 	.word	0x00000082


	//----- nvinfo : EIATTR_KPARAM_INFO
	.align		4
.L_75:
        /*0008*/ 	.byte	0x04, 0x17
        /*000a*/ 	.short	(.L_77 - .L_76)
.L_76:
        /*000c*/ 	.word	0x00000000
        /*0010*/ 	.short	0x0000
        /*0012*/ 	.short	0x0070
        /*0014*/ 	.byte	0x00, 0xf0, 0x01, 0x28


	//----- nvinfo : EIATTR_SPARSE_MMA_MASK
	.align		4
.L_77:
        /*0018*/ 	.byte	0x03, 0x50
        /*001a*/ 	.short	0x0000


	//----- nvinfo : EIATTR_MAXREG_COUNT
	.align		4
        /*001c*/ 	.byte	0x03, 0x1b
        /*001e*/ 	.short	0x00a8


	//----- nvinfo : EIATTR_NUM_BARRIERS
	.align		4
        /*0020*/ 	.byte	0x02, 0x4c
        /*0022*/ 	.byte	0x10
	.zero		1


	//----- nvinfo : EIATTR_EXTERNS
	.align		4
        /*0024*/ 	.byte	0x04, 0x0f
        /*0026*/ 	.short	(.L_79 - .L_78)


	//   ....[0]....
	.align		4
.L_78:
        /*0028*/ 	.word	index@(__assertfail)


	//----- nvinfo : EIATTR_ANNOTATIONS
	.align		4
.L_79:
        /*002c*/ 	.byte	0x04, 0x55
        /*002e*/ 	.short	(.L_81 - .L_80)


	//   ....[0]....
.L_80:
        /*0030*/ 	.word	0x00000001
        /*0034*/ 	.byte	0xf0, 0xc3, 0x00, 0x00, 0x01, 0x00, 0x00, 0x00, 0xe0, 0xf1, 0x00, 0x00, 0x01, 0x00, 0x00, 0x00
        /*0044*/ 	.byte	0x90, 0xf8, 0x00, 0x00


	//----- nvinfo : EIATTR_MERCURY_ISA_VERSION
	.align		4
.L_81:
        /*0048*/ 	.byte	0x03, 0x5f
        /*004a*/ 	.short	0x0101


	//----- nvinfo : EIATTR_INT_WARP_WIDE_INSTR_OFFSETS
	.align		4
        /*004c*/ 	.byte	0x04, 0x31
        /*004e*/ 	.short	(.L_83 - .L_82)


	//   ....[0]....
.L_82:
        /*0050*/ 	.word	0x000000c0


	//   ....[1]....
        /*0054*/ 	.word	0x000000d0


	//   ....[2]....
        /*0058*/ 	.word	0x00000170


	//----- nvinfo : EIATTR_COOP_GROUP_MASK_REGIDS
	.align		4
.L_83:
        /*005c*/ 	.byte	0x04, 0x29
        /*005e*/ 	.short	(.L_85 - .L_84)


	//   ....[0]....
.L_84:
        /*0060*/ 	.word	0xffffffff


	//   ....[1]....
        /*0064*/ 	.word	0xffffffff


	//   ....[2]....
        /*0068*/ 	.word	0xffffffff


	//   ....[3]....
        /*006c*/ 	.word	0xffffffff


	//   ....[4]....
        /*0070*/ 	.word	0xffffffff


	//   ....[5]....
        /*0074*/ 	.word	0xffffffff


	//   ....[6]....
        /*0078*/ 	.word	0xffffffff


	//   ....[7]....
        /*007c*/ 	.word	0xffffffff


	//   ....[8]....
        /*0080*/ 	.word	0xffffffff


	//   ....[9]....
        /*0084*/ 	.word	0xffffffff


	//   ....[10]....
        /*0088*/ 	.word	0xffffffff


	//   ....[11]....
        /*008c*/ 	.word	0xffffffff


	//   ....[12]....
        /*0090*/ 	.word	0xffffffff


	//   ....[13]....
        /*0094*/ 	.word	0xffffffff


	//   ....[14]....
        /*0098*/ 	.word	0xffffffff


	//   ....[15]....
        /*009c*/ 	.word	0xffffffff


	//   ....[16]....
        /*00a0*/ 	.word	0xffffffff


	//   ....[17]....
        /*00a4*/ 	.word	0xffffffff


	//   ....[18]....
        /*00a8*/ 	.word	0xffffffff


	//   ....[19]....
        /*00ac*/ 	.word	0xffffffff


	//   ....[20]....
        /*00b0*/ 	.word	0xffffffff


	//   ....[21]....
        /*00b4*/ 	.word	0xffffffff


	//   ....[22]....
        /*00b8*/ 	.word	0xffffffff


	//   ....[23]....
        /*00bc*/ 	.word	0xffffffff


	//   ....[24]....
        /*00c0*/ 	.word	0xffffffff


	//   ....[25]....
        /*00c4*/ 	.word	0xffffffff


	//   ....[26]....
        /*00c8*/ 	.word	0xffffffff


	//   ....[27]....
        /*00cc*/ 	.word	0xffffffff


	//   ....[28]....
        /*00d0*/ 	.word	0xffffffff


	//   ....[29]....
        /*00d4*/ 	.word	0xffffffff


	//   ....[30]....
        /*00d8*/ 	.word	0xffffffff


	//   ....[31]....
        /*00dc*/ 	.word	0xffffffff


	//   ....[32]....
        /*00e0*/ 	.word	0xffffffff


	//   ....[33]....
        /*00e4*/ 	.word	0xffffffff


	//   ....[34]....
        /*00e8*/ 	.word	0xffffffff


	//   ....[35]....
        /*00ec*/ 	.word	0xffffffff


	//   ....[36]....
        /*00f0*/ 	.word	0xffffffff


	//   ....[37]....
        /*00f4*/ 	.word	0xffffffff


	//   ....[38]....
        /*00f8*/ 	.word	0xffffffff


	//   ....[39]....
        /*00fc*/ 	.word	0xffffffff


	//   ....[40]....
        /*0100*/ 	.word	0xffffffff


	//   ....[41]....
        /*0104*/ 	.word	0xffffffff


	//   ....[42]....
        /*0108*/ 	.word	0xffffffff


	//   ....[43]....
        /*010c*/ 	.word	0xffffffff


	//   ....[44]....
        /*0110*/ 	.word	0xffffffff


	//   ....[45]....
        /*0114*/ 	.word	0xffffffff


	//   ....[46]....
        /*0118*/ 	.word	0xffffffff


	//   ....[47]....
        /*011c*/ 	.word	0xffffffff


	//   ....[48]....
        /*0120*/ 	.word	0xffffffff


	//   ....[49]....
        /*0124*/ 	.word	0xffffffff


	//   ....[50]....
        /*0128*/ 	.word	0xffffffff


	//   ....[51]....
        /*012c*/ 	.word	0xffffffff


	//   ....[52]....
        /*0130*/ 	.word	0xffffffff


	//   ....[53]....
        /*0134*/ 	.word	0xffffffff


	//   ....[54]....
        /*0138*/ 	.word	0xffffffff


	//   ....[55]....
        /*013c*/ 	.word	0xffffffff


	//   ....[56]....
        /*0140*/ 	.word	0xffffffff


	//   ....[57]....
        /*0144*/ 	.word	0xffffffff


	//   ....[58]....
        /*0148*/ 	.word	0xffffffff


	//   ....[59]....
        /*014c*/ 	.word	0xffffffff


	//   ....[60]....
        /*0150*/ 	.word	0xffffffff


	//   ....[61]....
        /*0154*/ 	.word	0xffffffff


	//   ....[62]....
        /*0158*/ 	.word	0xffffffff


	//   ....[63]....
        /*015c*/ 	.word	0xffffffff


	//   ....[64]....
        /*0160*/ 	.word	0xffffffff


	//   ....[65]....
        /*0164*/ 	.word	0xffffffff


	//   ....[66]....
        /*0168*/ 	.word	0xffffffff


	//   ....[67]....
        /*016c*/ 	.word	0xffffffff


	//   ....[68]....
        /*0170*/ 	.word	0xffffffff


	//   ....[69]....
        /*0174*/ 	.word	0xffffffff


	//   ....[70]....
        /*0178*/ 	.word	0xffffffff


	//   ....[71]....
        /*017c*/ 	.word	0xffffffff


	//   ....[72]....
        /*0180*/ 	.word	0xffffffff


	//   ....[73]....
        /*0184*/ 	.word	0xffffffff


	//   ....[74]....
        /*0188*/ 	.word	0xffffffff


	//   ....[75]....
        /*018c*/ 	.word	0xffffffff


	//   ....[76]....
        /*0190*/ 	.word	0xffffffff


	//   ....[77]....
        /*0194*/ 	.word	0xffffffff


	//   ....[78]....
        /*0198*/ 	.word	0xffffffff


	//   ....[79]....
        /*019c*/ 	.word	0xffffffff


	//   ....[80]....
        /*01a0*/ 	.word	0xffffffff


	//   ....[81]....
        /*01a4*/ 	.word	0xffffffff


	//   ....[82]....
        /*01a8*/ 	.word	0xffffffff


	//   ....[83]....
        /*01ac*/ 	.word	0xffffffff


	//   ....[84]....
        /*01b0*/ 	.word	0xffffffff


	//   ....[85]....
        /*01b4*/ 	.word	0xffffffff


	//   ....[86]....
        /*01b8*/ 	.word	0xffffffff


	//   ....[87]....
        /*01bc*/ 	.word	0xffffffff


	//   ....[88]....
        /*01c0*/ 	.word	0xffffffff


	//   ....[89]....
        /*01c4*/ 	.word	0xffffffff


	//   ....[90]....
        /*01c8*/ 	.word	0xffffffff


	//   ....[91]....
        /*01cc*/ 	.word	0xffffffff


	//   ....[92]....
        /*01d0*/ 	.word	0xffffffff


	//   ....[93]....
        /*01d4*/ 	.word	0xffffffff


	//   ....[94]....
        /*01d8*/ 	.word	0xffffffff


	//   ....[95]....
        /*01dc*/ 	.word	0xffffffff


	//   ....[96]....
        /*01e0*/ 	.word	0xffffffff


	//   ....[97]....
        /*01e4*/ 	.word	0xffffffff


	//   ....[98]....
        /*01e8*/ 	.word	0xffffffff


	//   ....[99]....
        /*01ec*/ 	.word	0xffffffff


	//   ....[100]....
        /*01f0*/ 	.word	0xffffffff


	//   ....[101]....
        /*01f4*/ 	.word	0xffffffff


	//   ....[102]....
        /*01f8*/ 	.word	0xffffffff


	//   ....[103]....
        /*01fc*/ 	.word	0xffffffff


	//   ....[104]....
        /*0200*/ 	.word	0xffffffff


	//   ....[105]....
        /*0204*/ 	.word	0xffffffff


	//   ....[106]....
        /*0208*/ 	.word	0xffffffff


	//   ....[107]....
        /*020c*/ 	.word	0xffffffff


	//   ....[108]....
        /*0210*/ 	.word	0xffffffff


	//   ....[109]....
        /*0214*/ 	.word	0xffffffff


	//   ....[110]....
        /*0218*/ 	.word	0xffffffff


	//   ....[111]....
        /*021c*/ 	.word	0xffffffff


	//   ....[112]....
        /*0220*/ 	.word	0xffffffff


	//   ....[113]....
        /*0224*/ 	.word	0xffffffff


	//   ....[114]....
        /*0228*/ 	.word	0xffffffff


	//   ....[115]....
        /*022c*/ 	.word	0xffffffff


	//   ....[116]....
        /*0230*/ 	.word	0xffffffff


	//   ....[117]....
        /*0234*/ 	.word	0xffffffff


	//   ....[118]....
        /*0238*/ 	.word	0xffffffff


	//   ....[119]....
        /*023c*/ 	.word	0xffffffff


	//   ....[120]....
        /*0240*/ 	.word	0xffffffff


	//   ....[121]....
        /*0244*/ 	.word	0xffffffff


	//   ....[122]....
        /*0248*/ 	.word	0xffffffff


	//   ....[123]....
        /*024c*/ 	.word	0xffffffff


	//   ....[124]....
        /*0250*/ 	.word	0xffffffff


	//   ....[125]....
        /*0254*/ 	.word	0xffffffff


	//   ....[126]....
        /*0258*/ 	.word	0xffffffff


	//   ....[127]....
        /*025c*/ 	.word	0xffffffff


	//   ....[128]....
        /*0260*/ 	.word	0xffffffff


	//   ....[129]....
        /*0264*/ 	.word	0xffffffff


	//   ....[130]....
        /*0268*/ 	.word	0xffffffff


	//   ....[131]....
        /*026c*/ 	.word	0xffffffff


	//   ....[132]....
        /*0270*/ 	.word	0xffffffff


	//   ....[133]....
        /*0274*/ 	.word	0xffffffff


	//   ....[134]....
        /*0278*/ 	.word	0xffffffff


	//   ....[135]....
        /*027c*/ 	.word	0xffffffff


	//   ....[136]....
        /*0280*/ 	.word	0xffffffff


	//   ....[137]....
        /*0284*/ 	.word	0xffffffff


	//   ....[138]....
        /*0288*/ 	.word	0xffffffff


	//   ....[139]....
        /*028c*/ 	.word	0xffffffff


	//   ....[140]....
        /*0290*/ 	.word	0xffffffff


	//   ....[141]....
        /*0294*/ 	.word	0xffffffff


	//   ....[142]....
        /*0298*/ 	.word	0xffffffff


	//   ....[143]....
        /*029c*/ 	.word	0xffffffff


	//   ....[144]....
        /*02a0*/ 	.word	0xffffffff


	//   ....[145]....
        /*02a4*/ 	.word	0xffffffff


	//   ....[146]....
        /*02a8*/ 	.word	0xffffffff


	//   ....[147]....
        /*02ac*/ 	.word	0xffffffff


	//   ....[148]....
        /*02b0*/ 	.word	0xffffffff


	//   ....[149]....
        /*02b4*/ 	.word	0xffffffff


	//   ....[150]....
        /*02b8*/ 	.word	0xffffffff


	//   ....[151]....
        /*02bc*/ 	.word	0xffffffff


	//   ....[152]....
        /*02c0*/ 	.word	0xffffffff


	//   ....[153]....
        /*02c4*/ 	.word	0xffffffff


	//   ....[154]....
        /*02c8*/ 	.word	0xffffffff


	//   ....[155]....
        /*02cc*/ 	.word	0xffffffff


	//   ....[156]....
        /*02d0*/ 	.word	0xffffffff


	//   ....[157]....
        /*02d4*/ 	.word	0xffffffff


	//   ....[158]....
        /*02d8*/ 	.word	0xffffffff


	//   ....[159]....
        /*02dc*/ 	.word	0xffffffff


	//   ....[160]....
        /*02e0*/ 	.word	0xffffffff


	//   ....[161]....
        /*02e4*/ 	.word	0xffffffff


	//   ....[162]....
        /*02e8*/ 	.word	0xffffffff


	//   ....[163]....
        /*02ec*/ 	.word	0xffffffff


	//   ....[164]....
        /*02f0*/ 	.word	0xffffffff


	//   ....[165]....
        /*02f4*/ 	.word	0xffffffff


	//   ....[166]....
        /*02f8*/ 	.word	0xffffffff


	//   ....[167]....
        /*02fc*/ 	.word	0xffffffff


	//   ....[168]....
        /*0300*/ 	.word	0xffffffff


	//   ....[169]....
        /*0304*/ 	.word	0xffffffff


	//   ....[170]....
        /*0308*/ 	.word	0xffffffff


	//   ....[171]....
        /*030c*/ 	.word	0xffffffff


	//   ....[172]....
        /*0310*/ 	.word	0xffffffff


	//   ....[173]....
        /*0314*/ 	.word	0xffffffff


	//   ....[174]....
        /*0318*/ 	.word	0xffffffff


	//   ....[175]....
        /*031c*/ 	.word	0xffffffff


	//   ....[176]....
        /*0320*/ 	.word	0xffffffff


	//   ....[177]....
        /*0324*/ 	.word	0xffffffff


	//   ....[178]....
        /*0328*/ 	.word	0xffffffff


	//   ....[179]....
        /*032c*/ 	.word	0xffffffff


	//   ....[180]....
        /*0330*/ 	.word	0xffffffff


	//   ....[181]....
        /*0334*/ 	.word	0xffffffff


	//   ....[182]....
        /*0338*/ 	.word	0xffffffff


	//   ....[183]....
        /*033c*/ 	.word	0xffffffff


	//   ....[184]....
        /*0340*/ 	.word	0xffffffff


	//   ....[185]....
        /*0344*/ 	.word	0xffffffff


	//   ....[186]....
        /*0348*/ 	.word	0xffffffff


	//   ....[187]....
        /*034c*/ 	.word	0xffffffff


	//   ....[188]....
        /*0350*/ 	.word	0xffffffff


	//   ....[189]....
        /*0354*/ 	.word	0x0500000f


	//   ....[190]....
        /*0358*/ 	.word	0x0500000f


	//   ....[191]....
        /*035c*/ 	.word	0x0500000f


	//   ....[192]....
        /*0360*/ 	.word	0x0500000f


	//   ....[193]....
        /*0364*/ 	.word	0x0500000f


	//   ....[194]....
        /*0368*/ 	.word	0x0500000f


	//   ....[195]....
        /*036c*/ 	.word	0x0500000f


	//   ....[196]....
        /*0370*/ 	.word	0x0500000f


	//   ....[197]....
        /*0374*/ 	.word	0x0500000f


	//   ....[198]....
        /*0378*/ 	.word	0x0500000f


	//   ....[199]....
        /*037c*/ 	.word	0x0500000f


	//   ....[200]....
        /*0380*/ 	.word	0x0500000f


	//   ....[201]....
        /*0384*/ 	.word	0x0500000f


	//   ....[202]....
        /*0388*/ 	.word	0x0500000f


	//   ....[203]....
        /*038c*/ 	.word	0x0500000f


	//   ....[204]....
        /*0390*/ 	.word	0x0500000f


	//   ....[205]....
        /*0394*/ 	.word	0x0500000f


	//   ....[206]....
        /*0398*/ 	.word	0x0500000f


	//   ....[207]....
        /*039c*/ 	.word	0x0500000f


	//   ....[208]....
        /*03a0*/ 	.word	0x0500000f


	//   ....[209]....
        /*03a4*/ 	.word	0x0500000f


	//   ....[210]....
        /*03a8*/ 	.word	0x0500000f


	//   ....[211]....
        /*03ac*/ 	.word	0x0500000f


	//   ....[212]....
        /*03b0*/ 	.word	0x0500000f


	//   ....[213]....
        /*03b4*/ 	.word	0x0500000f


	//   ....[214]....
        /*03b8*/ 	.word	0x0500000f


	//   ....[215]....
        /*03bc*/ 	.word	0x0500000f


	//   ....[216]....
        /*03c0*/ 	.word	0x0500000f


	//   ....[217]....
        /*03c4*/ 	.word	0x0500000f


	//   ....[218]....
        /*03c8*/ 	.word	0x0500000f


	//   ....[219]....
        /*03cc*/ 	.word	0x0500000f


	//   ....[220]....
        /*03d0*/ 	.word	0x0500000f


	//   ....[221]....
        /*03d4*/ 	.word	0x0500000f


	//   ....[222]....
        /*03d8*/ 	.word	0x0500000f


	//   ....[223]....
        /*03dc*/ 	.word	0x0500000f


	//   ....[224]....
        /*03e0*/ 	.word	0x0500000f


	//   ....[225]....
        /*03e4*/ 	.word	0x0500000f


	//   ....[226]....
        /*03e8*/ 	.word	0x0500000f


	//   ....[227]....
        /*03ec*/ 	.word	0x0500000f


	//   ....[228]....
        /*03f0*/ 	.word	0x0500000f


	//   ....[229]....
        /*03f4*/ 	.word	0x0500000f


	//   ....[230]....
        /*03f8*/ 	.word	0x0500000f


	//   ....[231]....
        /*03fc*/ 	.word	0x0500000f


	//   ....[232]....
        /*0400*/ 	.word	0x0500000f


	//   ....[233]....
        /*0404*/ 	.word	0x0500000f


	//   ....[234]....
        /*0408*/ 	.word	0x0500000f


	//   ....[235]....
        /*040c*/ 	.word	0x0500000f


	//   ....[236]....
        /*0410*/ 	.word	0x0500000f


	//   ....[237]....
        /*0414*/ 	.word	0x0500000f


	//   ....[238]....
        /*0418*/ 	.word	0x0500000f


	//   ....[239]....
        /*041c*/ 	.word	0x0500000f


	//   ....[240]....
        /*0420*/ 	.word	0x0500000f


	//   ....[241]....
        /*0424*/ 	.word	0x0500000f


	//   ....[242]....
        /*0428*/ 	.word	0x0500000f


	//   ....[243]....
        /*042c*/ 	.word	0x0500000f


	//   ....[244]....
        /*0430*/ 	.word	0x0500000f


	//   ....[245]....
        /*0434*/ 	.word	0x0500000f


	//   ....[246]....
        /*0438*/ 	.word	0x0500000f


	//   ....[247]....
        /*043c*/ 	.word	0x0500000f


	//   ....[248]....
        /*0440*/ 	.word	0x0500000f


	//   ....[249]....
        /*0444*/ 	.word	0x0500000f


	//   ....[250]....
        /*0448*/ 	.word	0x0500000f


	//   ....[251]....
        /*044c*/ 	.word	0x0500000f


	//   ....[252]....
        /*0450*/ 	.word	0x0500000f


	//   ....[253]....
        /*0454*/ 	.word	0x0500000f


	//   ....[254]....
        /*0458*/ 	.word	0x0500000f


	//   ....[255]....
        /*045c*/ 	.word	0x0500000f


	//   ....[0]....
        /*0460*/ 	.word	0x0500000f


	//   ....[1]....
        /*0464*/ 	.word	0x0500000f


	//   ....[2]....
        /*0468*/ 	.word	0x0500000f


	//   ....[3]....
        /*046c*/ 	.word	0x0500000f


	//   ....[4]....
        /*0470*/ 	.word	0x0500000f


	//   ....[5]....
        /*0474*/ 	.word	0x0500000f


	//   ....[6]....
        /*0478*/ 	.word	0x0500000f


	//   ....[7]....
        /*047c*/ 	.word	0x0500000f


	//   ....[8]....
        /*0480*/ 	.word	0x0500000f


	//   ....[9]....
        /*0484*/ 	.word	0x0500000f


	//   ....[10]....
        /*0488*/ 	.word	0x0500000f


	//   ....[11]....
        /*048c*/ 	.word	0x0500000f


	//   ....[12]....
        /*0490*/ 	.word	0x0500000f


	//   ....[13]....
        /*0494*/ 	.word	0x0500000f


	//   ....[14]....
        /*0498*/ 	.word	0x0500000f


	//   ....[15]....
        /*049c*/ 	.word	0x0500000f


	//   ....[16]....
        /*04a0*/ 	.word	0x0500000f


	//   ....[17]....
        /*04a4*/ 	.word	0x0500000f


	//   ....[18]....
        /*04a8*/ 	.word	0x0500000f


	//   ....[19]....
        /*04ac*/ 	.word	0x0500000f


	//   ....[20]....
        /*04b0*/ 	.word	0x0500000f


	//   ....[21]....
        /*04b4*/ 	.word	0x0500000f


	//   ....[22]....
        /*04b8*/ 	.word	0x0500000f


	//   ....[23]....
        /*04bc*/ 	.word	0x0500000f


	//   ....[24]....
        /*04c0*/ 	.word	0x0500000f


	//   ....[25]....
        /*04c4*/ 	.word	0x0500000f


	//   ....[26]....
        /*04c8*/ 	.word	0x0500000f


	//   ....[27]....
        /*04cc*/ 	.word	0x0500000f


	//   ....[28]....
        /*04d0*/ 	.word	0x0500000f


	//   ....[29]....
        /*04d4*/ 	.word	0x0500000f


	//----- nvinfo : EIATTR_COOP_GROUP_INSTR_OFFSETS
	.align		4
.L_85:
        /*04d8*/ 	.byte	0x04, 0x28
        /*04da*/ 	.short	(.L_87 - .L_86)


	//   ....[0]....
.L_86:
        /*04dc*/ 	.word	0x00000070


	//   ....[1]....
        /*04e0*/ 	.word	0x000000b0


	//   ....[2]....
        /*04e4*/ 	.word	0x000002d0


	//   ....[3]....
        /*04e8*/ 	.word	0x00000430


	//   ....[4]....
        /*04ec*/ 	.word	0x00000550


	//   ....[5]....
        /*04f0*/ 	.word	0x000006b0


	//   ....[6]....
        /*04f4*/ 	.word	0x000010e0


	//   ....[7]....
        /*04f8*/ 	.word	0x00003530


	//   ....[8]....
        /*04fc*/ 	.word	0x000035f0


	//   ....[9]....
        /*0500*/ 	.word	0x000039e0


	//   ....[10]....
        /*0504*/ 	.word	0x00003ad0


	//   ....[11]....
        /*0508*/ 	.word	0x00006b80


	//   ....[12]....
        /*050c*/ 	.word	0x00006bb0


	//   ....[13]....
        /*0510*/ 	.word	0x00006be0


	//   ....[14]....
        /*0514*/ 	.word	0x00006bf0


	//   ....[15]....
        /*0518*/ 	.word	0x000086f0


	//   ....[16]....
        /*051c*/ 	.word	0x00008700


	//   ....[17]....
        /*0520*/ 	.word	0x00008780


	//   ....[18]....
        /*0524*/ 	.word	0x00008790


	//   ....[19]....
        /*0528*/ 	.word	0x00009620


	//   ....[20]....
        /*052c*/ 	.word	0x00009630


	//   ....[21]....
        /*0530*/ 	.word	0x00009640


	//   ....[22]....
        /*0534*/ 	.word	0x00009660


	//   ....[23]....
        /*0538*/ 	.word	0x00009670


	//   ....[24]....
        /*053c*/ 	.word	0x00009680


	//   ....[25]....
        /*0540*/ 	.word	0x00009690


	//   ....[26]....
        /*0544*/ 	.word	0x000096a0


	//   ....[27]....
        /*0548*/ 	.word	0x000096b0


	//   ....[28]....
        /*054c*/ 	.word	0x000096c0


	//   ....[29]....
        /*0550*/ 	.word	0x000096d0


	//   ....[30]....
        /*0554*/ 	.word	0x000096f0


	//   ....[31]....
        /*0558*/ 	.word	0x00009700


	//   ....[32]....
        /*055c*/ 	.word	0x00009710


	//   ....[33]....
        /*0560*/ 	.word	0x00009720


	//   ....[34]....
        /*0564*/ 	.word	0x00009730


	//   ....[35]....
        /*0568*/ 	.word	0x00009740


	//   ....[36]....
        /*056c*/ 	.word	0x00009750


	//   ....[37]....
        /*0570*/ 	.word	0x00009760


	//   ....[38]....
        /*0574*/ 	.word	0x00009770


	//   ....[39]....
        /*0578*/ 	.word	0x00009780


	//   ....[40]....
        /*057c*/ 	.word	0x00009790


	//   ....[41]....
        /*0580*/ 	.word	0x000097a0


	//   ....[42]....
        /*0584*/ 	.word	0x000097b0


	//   ....[43]....
        /*0588*/ 	.word	0x000097c0


	//   ....[44]....
        /*058c*/ 	.word	0x000097d0


	//   ....[45]....
        /*0590*/ 	.word	0x000097e0


	//   ....[46]....
        /*0594*/ 	.word	0x000097f0


	//   ....[47]....
        /*0598*/ 	.word	0x00009810


	//   ....[48]....
        /*059c*/ 	.word	0x00009820


	//   ....[49]....
        /*05a0*/ 	.word	0x00009830


	//   ....[50]....
        /*05a4*/ 	.word	0x00009840


	//   ....[51]....
        /*05a8*/ 	.word	0x00009850


	//   ....[52]....
        /*05ac*/ 	.word	0x00009860


	//   ....[53]....
        /*05b0*/ 	.word	0x00009870


	//   ....[54]....
        /*05b4*/ 	.word	0x00009880


	//   ....[55]....
        /*05b8*/ 	.word	0x00009890


	//   ....[56]....
        /*05bc*/ 	.word	0x000098b0


	//   ....[57]....
        /*05c0*/ 	.word	0x000098c0


	//   ....[58]....
        /*05c4*/ 	.word	0x000098d0


	//   ....[59]....
        /*05c8*/ 	.word	0x000098f0


	//   ....[60]....
        /*05cc*/ 	.word	0x00009900


	//   ....[61]....
        /*05d0*/ 	.word	0x00009910


	//   ....[62]....
        /*05d4*/ 	.word	0x00009920


	//   ....[63]....
        /*05d8*/ 	.word	0x00009930


	//   ....[64]....
        /*05dc*/ 	.word	0x00009940


	//   ....[65]....
        /*05e0*/ 	.word	0x00009960


	//   ....[66]....
        /*05e4*/ 	.word	0x00009970


	//   ....[67]....
        /*05e8*/ 	.word	0x00009980


	//   ....[68]....
        /*05ec*/ 	.word	0x00009990


	//   ....[69]....
        /*05f0*/ 	.word	0x000099a0


	//   ....[70]....
        /*05f4*/ 	.word	0x000099d0


	//   ....[71]....
        /*05f8*/ 	.word	0x00009a00


	//   ....[72]....
        /*05fc*/ 	.word	0x00009a30


	//   ....[73]....
        /*0600*/ 	.word	0x00009a60


	//   ....[74]....
        /*0604*/ 	.word	0x00009aa0


	//   ....[75]....
        /*0608*/ 	.word	0x00009ad0


	//   ....[76]....
        /*060c*/ 	.word	0x00009b00


	//   ....[77]....
        /*0610*/ 	.word	0x00009b30


	//   ....[78]....
        /*0614*/ 	.word	0x00009b50


	//   ....[79]....
        /*0618*/ 	.word	0x00009b60


	//   ....[80]....
        /*061c*/ 	.word	0x00009b80


	//   ....[81]....
        /*0620*/ 	.word	0x00009b90


	//   ....[82]....
        /*0624*/ 	.word	0x00009ba0


	//   ....[83]....
        /*0628*/ 	.word	0x0000a000


	//   ....[84]....
        /*062c*/ 	.word	0x0000a040


	//   ....[85]....
        /*0630*/ 	.word	0x0000a080


	//   ....[86]....
        /*0634*/ 	.word	0x0000a0c0


	//   ....[87]....
        /*0638*/ 	.word	0x0000a0f0


	//   ....[88]....
        /*063c*/ 	.word	0x0000a130


	//   ....[89]....
        /*0640*/ 	.word	0x0000a7f0


	//   ....[90]....
        /*0644*/ 	.word	0x0000a820


	//   ....[91]....
        /*0648*/ 	.word	0x0000b370


	//   ....[92]....
        /*064c*/ 	.word	0x0000c830


	//   ....[93]....
        /*0650*/ 	.word	0x0000c870


	//   ....[94]....
        /*0654*/ 	.word	0x0000c8a0


	//   ....[95]....
        /*0658*/ 	.word	0x0000c8d0


	//   ....[96]....
        /*065c*/ 	.word	0x0000c8f0


	//   ....[97]....
        /*0660*/ 	.word	0x0000c930


	//   ....[98]....
        /*0664*/ 	.word	0x0000c950


	//   ....[99]....
        /*0668*/ 	.word	0x0000c990


	//   ....[100]....
        /*066c*/ 	.word	0x0000c9b0


	//   ....[101]....
        /*0670*/ 	.word	0x0000c9f0


	//   ....[102]....
        /*0674*/ 	.word	0x0000ca10


	//   ....[103]....
        /*0678*/ 	.word	0x0000ca50


	//   ....[104]....
        /*067c*/ 	.word	0x0000ca70


	//   ....[105]....
        /*0680*/ 	.word	0x0000cab0


	//   ....[106]....
        /*0684*/ 	.word	0x0000cad0


	//   ....[107]....
        /*0688*/ 	.word	0x0000cb10


	//   ....[108]....
        /*068c*/ 	.word	0x0000cb20


	//   ....[109]....
        /*0690*/ 	.word	0x0000cb30


	//   ....[110]....
        /*0694*/ 	.word	0x0000cb40


	//   ....[111]....
        /*0698*/ 	.word	0x0000cb50


	//   ....[112]....
        /*069c*/ 	.word	0x0000d070


	//   ....[113]....
        /*06a0*/ 	.word	0x0000d0a0


	//   ....[114]....
        /*06a4*/ 	.word	0x0000d130


	//   ....[115]....
        /*06a8*/ 	.word	0x0000d160


	//   ....[116]....
        /*06ac*/ 	.word	0x0000d180


	//   ....[117]....
        /*06b0*/ 	.word	0x0000d1c0


	//   ....[118]....
        /*06b4*/ 	.word	0x0000d1f0


	//   ....[119]....
        /*06b8*/ 	.word	0x0000d240


	//   ....[120]....
        /*06bc*/ 	.word	0x0000d270


	//   ....[121]....
        /*06c0*/ 	.word	0x0000d290


	//   ....[122]....
        /*06c4*/ 	.word	0x0000d2f0


	//   ....[123]....
        /*06c8*/ 	.word	0x0000d310


	//   ....[124]....
        /*06cc*/ 	.word	0x0000d360


	//   ....[125]....
        /*06d0*/ 	.word	0x0000d380


	//   ....[126]....
        /*06d4*/ 	.word	0x0000d3e0


	//   ....[127]....
        /*06d8*/ 	.word	0x0000d400


	//   ....[128]....
        /*06dc*/ 	.word	0x0000d420


	//   ....[129]....
        /*06e0*/ 	.word	0x0000d440


	//   ....[130]....
        /*06e4*/ 	.word	0x0000d460


	//   ....[131]....
        /*06e8*/ 	.word	0x0000d4e0


	//   ....[132]....
        /*06ec*/ 	.word	0x0000da40


	//   ....[133]....
        /*06f0*/ 	.word	0x0000da70


	//   ....[134]....
        /*06f4*/ 	.word	0x0000daa0


	//   ....[135]....
        /*06f8*/ 	.word	0x0000dad0


	//   ....[136]....
        /*06fc*/ 	.word	0x0000db20


	//   ....[137]....
        /*0700*/ 	.word	0x0000db30


	//   ....[138]....
        /*0704*/ 	.word	0x0000db80


	//   ....[139]....
        /*0708*/ 	.word	0x0000dbb0


	//   ....[140]....
        /*070c*/ 	.word	0x0000dc20


	//   ....[141]....
        /*0710*/ 	.word	0x0000dc40


	//   ....[142]....
        /*0714*/ 	.word	0x0000dc70


	//   ....[143]....
        /*0718*/ 	.word	0x0000dca0


	//   ....[144]....
        /*071c*/ 	.word	0x0000dce0


	//   ....[145]....
        /*0720*/ 	.word	0x0000dd10


	//   ....[146]....
        /*0724*/ 	.word	0x0000dd70


	//   ....[147]....
        /*0728*/ 	.word	0x0000dda0


	//   ....[148]....
        /*072c*/ 	.word	0x0000e600


	//   ....[149]....
        /*0730*/ 	.word	0x0000e620


	//   ....[150]....
        /*0734*/ 	.word	0x0000e630


	//   ....[151]....
        /*0738*/ 	.word	0x0000e640


	//   ....[152]....
        /*073c*/ 	.word	0x0000e650


	//   ....[153]....
        /*0740*/ 	.word	0x0000e6a0


	//   ....[154]....
        /*0744*/ 	.word	0x0000e6c0


	//   ....[155]....
        /*0748*/ 	.word	0x0000e6e0


	//   ....[156]....
        /*074c*/ 	.word	0x0000e6f0


	//   ....[157]....
        /*0750*/ 	.word	0x0000e730


	//   ....[158]....
        /*0754*/ 	.word	0x0000e740


	//   ....[159]....
        /*0758*/ 	.word	0x0000e780


	//   ....[160]....
        /*075c*/ 	.word	0x0000e790


	//   ....[161]....
        /*0760*/ 	.word	0x0000e7d0


	//   ....[162]....
        /*0764*/ 	.word	0x0000e7e0


	//   ....[163]....
        /*0768*/ 	.word	0x0000e820


	//   ....[164]....
        /*076c*/ 	.word	0x0000e830


	//   ....[165]....
        /*0770*/ 	.word	0x0000e840


	//   ....[166]....
        /*0774*/ 	.word	0x0000e880


	//   ....[167]....
        /*0778*/ 	.word	0x0000e8a0


	//   ....[168]....
        /*077c*/ 	.word	0x0000ec80


	//   ....[169]....
        /*0780*/ 	.word	0x0000eca0


	//   ....[170]....
        /*0784*/ 	.word	0x0000ecc0


	//   ....[171]....
        /*0788*/ 	.word	0x0000ecd0


	//   ....[172]....
        /*078c*/ 	.word	0x0000ece0


	//   ....[173]....
        /*0790*/ 	.word	0x0000ecf0


	//   ....[174]....
        /*0794*/ 	.word	0x0000ed10


	//   ....[175]....
        /*0798*/ 	.word	0x0000ed30


	//   ....[176]....
        /*079c*/ 	.word	0x0000ed60


	//   ....[177]....
        /*07a0*/ 	.word	0x0000ed80


	//   ....[178]....
        /*07a4*/ 	.word	0x0000edb0


	//   ....[179]....
        /*07a8*/ 	.word	0x0000edd0


	//   ....[180]....
        /*07ac*/ 	.word	0x0000ee00


	//   ....[181]....
        /*07b0*/ 	.word	0x0000ee20


	//   ....[182]....
        /*07b4*/ 	.word	0x0000ee40


	//   ....[183]....
        /*07b8*/ 	.word	0x0000ee60


	//   ....[184]....
        /*07bc*/ 	.word	0x0000ee80


	//   ....[185]....
        /*07c0*/ 	.word	0x0000eeb0


	//   ....[186]....
        /*07c4*/ 	.word	0x0000ef50


	//   ....[187]....
        /*07c8*/ 	.word	0x0000ef70


	//   ....[188]....
        /*07cc*/ 	.word	0x0000ff10


	//   ....[189]....
        /*07d0*/ 	.word	0x00010410


	//   ....[190]....
        /*07d4*/ 	.word	0x00010500


	//   ....[191]....
        /*07d8*/ 	.word	0x000105d0


	//   ....[192]....
        /*07dc*/ 	.word	0x00010650


	//   ....[193]....
        /*07e0*/ 	.word	0x00010700


	//   ....[194]....
        /*07e4*/ 	.word	0x00010760


	//   ....[195]....
        /*07e8*/ 	.word	0x00010810


	//   ....[196]....
        /*07ec*/ 	.word	0x00010870


	//   ....[197]....
        /*07f0*/ 	.word	0x00010920


	//   ....[198]....
        /*07f4*/ 	.word	0x00010980


	//   ....[199]....
        /*07f8*/ 	.word	0x00010a30


	//   ....[200]....
        /*07fc*/ 	.word	0x00010a90


	//   ....[201]....
        /*0800*/ 	.word	0x00010b40


	//   ....[202]....
        /*0804*/ 	.word	0x00010ba0


	//   ....[203]....
        /*0808*/ 	.word	0x00010c50


	//   ....[204]....
        /*080c*/ 	.word	0x00010cb0


	//   ....[205]....
        /*0810*/ 	.word	0x00010d70


	//   ....[206]....
        /*0814*/ 	.word	0x00010e00


	//   ....[207]....
        /*0818*/ 	.word	0x00010ea0


	//   ....[208]....
        /*081c*/ 	.word	0x00010f30


	//   ....[209]....
        /*0820*/ 	.word	0x00011000


	//   ....[210]....
        /*0824*/ 	.word	0x00011170


	//   ....[211]....
        /*0828*/ 	.word	0x00011230


	//   ....[212]....
        /*082c*/ 	.word	0x00011320


	//   ....[213]....
        /*0830*/ 	.word	0x00011370


	//   ....[214]....
        /*0834*/ 	.word	0x00011440


	//   ....[215]....
        /*0838*/ 	.word	0x00011490


	//   ....[216]....
        /*083c*/ 	.word	0x00011580


	//   ....[217]....
        /*0840*/ 	.word	0x000115d0


	//   ....[218]....
        /*0844*/ 	.word	0x000116c0


	//   ....[219]....
        /*0848*/ 	.word	0x00011710


	//   ....[220]....
        /*084c*/ 	.word	0x00011780


	//   ....[221]....
        /*0850*/ 	.word	0x00011840


	//   ....[222]....
        /*0854*/ 	.word	0x000118c0


	//   ....[223]....
        /*0858*/ 	.word	0x00011960


	//   ....[224]....
        /*085c*/ 	.word	0x000119d0


	//   ....[225]....
        /*0860*/ 	.word	0x00011a80


	//   ....[226]....
        /*0864*/ 	.word	0x00011ae0


	//   ....[227]....
        /*0868*/ 	.word	0x00011ba0


	//   ....[228]....
        /*086c*/ 	.word	0x00011c10


	//   ....[229]....
        /*0870*/ 	.word	0x00011cc0


	//   ....[230]....
        /*0874*/ 	.word	0x00011d50


	//   ....[231]....
        /*0878*/ 	.word	0x00011db0


	//   ....[232]....
        /*087c*/ 	.word	0x00011e60


	//   ....[233]....
        /*0880*/ 	.word	0x00011f10


	//   ....[234]....
        /*0884*/ 	.word	0x00011f70


	//   ....[235]....
        /*0888*/ 	.word	0x00012050


	//   ....[236]....
        /*088c*/ 	.word	0x000120d0


	//   ....[237]....
        /*0890*/ 	.word	0x00012190


	//   ....[238]....
        /*0894*/ 	.word	0x000121f0


	//   ....[239]....
        /*0898*/ 	.word	0x000122b0


	//   ....[240]....
        /*089c*/ 	.word	0x00012310


	//   ....[241]....
        /*08a0*/ 	.word	0x000123d0


	//   ....[242]....
        /*08a4*/ 	.word	0x00012430


	//   ....[243]....
        /*08a8*/ 	.word	0x000124e0


	//   ....[244]....
        /*08ac*/ 	.word	0x00012560


	//   ....[245]....
        /*08b0*/ 	.word	0x00012620


	//   ....[246]....
        /*08b4*/ 	.word	0x00012760


	//   ....[247]....
        /*08b8*/ 	.word	0x00012800


	//   ....[248]....
        /*08bc*/ 	.word	0x00012860


	//   ....[249]....
        /*08c0*/ 	.word	0x00012910


	//   ....[250]....
        /*08c4*/ 	.word	0x000129a0


	//   ....[251]....
        /*08c8*/ 	.word	0x00012a30


	//   ....[252]....
        /*08cc*/ 	.word	0x00012a90


	//   ....[253]....
        /*08d0*/ 	.word	0x00012b40


	//   ....[254]....
        /*08d4*/ 	.word	0x00012ba0


	//   ....[255]....
        /*08d8*/ 	.word	0x00012c50


	//   ....[0]....
        /*08dc*/ 	.word	0x00012cb0


	//   ....[1]....
        /*08e0*/ 	.word	0x00012d60


	//   ....[2]....
        /*08e4*/ 	.word	0x00012dc0


	//   ....[3]....
        /*08e8*/ 	.word	0x00012e70


	//   ....[4]....
        /*08ec*/ 	.word	0x00012ed0


	//   ....[5]....
        /*08f0*/ 	.word	0x00012f40


	//   ....[6]....
        /*08f4*/ 	.word	0x00013010


	//   ....[7]....
        /*08f8*/ 	.word	0x000130a0


	//   ....[8]....
        /*08fc*/ 	.word	0x00013100


	//   ....[9]....
        /*0900*/ 	.word	0x000131b0


	//   ....[10]....
        /*0904*/ 	.word	0x00013290


	//   ....[11]....
        /*0908*/ 	.word	0x00013330


	//   ....[12]....
        /*090c*/ 	.word	0x000133a0


	//   ....[13]....
        /*0910*/ 	.word	0x00013440


	//   ....[14]....
        /*0914*/ 	.word	0x000134a0


	//   ....[15]....
        /*0918*/ 	.word	0x00013540


	//   ....[16]....
        /*091c*/ 	.word	0x000135a0


	//   ....[17]....
        /*0920*/ 	.word	0x00013650


	//   ....[18]....
        /*0924*/ 	.word	0x000136b0


	//   ....[19]....
        /*0928*/ 	.word	0x00013750


	//   ....[20]....
        /*092c*/ 	.word	0x000137b0


	//   ....[21]....
        /*0930*/ 	.word	0x00013860


	//   ....[22]....
        /*0934*/ 	.word	0x000138c0


	//   ....[23]....
        /*0938*/ 	.word	0x00013960


	//   ....[24]....
        /*093c*/ 	.word	0x000139c0


	//   ....[25]....
        /*0940*/ 	.word	0x00013a70


	//   ....[26]....
        /*0944*/ 	.word	0x00013b00


	//   ....[27]....
        /*0948*/ 	.word	0x00013b90


	//   ....[28]....
        /*094c*/ 	.word	0x00013bf0


	//   ....[29]....
        /*0950*/ 	.word	0x00013c90


	//----- nvinfo : EIATTR_REG_RECONFIG
	.align		4
.L_87:
        /*0954*/ 	.byte	0x01, 0x54
	.zero		2


	//----- nvinfo : EIATTR_SYSCALL_OFFSETS
	.align		4
        /*0958*/ 	.byte	0x04, 0x46
        /*095a*/ 	.short	(.L_89 - .L_88)


	//   ....[0]....
.L_88:
        /*095c*/ 	.word	0x000012a0


	//   ....[1]....
        /*0960*/ 	.word	0x0000bac0


	//   ....[2]....
        /*0964*/ 	.word	0x0000bc00


	//   ....[3]....
        /*0968*/ 	.word	0x0000bd40


	//   ....[4]....
        /*096c*/ 	.word	0x0000be60


	//   ....[5]....
        /*0970*/ 	.word	0x0000d7e0


	//----- nvinfo : EIATTR_MBARRIER_INSTR_OFFSETS
	.align		4
.L_89:
        /*0974*/ 	.byte	0x04, 0x39
        /*0976*/ 	.short	(.L_91 - .L_90)


	//   ....[0]....
.L_90:
        /*0978*/ 	.word	0x00000180
        /*097c*/ 	.word	0x000000ff
        /*0980*/ 	.word	0x00022800
        /*0984*/ 	.short	0x0100
        /*0986*/ 	.byte	0x08
	.zero		1


	//   ....[1]....
        /*0988*/ 	.word	0x00000190
        /*098c*/ 	.word	0x000000ff
        /*0990*/ 	.word	0x00022820
        /*0994*/ 	.short	0x0100
        /*0996*/ 	.byte	0x08
	.zero		1


	//   ....[2]....
        /*0998*/ 	.word	0x00000280
        /*099c*/ 	.word	0x000000ff
        /*09a0*/ 	.word	0x00022830
        /*09a4*/ 	.short	0x0100
        /*09a6*/ 	.byte	0x08
	.zero		1


	//   ....[3]....
        /*09a8*/ 	.word	0x00000290
        /*09ac*/ 	.word	0x000000ff
        /*09b0*/ 	.word	0x00022840
        /*09b4*/ 	.short	0x0100
        /*09b6*/ 	.byte	0x08
	.zero		1


	//   ....[4]....
        /*09b8*/ 	.word	0x000002a0
        /*09bc*/ 	.word	0x000000ff
        /*09c0*/ 	.word	0x00022838
        /*09c4*/ 	.short	0x0100
        /*09c6*/ 	.byte	0x08
	.zero		1


	//   ....[5]....
        /*09c8*/ 	.word	0x000002b0
        /*09cc*/ 	.word	0x000000ff
        /*09d0*/ 	.word	0x00022848
        /*09d4*/ 	.short	0x0100
        /*09d6*/ 	.byte	0x08
	.zero		1


	//   ....[6]....
        /*09d8*/ 	.word	0x000003e0
        /*09dc*/ 	.word	0x000000ff
        /*09e0*/ 	.word	0x00022850
        /*09e4*/ 	.short	0x0100
        /*09e6*/ 	.byte	0x08
	.zero		1


	//   ....[7]....
        /*09e8*/ 	.word	0x000003f0
        /*09ec*/ 	.word	0x000000ff
        /*09f0*/ 	.word	0x00022860
        /*09f4*/ 	.short	0x0100
        /*09f6*/ 	.byte	0x08
	.zero		1


	//   ....[8]....
        /*09f8*/ 	.word	0x00000400
        /*09fc*/ 	.word	0x000000ff
        /*0a00*/ 	.word	0x00022858
        /*0a04*/ 	.short	0x0100
        /*0a06*/ 	.byte	0x08
	.zero		1


	//   ....[9]....
        /*0a08*/ 	.word	0x00000410
        /*0a0c*/ 	.word	0x000000ff
        /*0a10*/ 	.word	0x00022868
        /*0a14*/ 	.short	0x0100
        /*0a16*/ 	.byte	0x08
	.zero		1


	//   ....[10]....
        /*0a18*/ 	.word	0x00000500
        /*0a1c*/ 	.word	0x000000ff
        /*0a20*/ 	.word	0x00022870
        /*0a24*/ 	.short	0x0100
        /*0a26*/ 	.byte	0x06
	.zero		1


	//   ....[11]....
        /*0a28*/ 	.word	0x00000510
        /*0a2c*/ 	.word	0x000000ff
        /*0a30*/ 	.word	0x00022880
        /*0a34*/ 	.short	0x0100
        /*0a36*/ 	.byte	0x06
	.zero		1


	//   ....[12]....
        /*0a38*/ 	.word	0x00000520
        /*0a3c*/ 	.word	0x000000ff
        /*0a40*/ 	.word	0x00022878
        /*0a44*/ 	.short	0x0100
        /*0a46*/ 	.byte	0x06
	.zero		1


	//   ....[13]....
        /*0a48*/ 	.word	0x00000530
        /*0a4c*/ 	.word	0x000000ff
        /*0a50*/ 	.word	0x00022888
        /*0a54*/ 	.short	0x0100
        /*0a56*/ 	.byte	0x06
	.zero		1


	//   ....[14]....
        /*0a58*/ 	.word	0x00000660
        /*0a5c*/ 	.word	0x000000ff
        /*0a60*/ 	.word	0x00022890
        /*0a64*/ 	.short	0x0100
        /*0a66*/ 	.byte	0x08
	.zero		1


	//   ....[15]....
        /*0a68*/ 	.word	0x00000670
        /*0a6c*/ 	.word	0x000000ff
        /*0a70*/ 	.word	0x000228a0
        /*0a74*/ 	.short	0x0100
        /*0a76*/ 	.byte	0x08
	.zero		1


	//   ....[16]....
        /*0a78*/ 	.word	0x00000680
        /*0a7c*/ 	.word	0x000000ff
        /*0a80*/ 	.word	0x00022898
        /*0a84*/ 	.short	0x0100
        /*0a86*/ 	.byte	0x08
	.zero		1


	//   ....[17]....
        /*0a88*/ 	.word	0x00000690
        /*0a8c*/ 	.word	0x000000ff
        /*0a90*/ 	.word	0x000228a8
        /*0a94*/ 	.short	0x0100
        /*0a96*/ 	.byte	0x08
	.zero		1


	//   ....[18]....
        /*0a98*/ 	.word	0x000007d0
        /*0a9c*/ 	.word	0x000000ff
        /*0aa0*/ 	.word	0x000228b0
        /*0aa4*/ 	.short	0x0100
        /*0aa6*/ 	.byte	0x08
	.zero		1


	//   ....[19]....
        /*0aa8*/ 	.word	0x000007e0
        /*0aac*/ 	.word	0x000000ff
        /*0ab0*/ 	.word	0x000228c0
        /*0ab4*/ 	.short	0x0100
        /*0ab6*/ 	.byte	0x08
	.zero		1


	//   ....[20]....
        /*0ab8*/ 	.word	0x000007f0
        /*0abc*/ 	.word	0x000000ff
        /*0ac0*/ 	.word	0x000228b8
        /*0ac4*/ 	.short	0x0100
        /*0ac6*/ 	.byte	0x08
	.zero		1


	//   ....[21]....
        /*0ac8*/ 	.word	0x00000800
        /*0acc*/ 	.word	0x000000ff
        /*0ad0*/ 	.word	0x000228c8
        /*0ad4*/ 	.short	0x0100
        /*0ad6*/ 	.byte	0x08
	.zero		1


	//   ....[22]....
        /*0ad8*/ 	.word	0x00001570
        /*0adc*/ 	.word	0x000000ff
        /*0ae0*/ 	.word	0x00022800
        /*0ae4*/ 	.short	0x010a
        /*0ae6*/ 	.byte	0x29
	.zero		1


	//   ....[23]....
        /*0ae8*/ 	.word	0x00001600
        /*0aec*/ 	.word	0x000000ff
        /*0af0*/ 	.word	0x00022830
        /*0af4*/ 	.short	0x010a
        /*0af6*/ 	.byte	0x29
	.zero		1


	//   ....[24]....
        /*0af8*/ 	.word	0x00001660
        /*0afc*/ 	.word	0x000000ff
        /*0b00*/ 	.word	0x00022830
        /*0b04*/ 	.short	0x010a
        /*0b06*/ 	.byte	0x29
	.zero		1


	//   ....[25]....
        /*0b08*/ 	.word	0x00002950
        /*0b0c*/ 	.word	0x000000ff
        /*0b10*/ 	.word	0x00000000
        /*0b14*/ 	.short	0x0101
        /*0b16*/ 	.byte	0x04
	.zero		1


	//   ....[26]....
        /*0b18*/ 	.word	0x00005080
        /*0b1c*/ 	.word	0x000000ff
        /*0b20*/ 	.word	0x00022830
        /*0b24*/ 	.short	0x010a
        /*0b26*/ 	.byte	0x04
	.zero		1


	//   ....[27]....
        /*0b28*/ 	.word	0x000050c0
        /*0b2c*/ 	.word	0x000000ff
        /*0b30*/ 	.word	0x00022830
        /*0b34*/ 	.short	0x010a
        /*0b36*/ 	.byte	0x04
	.zero		1


	//   ....[28]....
        /*0b38*/ 	.word	0x000059b0
        /*0b3c*/ 	.word	0x000000ff
        /*0b40*/ 	.word	0x00022850
        /*0b44*/ 	.short	0x010a
        /*0b46*/ 	.byte	0x04
	.zero		1


	//   ....[29]....
        /*0b48*/ 	.word	0x000059f0
        /*0b4c*/ 	.word	0x000000ff
        /*0b50*/ 	.word	0x00022850
        /*0b54*/ 	.short	0x010a
        /*0b56*/ 	.byte	0x04
	.zero		1


	//   ....[30]....
        /*0b58*/ 	.word	0x000062c0
        /*0b5c*/ 	.word	0x000000ff
        /*0b60*/ 	.word	0x00000000
        /*0b64*/ 	.short	0x0101
        /*0b66*/ 	.byte	0x04
	.zero		1


	//   ....[31]....
        /*0b68*/ 	.word	0x00007d00
        /*0b6c*/ 	.word	0x000000ff
        /*0b70*/ 	.word	0x00000000
        /*0b74*/ 	.short	0x0101
        /*0b76*/ 	.byte	0x04
	.zero		1


	//   ....[32]....
        /*0b78*/ 	.word	0x000083a0
        /*0b7c*/ 	.word	0x000000ff
        /*0b80*/ 	.word	0x00022850
        /*0b84*/ 	.short	0x010a
        /*0b86*/ 	.byte	0x09
	.zero		1


	//   ....[33]....
        /*0b88*/ 	.word	0x000083e0
        /*0b8c*/ 	.word	0x000000ff
        /*0b90*/ 	.word	0x00022850
        /*0b94*/ 	.short	0x010a
        /*0b96*/ 	.byte	0x09
	.zero		1


	//   ....[34]....
        /*0b98*/ 	.word	0x00008a50
        /*0b9c*/ 	.word	0x000000ff
        /*0ba0*/ 	.word	0x00000000
        /*0ba4*/ 	.short	0x0101
        /*0ba6*/ 	.byte	0x04
	.zero		1


	//   ....[35]....
        /*0ba8*/ 	.word	0x0000a120
        /*0bac*/ 	.word	0x000000ff
        /*0bb0*/ 	.word	0x00000000
        /*0bb4*/ 	.short	0x0101
        /*0bb6*/ 	.byte	0x04
	.zero		1


	//   ....[36]....
        /*0bb8*/ 	.word	0x0000c4e0
        /*0bbc*/ 	.word	0x000000ff
        /*0bc0*/ 	.word	0x00022880
        /*0bc4*/ 	.short	0x010a
        /*0bc6*/ 	.byte	0x2a
	.zero		1


	//   ....[37]....
        /*0bc8*/ 	.word	0x0000cd40
        /*0bcc*/ 	.word	0x000000ff
        /*0bd0*/ 	.word	0x00022870
        /*0bd4*/ 	.short	0x0107
        /*0bd6*/ 	.byte	0x2a
	.zero		1


	//   ....[38]....
        /*0bd8*/ 	.word	0x0000cdd0
        /*0bdc*/ 	.word	0x000000ff
        /*0be0*/ 	.word	0x00022870
        /*0be4*/ 	.short	0x0101
        /*0be6*/ 	.byte	0x2a
	.zero		1


	//   ....[39]....
        /*0be8*/ 	.word	0x0000ce00
        /*0bec*/ 	.word	0x000000ff
        /*0bf0*/ 	.word	0x00022840
        /*0bf4*/ 	.short	0x010a
        /*0bf6*/ 	.byte	0x2a
	.zero		1


	//   ....[40]....
        /*0bf8*/ 	.word	0x0000d580
        /*0bfc*/ 	.word	0x000000ff
        /*0c00*/ 	.word	0x00022830
        /*0c04*/ 	.short	0x0107
        /*0c06*/ 	.byte	0x2a
	.zero		1


	//   ....[41]....
        /*0c08*/ 	.word	0x0000d610
        /*0c0c*/ 	.word	0x000000ff
        /*0c10*/ 	.word	0x00022830
        /*0c14*/ 	.short	0x0101
        /*0c16*/ 	.byte	0x2a
	.zero		1


	//   ....[42]....
        /*0c18*/ 	.word	0x0000de90
        /*0c1c*/ 	.word	0x000000ff
        /*0c20*/ 	.word	0x00022800
        /*0c24*/ 	.short	0x0107
        /*0c26*/ 	.byte	0x2a
	.zero		1


	//   ....[43]....
        /*0c28*/ 	.word	0x0000ded0
        /*0c2c*/ 	.word	0x000000ff
        /*0c30*/ 	.word	0x00022800
        /*0c34*/ 	.short	0x0101
        /*0c36*/ 	.byte	0x2a
	.zero		1


	//   ....[44]....
        /*0c38*/ 	.word	0x0000dee0
        /*0c3c*/ 	.word	0x000000ff
        /*0c40*/ 	.word	0x00022820
        /*0c44*/ 	.short	0x010a
        /*0c46*/ 	.byte	0x2a
	.zero		1


	//   ....[45]....
        /*0c48*/ 	.word	0x0000e330
        /*0c4c*/ 	.word	0x00000003
        /*0c50*/ 	.word	0x00022880
        /*0c54*/ 	.short	0x010a
        /*0c56*/ 	.byte	0x3f
	.zero		1


	//   ....[46]....
        /*0c58*/ 	.word	0x0000e970
        /*0c5c*/ 	.word	0x00000003
        /*0c60*/ 	.word	0x00022870
        /*0c64*/ 	.short	0x0107
        /*0c66*/ 	.byte	0x3f
	.zero		1


	//   ....[47]....
        /*0c68*/ 	.word	0x0000ea00
        /*0c6c*/ 	.word	0x00000003
        /*0c70*/ 	.word	0x00022870
        /*0c74*/ 	.short	0x0101
        /*0c76*/ 	.byte	0x3f
	.zero		1


	//   ....[48]....
        /*0c78*/ 	.word	0x0000ea30
        /*0c7c*/ 	.word	0x00000003
        /*0c80*/ 	.word	0x00022840
        /*0c84*/ 	.short	0x010a
        /*0c86*/ 	.byte	0x3f
	.zero		1


	//   ....[49]....
        /*0c88*/ 	.word	0x0000f000
        /*0c8c*/ 	.word	0x00000003
        /*0c90*/ 	.word	0x00022830
        /*0c94*/ 	.short	0x0107
        /*0c96*/ 	.byte	0x3f
	.zero		1


	//   ....[50]....
        /*0c98*/ 	.word	0x0000f0a0
        /*0c9c*/ 	.word	0x00000003
        /*0ca0*/ 	.word	0x00022830
        /*0ca4*/ 	.short	0x0101
        /*0ca6*/ 	.byte	0x3f
	.zero		1


	//   ....[51]....
        /*0ca8*/ 	.word	0x0000f120
        /*0cac*/ 	.word	0x00000006
        /*0cb0*/ 	.word	0x00022870
        /*0cb4*/ 	.short	0x010a
        /*0cb6*/ 	.byte	0x3f
	.zero		1


	//   ....[52]....
        /*0cb8*/ 	.word	0x0000f1b0
        /*0cbc*/ 	.word	0x00000006
        /*0cc0*/ 	.word	0x00022860
        /*0cc4*/ 	.short	0x010a
        /*0cc6*/ 	.byte	0x3f
	.zero		1


	//   ....[53]....
        /*0cc8*/ 	.word	0x0000f6a0
        /*0ccc*/ 	.word	0x00000006
        /*0cd0*/ 	.word	0x00022850
        /*0cd4*/ 	.short	0x0101
        /*0cd6*/ 	.byte	0x3f
	.zero		1


	//   ....[54]....
        /*0cd8*/ 	.word	0x0000f740
        /*0cdc*/ 	.word	0x00000006
        /*0ce0*/ 	.word	0x00000000
        /*0ce4*/ 	.short	0x0101
        /*0ce6*/ 	.byte	0x3f
	.zero		1


	//   ....[55]....
        /*0ce8*/ 	.word	0x0000f810
        /*0cec*/ 	.word	0x00000003
        /*0cf0*/ 	.word	0x00022870
        /*0cf4*/ 	.short	0x010a
        /*0cf6*/ 	.byte	0x3f
	.zero		1


	//   ....[56]....
        /*0cf8*/ 	.word	0x0000f8c0
        /*0cfc*/ 	.word	0x00000003
        /*0d00*/ 	.word	0x00022860
        /*0d04*/ 	.short	0x010a
        /*0d06*/ 	.byte	0x3f
	.zero		1


	//   ....[57]....
        /*0d08*/ 	.word	0x0000fda0
        /*0d0c*/ 	.word	0x00000003
        /*0d10*/ 	.word	0x00022850
        /*0d14*/ 	.short	0x0101
        /*0d16*/ 	.byte	0x3f
	.zero		1


	//   ....[58]....
        /*0d18*/ 	.word	0x0000fe30
        /*0d1c*/ 	.word	0x00000003
        /*0d20*/ 	.word	0x00000000
        /*0d24*/ 	.short	0x0101
        /*0d26*/ 	.byte	0x3f
	.zero		1


	//   ....[59]....
        /*0d28*/ 	.word	0x0000fec0
        /*0d2c*/ 	.word	0x00000007
        /*0d30*/ 	.word	0x00022820
        /*0d34*/ 	.short	0x010a
        /*0d36*/ 	.byte	0x3f
	.zero		1


	//   ....[60]....
        /*0d38*/ 	.word	0x0000ffe0
        /*0d3c*/ 	.word	0x00000005
        /*0d40*/ 	.word	0x00022840
        /*0d44*/ 	.short	0x010a
        /*0d46*/ 	.byte	0x3f
	.zero		1


	//   ....[61]....
        /*0d48*/ 	.word	0x00010080
        /*0d4c*/ 	.word	0x00000007
        /*0d50*/ 	.word	0x00022840
        /*0d54*/ 	.short	0x010a
        /*0d56*/ 	.byte	0x3f
	.zero		1


	//   ....[62]....
        /*0d58*/ 	.word	0x000100c0
        /*0d5c*/ 	.word	0x00000005
        /*0d60*/ 	.word	0x00022860
        /*0d64*/ 	.short	0x010a
        /*0d66*/ 	.byte	0x3f
	.zero		1


	//   ....[63]....
        /*0d68*/ 	.word	0x00010100
        /*0d6c*/ 	.word	0x00000007
        /*0d70*/ 	.word	0x00022860
        /*0d74*/ 	.short	0x010a
        /*0d76*/ 	.byte	0x3f
	.zero		1


	//   ....[64]....
        /*0d78*/ 	.word	0x00010140
        /*0d7c*/ 	.word	0x00000005
        /*0d80*/ 	.word	0x00022880
        /*0d84*/ 	.short	0x010a
        /*0d86*/ 	.byte	0x3f
	.zero		1


	//   ....[65]....
        /*0d88*/ 	.word	0x00010180
        /*0d8c*/ 	.word	0x00000007
        /*0d90*/ 	.word	0x00022880
        /*0d94*/ 	.short	0x010a
        /*0d96*/ 	.byte	0x3f
	.zero		1


	//   ....[66]....
        /*0d98*/ 	.word	0x000101f0
        /*0d9c*/ 	.word	0x00000003
        /*0da0*/ 	.word	0x00022800
        /*0da4*/ 	.short	0x010a
        /*0da6*/ 	.byte	0x3f
	.zero		1


	//   ....[67]....
        /*0da8*/ 	.word	0x00010250
        /*0dac*/ 	.word	0x00000005
        /*0db0*/ 	.word	0x00022830
        /*0db4*/ 	.short	0x010a
        /*0db6*/ 	.byte	0x3f
	.zero		1


	//   ....[68]....
        /*0db8*/ 	.word	0x000102b0
        /*0dbc*/ 	.word	0x00000008
        /*0dc0*/ 	.word	0x00022830
        /*0dc4*/ 	.short	0x010a
        /*0dc6*/ 	.byte	0x3f
	.zero		1


	//   ....[69]....
        /*0dc8*/ 	.word	0x00010310
        /*0dcc*/ 	.word	0x00000009
        /*0dd0*/ 	.word	0x00022850
        /*0dd4*/ 	.short	0x010a
        /*0dd6*/ 	.byte	0x3f
	.zero		1


	//   ....[70]....
        /*0dd8*/ 	.word	0x00010370
        /*0ddc*/ 	.word	0x00000005
        /*0de0*/ 	.word	0x00022850
        /*0de4*/ 	.short	0x010a
        /*0de6*/ 	.byte	0x3f
	.zero		1


	//   ....[71]....
        /*0de8*/ 	.word	0x00010450
        /*0dec*/ 	.word	0x00000003
        /*0df0*/ 	.word	0x00022880
        /*0df4*/ 	.short	0x010a
        /*0df6*/ 	.byte	0x3f
	.zero		1


	//   ....[72]....
        /*0df8*/ 	.word	0x000110c0
        /*0dfc*/ 	.word	0x00000003
        /*0e00*/ 	.word	0x00022840
        /*0e04*/ 	.short	0x010a
        /*0e06*/ 	.byte	0x3f
	.zero		1


	//   ....[73]....
        /*0e08*/ 	.word	0x00012660
        /*0e0c*/ 	.word	0x00000003
        /*0e10*/ 	.word	0x00022820
        /*0e14*/ 	.short	0x010a
        /*0e16*/ 	.byte	0x3f
	.zero		1


	//   ....[74]....
        /*0e18*/ 	.word	0x000126b0
        /*0e1c*/ 	.word	0x00000003
        /*0e20*/ 	.word	0x00022880
        /*0e24*/ 	.short	0x010a
        /*0e26*/ 	.byte	0x3f
	.zero		1


	//   ....[75]....
        /*0e28*/ 	.word	0x000131e0
        /*0e2c*/ 	.word	0x00000003
        /*0e30*/ 	.word	0x00022840
        /*0e34*/ 	.short	0x010a
        /*0e36*/ 	.byte	0x3f
	.zero		1


	//   ....[76]....
        /*0e38*/ 	.word	0x00013cc0
        /*0e3c*/ 	.word	0x00000006
        /*0e40*/ 	.word	0x00022870
        /*0e44*/ 	.short	0x010a
        /*0e46*/ 	.byte	0x3f
	.zero		1


	//   ....[77]....
        /*0e48*/ 	.word	0x00013d10
        /*0e4c*/ 	.word	0x00000006
        /*0e50*/ 	.word	0x00022860
        /*0e54*/ 	.short	0x010a
        /*0e56*/ 	.byte	0x3f
	.zero		1


	//   ....[78]....
        /*0e58*/ 	.word	0x00013d60
        /*0e5c*/ 	.word	0x00000003
        /*0e60*/ 	.word	0x00022870
        /*0e64*/ 	.short	0x010a
        /*0e66*/ 	.byte	0x3f
	.zero		1


	//   ....[79]....
        /*0e68*/ 	.word	0x00013db0
        /*0e6c*/ 	.word	0x00000003
        /*0e70*/ 	.word	0x00022860
        /*0e74*/ 	.short	0x010a
        /*0e76*/ 	.byte	0x3f
	.zero		1


	//   ....[80]....
        /*0e78*/ 	.word	0x00013e00
        /*0e7c*/ 	.word	0x00000007
        /*0e80*/ 	.word	0x00022820
        /*0e84*/ 	.short	0x010a
        /*0e86*/ 	.byte	0x3f
	.zero		1


	//   ....[81]....
        /*0e88*/ 	.word	0x00013e50
        /*0e8c*/ 	.word	0x00000005
        /*0e90*/ 	.word	0x00022840
        /*0e94*/ 	.short	0x010a
        /*0e96*/ 	.byte	0x3f
	.zero		1


	//   ....[82]....
        /*0e98*/ 	.word	0x00013ea0
        /*0e9c*/ 	.word	0x00000007
        /*0ea0*/ 	.word	0x00022840
        /*0ea4*/ 	.short	0x010a
        /*0ea6*/ 	.byte	0x3f
	.zero		1


	//   ....[83]....
        /*0ea8*/ 	.word	0x00013ef0
        /*0eac*/ 	.word	0x00000005
        /*0eb0*/ 	.word	0x00022860
        /*0eb4*/ 	.short	0x010a
        /*0eb6*/ 	.byte	0x3f
	.zero		1


	//   ....[84]....
        /*0eb8*/ 	.word	0x00013f40
        /*0ebc*/ 	.word	0x00000007
        /*0ec0*/ 	.word	0x00022860
        /*0ec4*/ 	.short	0x010a
        /*0ec6*/ 	.byte	0x3f
	.zero		1


	//   ....[85]....
        /*0ec8*/ 	.word	0x00013f90
        /*0ecc*/ 	.word	0x00000005
        /*0ed0*/ 	.word	0x00022880
        /*0ed4*/ 	.short	0x010a
        /*0ed6*/ 	.byte	0x3f
	.zero		1


	//----- nvinfo : EIATTR_NUM_MBARRIERS
	.align		4
.L_91:
        /*0ed8*/ 	.byte	0x03, 0x38
        /*0eda*/ 	.short	0x0016


	//----- nvinfo : EIATTR_EXIT_INSTR_OFFSETS
	.align		4
        /*0edc*/ 	.byte	0x04, 0x1c
        /*0ede*/ 	.short	(.L_93 - .L_92)


	//   ....[0]....
.L_92:
        /*0ee0*/ 	.word	0x000101d0


	//----- nvinfo : EIATTR_MAX_THREADS
	.align		4
.L_93:
        /*0ee4*/ 	.byte	0x04, 0x05
        /*0ee6*/ 	.short	(.L_95 - .L_94)
.L_94:
        /*0ee8*/ 	.word	0x00000180
        /*0eec*/ 	.word	0x00000001
        /*0ef0*/ 	.word	0x00000001


	//----- nvinfo : EIATTR_CRS_STACK_SIZE
	.align		4
.L_95:
        /*0ef4*/ 	.byte	0x04, 0x1e
        /*0ef6*/ 	.short	(.L_97 - .L_96)
.L_96:
        /*0ef8*/ 	.word	0x00000000


	//----- nvinfo : EIATTR_CBANK_PARAM_SIZE
	.align		4
.L_97:
        /*0efc*/ 	.byte	0x03, 0x19
        /*0efe*/ 	.short	0x0a70


	//----- nvinfo : EIATTR_PARAM_CBANK
	.align		4
        /*0f00*/ 	.byte	0x04, 0x0a
        /*0f02*/ 	.short	(.L_99 - .L_98)
	.align		4
.L_98:
        /*0f04*/ 	.word	index@(.nv.constant0._ZN7cutlass13device_kernelIN5flash11enable_sm90INS1_16FlashAttnFwdSm90INS1_25CollectiveMainloopFwdSm90ILi2EN4cute5tupleIJNS5_1CILi1EEES8_S8_EEENS6_IJNS7_ILi128EEENS7_ILi160EEESA_EEELi128ENS_12float_e4m3_tEfNS_4arch4Sm90ELb0ELb0ELb1ELb0ELb1ELb0ELb0ELb1ELb1ELb1ELb1ELb0EEENS1_21CollectiveEpilogueFwdINS6_IJSA_SA_SB_EEES9_NS_10bfloat16_tESF_Li256ELb0ELb1ELb1ELb1EEENS1_19SingleTileSchedulerILb0ELb1ELb1ELi128EEEEEEEEEvNT_6ParamsE)
        /*0f08*/ 	.short	0x0210
        /*0f0a*/ 	.short	0x0a70


	//----- nvinfo : EIATTR_SW_WAR
	.align		4
.L_99:
        /*0f0c*/ 	.byte	0x04, 0x36
        /*0f0e*/ 	.short	(.L_101 - .L_100)
.L_100:
        /*0f10*/ 	.word	0x00000008
.L_101:


//--------------------- .nv.info._ZN7cutlass13device_kernelIN5flash11enable_sm90INS1_16FlashAttnFwdSm90INS1_25CollectiveMainloopFwdSm90ILi2EN4cute5tupleIJNS5_1CILi1EEES8_S8_EEENS6_IJNS7_ILi128EEENS7_ILi160EEESA_EEELi128ENS_12float_e4m3_tEfNS_4arch4Sm90ELb0ELb0ELb1ELb1ELb1ELb0ELb0ELb1ELb1ELb1ELb1ELb0EEENS1_21CollectiveEpilogueFwdINS6_IJSA_SA_SB_EEES9_NS_10bfloat16_tESF_Li256ELb1ELb1ELb1ELb1EEENS1_36VarlenDynamicPersistentTileSchedulerILi128ELi160ELi256ELi128ELb1ELb1ELb1ELb0ELb1ELb1EEEEEEEEEvNT_6ParamsE --------------------------
	.section	.nv.info._ZN7cutlass13device_kernelIN5flash11enable_sm90INS1_16FlashAttnFwdSm90INS1_25CollectiveMainloopFwdSm90ILi2EN4cute5tupleIJNS5_1CILi1EEES8_S8_EEENS6_IJNS7_ILi128EEENS7_ILi160EEESA_EEELi128ENS_12float_e4m3_tEfNS_4arch4Sm90ELb0ELb0ELb1ELb1ELb1ELb0ELb0ELb1ELb1ELb1ELb1ELb0EEENS1_21CollectiveEpilogueFwdINS6_IJSA_SA_SB_EEES9_NS_10bfloat16_tESF_Li256ELb1ELb1ELb1ELb1EEENS1_36VarlenDynamicPersistentTileSchedulerILi128ELi160ELi256ELi128ELb1ELb1ELb1ELb0ELb1ELb1EEEEEEEEEvNT_6ParamsE,"",@"SHT_CUDA_INFO"
	.sectionflags	@""
	.align	4


	//----- nvinfo : EIATTR_CUDA_API_VERSION
	.align		4
        /*0000*/ 	.byte	0x04, 0x37
        /*0002*/ 	.short	(.L_103 - .L_102)
.L_102:
        /*0004*/ 	.word	0x00000082


	//----- nvinfo : EIATTR_KPARAM_INFO
	.align		4
.L_103:
        /*0008*/ 	.byte	0x04, 0x17
        /*000a*/ 	.short	(.L_105 - .L_104)
.L_104:
        /*000c*/ 	.word	0x00000000
        /*0010*/ 	.short	0x0000
        /*0012*/ 	.short	0x0070
        /*0014*/ 	.byte	0x00, 0xf0, 0x01, 0x2a


	//----- nvinfo : EIATTR_SPARSE_MMA_MASK
	.align		4
.L_105:
        /*0018*/ 	.byte	0x03, 0x50
        /*001a*/ 	.short	0x0000


	//----- nvinfo : EIATTR_MAXREG_COUNT
	.align		4
        /*001c*/ 	.byte	0x03, 0x1b
        /*001e*/ 	.short	0x00a8


	//----- nvinfo : EIATTR_NUM_BARRIERS
	.align		4
        /*0020*/ 	.byte	0x02, 0x4c
        /*0022*/ 	.byte	0x10
	.zero		1


	//----- nvinfo : EIATTR_EXTERNS
	.align		4
        /*0024*/ 	.byte	0x04, 0x0f
        /*0026*/ 	.short	(.L_107 - .L_106)


	//   ....[0]....
	.align		4
.L_106:
        /*0028*/ 	.word	index@(__assertfail)


	//----- nvinfo : EIATTR_ANNOTATIONS
	.align		4
.L_107:
        /*002c*/ 	.byte	0x04, 0x55
        /*002e*/ 	.short	(.L_109 - .L_108)


	//   ....[0]....
.L_108:
        /*0030*/ 	.word	0x00000001
        /*0034*/ 	.byte	0x70, 0xd0, 0x00, 0x00, 0x01, 0x00, 0x00, 0x00, 0x90, 0xd0, 0x00, 0x00, 0x01, 0x00, 0x00, 0x00
        /* <DEDUP_REMOVED lines=24> */
        /*01c4*/ 	.byte	0x00, 0x3c, 0x01, 0x00, 0x01, 0x00, 0x00, 0x00, 0x90, 0x3c, 0x01, 0x00


	//----- nvinfo : EIATTR_MERCURY_ISA_VERSION
	.align		4
.L_109:
        /*01d0*/ 	.byte	0x03, 0x5f
        /*01d2*/ 	.short	0x0101


	//----- nvinfo : EIATTR_UNUSED_LOAD_BYTE_OFFSET
	.align		4
        /*01d4*/ 	.byte	0x04, 0x44
        /*01d6*/ 	.short	(.L_111 - .L_110)


	//   ....[0]....
.L_110:
        /*01d8*/ 	.word	0x00000980
        /*01dc*/ 	.word	0x0000fff0


	//   ....[1]....
        /*01e0*/ 	.word	0x000094a0
        /*01e4*/ 	.word	0x0000fff0


	//----- nvinfo : EIATTR_INT_WARP_WIDE_INSTR_OFFSETS
	.align		4
.L_111:
        /*01e8*/ 	.byte	0x04, 0x31
        /*01ea*/ 	.short	(.L_113 - .L_112)


	//   ....[0]....
.L_112:
        /*01ec*/ 	.word	0x000000c0


	//   ....[1]....
        /*01f0*/ 	.word	0x000000d0


	//   ....[2]....
        /*01f4*/ 	.word	0x00000170


	//   ....[3]....
        /*01f8*/ 	.word	0x0000e7a0


	//   ....[4]....
        /*01fc*/ 	.word	0x0000e830


	//   ....[5]....
        /*0200*/ 	.word	0x00012830


	//   ....[6]....
        /*0204*/ 	.word	0x000128c0


	//----- nvinfo : EIATTR_COOP_GROUP_MASK_REGIDS
	.align		4
.L_113:
        /*0208*/ 	.byte	0x04, 0x29
        /*020a*/ 	.short	(.L_115 - .L_114)


	//   ....[0]....
.L_114:
        /*020c*/ 	.word	0xffffffff


	//   ....[1]....
        /*0210*/ 	.word	0xffffffff


	//   ....[2]....
        /*0214*/ 	.word	0xffffffff


	//   ....[3]....
        /*0218*/ 	.word	0xffffffff


	//   ....[4]....
        /*021c*/ 	.word	0xffffffff


	//   ....[5]....
        /*0220*/ 	.word	0xffffffff


	//   ....[6]....
        /*0224*/ 	.word	0xffffffff


	//   ....[7]....
        /*0228*/ 	.word	0xffffffff


	//   ....[8]....
        /*022c*/ 	.word	0xffffffff


	//   ....[9]....
        /*0230*/ 	.word	0xffffffff


	//   ....[10]....
        /*0234*/ 	.word	0xffffffff


	//   ....[11]....
        /*0238*/ 	.word	0xffffffff


	//   ....[12]....
        /*023c*/ 	.word	0xffffffff


	//   ....[13]....
        /*0240*/ 	.word	0xffffffff


	//   ....[14]....
        /*0244*/ 	.word	0xffffffff


	//   ....[15]....
        /*0248*/ 	.word	0xffffffff


	//   ....[16]....
        /*024c*/ 	.word	0xffffffff


	//   ....[17]....
        /*0250*/ 	.word	0xffffffff


	//   ....[18]....
        /*0254*/ 	.word	0xffffffff


	//   ....[19]....
        /*0258*/ 	.word	0xffffffff


	//   ....[20]....
        /*025c*/ 	.word	0xffffffff


	//   ....[21]....
        /*0260*/ 	.word	0xffffffff


	//   ....[22]....
        /*0264*/ 	.word	0xffffffff


	//   ....[23]....
        /*0268*/ 	.word	0xffffffff


	//   ....[24]....
        /*026c*/ 	.word	0xffffffff


	//   ....[25]....
        /*0270*/ 	.word	0xffffffff


	//   ....[26]....
        /*0274*/ 	.word	0xffffffff


	//   ....[27]....
        /*0278*/ 	.word	0xffffffff


	//   ....[28]....
        /*027c*/ 	.word	0xffffffff


	//   ....[29]....
        /*0280*/ 	.word	0xffffffff


	//   ....[30]....
        /*0284*/ 	.word	0xffffffff


	//   ....[31]....
        /*0288*/ 	.word	0xffffffff


	//   ....[32]....
        /*028c*/ 	.word	0xffffffff


	//   ....[33]....
        /*0290*/ 	.word	0xffffffff


	//   ....[34]....
        /*0294*/ 	.word	0xffffffff


	//   ....[35]....
        /*0298*/ 	.word	0xffffffff


	//   ....[36]....
        /*029c*/ 	.word	0xffffffff


	//   ....[37]....
        /*02a0*/ 	.word	0xffffffff


	//   ....[38]....
        /*02a4*/ 	.word	0xffffffff


	//   ....[39]....
        /*02a8*/ 	.word	0xffffffff


	//   ....[40]....
        /*02ac*/ 	.word	0xffffffff


	//   ....[41]....
        /*02b0*/ 	.word	0xffffffff


	//   ....[42]....
        /*02b4*/ 	.word	0xffffffff


	//   ....[43]....
        /*02b8*/ 	.word	0xffffffff


	//   ....[44]....
        /*02bc*/ 	.word	0xffffffff


	//   ....[45]....
        /*02c0*/ 	.word	0xffffffff


	//   ....[46]....
        /*02c4*/ 	.word	0xffffffff


	//   ....[47]....
        /*02c8*/ 	.word	0xffffffff


	//   ....[48]....
        /*02cc*/ 	.word	0xffffffff


	//   ....[49]....
        /*02d0*/ 	.word	0xffffffff


	//   ....[50]....
        /*02d4*/ 	.word	0xffffffff


	//   ....[51]....
        /*02d8*/ 	.word	0xffffffff


	//   ....[52]....
        /*02dc*/ 	.word	0xffffffff


	//   ....[53]....
        /*02e0*/ 	.word	0xffffffff


	//   ....[54]....
        /*02e4*/ 	.word	0xffffffff


	//   ....[55]....
        /*02e8*/ 	.word	0xffffffff


	//   ....[56]....
        /*02ec*/ 	.word	0xffffffff


	//   ....[57]....
        /*02f0*/ 	.word	0xffffffff


	//   ....[58]....
        /*02f4*/ 	.word	0xffffffff


	//   ....[59]....
        /*02f8*/ 	.word	0xffffffff


	//   ....[60]....
        /*02fc*/ 	.word	0xffffffff


	//   ....[61]....
        /*0300*/ 	.word	0xffffffff


	//   ....[62]....
        /*0304*/ 	.word	0xffffffff


	//   ....[63]....
        /*0308*/ 	.word	0xffffffff


	//   ....[64]....
        /*030c*/ 	.word	0xffffffff


	//   ....[65]....
        /*0310*/ 	.word	0xffffffff


	//   ....[66]....
        /*0314*/ 	.word	0xffffffff


	//   ....[67]....
        /*0318*/ 	.word	0xffffffff


	//   ....[68]....
        /*031c*/ 	.word	0xffffffff


	//   ....[69]....
        /*0320*/ 	.word	0xffffffff


	//   ....[70]....
        /*0324*/ 	.word	0xffffffff


	//   ....[71]....
        /*0328*/ 	.word	0xffffffff


	//   ....[72]....
        /*032c*/ 	.word	0xffffffff


	//   ....[73]....
        /*0330*/ 	.word	0xffffffff


	//   ....[74]....
        /*0334*/ 	.word	0xffffffff


	//   ....[75]....
        /*0338*/ 	.word	0xffffffff


	//   ....[76]....
        /*033c*/ 	.word	0xffffffff


	//   ....[77]....
        /*0340*/ 	.word	0xffffffff


	//   ....[78]....
        /*0344*/ 	.word	0xffffffff


	//   ....[79]....
        /*0348*/ 	.word	0xffffffff


	//   ....[80]....
        /*034c*/ 	.word	0xffffffff


	//   ....[81]....
        /*0350*/ 	.word	0xffffffff


	//   ....[82]....
        /*0354*/ 	.word	0xffffffff


	//   ....[83]....
        /*0358*/ 	.word	0xffffffff


	//   ....[84]....
        /*035c*/ 	.word	0xffffffff


	//   ....[85]....
        /*0360*/ 	.word	0xffffffff


	//   ....[86]....
        /*0364*/ 	.word	0xffffffff


	//   ....[87]....
        /*0368*/ 	.word	0xffffffff


	//   ....[88]....
        /*036c*/ 	.word	0xffffffff


	//   ....[89]....
        /*0370*/ 	.word	0xffffffff


	//   ....[90]....
        /*0374*/ 	.word	0xffffffff


	//   ....[91]....
        /*0378*/ 	.word	0xffffffff


	//   ....[92]....
        /*037c*/ 	.word	0xffffffff


	//   ....[93]....
        /*0380*/ 	.word	0xffffffff


	//   ....[94]....
        /*0384*/ 	.word	0xffffffff


	//   ....[95]....
        /*0388*/ 	.word	0xffffffff


	//   ....[96]....
        /*038c*/ 	.word	0xffffffff


	//   ....[97]....
        /*0390*/ 	.word	0xffffffff


	//   ....[98]....
        /*0394*/ 	.word	0xffffffff


	//   ....[99]....
        /*0398*/ 	.word	0xffffffff


	//   ....[100]....
        /*039c*/ 	.word	0xffffffff


	//   ....[101]....
        /*03a0*/ 	.word	0xffffffff


	//   ....[102]....
        /*03a4*/ 	.word	0xffffffff


	//   ....[103]....
        /*03a8*/ 	.word	0xffffffff


	//   ....[104]....
        /*03ac*/ 	.word	0xffffffff


	//   ....[105]....
        /*03b0*/ 	.word	0xffffffff


	//   ....[106]....
        /*03b4*/ 	.word	0xffffffff


	//   ....[107]....
        /*03b8*/ 	.word	0xffffffff


	//   ....[108]....
        /*03bc*/ 	.word	0xffffffff


	//   ....[109]....
        /*03c0*/ 	.word	0xffffffff


	//   ....[110]....
        /*03c4*/ 	.word	0xffffffff


	//   ....[111]....
        /*03c8*/ 	.word	0xffffffff


	//   ....[112]....
        /*03cc*/ 	.word	0xffffffff


	//   ....[113]....
        /*03d0*/ 	.word	0xffffffff


	//   ....[114]....
        /*03d4*/ 	.word	0xffffffff


	//   ....[115]....
        /*03d8*/ 	.word	0xffffffff


	//   ....[116]....
        /*03dc*/ 	.word	0xffffffff


	//   ....[117]....
        /*03e0*/ 	.word	0xffffffff


	//   ....[118]....
        /*03e4*/ 	.word	0xffffffff


	//   ....[119]....
        /*03e8*/ 	.word	0xffffffff


	//   ....[120]....
        /*03ec*/ 	.word	0xffffffff


	//   ....[121]....
        /*03f0*/ 	.word	0xffffffff


	//   ....[122]....
        /*03f4*/ 	.word	0xffffffff


	//   ....[123]....
        /*03f8*/ 	.word	0xffffffff


	//   ....[124]....
        /*03fc*/ 	.word	0xffffffff


	//   ....[125]....
        /*0400*/ 	.word	0xffffffff


	//   ....[126]....
        /*0404*/ 	.word	0xffffffff


	//   ....[127]....
        /*0408*/ 	.word	0xffffffff


	//   ....[128]....
        /*040c*/ 	.word	0xffffffff


	//   ....[129]....
        /*0410*/ 	.word	0xffffffff


	//   ....[130]....
        /*0414*/ 	.word	0xffffffff


	//   ....[131]....
        /*0418*/ 	.word	0xffffffff


	//   ....[132]....
        /*041c*/ 	.word	0xffffffff


	//   ....[133]....
        /*0420*/ 	.word	0xffffffff


	//   ....[134]....
        /*0424*/ 	.word	0xffffffff


	//   ....[135]....
        /*0428*/ 	.word	0xffffffff


	//   ....[136]....
        /*042c*/ 	.word	0xffffffff


	//   ....[137]....
        /*0430*/ 	.word	0xffffffff


	//   ....[138]....
        /*0434*/ 	.word	0xffffffff


	//   ....[139]....
        /*0438*/ 	.word	0xffffffff


	//   ....[140]....
        /*043c*/ 	.word	0xffffffff


	//   ....[141]....
        /*0440*/ 	.word	0xffffffff


	//   ....[142]....
        /*0444*/ 	.word	0xffffffff


	//   ....[143]....
        /*0448*/ 	.word	0xffffffff


	//   ....[144]....
        /*044c*/ 	.word	0xffffffff


	//   ....[145]....
        /*0450*/ 	.word	0xffffffff


	//   ....[146]....
        /*0454*/ 	.word	0xffffffff


	//   ....[147]....
        /*0458*/ 	.word	0xffffffff


	//   ....[148]....
        /*045c*/ 	.word	0xffffffff


	//   ....[149]....
        /*0460*/ 	.word	0xffffffff


	//   ....[150]....
        /*0464*/ 	.word	0xffffffff


	//   ....[151]....
        /*0468*/ 	.word	0xffffffff


	//   ....[152]....
        /*046c*/ 	.word	0xffffffff


	//   ....[153]....
        /*0470*/ 	.word	0xffffffff


	//   ....[154]....
        /*0474*/ 	.word	0xffffffff


	//   ....[155]....
        /*0478*/ 	.word	0xffffffff


	//   ....[156]....
        /*047c*/ 	.word	0xffffffff


	//   ....[157]....
        /*0480*/ 	.word	0xffffffff


	//   ....[158]....
        /*0484*/ 	.word	0xffffffff


	//   ....[159]....
        /*0488*/ 	.word	0xffffffff


	//   ....[160]....
        /*048c*/ 	.word	0xffffffff


	//   ....[161]....
        /*0490*/ 	.word	0xffffffff


	//   ....[162]....
        /*0494*/ 	.word	0xffffffff


	//   ....[163]....
        /*0498*/ 	.word	0xffffffff


	//   ....[164]....
        /*049c*/ 	.word	0xffffffff


	//   ....[165]....
        /*04a0*/ 	.word	0xffffffff


	//   ....[166]....
        /*04a4*/ 	.word	0xffffffff


	//   ....[167]....
        /*04a8*/ 	.word	0xffffffff


	//   ....[168]....
        /*04ac*/ 	.word	0xffffffff


	//   ....[169]....
        /*04b0*/ 	.word	0xffffffff


	//   ....[170]....
        /*04b4*/ 	.word	0xffffffff


	//   ....[171]....
        /*04b8*/ 	.word	0xffffffff


	//   ....[172]....
        /*04bc*/ 	.word	0xffffffff


	//   ....[173]....
        /*04c0*/ 	.word	0xffffffff


	//   ....[174]....
        /*04c4*/ 	.word	0xffffffff


	//   ....[175]....
        /*04c8*/ 	.word	0xffffffff


	//   ....[176]....
        /*04cc*/ 	.word	0xffffffff


	//   ....[177]....
        /*04d0*/ 	.word	0xffffffff


	//   ....[178]....
        /*04d4*/ 	.word	0xffffffff


	//   ....[179]....
        /*04d8*/ 	.word	0xffffffff


	//   ....[180]....
        /*04dc*/ 	.word	0xffffffff


	//   ....[181]....
        /*04e0*/ 	.word	0xffffffff


	//   ....[182]....
        /*04e4*/ 	.word	0xffffffff


	//   ....[183]....
        /*04e8*/ 	.word	0xffffffff


	//   ....[184]....
        /*04ec*/ 	.word	0xffffffff


	//   ....[185]....
        /*04f0*/ 	.word	0xffffffff


	//   ....[186]....
        /*04f4*/ 	.word	0xffffffff


	//   ....[187]....
        /*04f8*/ 	.word	0xffffffff


	//   ....[188]....
        /*04fc*/ 	.word	0xffffffff


	//   ....[189]....
        /*0500*/ 	.word	0xffffffff


	//   ....[190]....
        /*0504*/ 	.word	0xffffffff


	//   ....[191]....
        /*0508*/ 	.word	0xffffffff


	//   ....[192]....
        /*050c*/ 	.word	0xffffffff


	//   ....[193]....
        /*0510*/ 	.word	0xffffffff


	//   ....[194]....
        /*0514*/ 	.word	0xffffffff


	//   ....[195]....
        /*0518*/ 	.word	0xffffffff


	//   ....[196]....
        /*051c*/ 	.word	0xffffffff


	//   ....[197]....
        /*0520*/ 	.word	0xffffffff


	//   ....[198]....
        /*0524*/ 	.word	0xffffffff


	//   ....[199]....
        /*0528*/ 	.word	0xffffffff


	//   ....[200]....
        /*052c*/ 	.word	0xffffffff


	//   ....[201]....
        /*0530*/ 	.word	0xffffffff


	//   ....[202]....
        /*0534*/ 	.word	0xffffffff


	//   ....[203]....
        /*0538*/ 	.word	0xffffffff


	//   ....[204]....
        /*053c*/ 	.word	0xffffffff


	//   ....[205]....
        /*0540*/ 	.word	0xffffffff


	//   ....[206]....
        /*0544*/ 	.word	0xffffffff


	//   ....[207]....
        /*0548*/ 	.word	0xffffffff


	//   ....[208]....
        /*054c*/ 	.word	0xffffffff


	//   ....[209]....
        /*0550*/ 	.word	0xffffffff


	//   ....[210]....
        /*0554*/ 	.word	0xffffffff


	//   ....[211]....
        /*0558*/ 	.word	0xffffffff


	//   ....[212]....
        /*055c*/ 	.word	0xffffffff


	//   ....[213]....
        /*0560*/ 	.word	0xffffffff


	//   ....[214]....
        /*0564*/ 	.word	0xffffffff


	//   ....[215]....
        /*0568*/ 	.word	0xffffffff


	//   ....[216]....
        /*056c*/ 	.word	0xffffffff


	//   ....[217]....
        /*0570*/ 	.word	0xffffffff


	//   ....[218]....
        /*0574*/ 	.word	0xffffffff


	//   ....[219]....
        /*0578*/ 	.word	0xffffffff


	//   ....[220]....
        /*057c*/ 	.word	0xffffffff


	//   ....[221]....
        /*0580*/ 	.word	0xffffffff


	//   ....[222]....
        /*0584*/ 	.word	0xffffffff


	//   ....[223]....
        /*0588*/ 	.word	0xffffffff


	//   ....[224]....
        /*058c*/ 	.word	0xffffffff


	//   ....[225]....
        /*0590*/ 	.word	0xffffffff


	//   ....[226]....
        /*0594*/ 	.word	0xffffffff


	//   ....[227]....
        /*0598*/ 	.word	0xffffffff


	//   ....[228]....
        /*059c*/ 	.word	0xffffffff


	//   ....[229]....
        /*05a0*/ 	.word	0xffffffff


	//   ....[230]....
        /*05a4*/ 	.word	0xffffffff


	//   ....[231]....
        /*05a8*/ 	.word	0xffffffff


	//   ....[232]....
        /*05ac*/ 	.word	0xffffffff


	//   ....[233]....
        /*05b0*/ 	.word	0xffffffff


	//   ....[234]....
        /*05b4*/ 	.word	0xffffffff


	//   ....[235]....
        /*05b8*/ 	.word	0xffffffff


	//   ....[236]....
        /*05bc*/ 	.word	0xffffffff


	//   ....[237]....
        /*05c0*/ 	.word	0xffffffff


	//   ....[238]....
        /*05c4*/ 	.word	0xffffffff


	//   ....[239]....
        /*05c8*/ 	.word	0x0500000f


	//   ....[240]....
        /*05cc*/ 	.word	0x0500000f


	//   ....[241]....
        /*05d0*/ 	.word	0x0500000f


	//   ....[242]....
        /*05d4*/ 	.word	0x0500000f


	//   ....[243]....
        /*05d8*/ 	.word	0x0500000f


	//   ....[244]....
        /*05dc*/ 	.word	0x0500000f


	//   ....[245]....
        /*05e0*/ 	.word	0x0500000f


	//   ....[246]....
        /*05e4*/ 	.word	0x0500000f


	//   ....[247]....
        /*05e8*/ 	.word	0x0500000f


	//   ....[248]....
        /*05ec*/ 	.word	0x0500000f


	//   ....[249]....
        /*05f0*/ 	.word	0x0500000f


	//   ....[250]....
        /*05f4*/ 	.word	0x0500000f


	//   ....[251]....
        /*05f8*/ 	.word	0x0500000f


	//   ....[252]....
        /*05fc*/ 	.word	0x0500000f


	//   ....[253]....
        /*0600*/ 	.word	0x0500000f


	//   ....[254]....
        /*0604*/ 	.word	0x0500000f


	//   ....[255]....
        /*0608*/ 	.word	0x0500000f


	//   ....[0]....
        /*060c*/ 	.word	0x0500000f


	//   ....[1]....
        /*0610*/ 	.word	0x0500000f


	//   ....[2]....
        /*0614*/ 	.word	0x0500000f


	//   ....[3]....
        /*0618*/ 	.word	0x0500000f


	//   ....[4]....
        /*061c*/ 	.word	0x0500000f


	//   ....[5]....
        /*0620*/ 	.word	0x0500000f


	//   ....[6]....
        /*0624*/ 	.word	0x0500000f


	//   ....[7]....
        /*0628*/ 	.word	0x0500000f


	//   ....[8]....
        /*062c*/ 	.word	0x0500000f


	//   ....[9]....
        /*0630*/ 	.word	0x0500000f


	//   ....[10]....
        /*0634*/ 	.word	0x0500000f


	//   ....[11]....
        /*0638*/ 	.word	0x0500000f


	//   ....[12]....
        /*063c*/ 	.word	0x0500000f


	//   ....[13]....
        /*0640*/ 	.word	0x0500000f


	//   ....[14]....
        /*0644*/ 	.word	0x0500000f


	//   ....[15]....
        /*0648*/ 	.word	0x0500000f


	//   ....[16]....
        /*064c*/ 	.word	0x0500000f


	//   ....[17]....
        /*0650*/ 	.word	0x0500000f


	//   ....[18]....
        /*0654*/ 	.word	0x0500000f


	//   ....[19]....
        /*0658*/ 	.word	0x0500000f


	//   ....[20]....
        /*065c*/ 	.word	0x0500000f


	//   ....[21]....
        /*0660*/ 	.word	0x0500000f


	//   ....[22]....
        /*0664*/ 	.word	0x0500000f


	//   ....[23]....
        /*0668*/ 	.word	0x0500000f


	//   ....[24]....
        /*066c*/ 	.word	0x0500000f


	//   ....[25]....
        /*0670*/ 	.word	0x0500000f


	//   ....[26]....
        /*0674*/ 	.word	0x0500000f


	//   ....[27]....
        /*0678*/ 	.word	0x0500000f


	//   ....[28]....
        /*067c*/ 	.word	0x0500000f


	//   ....[29]....
        /*0680*/ 	.word	0x0500000f


	//   ....[30]....
        /*0684*/ 	.word	0x0500000f


	//   ....[31]....
        /*0688*/ 	.word	0x0500000f


	//   ....[32]....
        /*068c*/ 	.word	0x0500000f


	//   ....[33]....
        /*0690*/ 	.word	0x0500000f


	//   ....[34]....
        /*0694*/ 	.word	0x0500000f


	//   ....[35]....
        /*0698*/ 	.word	0x0500000f


	//   ....[36]....
        /*069c*/ 	.word	0x0500000f


	//   ....[37]....
        /*06a0*/ 	.word	0x0500000f


	//   ....[38]....
        /*06a4*/ 	.word	0x0500000f


	//   ....[39]....
        /*06a8*/ 	.word	0x0500000f


	//   ....[40]....
        /*06ac*/ 	.word	0x0500000f


	//   ....[41]....
        /*06b0*/ 	.word	0x0500000f


	//   ....[42]....
        /*06b4*/ 	.word	0x0500000f


	//   ....[43]....
        /*06b8*/ 	.word	0x0500000f


	//   ....[44]....
        /*06bc*/ 	.word	0x0500000f


	//   ....[45]....
        /*06c0*/ 	.word	0x0500000f


	//   ....[46]....
        /*06c4*/ 	.word	0x0500000f


	//   ....[47]....
        /*06c8*/ 	.word	0x0500000f


	//   ....[48]....
        /*06cc*/ 	.word	0x0500000f


	//   ....[49]....
        /*06d0*/ 	.word	0x0500000f


	//   ....[50]....
        /*06d4*/ 	.word	0x0500000f


	//   ....[51]....
        /*06d8*/ 	.word	0x0500000f


	//   ....[52]....
        /*06dc*/ 	.word	0x0500000f


	//   ....[53]....
        /*06e0*/ 	.word	0x0500000f


	//   ....[54]....
        /*06e4*/ 	.word	0x0500000f


	//   ....[55]....
        /*06e8*/ 	.word	0x0500000f


	//   ....[56]....
        /*06ec*/ 	.word	0x0500000f


	//   ....[57]....
        /*06f0*/ 	.word	0x0500000f


	//   ....[58]....
        /*06f4*/ 	.word	0x0500000f


	//   ....[59]....
        /*06f8*/ 	.word	0x0500000f


	//   ....[60]....
        /*06fc*/ 	.word	0x0500000f


	//   ....[61]....
        /*0700*/ 	.word	0x0500000f


	//   ....[62]....
        /*0704*/ 	.word	0x0500000f


	//   ....[63]....
        /*0708*/ 	.word	0x0500000f


	//   ....[64]....
        /*070c*/ 	.word	0x0500000f


	//   ....[65]....
        /*0710*/ 	.word	0x0500000f


	//   ....[66]....
        /*0714*/ 	.word	0x0500000f


	//   ....[67]....
        /*0718*/ 	.word	0x0500000f


	//   ....[68]....
        /*071c*/ 	.word	0x0500000f


	//   ....[69]....
        /*0720*/ 	.word	0x0500000f


	//   ....[70]....
        /*0724*/ 	.word	0x0500000f


	//   ....[71]....
        /*0728*/ 	.word	0x0500000f


	//   ....[72]....
        /*072c*/ 	.word	0x0500000f


	//   ....[73]....
        /*0730*/ 	.word	0x0500000f


	//   ....[74]....
        /*0734*/ 	.word	0x0500000f


	//   ....[75]....
        /*0738*/ 	.word	0x0500000f


	//   ....[76]....
        /*073c*/ 	.word	0x0500000f


	//   ....[77]....
        /*0740*/ 	.word	0x0500000f


	//   ....[78]....
        /*0744*/ 	.word	0x0500000f


	//   ....[79]....
        /*0748*/ 	.word	0x0500000f


	//   ....[80]....
        /*074c*/ 	.word	0x0500000f


	//----- nvinfo : EIATTR_COOP_GROUP_INSTR_OFFSETS
	.align		4
.L_115:
        /*0750*/ 	.byte	0x04, 0x28
        /*0752*/ 	.short	(.L_117 - .L_116)


	//   ....[0]....
.L_116:
        /*0754*/ 	.word	0x00000080


	//   ....[1]....
        /*0758*/ 	.word	0x00000090


	//   ....[2]....
        /*075c*/ 	.word	0x000002d0


	//   ....[3]....
        /*0760*/ 	.word	0x00000430


	//   ....[4]....
        /*0764*/ 	.word	0x00000550


	//   ....[5]....
        /*0768*/ 	.word	0x000006b0


	//   ....[6]....
        /*076c*/ 	.word	0x00001850


	//   ....[7]....
        /*0770*/ 	.word	0x00003a70


	//   ....[8]....
        /*0774*/ 	.word	0x00003ad0


	//   ....[9]....
        /*0778*/ 	.word	0x00004130


	//   ....[10]....
        /*077c*/ 	.word	0x000041c0


	//   ....[11]....
        /*0780*/ 	.word	0x00007200


	//   ....[12]....
        /*0784*/ 	.word	0x00007230


	//   ....[13]....
        /*0788*/ 	.word	0x00007250


	//   ....[14]....
        /*078c*/ 	.word	0x00007270


	//   ....[15]....
        /*0790*/ 	.word	0x00008ce0


	//   ....[16]....
        /*0794*/ 	.word	0x00008cf0


	//   ....[17]....
        /*0798*/ 	.word	0x00008d70


	//   ....[18]....
        /*079c*/ 	.word	0x00008d80


	//   ....[19]....
        /*07a0*/ 	.word	0x00009d10


	//   ....[20]....
        /*07a4*/ 	.word	0x00009d20


	//   ....[21]....
        /*07a8*/ 	.word	0x00009d30


	//   ....[22]....
        /*07ac*/ 	.word	0x00009d40


	//   ....[23]....
        /*07b0*/ 	.word	0x00009d50


	//   ....[24]....
        /*07b4*/ 	.word	0x00009d60


	//   ....[25]....
        /*07b8*/ 	.word	0x00009d70


	//   ....[26]....
        /*07bc*/ 	.word	0x00009d80


	//   ....[27]....
        /*07c0*/ 	.word	0x00009d90


	//   ....[28]....
        /*07c4*/ 	.word	0x00009da0


	//   ....[29]....
        /*07c8*/ 	.word	0x00009db0


	//   ....[30]....
        /*07cc*/ 	.word	0x00009dc0


	//   ....[31]....
        /*07d0*/ 	.word	0x00009dd0


	//   ....[32]....
        /*07d4*/ 	.word	0x00009de0


	//   ....[33]....
        /*07d8*/ 	.word	0x00009df0


	//   ....[34]....
        /*07dc*/ 	.word	0x00009e00


	//   ....[35]....
        /*07e0*/ 	.word	0x00009e10


	//   ....[36]....
        /*07e4*/ 	.word	0x00009e20


	//   ....[37]....
        /*07e8*/ 	.word	0x00009e30


	//   ....[38]....
        /*07ec*/ 	.word	0x00009e40


	//   ....[39]....
        /*07f0*/ 	.word	0x00009e50


	//   ....[40]....
        /*07f4*/ 	.word	0x00009e60


	//   ....[41]....
        /*07f8*/ 	.word	0x00009e70


	//   ....[42]....
        /*07fc*/ 	.word	0x00009e80


	//   ....[43]....
        /*0800*/ 	.word	0x00009e90


	//   ....[44]....
        /*0804*/ 	.word	0x00009ea0


	//   ....[45]....
        /*0808*/ 	.word	0x00009eb0


	//   ....[46]....
        /*080c*/ 	.word	0x00009ec0


	//   ....[47]....
        /*0810*/ 	.word	0x00009ed0


	//   ....[48]....
        /*0814*/ 	.word	0x00009ee0


	//   ....[49]....
        /*0818*/ 	.word	0x00009ef0


	//   ....[50]....
        /*081c*/ 	.word	0x00009f00


	//   ....[51]....
        /*0820*/ 	.word	0x00009f10


	//   ....[52]....
        /*0824*/ 	.word	0x00009f20


	//   ....[53]....
        /*0828*/ 	.word	0x00009f30


	//   ....[54]....
        /*082c*/ 	.word	0x00009f40


	//   ....[55]....
        /*0830*/ 	.word	0x00009f50


	//   ....[56]....
        /*0834*/ 	.word	0x00009f60


	//   ....[57]....
        /*0838*/ 	.word	0x00009f70


	//   ....[58]....
        /*083c*/ 	.word	0x00009fa0


	//   ....[59]....
        /*0840*/ 	.word	0x00009fb0


	//   ....[60]....
        /*0844*/ 	.word	0x00009fc0


	//   ....[61]....
        /*0848*/ 	.word	0x00009fd0


	//   ....[62]....
        /*084c*/ 	.word	0x00009fe0


	//   ....[63]....
        /*0850*/ 	.word	0x0000a000


	//   ....[64]....
        /*0854*/ 	.word	0x0000a010


	//   ....[65]....
        /*0858*/ 	.word	0x0000a020


	//   ....[66]....
        /*085c*/ 	.word	0x0000a030


	//   ....[67]....
        /*0860*/ 	.word	0x0000a040


	//   ....[68]....
        /*0864*/ 	.word	0x0000a050


	//   ....[69]....
        /*0868*/ 	.word	0x0000a060


	//   ....[70]....
        /*086c*/ 	.word	0x0000a090


	//   ....[71]....
        /*0870*/ 	.word	0x0000a0b0


	//   ....[72]....
        /*0874*/ 	.word	0x0000a0e0


	//   ....[73]....
        /*0878*/ 	.word	0x0000a110


	//   ....[74]....
        /*087c*/ 	.word	0x0000a140


	//   ....[75]....
        /*0880*/ 	.word	0x0000a170


	//   ....[76]....
        /*0884*/ 	.word	0x0000a1a0


	//   ....[77]....
        /*0888*/ 	.word	0x0000a1d0


	//   ....[78]....
        /*088c*/ 	.word	0x0000a1f0


	//   ....[79]....
        /*0890*/ 	.word	0x0000a220


	//   ....[80]....
        /*0894*/ 	.word	0x0000a250


	//   ....[81]....
        /*0898*/ 	.word	0x0000a280


	//   ....[82]....
        /*089c*/ 	.word	0x0000a2b0


	//   ....[83]....
        /*08a0*/ 	.word	0x0000ac60


	//   ....[84]....
        /*08a4*/ 	.word	0x0000aca0


	//   ....[85]....
        /*08a8*/ 	.word	0x0000acd0


	//   ....[86]....
        /*08ac*/ 	.word	0x0000acf0


	//   ....[87]....
        /*08b0*/ 	.word	0x0000b3e0


	//   ....[88]....
        /*08b4*/ 	.word	0x0000b420


	//   ....[89]....
        /*08b8*/ 	.word	0x0000b4e0


	//   ....[90]....
        /*08bc*/ 	.word	0x0000b500


	//   ....[91]....
        /*08c0*/ 	.word	0x0000b5c0


	//   ....[92]....
        /*08c4*/ 	.word	0x0000b5e0


	//   ....[93]....
        /*08c8*/ 	.word	0x0000b6b0


	//   ....[94]....
        /*08cc*/ 	.word	0x0000b6d0


	//   ....[95]....
        /*08d0*/ 	.word	0x0000ba80


	//   ....[96]....
        /*08d4*/ 	.word	0x0000ba90


	//   ....[97]....
        /*08d8*/ 	.word	0x0000bec0


	//   ....[98]....
        /*08dc*/ 	.word	0x0000bed0


	//   ....[99]....
        /*08e0*/ 	.word	0x0000cbd0


	//   ....[100]....
        /*08e4*/ 	.word	0x0000cc00


	//   ....[101]....
        /*08e8*/ 	.word	0x0000ccd0


	//   ....[102]....
        /*08ec*/ 	.word	0x0000ccf0


	//   ....[103]....
        /*08f0*/ 	.word	0x0000cdb0


	//   ....[104]....
        /*08f4*/ 	.word	0x0000cdd0


	//   ....[105]....
        /*08f8*/ 	.word	0x0000cea0


	//   ....[106]....
        /*08fc*/ 	.word	0x0000cec0


	//   ....[107]....
        /*0900*/ 	.word	0x0000d000


	//   ....[108]....
        /*0904*/ 	.word	0x0000d220


	//   ....[109]....
        /*0908*/ 	.word	0x0000d250


	//   ....[110]....
        /*090c*/ 	.word	0x0000d280


	//   ....[111]....
        /*0910*/ 	.word	0x0000d2b0


	//   ....[112]....
        /*0914*/ 	.word	0x0000d2e0


	//   ....[113]....
        /*0918*/ 	.word	0x0000d320


	//   ....[114]....
        /*091c*/ 	.word	0x0000d4a0


	//   ....[115]....
        /*0920*/ 	.word	0x0000d4d0


	//   ....[116]....
        /*0924*/ 	.word	0x0000d500


	//   ....[117]....
        /*0928*/ 	.word	0x0000d530


	//   ....[118]....
        /*092c*/ 	.word	0x0000d560


	//   ....[119]....
        /*0930*/ 	.word	0x0000d590


	//   ....[120]....
        /*0934*/ 	.word	0x0000d620


	//   ....[121]....
        /*0938*/ 	.word	0x0000d670


	//   ....[122]....
        /*093c*/ 	.word	0x0000d680


	//   ....[123]....
        /*0940*/ 	.word	0x0000d720


	//   ....[124]....
        /*0944*/ 	.word	0x0000f690


	//   ....[125]....
        /*0948*/ 	.word	0x0000f6c0


	//   ....[126]....
        /*094c*/ 	.word	0x0000f760


	//   ....[127]....
        /*0950*/ 	.word	0x0000f770


	//   ....[128]....
        /*0954*/ 	.word	0x0000f7c0


	//   ....[129]....
        /*0958*/ 	.word	0x0000f7d0


	//   ....[130]....
        /*095c*/ 	.word	0x0000f820


	//   ....[131]....
        /*0960*/ 	.word	0x0000f830


	//   ....[132]....
        /*0964*/ 	.word	0x0000f880


	//   ....[133]....
        /*0968*/ 	.word	0x0000f890


	//   ....[134]....
        /*096c*/ 	.word	0x0000f8e0


	//   ....[135]....
        /*0970*/ 	.word	0x0000f8f0


	//   ....[136]....
        /*0974*/ 	.word	0x0000f940


	//   ....[137]....
        /*0978*/ 	.word	0x0000f950


	//   ....[138]....
        /*097c*/ 	.word	0x0000f960


	//   ....[139]....
        /*0980*/ 	.word	0x0000f9b0


	//   ....[140]....
        /*0984*/ 	.word	0x0000fa00


	//   ....[141]....
        /*0988*/ 	.word	0x0000fa10


	//   ....[142]....
        /*098c*/ 	.word	0x0000fa20


	//   ....[143]....
        /*0990*/ 	.word	0x0000fa80


	//   ....[144]....
        /*0994*/ 	.word	0x0000ff00


	//   ....[145]....
        /*0998*/ 	.word	0x0000ff30


	//   ....[146]....
        /*099c*/ 	.word	0x0000ff60


	//   ....[147]....
        /*09a0*/ 	.word	0x0000ffb0


	//   ....[148]....
        /*09a4*/ 	.word	0x0000ffd0


	//   ....[149]....
        /*09a8*/ 	.word	0x00010030


	//   ....[150]....
        /*09ac*/ 	.word	0x00010060


	//   ....[151]....
        /*09b0*/ 	.word	0x000100a0


	//   ....[152]....
        /*09b4*/ 	.word	0x000100f0


	//   ....[153]....
        /*09b8*/ 	.word	0x00010120


	//   ....[154]....
        /*09bc*/ 	.word	0x00010170


	//   ....[155]....
        /*09c0*/ 	.word	0x00010190


	//   ....[156]....
        /*09c4*/ 	.word	0x000101e0


	//   ....[157]....
        /*09c8*/ 	.word	0x00010200


	//   ....[158]....
        /*09cc*/ 	.word	0x00010210


	//   ....[159]....
        /*09d0*/ 	.word	0x00010250


	//   ....[160]....
        /*09d4*/ 	.word	0x000102b0


	//   ....[161]....
        /*09d8*/ 	.word	0x000102d0


	//   ....[162]....
        /*09dc*/ 	.word	0x000102f0


	//   ....[163]....
        /*09e0*/ 	.word	0x00010340


	//   ....[164]....
        /*09e4*/ 	.word	0x000109f0


	//   ....[165]....
        /*09e8*/ 	.word	0x00010a20


	//   ....[166]....
        /*09ec*/ 	.word	0x00010a50


	//   ....[167]....
        /*09f0*/ 	.word	0x00010a90


	//   ....[168]....
        /*09f4*/ 	.word	0x00010ae0


	//   ....[169]....
        /*09f8*/ 	.word	0x00010b00


	//   ....[170]....
        /*09fc*/ 	.word	0x00010b50


	//   ....[171]....
        /*0a00*/ 	.word	0x00010b70


	//   ....[172]....
        /*0a04*/ 	.word	0x00010bc0


	//   ....[173]....
        /*0a08*/ 	.word	0x00010be0


	//   ....[174]....
        /*0a0c*/ 	.word	0x00010c30


	//   ....[175]....
        /*0a10*/ 	.word	0x00010c50


	//   ....[176]....
        /*0a14*/ 	.word	0x00010ca0


	//   ....[177]....
        /*0a18*/ 	.word	0x00010cc0


	//   ....[178]....
        /*0a1c*/ 	.word	0x00010cf0


	//   ....[179]....
        /*0a20*/ 	.word	0x00010d10


	//   ....[180]....
        /*0a24*/ 	.word	0x00011620


	//   ....[181]....
        /*0a28*/ 	.word	0x00011640


	//   ....[182]....
        /*0a2c*/ 	.word	0x00011650


	//   ....[183]....
        /*0a30*/ 	.word	0x00011660


	//   ....[184]....
        /*0a34*/ 	.word	0x00011670


	//   ....[185]....
        /*0a38*/ 	.word	0x00011680


	//   ....[186]....
        /*0a3c*/ 	.word	0x000116e0


	//   ....[187]....
        /*0a40*/ 	.word	0x00011720


	//   ....[188]....
        /*0a44*/ 	.word	0x00011740


	//   ....[189]....
        /*0a48*/ 	.word	0x00011750


	//   ....[190]....
        /*0a4c*/ 	.word	0x00011790


	//   ....[191]....
        /*0a50*/ 	.word	0x000117a0


	//   ....[192]....
        /*0a54*/ 	.word	0x000117e0


	//   ....[193]....
        /*0a58*/ 	.word	0x000117f0


	//   ....[194]....
        /*0a5c*/ 	.word	0x00011830


	//   ....[195]....
        /*0a60*/ 	.word	0x00011840


	//   ....[196]....
        /*0a64*/ 	.word	0x00011850


	//   ....[197]....
        /*0a68*/ 	.word	0x00011860


	//   ....[198]....
        /*0a6c*/ 	.word	0x00011870


	//   ....[199]....
        /*0a70*/ 	.word	0x00011910


	//   ....[200]....
        /*0a74*/ 	.word	0x00011cc0


	//   ....[201]....
        /*0a78*/ 	.word	0x00011cd0


	//   ....[202]....
        /*0a7c*/ 	.word	0x00011ce0


	//   ....[203]....
        /*0a80*/ 	.word	0x00011cf0


	//   ....[204]....
        /*0a84*/ 	.word	0x00011d00


	//   ....[205]....
        /*0a88*/ 	.word	0x00011d10


	//   ....[206]....
        /*0a8c*/ 	.word	0x00011d30


	//   ....[207]....
        /*0a90*/ 	.word	0x00011d80


	//   ....[208]....
        /*0a94*/ 	.word	0x00011dc0


	//   ....[209]....
        /*0a98*/ 	.word	0x00011de0


	//   ....[210]....
        /*0a9c*/ 	.word	0x00011df0


	//   ....[211]....
        /*0aa0*/ 	.word	0x00011e30


	//   ....[212]....
        /*0aa4*/ 	.word	0x00011e40


	//   ....[213]....
        /*0aa8*/ 	.word	0x00011e80


	//   ....[214]....
        /*0aac*/ 	.word	0x00011e90


	//   ....[215]....
        /*0ab0*/ 	.word	0x00011ed0


	//   ....[216]....
        /*0ab4*/ 	.word	0x00011ee0


	//   ....[217]....
        /*0ab8*/ 	.word	0x00011ef0


	//   ....[218]....
        /*0abc*/ 	.word	0x00011f00


	//   ....[219]....
        /*0ac0*/ 	.word	0x00011f10


	//   ....[220]....
        /*0ac4*/ 	.word	0x00013230


	//   ....[221]....
        /*0ac8*/ 	.word	0x00013260


	//   ....[222]....
        /*0acc*/ 	.word	0x00013290


	//   ....[223]....
        /*0ad0*/ 	.word	0x000132c0


	//   ....[224]....
        /*0ad4*/ 	.word	0x000132f0


	//   ....[225]....
        /*0ad8*/ 	.word	0x00013300


	//   ....[226]....
        /*0adc*/ 	.word	0x00013340


	//   ....[227]....
        /*0ae0*/ 	.word	0x00013350


	//   ....[228]....
        /*0ae4*/ 	.word	0x000134c0


	//   ....[229]....
        /*0ae8*/ 	.word	0x000134f0


	//   ....[230]....
        /*0aec*/ 	.word	0x00013520


	//   ....[231]....
        /*0af0*/ 	.word	0x00013550


	//   ....[232]....
        /*0af4*/ 	.word	0x00013580


	//   ....[233]....
        /*0af8*/ 	.word	0x000135c0


	//   ....[234]....
        /*0afc*/ 	.word	0x00013640


	//   ....[235]....
        /*0b00*/ 	.word	0x00013690


	//   ....[236]....
        /*0b04*/ 	.word	0x000136a0


	//   ....[237]....
        /*0b08*/ 	.word	0x00013730


	//   ....[238]....
        /*0b0c*/ 	.word	0x00013db0


	//   ....[239]....
        /*0b10*/ 	.word	0x00014300


	//   ....[240]....
        /*0b14*/ 	.word	0x000143e0


	//   ....[241]....
        /*0b18*/ 	.word	0x000144b0


	//   ....[242]....
        /*0b1c*/ 	.word	0x00014530


	//   ....[243]....
        /*0b20*/ 	.word	0x000145f0


	//   ....[244]....
        /*0b24*/ 	.word	0x00014650


	//   ....[245]....
        /*0b28*/ 	.word	0x00014710


	//   ....[246]....
        /*0b2c*/ 	.word	0x00014770


	//   ....[247]....
        /*0b30*/ 	.word	0x00014830


	//   ....[248]....
        /*0b34*/ 	.word	0x00014890


	//   ....[249]....
        /*0b38*/ 	.word	0x00014950


	//   ....[250]....
        /*0b3c*/ 	.word	0x000149b0


	//   ....[251]....
        /*0b40*/ 	.word	0x00014a70


	//   ....[252]....
        /*0b44*/ 	.word	0x00014ad0


	//   ....[253]....
        /*0b48*/ 	.word	0x00014b90


	//   ....[254]....
        /*0b4c*/ 	.word	0x00014bf0


	//   ....[255]....
        /*0b50*/ 	.word	0x00014cb0


	//   ....[0]....
        /*0b54*/ 	.word	0x00014d10


	//   ....[1]....
        /*0b58*/ 	.word	0x00014dd0


	//   ....[2]....
        /*0b5c*/ 	.word	0x00014e30


	//   ....[3]....
        /*0b60*/ 	.word	0x00014f00


	//   ....[4]....
        /*0b64*/ 	.word	0x000150c0


	//   ....[5]....
        /*0b68*/ 	.word	0x00015150


	//   ....[6]....
        /*0b6c*/ 	.word	0x00015220


	//   ....[7]....
        /*0b70*/ 	.word	0x00015270


	//   ....[8]....
        /*0b74*/ 	.word	0x00015340


	//   ....[9]....
        /*0b78*/ 	.word	0x00015390


	//   ....[10]....
        /*0b7c*/ 	.word	0x00015410


	//   ....[11]....
        /*0b80*/ 	.word	0x000154c0


	//   ....[12]....
        /*0b84*/ 	.word	0x00015540


	//   ....[13]....
        /*0b88*/ 	.word	0x000155f0


	//   ....[14]....
        /*0b8c*/ 	.word	0x00015670


	//   ....[15]....
        /*0b90*/ 	.word	0x00015720


	//   ....[16]....
        /*0b94*/ 	.word	0x000157a0


	//   ....[17]....
        /*0b98*/ 	.word	0x00015840


	//   ....[18]....
        /*0b9c*/ 	.word	0x000158c0


	//   ....[19]....
        /*0ba0*/ 	.word	0x00015960


	//   ....[20]....
        /*0ba4*/ 	.word	0x000159d0


	//   ....[21]....
        /*0ba8*/ 	.word	0x00015a80


	//   ....[22]....
        /*0bac*/ 	.word	0x00015b00


	//   ....[23]....
        /*0bb0*/ 	.word	0x00015ba0


	//   ....[24]....
        /*0bb4*/ 	.word	0x00015c40


	//   ....[25]....
        /*0bb8*/ 	.word	0x00015cb0


	//   ....[26]....
        /*0bbc*/ 	.word	0x00015d30


	//   ....[27]....
        /*0bc0*/ 	.word	0x00015de0


	//   ....[28]....
        /*0bc4*/ 	.word	0x00015e40


	//   ....[29]....
        /*0bc8*/ 	.word	0x00015f00


	//   ....[30]....
        /*0bcc*/ 	.word	0x00015f60


	//   ....[31]....
        /*0bd0*/ 	.word	0x00016020


	//   ....[32]....
        /*0bd4*/ 	.word	0x00016080


	//   ....[33]....
        /*0bd8*/ 	.word	0x00016140


	//   ....[34]....
        /*0bdc*/ 	.word	0x000161a0


	//   ....[35]....
        /*0be0*/ 	.word	0x00016250


	//   ....[36]....
        /*0be4*/ 	.word	0x000162b0


	//   ....[37]....
        /*0be8*/ 	.word	0x00016360


	//   ....[38]....
        /*0bec*/ 	.word	0x000163d0


	//   ....[39]....
        /*0bf0*/ 	.word	0x00016470


	//   ....[40]....
        /*0bf4*/ 	.word	0x000165a0


	//   ....[41]....
        /*0bf8*/ 	.word	0x00016640


	//   ....[42]....
        /*0bfc*/ 	.word	0x000166a0


	//   ....[43]....
        /*0c00*/ 	.word	0x00016750


	//   ....[44]....
        /*0c04*/ 	.word	0x000167d0


	//   ....[45]....
        /*0c08*/ 	.word	0x00016860


	//   ....[46]....
        /*0c0c*/ 	.word	0x000168f0


	//   ....[47]....
        /*0c10*/ 	.word	0x00016980


	//   ....[48]....
        /*0c14*/ 	.word	0x000169e0


	//   ....[49]....
        /*0c18*/ 	.word	0x00016a90


	//   ....[50]....
        /*0c1c*/ 	.word	0x00016af0


	//   ....[51]....
        /*0c20*/ 	.word	0x00016ba0


	//   ....[52]....
        /*0c24*/ 	.word	0x00016c00


	//   ....[53]....
        /*0c28*/ 	.word	0x00016cb0


	//   ....[54]....
        /*0c2c*/ 	.word	0x00016d10


	//   ....[55]....
        /*0c30*/ 	.word	0x00016dc0


	//   ....[56]....
        /*0c34*/ 	.word	0x00016e20


	//   ....[57]....
        /*0c38*/ 	.word	0x00016ed0


	//   ....[58]....
        /*0c3c*/ 	.word	0x00016f30


	//   ....[59]....
        /*0c40*/ 	.word	0x00016fe0


	//   ....[60]....
        /*0c44*/ 	.word	0x000170d0


	//   ....[61]....
        /*0c48*/ 	.word	0x00017160


	//   ....[62]....
        /*0c4c*/ 	.word	0x000171c0


	//   ....[63]....
        /*0c50*/ 	.word	0x00017270


	//   ....[64]....
        /*0c54*/ 	.word	0x000172f0


	//   ....[65]....
        /*0c58*/ 	.word	0x00017380


	//   ....[66]....
        /*0c5c*/ 	.word	0x00017410


	//   ....[67]....
        /*0c60*/ 	.word	0x000174a0


	//   ....[68]....
        /*0c64*/ 	.word	0x00017500


	//   ....[69]....
        /*0c68*/ 	.word	0x000175b0


	//   ....[70]....
        /*0c6c*/ 	.word	0x00017610


	//   ....[71]....
        /*0c70*/ 	.word	0x000176c0


	//   ....[72]....
        /*0c74*/ 	.word	0x00017720


	//   ....[73]....
        /*0c78*/ 	.word	0x000177d0


	//   ....[74]....
        /*0c7c*/ 	.word	0x00017830


	//   ....[75]....
        /*0c80*/ 	.word	0x000178e0


	//   ....[76]....
        /*0c84*/ 	.word	0x00017940


	//   ....[77]....
        /*0c88*/ 	.word	0x000179f0


	//   ....[78]....
        /*0c8c*/ 	.word	0x00017a50


	//   ....[79]....
        /*0c90*/ 	.word	0x00017b00


	//   ....[80]....
        /*0c94*/ 	.word	0x00017d50


	//----- nvinfo : EIATTR_REG_RECONFIG
	.align		4
.L_117:
        /*0c98*/ 	.byte	0x01, 0x54
	.zero		2


	//----- nvinfo : EIATTR_SYSCALL_OFFSETS
	.align		4
        /*0c9c*/ 	.byte	0x04, 0x46
        /*0c9e*/ 	.short	(.L_119 - .L_118)


	//   ....[0]....
.L_118:
        /*0ca0*/ 	.word	0x00001a30


	//   ....[1]....
        /*0ca4*/ 	.word	0x0000e9a0


	//   ....[2]....
        /*0ca8*/ 	.word	0x0000eb10


	//   ....[3]....
        /*0cac*/ 	.word	0x0000ec60


	//   ....[4]....
        /*0cb0*/ 	.word	0x0000eda0


	//   ....[5]....
        /*0cb4*/ 	.word	0x00010690


	//----- nvinfo : EIATTR_MBARRIER_INSTR_OFFSETS
	.align		4
.L_119:
        /*0cb8*/ 	.byte	0x04, 0x39
        /*0cba*/ 	.short	(.L_121 - .L_120)


	//   ....[0]....
.L_120:
        /*0cbc*/ 	.word	0x00000180
        /*0cc0*/ 	.word	0x000000ff
        /*0cc4*/ 	.word	0x00022800
        /*0cc8*/ 	.short	0x0100
        /*0cca*/ 	.byte	0x08
	.zero		1


	//   ....[1]....
        /*0ccc*/ 	.word	0x00000190
        /*0cd0*/ 	.word	0x000000ff
        /*0cd4*/ 	.word	0x00022820
        /*0cd8*/ 	.short	0x0100
        /*0cda*/ 	.byte	0x08
	.zero		1


	//   ....[2]....
        /*0cdc*/ 	.word	0x00000280
        /*0ce0*/ 	.word	0x000000ff
        /*0ce4*/ 	.word	0x00022830
        /*0ce8*/ 	.short	0x0100
        /*0cea*/ 	.byte	0x08
	.zero		1


	//   ....[3]....
        /*0cec*/ 	.word	0x00000290
        /*0cf0*/ 	.word	0x000000ff
        /*0cf4*/ 	.word	0x00022840
        /*0cf8*/ 	.short	0x0100
        /*0cfa*/ 	.byte	0x08
	.zero		1


	//   ....[4]....
        /*0cfc*/ 	.word	0x000002a0
        /*0d00*/ 	.word	0x000000ff
        /*0d04*/ 	.word	0x00022838
        /*0d08*/ 	.short	0x0100
        /*0d0a*/ 	.byte	0x08
	.zero		1


	//   ....[5]....
        /*0d0c*/ 	.word	0x000002b0
        /*0d10*/ 	.word	0x000000ff
        /*0d14*/ 	.word	0x00022848
        /*0d18*/ 	.short	0x0100
        /*0d1a*/ 	.byte	0x08
	.zero		1


	//   ....[6]....
        /*0d1c*/ 	.word	0x000003e0
        /*0d20*/ 	.word	0x000000ff
        /*0d24*/ 	.word	0x00022850
        /*0d28*/ 	.short	0x0100
        /*0d2a*/ 	.byte	0x08
	.zero		1


	//   ....[7]....
        /*0d2c*/ 	.word	0x000003f0
        /*0d30*/ 	.word	0x000000ff
        /*0d34*/ 	.word	0x00022860
        /*0d38*/ 	.short	0x0100
        /*0d3a*/ 	.byte	0x08
	.zero		1


	//   ....[8]....
        /*0d3c*/ 	.word	0x00000400
        /*0d40*/ 	.word	0x000000ff
        /*0d44*/ 	.word	0x00022858
        /*0d48*/ 	.short	0x0100
        /*0d4a*/ 	.byte	0x08
	.zero		1


	//   ....[9]....
        /*0d4c*/ 	.word	0x00000410
        /*0d50*/ 	.word	0x000000ff
        /*0d54*/ 	.word	0x00022868
        /*0d58*/ 	.short	0x0100
        /*0d5a*/ 	.byte	0x08
	.zero		1


	//   ....[10]....
        /*0d5c*/ 	.word	0x00000500
        /*0d60*/ 	.word	0x000000ff
        /*0d64*/ 	.word	0x00022870
        /*0d68*/ 	.short	0x0100
        /*0d6a*/ 	.byte	0x06
	.zero		1


	//   ....[11]....
        /*0d6c*/ 	.word	0x00000510
        /*0d70*/ 	.word	0x000000ff
        /*0d74*/ 	.word	0x00022880
        /*0d78*/ 	.short	0x0100
        /*0d7a*/ 	.byte	0x06
	.zero		1


	//   ....[12]....
        /*0d7c*/ 	.word	0x00000520
        /*0d80*/ 	.word	0x000000ff
        /*0d84*/ 	.word	0x00022878
        /*0d88*/ 	.short	0x0100
        /*0d8a*/ 	.byte	0x06
	.zero		1


	//   ....[13]....
        /*0d8c*/ 	.word	0x00000530
        /*0d90*/ 	.word	0x000000ff
        /*0d94*/ 	.word	0x00022888
        /*0d98*/ 	.short	0x0100
        /*0d9a*/ 	.byte	0x06
	.zero		1


	//   ....[14]....
        /*0d9c*/ 	.word	0x00000660
        /*0da0*/ 	.word	0x000000ff
        /*0da4*/ 	.word	0x00022890
        /*0da8*/ 	.short	0x0100
        /*0daa*/ 	.byte	0x08
	.zero		1


	//   ....[15]....
        /*0dac*/ 	.word	0x00000670
        /*0db0*/ 	.word	0x000000ff
        /*0db4*/ 	.word	0x000228a0
        /*0db8*/ 	.short	0x0100
        /*0dba*/ 	.byte	0x08
	.zero		1


	//   ....[16]....
        /*0dbc*/ 	.word	0x00000680
        /*0dc0*/ 	.word	0x000000ff
        /*0dc4*/ 	.word	0x00022898
        /*0dc8*/ 	.short	0x0100
        /*0dca*/ 	.byte	0x08
	.zero		1


	//   ....[17]....
        /*0dcc*/ 	.word	0x00000690
        /*0dd0*/ 	.word	0x000000ff
        /*0dd4*/ 	.word	0x000228a8
        /*0dd8*/ 	.short	0x0100
        /*0dda*/ 	.byte	0x08
	.zero		1


	//   ....[18]....
        /*0ddc*/ 	.word	0x000007e0
        /*0de0*/ 	.word	0x000000ff
        /*0de4*/ 	.word	0x000228b0
        /*0de8*/ 	.short	0x0100
        /*0dea*/ 	.byte	0x08
	.zero		1


	//   ....[19]....
        /*0dec*/ 	.word	0x000007f0
        /*0df0*/ 	.word	0x000000ff
        /*0df4*/ 	.word	0x000228c0
        /*0df8*/ 	.short	0x0100
        /*0dfa*/ 	.byte	0x08
	.zero		1


	//   ....[20]....
        /*0dfc*/ 	.word	0x00000800
        /*0e00*/ 	.word	0x000000ff
        /*0e04*/ 	.word	0x000228b8
        /*0e08*/ 	.short	0x0100
        /*0e0a*/ 	.byte	0x08
	.zero		1


	//   ....[21]....
        /*0e0c*/ 	.word	0x00000810
        /*0e10*/ 	.word	0x000000ff
        /*0e14*/ 	.word	0x000228c8
        /*0e18*/ 	.short	0x0100
        /*0e1a*/ 	.byte	0x08
	.zero		1


	//   ....[22]....
        /*0e1c*/ 	.word	0x00001c80
        /*0e20*/ 	.word	0x000000ff
        /*0e24*/ 	.word	0x00022800
        /*0e28*/ 	.short	0x010a
        /*0e2a*/ 	.byte	0x36
	.zero		1


	//   ....[23]....
        /*0e2c*/ 	.word	0x00001d40
        /*0e30*/ 	.word	0x00000004
        /*0e34*/ 	.word	0x00022830
        /*0e38*/ 	.short	0x010a
        /*0e3a*/ 	.byte	0x3f
	.zero		1


	//   ....[24]....
        /*0e3c*/ 	.word	0x00001d80
        /*0e40*/ 	.word	0x00000004
        /*0e44*/ 	.word	0x00022830
        /*0e48*/ 	.short	0x010a
        /*0e4a*/ 	.byte	0x3f
	.zero		1


	//   ....[25]....
        /*0e4c*/ 	.word	0x00002f20
        /*0e50*/ 	.word	0x000000ff
        /*0e54*/ 	.word	0x00000000
        /*0e58*/ 	.short	0x0101
        /*0e5a*/ 	.byte	0x06
	.zero		1


	//   ....[26]....
        /*0e5c*/ 	.word	0x00005710
        /*0e60*/ 	.word	0x000000ff
        /*0e64*/ 	.word	0x00022830
        /*0e68*/ 	.short	0x010a
        /*0e6a*/ 	.byte	0x06
	.zero		1


	//   ....[27]....
        /*0e6c*/ 	.word	0x00005750
        /*0e70*/ 	.word	0x000000ff
        /*0e74*/ 	.word	0x00022830
        /*0e78*/ 	.short	0x010a
        /*0e7a*/ 	.byte	0x06
	.zero		1


	//   ....[28]....
        /*0e7c*/ 	.word	0x00006010
        /*0e80*/ 	.word	0x000000ff
        /*0e84*/ 	.word	0x00022850
        /*0e88*/ 	.short	0x010a
        /*0e8a*/ 	.byte	0x06
	.zero		1


	//   ....[29]....
        /*0e8c*/ 	.word	0x00006050
        /*0e90*/ 	.word	0x000000ff
        /*0e94*/ 	.word	0x00022850
        /*0e98*/ 	.short	0x010a
        /*0e9a*/ 	.byte	0x06
	.zero		1


	//   ....[30]....
        /*0e9c*/ 	.word	0x000069c0
        /*0ea0*/ 	.word	0x000000ff
        /*0ea4*/ 	.word	0x00000000
        /*0ea8*/ 	.short	0x0101
        /*0eaa*/ 	.byte	0x06
	.zero		1


	//   ....[31]....
        /*0eac*/ 	.word	0x000083a0
        /*0eb0*/ 	.word	0x000000ff
        /*0eb4*/ 	.word	0x00000000
        /*0eb8*/ 	.short	0x0101
        /*0eba*/ 	.byte	0x06
	.zero		1


	//   ....[32]....
        /*0ebc*/ 	.word	0x00008a30
        /*0ec0*/ 	.word	0x000000ff
        /*0ec4*/ 	.word	0x00022850
        /*0ec8*/ 	.short	0x010a
        /*0eca*/ 	.byte	0x05
	.zero		1


	//   ....[33]....
        /*0ecc*/ 	.word	0x00008a70
        /*0ed0*/ 	.word	0x000000ff
        /*0ed4*/ 	.word	0x00022850
        /*0ed8*/ 	.short	0x010a
        /*0eda*/ 	.byte	0x05
	.zero		1


	//   ....[34]....
        /*0edc*/ 	.word	0x00009070
        /*0ee0*/ 	.word	0x000000ff
        /*0ee4*/ 	.word	0x00000000
        /*0ee8*/ 	.short	0x0101
        /*0eea*/ 	.byte	0x04
	.zero		1


	//   ....[35]....
        /*0eec*/ 	.word	0x0000b410
        /*0ef0*/ 	.word	0x00000024
        /*0ef4*/ 	.word	0x00000000
        /*0ef8*/ 	.short	0x0101
        /*0efa*/ 	.byte	0x3f
	.zero		1


	//   ....[36]....
        /*0efc*/ 	.word	0x0000b880
        /*0f00*/ 	.word	0x00000024
        /*0f04*/ 	.word	0x00000000
        /*0f08*/ 	.short	0x0101
        /*0f0a*/ 	.byte	0x3f
	.zero		1


	//   ....[37]....
        /*0f0c*/ 	.word	0x0000f360
        /*0f10*/ 	.word	0x00000000
        /*0f14*/ 	.word	0x00022880
        /*0f18*/ 	.short	0x010a
        /*0f1a*/ 	.byte	0x3f
	.zero		1


	//   ....[38]....
        /*0f1c*/ 	.word	0x0000fbe0
        /*0f20*/ 	.word	0x00000000
        /*0f24*/ 	.word	0x00022870
        /*0f28*/ 	.short	0x0107
        /*0f2a*/ 	.byte	0x3f
	.zero		1


	//   ....[39]....
        /*0f2c*/ 	.word	0x0000fca0
        /*0f30*/ 	.word	0x00000000
        /*0f34*/ 	.word	0x00022870
        /*0f38*/ 	.short	0x0101
        /*0f3a*/ 	.byte	0x3f
	.zero		1


	//   ....[40]....
        /*0f3c*/ 	.word	0x0000fcd0
        /*0f40*/ 	.word	0x00000000
        /*0f44*/ 	.word	0x00022840
        /*0f48*/ 	.short	0x010a
        /*0f4a*/ 	.byte	0x3f
	.zero		1


	//   ....[41]....
        /*0f4c*/ 	.word	0x000103e0
        /*0f50*/ 	.word	0x00000000
        /*0f54*/ 	.word	0x00022830
        /*0f58*/ 	.short	0x0107
        /*0f5a*/ 	.byte	0x3f
	.zero		1


	//   ....[42]....
        /*0f5c*/ 	.word	0x000104a0
        /*0f60*/ 	.word	0x00000000
        /*0f64*/ 	.word	0x00022830
        /*0f68*/ 	.short	0x0101
        /*0f6a*/ 	.byte	0x3f
	.zero		1


	//   ....[43]....
        /*0f6c*/ 	.word	0x00010dd0
        /*0f70*/ 	.word	0x00000010
        /*0f74*/ 	.word	0x00022800
        /*0f78*/ 	.short	0x0107
        /*0f7a*/ 	.byte	0x3f
	.zero		1


	//   ....[44]....
        /*0f7c*/ 	.word	0x00010ec0
        /*0f80*/ 	.word	0x00000010
        /*0f84*/ 	.word	0x00022800
        /*0f88*/ 	.short	0x0101
        /*0f8a*/ 	.byte	0x3f
	.zero		1


	//   ....[45]....
        /*0f8c*/ 	.word	0x00010ee0
        /*0f90*/ 	.word	0x00000010
        /*0f94*/ 	.word	0x00022820
        /*0f98*/ 	.short	0x010a
        /*0f9a*/ 	.byte	0x3f
	.zero		1


	//   ....[46]....
        /*0f9c*/ 	.word	0x000113b0
        /*0fa0*/ 	.word	0x00000000
        /*0fa4*/ 	.word	0x00022880
        /*0fa8*/ 	.short	0x010a
        /*0faa*/ 	.byte	0x3f
	.zero		1


	//   ....[47]....
        /*0fac*/ 	.word	0x00011990
        /*0fb0*/ 	.word	0x00000000
        /*0fb4*/ 	.word	0x00022870
        /*0fb8*/ 	.short	0x0107
        /*0fba*/ 	.byte	0x3f
	.zero		1


	//   ....[48]....
        /*0fbc*/ 	.word	0x00011a50
        /*0fc0*/ 	.word	0x00000000
        /*0fc4*/ 	.word	0x00022870
        /*0fc8*/ 	.short	0x0101
        /*0fca*/ 	.byte	0x3f
	.zero		1


	//   ....[49]....
        /*0fcc*/ 	.word	0x00011a80
        /*0fd0*/ 	.word	0x00000000
        /*0fd4*/ 	.word	0x00022840
        /*0fd8*/ 	.short	0x010a
        /*0fda*/ 	.byte	0x3f
	.zero		1


	//   ....[50]....
        /*0fdc*/ 	.word	0x00012020
        /*0fe0*/ 	.word	0x00000000
        /*0fe4*/ 	.word	0x00022830
        /*0fe8*/ 	.short	0x0107
        /*0fea*/ 	.byte	0x3f
	.zero		1


	//   ....[51]....
        /*0fec*/ 	.word	0x000120e0
        /*0ff0*/ 	.word	0x00000000
        /*0ff4*/ 	.word	0x00022830
        /*0ff8*/ 	.short	0x0101
        /*0ffa*/ 	.byte	0x3f
	.zero		1


	//   ....[52]....
        /*0ffc*/ 	.word	0x00012170
        /*1000*/ 	.word	0x00000012
        /*1004*/ 	.word	0x00022870
        /*1008*/ 	.short	0x010a
        /*100a*/ 	.byte	0x3f
	.zero		1


	//   ....[53]....
        /*100c*/ 	.word	0x00012200
        /*1010*/ 	.word	0x00000012
        /*1014*/ 	.word	0x00022860
        /*1018*/ 	.short	0x010a
        /*101a*/ 	.byte	0x3f
	.zero		1


	//   ....[54]....
        /*101c*/ 	.word	0x00012700
        /*1020*/ 	.word	0x00000012
        /*1024*/ 	.word	0x00022850
        /*1028*/ 	.short	0x0101
        /*102a*/ 	.byte	0x3f
	.zero		1


	//   ....[55]....
        /*102c*/ 	.word	0x00012790
        /*1030*/ 	.word	0x00000012
        /*1034*/ 	.word	0x00000000
        /*1038*/ 	.short	0x0101
        /*103a*/ 	.byte	0x3f
	.zero		1


	//   ....[56]....
        /*103c*/ 	.word	0x00012960
        /*1040*/ 	.word	0x00000011
        /*1044*/ 	.word	0x00022870
        /*1048*/ 	.short	0x010a
        /*104a*/ 	.byte	0x3f
	.zero		1


	//   ....[57]....
        /*104c*/ 	.word	0x000129f0
        /*1050*/ 	.word	0x00000011
        /*1054*/ 	.word	0x00022860
        /*1058*/ 	.short	0x010a
        /*105a*/ 	.byte	0x3f
	.zero		1


	//   ....[58]....
        /*105c*/ 	.word	0x00012ef0
        /*1060*/ 	.word	0x00000011
        /*1064*/ 	.word	0x00022850
        /*1068*/ 	.short	0x0101
        /*106a*/ 	.byte	0x3f
	.zero		1


	//   ....[59]....
        /*106c*/ 	.word	0x00012fb0
        /*1070*/ 	.word	0x00000011
        /*1074*/ 	.word	0x00000000
        /*1078*/ 	.short	0x0101
        /*107a*/ 	.byte	0x3f
	.zero		1


	//   ....[60]....
        /*107c*/ 	.word	0x00013d30
        /*1080*/ 	.word	0x00000007
        /*1084*/ 	.word	0x00022820
        /*1088*/ 	.short	0x010a
        /*108a*/ 	.byte	0x3f
	.zero		1


	//   ....[61]....
        /*108c*/ 	.word	0x00013eb0
        /*1090*/ 	.word	0x00000005
        /*1094*/ 	.word	0x00022840
        /*1098*/ 	.short	0x010a
        /*109a*/ 	.byte	0x3f
	.zero		1


	//   ....[62]....
        /*109c*/ 	.word	0x00013f50
        /*10a0*/ 	.word	0x00000003
        /*10a4*/ 	.word	0x00022840
        /*10a8*/ 	.short	0x010a
        /*10aa*/ 	.byte	0x3f
	.zero		1


	//   ....[63]....
        /*10ac*/ 	.word	0x00013f90
        /*10b0*/ 	.word	0x00000005
        /*10b4*/ 	.word	0x00022860
        /*10b8*/ 	.short	0x010a
        /*10ba*/ 	.byte	0x3f
	.zero		1


	//   ....[64]....
        /*10bc*/ 	.word	0x00013fd0
        /*10c0*/ 	.word	0x00000003
        /*10c4*/ 	.word	0x00022860
        /*10c8*/ 	.short	0x010a
        /*10ca*/ 	.byte	0x3f
	.zero		1


	//   ....[65]....
        /*10cc*/ 	.word	0x00014010
        /*10d0*/ 	.word	0x00000005
        /*10d4*/ 	.word	0x00022880
        /*10d8*/ 	.short	0x010a
        /*10da*/ 	.byte	0x3f
	.zero		1


	//   ....[66]....
        /*10dc*/ 	.word	0x00014050
        /*10e0*/ 	.word	0x00000003
        /*10e4*/ 	.word	0x00022880
        /*10e8*/ 	.short	0x010a
        /*10ea*/ 	.byte	0x3f
	.zero		1


	//   ....[67]....
        /*10ec*/ 	.word	0x000140c0
        /*10f0*/ 	.word	0x00000003
        /*10f4*/ 	.word	0x00022800
        /*10f8*/ 	.short	0x010a
        /*10fa*/ 	.byte	0x3f
	.zero		1


	//   ....[68]....
        /*10fc*/ 	.word	0x00014110
        /*1100*/ 	.word	0x00000004
        /*1104*/ 	.word	0x00022830
        /*1108*/ 	.short	0x010a
        /*110a*/ 	.byte	0x3f
	.zero		1


	//   ....[69]....
        /*110c*/ 	.word	0x00014170
        /*1110*/ 	.word	0x00000009
        /*1114*/ 	.word	0x00022830
        /*1118*/ 	.short	0x010a
        /*111a*/ 	.byte	0x3f
	.zero		1


	//   ....[70]....
        /*111c*/ 	.word	0x000141d0
        /*1120*/ 	.word	0x00000009
        /*1124*/ 	.word	0x00022850
        /*1128*/ 	.short	0x010a
        /*112a*/ 	.byte	0x3f
	.zero		1


	//   ....[71]....
        /*112c*/ 	.word	0x00014230
        /*1130*/ 	.word	0x00000003
        /*1134*/ 	.word	0x00022850
        /*1138*/ 	.short	0x010a
        /*113a*/ 	.byte	0x3f
	.zero		1


	//   ....[72]....
        /*113c*/ 	.word	0x00014330
        /*1140*/ 	.word	0x00000000
        /*1144*/ 	.word	0x00022880
        /*1148*/ 	.short	0x010a
        /*114a*/ 	.byte	0x3f
	.zero		1


	//   ....[73]....
        /*114c*/ 	.word	0x00015010
        /*1150*/ 	.word	0x00000000
        /*1154*/ 	.word	0x00022840
        /*1158*/ 	.short	0x010a
        /*115a*/ 	.byte	0x3f
	.zero		1


	//   ....[74]....
        /*115c*/ 	.word	0x000164a0
        /*1160*/ 	.word	0x00000010
        /*1164*/ 	.word	0x00022820
        /*1168*/ 	.short	0x010a
        /*116a*/ 	.byte	0x3f
	.zero		1


	//   ....[75]....
        /*116c*/ 	.word	0x000164f0
        /*1170*/ 	.word	0x00000000
        /*1174*/ 	.word	0x00022880
        /*1178*/ 	.short	0x010a
        /*117a*/ 	.byte	0x3f
	.zero		1


	//   ....[76]....
        /*117c*/ 	.word	0x00017020
        /*1180*/ 	.word	0x00000000
        /*1184*/ 	.word	0x00022840
        /*1188*/ 	.short	0x010a
        /*118a*/ 	.byte	0x3f
	.zero		1


	//   ....[77]....
        /*118c*/ 	.word	0x00017b30
        /*1190*/ 	.word	0x00000012
        /*1194*/ 	.word	0x00022870
        /*1198*/ 	.short	0x010a
        /*119a*/ 	.byte	0x3f
	.zero		1


	//   ....[78]....
        /*119c*/ 	.word	0x00017b80
        /*11a0*/ 	.word	0x00000012
        /*11a4*/ 	.word	0x00022860
        /*11a8*/ 	.short	0x010a
        /*11aa*/ 	.byte	0x3f
	.zero		1


	//   ....[79]....
        /*11ac*/ 	.word	0x00017bd0
        /*11b0*/ 	.word	0x00000011
        /*11b4*/ 	.word	0x00022870
        /*11b8*/ 	.short	0x010a
        /*11ba*/ 	.byte	0x3f
	.zero		1


	//   ....[80]....
        /*11bc*/ 	.word	0x00017c20
        /*11c0*/ 	.word	0x00000011
        /*11c4*/ 	.word	0x00022860
        /*11c8*/ 	.short	0x010a
        /*11ca*/ 	.byte	0x3f
	.zero		1


	//   ....[81]....
        /*11cc*/ 	.word	0x00017c70
        /*11d0*/ 	.word	0x00000007
        /*11d4*/ 	.word	0x00022820
        /*11d8*/ 	.short	0x010a
        /*11da*/ 	.byte	0x3f
	.zero		1


	//   ....[82]....
        /*11dc*/ 	.word	0x00017e10
        /*11e0*/ 	.word	0x00000005
        /*11e4*/ 	.word	0x00022840
        /*11e8*/ 	.short	0x010a
        /*11ea*/ 	.byte	0x3f
	.zero		1


	//   ....[83]....
        /*11ec*/ 	.word	0x00017e60
        /*11f0*/ 	.word	0x00000003
        /*11f4*/ 	.word	0x00022840
        /*11f8*/ 	.short	0x010a
        /*11fa*/ 	.byte	0x3f
	.zero		1


	//   ....[84]....
        /*11fc*/ 	.word	0x00017eb0
        /*1200*/ 	.word	0x00000005
        /*1204*/ 	.word	0x00022860
        /*1208*/ 	.short	0x010a
        /*120a*/ 	.byte	0x3f
	.zero		1


	//   ....[85]....
        /*120c*/ 	.word	0x00017f00
        /*1210*/ 	.word	0x00000003
        /*1214*/ 	.word	0x00022860
        /*1218*/ 	.short	0x010a
        /*121a*/ 	.byte	0x3f
	.zero		1


	//   ....[86]....
        /*121c*/ 	.word	0x00017f50
        /*1220*/ 	.word	0x00000005
        /*1224*/ 	.word	0x00022880
        /*1228*/ 	.short	0x010a
        /*122a*/ 	.byte	0x3f
	.zero		1


	//----- nvinfo : EIATTR_NUM_MBARRIERS
	.align		4
.L_121:
        /*122c*/ 	.byte	0x03, 0x38
        /*122e*/ 	.short	0x0016


	//----- nvinfo : EIATTR_EXIT_INSTR_OFFSETS
	.align		4
        /*1230*/ 	.byte	0x04, 0x1c
        /*1232*/ 	.short	(.L_123 - .L_122)


	//   ....[0]....
.L_122:
        /*1234*/ 	.word	0x000009c0


	//   ....[1]....
        /*1238*/ 	.word	0x0000cfb0


	//   ....[2]....
        /*123c*/ 	.word	0x000140a0


	//----- nvinfo : EIATTR_MAX_THREADS
	.align		4
.L_123:
        /*1240*/ 	.byte	0x04, 0x05
        /*1242*/ 	.short	(.L_125 - .L_124)
.L_124:
        /*1244*/ 	.word	0x00000180
        /*1248*/ 	.word	0x00000001
        /*124c*/ 	.word	0x00000001


	//----- nvinfo : EIATTR_CRS_STACK_SIZE
	.align		4
.L_125:
        /*1250*/ 	.byte	0x04, 0x1e
        /*1252*/ 	.short	(.L_127 - .L_126)
.L_126:
        /*1254*/ 	.word	0x00000000


	//----- nvinfo : EIATTR_CBANK_PARAM_SIZE
	.align		4
.L_127:
        /*1258*/ 	.byte	0x03, 0x19
        /*125a*/ 	.short	0x0af0


	//----- nvinfo : EIATTR_PARAM_CBANK
	.align		4
        /*125c*/ 	.byte	0x04, 0x0a
        /*125e*/ 	.short	(.L_129 - .L_128)
	.align		4
.L_128:
        /*1260*/ 	.word	index@(.nv.constant0._ZN7cutlass13device_kernelIN5flash11enable_sm90INS1_16FlashAttnFwdSm90INS1_25CollectiveMainloopFwdSm90ILi2EN4cute5tupleIJNS5_1CILi1EEES8_S8_EEENS6_IJNS7_ILi128EEENS7_ILi160EEESA_EEELi128ENS_12float_e4m3_tEfNS_4arch4Sm90ELb0ELb0ELb1ELb1ELb1ELb0ELb0ELb1ELb1ELb1ELb1ELb0EEENS1_21CollectiveEpilogueFwdINS6_IJSA_SA_SB_EEES9_NS_10bfloat16_tESF_Li256ELb1ELb1ELb1ELb1EEENS1_36VarlenDynamicPersistentTileSchedulerILi128ELi160ELi256ELi128ELb1ELb1ELb1ELb0ELb1ELb1EEEEEEEEEvNT_6ParamsE)
        /*1264*/ 	.short	0x0210
        /*1266*/ 	.short	0x0af0


	//----- nvinfo : EIATTR_SW_WAR
	.align		4
.L_129:
        /*1268*/ 	.byte	0x04, 0x36
        /*126a*/ 	.short	(.L_131 - .L_130)
.L_130:
        /*126c*/ 	.word	0x00000008
.L_131:


//--------------------- .nv.info._ZN7cutlass13device_kernelIN5flash11enable_sm90INS1_16FlashAttnFwdSm90INS1_25CollectiveMainloopFwdSm90ILi2EN4cute5tupleIJNS5_1CILi1EEES8_S8_EEENS6_IJNS7_ILi128EEENS7_ILi160EEESA_EEELi128ENS_12float_e4m3_tEfNS_4arch4Sm90ELb0ELb0ELb1ELb1ELb1ELb1ELb0ELb1ELb1ELb1ELb1ELb0EEENS1_21CollectiveEpilogueFwdINS6_IJSA_SA_SB_EEES9_NS_10bfloat16_tESF_Li256ELb1ELb1ELb1ELb1EEENS1_36VarlenDynamicPersistentTileSchedulerILi128ELi160ELi256ELi128ELb1ELb1ELb1ELb0ELb1ELb1EEEEEEEEEvNT_6ParamsE --------------------------
	.section	.nv.info._ZN7cutlass13device_kernelIN5flash11enable_sm90INS1_16FlashAttnFwdSm90INS1_25CollectiveMainloopFwdSm90ILi2EN4cute5tupleIJNS5_1CILi1EEES8_S8_EEENS6_IJNS7_ILi128EEENS7_ILi160EEESA_EEELi128ENS_12float_e4m3_tEfNS_4arch4Sm90ELb0ELb0ELb1ELb1ELb1ELb1ELb0ELb1ELb1ELb1ELb1ELb0EEENS1_21CollectiveEpilogueFwdINS6_IJSA_SA_SB_EEES9_NS_10bfloat16_tESF_Li256ELb1ELb1ELb1ELb1EEENS1_36VarlenDynamicPersistentTileSchedulerILi128ELi160ELi256ELi128ELb1ELb1ELb1ELb0ELb1ELb1EEEEEEEEEvNT_6ParamsE,"",@"SHT_CUDA_INFO"
	.sectionflags	@""
	.align	4


	//----- nvinfo : EIATTR_CUDA_API_VERSION
	.align		4
        /*0000*/ 	.byte	0x04, 0x37
        /*0002*/ 	.short	(.L_133 - .L_132)
.L_132:
        /*0004*/ 	.word	0x00000082


	//----- nvinfo : EIATTR_KPARAM_INFO
	.align		4
.L_133:
        /*0008*/ 	.byte	0x04, 0x17
        /*000a*/ 	.short	(.L_135 - .L_134)
.L_134:
        /*000c*/ 	.word	0x00000000
        /*0010*/ 	.short	0x0000
        /*0012*/ 	.short	0x0070
        /*0014*/ 	.byte	0x00, 0xf0, 0x01, 0x2a


	//----- nvinfo : EIATTR_SPARSE_MMA_MASK
	.align		4
.L_135:
        /*0018*/ 	.byte	0x03, 0x50
        /*001a*/ 	.short	0x0000


	//----- nvinfo : EIATTR_MAXREG_COUNT
	.align		4
        /*001c*/ 	.byte	0x03, 0x1b
        /*001e*/ 	.short	0x00a8


	//----- nvinfo : EIATTR_NUM_BARRIERS
	.align		4
        /*0020*/ 	.byte	0x02, 0x4c
        /*0022*/ 	.byte	0x10
	.zero		1


	//----- nvinfo : EIATTR_EXTERNS
	.align		4
        /*0024*/ 	.byte	0x04, 0x0f
        /*0026*/ 	.short	(.L_137 - .L_136)


	//   ....[0]....
	.align		4
.L_136:
        /*0028*/ 	.word	index@(__assertfail)


	//----- nvinfo : EIATTR_ANNOTATIONS
	.align		4
.L_137:
        /*002c*/ 	.byte	0x04, 0x55
        /*002e*/ 	.short	(.L_139 - .L_138)


	//   ....[0]....
.L_138:
        /* <DEDUP_REMOVED lines=32> */
        /*0224*/ 	.byte	0x60, 0x72, 0x02, 0x00


	//----- nvinfo : EIATTR_MERCURY_ISA_VERSION
	.align		4
.L_139:
        /*0228*/ 	.byte	0x03, 0x5f
        /*022a*/ 	.short	0x0101


	//----- nvinfo : EIATTR_UNUSED_LOAD_BYTE_OFFSET
	.align		4
        /*022c*/ 	.byte	0x04, 0x44
        /*022e*/ 	.short	(.L_141 - .L_140)


	//   ....[0]....
.L_140:
        /*0230*/ 	.word	0x00000aa0
        /*0234*/ 	.word	0x0000fff0


	//   ....[1]....
        /*0238*/ 	.word	0x000164a0
        /*023c*/ 	.word	0x0000fff0


	//----- nvinfo : EIATTR_INT_WARP_WIDE_INSTR_OFFSETS
	.align		4
.L_141:
        /*0240*/ 	.byte	0x04, 0x31
        /*0242*/ 	.short	(.L_143 - .L_142)


	//   ....[0]....
.L_142:
        /*0244*/ 	.word	0x00000130


	//   ....[1]....
        /*0248*/ 	.word	0x00000170


	//   ....[2]....
        /*024c*/ 	.word	0x000001e0


	//   ....[3]....
        /*0250*/ 	.word	0x0001ce70


	//   ....[4]....
        /*0254*/ 	.word	0x0001cf00


	//   ....[5]....
        /*0258*/ 	.word	0x00020ff0


	//   ....[6]....
        /*025c*/ 	.word	0x00021080


	//----- nvinfo : EIATTR_COOP_GROUP_MASK_REGIDS
	.align		4
.L_143:
        /*0260*/ 	.byte	0x04, 0x29
        /*0262*/ 	.short	(.L_145 - .L_144)


	//   ....[0]....
.L_144:
        /*0264*/ 	.word	0xffffffff


	//   ....[1]....
        /*0268*/ 	.word	0xffffffff


	//   ....[2]....
        /*026c*/ 	.word	0xffffffff


	//   ....[3]....
        /*0270*/ 	.word	0xffffffff


	//   ....[4]....
        /*0274*/ 	.word	0xffffffff


	//   ....[5]....
        /*0278*/ 	.word	0xffffffff


	//   ....[6]....
        /*027c*/ 	.word	0xffffffff


	//   ....[7]....
        /*0280*/ 	.word	0xffffffff


	//   ....[8]....
        /*0284*/ 	.word	0xffffffff


	//   ....[9]....
        /*0288*/ 	.word	0xffffffff


	//   ....[10]....
        /*028c*/ 	.word	0xffffffff


	//   ....[11]....
        /*0290*/ 	.word	0xffffffff


	//   ....[12]....
        /*0294*/ 	.word	0xffffffff


	//   ....[13]....
        /*0298*/ 	.word	0xffffffff


	//   ....[14]....
        /*029c*/ 	.word	0xffffffff


	//   ....[15]....
        /*02a0*/ 	.word	0xffffffff


	//   ....[16]....
        /*02a4*/ 	.word	0xffffffff


	//   ....[17]....
        /*02a8*/ 	.word	0xffffffff


	//   ....[18]....
        /*02ac*/ 	.word	0xffffffff


	//   ....[19]....
        /*02b0*/ 	.word	0xffffffff


	//   ....[20]....
        /*02b4*/ 	.word	0xffffffff


	//   ....[21]....
        /*02b8*/ 	.word	0xffffffff


	//   ....[22]....
        /*02bc*/ 	.word	0xffffffff


	//   ....[23]....
        /*02c0*/ 	.word	0xffffffff


	//   ....[24]....
        /*02c4*/ 	.word	0xffffffff


	//   ....[25]....
        /*02c8*/ 	.word	0xffffffff


	//   ....[26]....
        /*02cc*/ 	.word	0xffffffff


	//   ....[27]....
        /*02d0*/ 	.word	0xffffffff


	//   ....[28]....
        /*02d4*/ 	.word	0xffffffff


	//   ....[29]....
        /*02d8*/ 	.word	0xffffffff


	//   ....[30]....
        /*02dc*/ 	.word	0xffffffff


	//   ....[31]....
        /*02e0*/ 	.word	0xffffffff


	//   ....[32]....
        /*02e4*/ 	.word	0xffffffff


	//   ....[33]....
        /*02e8*/ 	.word	0xffffffff


	//   ....[34]....
        /*02ec*/ 	.word	0xffffffff


	//   ....[35]....
        /*02f0*/ 	.word	0xffffffff


	//   ....[36]....
        /*02f4*/ 	.word	0xffffffff


	//   ....[37]....
        /*02f8*/ 	.word	0xffffffff


	//   ....[38]....
        /*02fc*/ 	.word	0xffffffff


	//   ....[39]....
        /*0300*/ 	.word	0xffffffff


	//   ....[40]....
        /*0304*/ 	.word	0xffffffff


	//   ....[41]....
        /*0308*/ 	.word	0xffffffff


	//   ....[42]....
        /*030c*/ 	.word	0xffffffff


	//   ....[43]....
        /*0310*/ 	.word	0xffffffff


	//   ....[44]....
        /*0314*/ 	.word	0xffffffff


	//   ....[45]....
        /*0318*/ 	.word	0xffffffff


	//   ....[46]....
        /*031c*/ 	.word	0xffffffff


	//   ....[47]....
        /*0320*/ 	.word	0xffffffff


	//   ....[48]....
        /*0324*/ 	.word	0xffffffff


	//   ....[49]....
        /*0328*/ 	.word	0xffffffff


	//   ....[50]....
        /*032c*/ 	.word	0xffffffff


	//   ....[51]....
        /*0330*/ 	.word	0xffffffff


	//   ....[52]....
        /*0334*/ 	.word	0xffffffff


	//   ....[53]....
        /*0338*/ 	.word	0xffffffff


	//   ....[54]....
        /*033c*/ 	.word	0xffffffff


	//   ....[55]....
        /*0340*/ 	.word	0xffffffff


	//   ....[56]....
        /*0344*/ 	.word	0xffffffff


	//   ....[57]....
        /*0348*/ 	.word	0xffffffff


	//   ....[58]....
        /*034c*/ 	.word	0xffffffff


	//   ....[59]....
        /*0350*/ 	.word	0xffffffff


	//   ....[60]....
        /*0354*/ 	.word	0xffffffff


	//   ....[61]....
        /*0358*/ 	.word	0xffffffff


	//   ....[62]....
        /*035c*/ 	.word	0xffffffff


	//   ....[63]....
        /*0360*/ 	.word	0xffffffff


	//   ....[64]....
        /*0364*/ 	.word	0xffffffff


	//   ....[65]....
        /*0368*/ 	.word	0xffffffff


	//   ....[66]....
        /*036c*/ 	.word	0xffffffff


	//   ....[67]....
        /*0370*/ 	.word	0xffffffff


	//   ....[68]....
        /*0374*/ 	.word	0xffffffff


	//   ....[69]....
        /*0378*/ 	.word	0xffffffff


	//   ....[70]....
        /*037c*/ 	.word	0xffffffff


	//   ....[71]....
        /*0380*/ 	.word	0xffffffff


	//   ....[72]....
        /*0384*/ 	.word	0xffffffff


	//   ....[73]....
        /*0388*/ 	.word	0xffffffff


	//   ....[74]....
        /*038c*/ 	.word	0xffffffff


	//   ....[75]....
        /*0390*/ 	.word	0xffffffff


	//   ....[76]....
        /*0394*/ 	.word	0xffffffff


	//   ....[77]....
        /*0398*/ 	.word	0xffffffff


	//   ....[78]....
        /*039c*/ 	.word	0xffffffff


	//   ....[79]....
        /*03a0*/ 	.word	0xffffffff


	//   ....[80]....
        /*03a4*/ 	.word	0xffffffff


	//   ....[81]....
        /*03a8*/ 	.word	0xffffffff


	//   ....[82]....
        /*03ac*/ 	.word	0xffffffff


	//   ....[83]....
        /*03b0*/ 	.word	0xffffffff


	//   ....[84]....
        /*03b4*/ 	.word	0xffffffff


	//   ....[85]....
        /*03b8*/ 	.word	0xffffffff


	//   ....[86]....
        /*03bc*/ 	.word	0xffffffff


	//   ....[87]....
        /*03c0*/ 	.word	0xffffffff


	//   ....[88]....
        /*03c4*/ 	.word	0xffffffff


	//   ....[89]....
        /*03c8*/ 	.word	0xffffffff


	//   ....[90]....
        /*03cc*/ 	.word	0xffffffff


	//   ....[91]....
        /*03d0*/ 	.word	0xffffffff


	//   ....[92]....
        /*03d4*/ 	.word	0xffffffff


	//   ....[93]....
        /*03d8*/ 	.word	0xffffffff


	//   ....[94]....
        /*03dc*/ 	.word	0xffffffff


	//   ....[95]....
        /*03e0*/ 	.word	0xffffffff


	//   ....[96]....
        /*03e4*/ 	.word	0xffffffff


	//   ....[97]....
        /*03e8*/ 	.word	0xffffffff


	//   ....[98]....
        /*03ec*/ 	.word	0xffffffff


	//   ....[99]....
        /*03f0*/ 	.word	0xffffffff


	//   ....[100]....
        /*03f4*/ 	.word	0xffffffff


	//   ....[101]....
        /*03f8*/ 	.word	0xffffffff


	//   ....[102]....
        /*03fc*/ 	.word	0xffffffff


	//   ....[103]....
        /*0400*/ 	.word	0xffffffff


	//   ....[104]....
        /*0404*/ 	.word	0xffffffff


	//   ....[105]....
        /*0408*/ 	.word	0xffffffff


	//   ....[106]....
        /*040c*/ 	.word	0xffffffff


	//   ....[107]....
        /*0410*/ 	.word	0xffffffff


	//   ....[108]....
        /*0414*/ 	.word	0xffffffff


	//   ....[109]....
        /*0418*/ 	.word	0xffffffff


	//   ....[110]....
        /*041c*/ 	.word	0xffffffff


	//   ....[111]....
        /*0420*/ 	.word	0xffffffff


	//   ....[112]....
        /*0424*/ 	.word	0xffffffff


	//   ....[113]....
        /*0428*/ 	.word	0xffffffff


	//   ....[114]....
        /*042c*/ 	.word	0xffffffff


	//   ....[115]....
        /*0430*/ 	.word	0xffffffff


	//   ....[116]....
        /*0434*/ 	.word	0xffffffff


	//   ....[117]....
        /*0438*/ 	.word	0xffffffff


	//   ....[118]....
        /*043c*/ 	.word	0xffffffff


	//   ....[119]....
        /*0440*/ 	.word	0xffffffff


	//   ....[120]....
        /*0444*/ 	.word	0xffffffff


	//   ....[121]....
        /*0448*/ 	.word	0xffffffff


	//   ....[122]....
        /*044c*/ 	.word	0xffffffff


	//   ....[123]....
        /*0450*/ 	.word	0xffffffff


	//   ....[124]....
        /*0454*/ 	.word	0xffffffff


	//   ....[125]....
        /*0458*/ 	.word	0xffffffff


	//   ....[126]....
        /*045c*/ 	.word	0xffffffff


	//   ....[127]....
        /*0460*/ 	.word	0xffffffff


	//   ....[128]....
        /*0464*/ 	.word	0xffffffff


	//   ....[129]....
        /*0468*/ 	.word	0xffffffff


	//   ....[130]....
        /*046c*/ 	.word	0xffffffff


	//   ....[131]....
        /*0470*/ 	.word	0xffffffff


	//   ....[132]....
        /*0474*/ 	.word	0xffffffff


	//   ....[133]....
        /*0478*/ 	.word	0xffffffff


	//   ....[134]....
        /*047c*/ 	.word	0xffffffff


	//   ....[135]....
        /*0480*/ 	.word	0xffffffff


	//   ....[136]....
        /*0484*/ 	.word	0xffffffff


	//   ....[137]....
        /*0488*/ 	.word	0xffffffff


	//   ....[138]....
        /*048c*/ 	.word	0xffffffff


	//   ....[139]....
        /*0490*/ 	.word	0xffffffff


	//   ....[140]....
        /*0494*/ 	.word	0xffffffff


	//   ....[141]....
        /*0498*/ 	.word	0xffffffff


	//   ....[142]....
        /*049c*/ 	.word	0xffffffff


	//   ....[143]....
        /*04a0*/ 	.word	0xffffffff


	//   ....[144]....
        /*04a4*/ 	.word	0xffffffff


	//   ....[145]....
        /*04a8*/ 	.word	0xffffffff


	//   ....[146]....
        /*04ac*/ 	.word	0xffffffff


	//   ....[147]....
        /*04b0*/ 	.word	0xffffffff


	//   ....[148]....
        /*04b4*/ 	.word	0xffffffff


	//   ....[149]....
        /*04b8*/ 	.word	0xffffffff


	//   ....[150]....
        /*04bc*/ 	.word	0xffffffff


	//   ....[151]....
        /*04c0*/ 	.word	0xffffffff


	//   ....[152]....
        /*04c4*/ 	.word	0xffffffff


	//   ....[153]....
        /*04c8*/ 	.word	0xffffffff


	//   ....[154]....
        /*04cc*/ 	.word	0xffffffff


	//   ....[155]....
        /*04d0*/ 	.word	0xffffffff


	//   ....[156]....
        /*04d4*/ 	.word	0xffffffff


	//   ....[157]....
        /*04d8*/ 	.word	0xffffffff


	//   ....[158]....
        /*04dc*/ 	.word	0xffffffff


	//   ....[159]....
        /*04e0*/ 	.word	0xffffffff


	//   ....[160]....
        /*04e4*/ 	.word	0xffffffff


	//   ....[161]....
        /*04e8*/ 	.word	0xffffffff


	//   ....[162]....
        /*04ec*/ 	.word	0xffffffff


	//   ....[163]....
        /*04f0*/ 	.word	0xffffffff


	//   ....[164]....
        /*04f4*/ 	.word	0xffffffff


	//   ....[165]....
        /*04f8*/ 	.word	0xffffffff


	//   ....[166]....
        /*04fc*/ 	.word	0xffffffff


	//   ....[167]....
        /*0500*/ 	.word	0xffffffff


	//   ....[168]....
        /*0504*/ 	.word	0xffffffff


	//   ....[169]....
        /*0508*/ 	.word	0xffffffff


	//   ....[170]....
        /*050c*/ 	.word	0xffffffff


	//   ....[171]....
        /*0510*/ 	.word	0xffffffff


	//   ....[172]....
        /*0514*/ 	.word	0xffffffff


	//   ....[173]....
        /*0518*/ 	.word	0xffffffff


	//   ....[174]....
        /*051c*/ 	.word	0xffffffff


	//   ....[175]....
        /*0520*/ 	.word	0xffffffff


	//   ....[176]....
        /*0524*/ 	.word	0xffffffff


	//   ....[177]....
        /*0528*/ 	.word	0xffffffff


	//   ....[178]....
        /*052c*/ 	.word	0xffffffff


	//   ....[179]....
        /*0530*/ 	.word	0xffffffff


	//   ....[180]....
        /*0534*/ 	.word	0xffffffff


	//   ....[181]....
        /*0538*/ 	.word	0xffffffff


	//   ....[182]....
        /*053c*/ 	.word	0xffffffff


	//   ....[183]....
        /*0540*/ 	.word	0xffffffff


	//   ....[184]....
        /*0544*/ 	.word	0xffffffff


	//   ....[185]....
        /*0548*/ 	.word	0xffffffff


	//   ....[186]....
        /*054c*/ 	.word	0xffffffff


	//   ....[187]....
        /*0550*/ 	.word	0xffffffff


	//   ....[188]....
        /*0554*/ 	.word	0xffffffff


	//   ....[189]....
        /*0558*/ 	.word	0xffffffff


	//   ....[190]....
        /*055c*/ 	.word	0xffffffff


	//   ....[191]....
        /*0560*/ 	.word	0xffffffff


	//   ....[192]....
        /*0564*/ 	.word	0xffffffff


	//   ....[193]....
        /*0568*/ 	.word	0xffffffff


	//   ....[194]....
        /*056c*/ 	.word	0xffffffff


	//   ....[195]....
        /*0570*/ 	.word	0xffffffff


	//   ....[196]....
        /*0574*/ 	.word	0xffffffff


	//   ....[197]....
        /*0578*/ 	.word	0xffffffff


	//   ....[198]....
        /*057c*/ 	.word	0xffffffff


	//   ....[199]....
        /*0580*/ 	.word	0xffffffff


	//   ....[200]....
        /*0584*/ 	.word	0xffffffff


	//   ....[201]....
        /*0588*/ 	.word	0xffffffff


	//   ....[202]....
        /*058c*/ 	.word	0xffffffff


	//   ....[203]....
        /*0590*/ 	.word	0xffffffff


	//   ....[204]....
        /*0594*/ 	.word	0xffffffff


	//   ....[205]....
        /*0598*/ 	.word	0xffffffff


	//   ....[206]....
        /*059c*/ 	.word	0xffffffff


	//   ....[207]....
        /*05a0*/ 	.word	0xffffffff


	//   ....[208]....
        /*05a4*/ 	.word	0xffffffff


	//   ....[209]....
        /*05a8*/ 	.word	0xffffffff


	//   ....[210]....
        /*05ac*/ 	.word	0xffffffff


	//   ....[211]....
        /*05b0*/ 	.word	0xffffffff


	//   ....[212]....
        /*05b4*/ 	.word	0xffffffff


	//   ....[213]....
        /*05b8*/ 	.word	0xffffffff


	//   ....[214]....
        /*05bc*/ 	.word	0xffffffff


	//   ....[215]....
        /*05c0*/ 	.word	0xffffffff


	//   ....[216]....
        /*05c4*/ 	.word	0xffffffff


	//   ....[217]....
        /*05c8*/ 	.word	0xffffffff


	//   ....[218]....
        /*05cc*/ 	.word	0xffffffff


	//   ....[219]....
        /*05d0*/ 	.word	0xffffffff


	//   ....[220]....
        /*05d4*/ 	.word	0xffffffff


	//   ....[221]....
        /*05d8*/ 	.word	0xffffffff


	//   ....[222]....
        /*05dc*/ 	.word	0xffffffff


	//   ....[223]....
        /*05e0*/ 	.word	0xffffffff


	//   ....[224]....
        /*05e4*/ 	.word	0xffffffff


	//   ....[225]....
        /*05e8*/ 	.word	0xffffffff


	//   ....[226]....
        /*05ec*/ 	.word	0xffffffff


	//   ....[227]....
        /*05f0*/ 	.word	0xffffffff


	//   ....[228]....
        /*05f4*/ 	.word	0xffffffff


	//   ....[229]....
        /*05f8*/ 	.word	0xffffffff


	//   ....[230]....
        /*05fc*/ 	.word	0xffffffff


	//   ....[231]....
        /*0600*/ 	.word	0xffffffff


	//   ....[232]....
        /*0604*/ 	.word	0xffffffff


	//   ....[233]....
        /*0608*/ 	.word	0xffffffff


	//   ....[234]....
        /*060c*/ 	.word	0xffffffff


	//   ....[235]....
        /*0610*/ 	.word	0xffffffff


	//   ....[236]....
        /*0614*/ 	.word	0xffffffff


	//   ....[237]....
        /*0618*/ 	.word	0xffffffff


	//   ....[238]....
        /*061c*/ 	.word	0xffffffff


	//   ....[239]....
        /*0620*/ 	.word	0xffffffff


	//   ....[240]....
        /*0624*/ 	.word	0xffffffff


	//   ....[241]....
        /*0628*/ 	.word	0xffffffff


	//   ....[242]....
        /*062c*/ 	.word	0xffffffff


	//   ....[243]....
        /*0630*/ 	.word	0xffffffff


	//   ....[244]....
        /*0634*/ 	.word	0xffffffff


	//   ....[245]....
        /*0638*/ 	.word	0xffffffff


	//   ....[246]....
        /*063c*/ 	.word	0xffffffff


	//   ....[247]....
        /*0640*/ 	.word	0xffffffff


	//   ....[248]....
        /*0644*/ 	.word	0xffffffff


	//   ....[249]....
        /*0648*/ 	.word	0xffffffff


	//   ....[250]....
        /*064c*/ 	.word	0xffffffff


	//   ....[251]....
        /*0650*/ 	.word	0xffffffff


	//   ....[252]....
        /*0654*/ 	.word	0xffffffff


	//   ....[253]....
        /*0658*/ 	.word	0xffffffff


	//   ....[254]....
        /*065c*/ 	.word	0xffffffff


	//   ....[255]....
        /*0660*/ 	.word	0xffffffff


	//   ....[0]....
        /*0664*/ 	.word	0xffffffff


	//   ....[1]....
        /*0668*/ 	.word	0xffffffff


	//   ....[2]....
        /*066c*/ 	.word	0xffffffff


	//   ....[3]....
        /*0670*/ 	.word	0xffffffff


	//   ....[4]....
        /*0674*/ 	.word	0xffffffff


	//   ....[5]....
        /*0678*/ 	.word	0xffffffff


	//   ....[6]....
        /*067c*/ 	.word	0xffffffff


	//   ....[7]....
        /*0680*/ 	.word	0xffffffff


	//   ....[8]....
        /*0684*/ 	.word	0xffffffff


	//   ....[9]....
        /*0688*/ 	.word	0xffffffff


	//   ....[10]....
        /*068c*/ 	.word	0xffffffff


	//   ....[11]....
        /*0690*/ 	.word	0xffffffff


	//   ....[12]....
        /*0694*/ 	.word	0xffffffff


	//   ....[13]....
        /*0698*/ 	.word	0xffffffff


	//   ....[14]....
        /*069c*/ 	.word	0xffffffff


	//   ....[15]....
        /*06a0*/ 	.word	0xffffffff


	//   ....[16]....
        /*06a4*/ 	.word	0xffffffff


	//   ....[17]....
        /*06a8*/ 	.word	0x0500000f


	//   ....[18]....
        /*06ac*/ 	.word	0x0500000f


	//   ....[19]....
        /*06b0*/ 	.word	0x0500000f


	//   ....[20]....
        /*06b4*/ 	.word	0x0500000f


	//   ....[21]....
        /*06b8*/ 	.word	0x0500000f


	//   ....[22]....
        /*06bc*/ 	.word	0x0500000f


	//   ....[23]....
        /*06c0*/ 	.word	0x0500000f


	//   ....[24]....
        /*06c4*/ 	.word	0x0500000f


	//   ....[25]....
        /*06c8*/ 	.word	0x0500000f


	//   ....[26]....
        /*06cc*/ 	.word	0x0500000f


	//   ....[27]....
        /*06d0*/ 	.word	0x0500000f


	//   ....[28]....
        /*06d4*/ 	.word	0x0500000f


	//   ....[29]....
        /*06d8*/ 	.word	0x0500000f


	//   ....[30]....
        /*06dc*/ 	.word	0x0500000f


	//   ....[31]....
        /*06e0*/ 	.word	0x0500000f


	//   ....[32]....
        /*06e4*/ 	.word	0x0500000f


	//   ....[33]....
        /*06e8*/ 	.word	0x0500000f


	//   ....[34]....
        /*06ec*/ 	.word	0x0500000f


	//   ....[35]....
        /*06f0*/ 	.word	0x0500000f


	//   ....[36]....
        /*06f4*/ 	.word	0x0500000f


	//   ....[37]....
        /*06f8*/ 	.word	0x0500000f


	//   ....[38]....
        /*06fc*/ 	.word	0x0500000f


	//   ....[39]....
        /*0700*/ 	.word	0x0500000f


	//   ....[40]....
        /*0704*/ 	.word	0x0500000f


	//   ....[41]....
        /*0708*/ 	.word	0x0500000f


	//   ....[42]....
        /*070c*/ 	.word	0x0500000f


	//   ....[43]....
        /*0710*/ 	.word	0x0500000f


	//   ....[44]....
        /*0714*/ 	.word	0x0500000f


	//   ....[45]....
        /*0718*/ 	.word	0x0500000f


	//   ....[46]....
        /*071c*/ 	.word	0x0500000f


	//   ....[47]....
        /*0720*/ 	.word	0x0500000f


	//   ....[48]....
        /*0724*/ 	.word	0x0500000f


	//   ....[49]....
        /*0728*/ 	.word	0x0500000f


	//   ....[50]....
        /*072c*/ 	.word	0x0500000f


	//   ....[51]....
        /*0730*/ 	.word	0x0500000f


	//   ....[52]....
        /*0734*/ 	.word	0x0500000f


	//   ....[53]....
        /*0738*/ 	.word	0x0500000f


	//   ....[54]....
        /*073c*/ 	.word	0x0500000f


	//   ....[55]....
        /*0740*/ 	.word	0x0500000f


	//   ....[56]....
        /*0744*/ 	.word	0x0500000f


	//   ....[57]....
        /*0748*/ 	.word	0x0500000f


	//   ....[58]....
        /*074c*/ 	.word	0x0500000f


	//   ....[59]....
        /*0750*/ 	.word	0x0500000f


	//   ....[60]....
        /*0754*/ 	.word	0x0500000f


	//   ....[61]....
        /*0758*/ 	.word	0x0500000f


	//   ....[62]....
        /*075c*/ 	.word	0x0500000f


	//   ....[63]....
        /*0760*/ 	.word	0x0500000f


	//   ....[64]....
        /*0764*/ 	.word	0x0500000f


	//   ....[65]....
        /*0768*/ 	.word	0x0500000f


	//   ....[66]....
        /*076c*/ 	.word	0x0500000f


	//   ....[67]....
        /*0770*/ 	.word	0x0500000f


	//   ....[68]....
        /*0774*/ 	.word	0x0500000f


	//   ....[69]....
        /*0778*/ 	.word	0x0500000f


	//   ....[70]....
        /*077c*/ 	.word	0x0500000f


	//   ....[71]....
        /*0780*/ 	.word	0x0500000f


	//   ....[72]....
        /*0784*/ 	.word	0x0500000f


	//   ....[73]....
        /*0788*/ 	.word	0x0500000f


	//   ....[74]....
        /*078c*/ 	.word	0x0500000f


	//   ....[75]....
        /*0790*/ 	.word	0x0500000f


	//   ....[76]....
        /*0794*/ 	.word	0x0500000f


	//   ....[77]....
        /*0798*/ 	.word	0x0500000f


	//   ....[78]....
        /*079c*/ 	.word	0x0500000f


	//   ....[79]....
        /*07a0*/ 	.word	0x0500000f


	//   ....[80]....
        /*07a4*/ 	.word	0x0500000f


	//   ....[81]....
        /*07a8*/ 	.word	0x0500000f


	//   ....[82]....
        /*07ac*/ 	.word	0x0500000f


	//   ....[83]....
        /*07b0*/ 	.word	0x0500000f


	//   ....[84]....
        /*07b4*/ 	.word	0x0500000f


	//   ....[85]....
        /*07b8*/ 	.word	0x0500000f


	//   ....[86]....
        /*07bc*/ 	.word	0x0500000f


	//   ....[87]....
        /*07c0*/ 	.word	0x0500000f


	//   ....[88]....
        /*07c4*/ 	.word	0x0500000f


	//   ....[89]....
        /*07c8*/ 	.word	0x0500000f


	//   ....[90]....
        /*07cc*/ 	.word	0x0500000f


	//   ....[91]....
        /*07d0*/ 	.word	0x0500000f


	//   ....[92]....
        /*07d4*/ 	.word	0x0500000f


	//   ....[93]....
        /*07d8*/ 	.word	0x0500000f


	//   ....[94]....
        /*07dc*/ 	.word	0x0500000f


	//   ....[95]....
        /*07e0*/ 	.word	0x0500000f


	//   ....[96]....
        /*07e4*/ 	.word	0x0500000f


	//   ....[97]....
        /*07e8*/ 	.word	0x0500000f


	//   ....[98]....
        /*07ec*/ 	.word	0x0500000f


	//   ....[99]....
        /*07f0*/ 	.word	0x0500000f


	//   ....[100]....
        /*07f4*/ 	.word	0x0500000f


	//   ....[101]....
        /*07f8*/ 	.word	0x0500000f


	//   ....[102]....
        /*07fc*/ 	.word	0x0500000f


	//   ....[103]....
        /*0800*/ 	.word	0x0500000f


	//   ....[104]....
        /*0804*/ 	.word	0x0500000f


	//   ....[105]....
        /*0808*/ 	.word	0x0500000f


	//   ....[106]....
        /*080c*/ 	.word	0x0500000f


	//   ....[107]....
        /*0810*/ 	.word	0x0500000f


	//   ....[108]....
        /*0814*/ 	.word	0x0500000f


	//   ....[109]....
        /*0818*/ 	.word	0x0500000f


	//   ....[110]....
        /*081c*/ 	.word	0x0500000f


	//   ....[111]....
        /*0820*/ 	.word	0x0500000f


	//   ....[112]....
        /*0824*/ 	.word	0x0500000f


	//   ....[113]....
        /*0828*/ 	.word	0x0500000f


	//   ....[114]....
        /*082c*/ 	.word	0x0500000f


	//   ....[115]....
        /*0830*/ 	.word	0x0500000f


	//   ....[116]....
        /*0834*/ 	.word	0x0500000f


	//   ....[117]....
        /*0838*/ 	.word	0x0500000f


	//   ....[118]....
        /*083c*/ 	.word	0x0500000f


	//   ....[119]....
        /*0840*/ 	.word	0x0500000f


	//   ....[120]....
        /*0844*/ 	.word	0x0500000f


	//   ....[121]....
        /*0848*/ 	.word	0x0500000f


	//   ....[122]....
        /*084c*/ 	.word	0x0500000f


	//   ....[123]....
        /*0850*/ 	.word	0x0500000f


	//   ....[124]....
        /*0854*/ 	.word	0x0500000f


	//   ....[125]....
        /*0858*/ 	.word	0x0500000f


	//   ....[126]....
        /*085c*/ 	.word	0x0500000f


	//   ....[127]....
        /*0860*/ 	.word	0x0500000f


	//   ....[128]....
        /*0864*/ 	.word	0x0500000f


	//   ....[129]....
        /*0868*/ 	.word	0x0500000f


	//   ....[130]....
        /*086c*/ 	.word	0x0500000f


	//   ....[131]....
        /*0870*/ 	.word	0x0500000f


	//   ....[132]....
        /*0874*/ 	.word	0x0500000f


	//   ....[133]....
        /*0878*/ 	.word	0x0500000f


	//   ....[134]....
        /*087c*/ 	.word	0x0500000f


	//   ....[135]....
        /*0880*/ 	.word	0x0500000f


	//   ....[136]....
        /*0884*/ 	.word	0x0500000f


	//   ....[137]....
        /*0888*/ 	.word	0x0500000f


	//   ....[138]....
        /*088c*/ 	.word	0x0500000f


	//   ....[139]....
        /*0890*/ 	.word	0x0500000f


	//   ....[140]....
        /*0894*/ 	.word	0x0500000f


	//   ....[141]....
        /*0898*/ 	.word	0x0500000f


	//   ....[142]....
        /*089c*/ 	.word	0x0500000f


	//   ....[143]....
        /*08a0*/ 	.word	0x0500000f


	//   ....[144]....
        /*08a4*/ 	.word	0x0500000f


	//   ....[145]....
        /*08a8*/ 	.word	0x0500000f


	//   ....[146]....
        /*08ac*/ 	.word	0x0500000f


	//   ....[147]....
        /*08b0*/ 	.word	0x0500000f


	//   ....[148]....
        /*08b4*/ 	.word	0x0500000f


	//   ....[149]....
        /*08b8*/ 	.word	0x0500000f


	//   ....[150]....
        /*08bc*/ 	.word	0x0500000f


	//   ....[151]....
        /*08c0*/ 	.word	0x0500000f


	//   ....[152]....
        /*08c4*/ 	.word	0x0500000f


	//   ....[153]....
        /*08c8*/ 	.word	0x0500000f


	//   ....[154]....
        /*08cc*/ 	.word	0x0500000f


	//   ....[155]....
        /*08d0*/ 	.word	0x0500000f


	//   ....[156]....
        /*08d4*/ 	.word	0x0500000f


	//   ....[157]....
        /*08d8*/ 	.word	0x0500000f


	//   ....[158]....
        /*08dc*/ 	.word	0x0500000f


	//   ....[159]....
        /*08e0*/ 	.word	0x0500000f


	//   ....[160]....
        /*08e4*/ 	.word	0x0500000f


	//   ....[161]....
        /*08e8*/ 	.word	0x0500000f


	//   ....[162]....
        /*08ec*/ 	.word	0x0500000f


	//   ....[163]....
        /*08f0*/ 	.word	0x0500000f


	//   ....[164]....
        /*08f4*/ 	.word	0x0500000f


	//   ....[165]....
        /*08f8*/ 	.word	0x0500000f


	//   ....[166]....
        /*08fc*/ 	.word	0x0500000f


	//   ....[167]....
        /*0900*/ 	.word	0x0500000f


	//   ....[168]....
        /*0904*/ 	.word	0x0500000f


	//   ....[169]....
        /*0908*/ 	.word	0x0500000f


	//   ....[170]....
        /*090c*/ 	.word	0x0500000f


	//   ....[171]....
        /*0910*/ 	.word	0x0500000f


	//   ....[172]....
        /*0914*/ 	.word	0x0500000f


	//   ....[173]....
        /*0918*/ 	.word	0x0500000f


	//   ....[174]....
        /*091c*/ 	.word	0x0500000f


	//   ....[175]....
        /*0920*/ 	.word	0x0500000f


	//   ....[176]....
        /*0924*/ 	.word	0x0500000f


	//   ....[177]....
        /*0928*/ 	.word	0x0500000f


	//   ....[178]....
        /*092c*/ 	.word	0x0500000f


	//   ....[179]....
        /*0930*/ 	.word	0x0500000f


	//   ....[180]....
        /*0934*/ 	.word	0x0500000f


	//   ....[181]....
        /*0938*/ 	.word	0x0500000f


	//   ....[182]....
        /*093c*/ 	.word	0x0500000f


	//   ....[183]....
        /*0940*/ 	.word	0x0500000f


	//   ....[184]....
        /*0944*/ 	.word	0x0500000f


	//   ....[185]....
        /*0948*/ 	.word	0x0500000f


	//   ....[186]....
        /*094c*/ 	.word	0x0500000f


	//   ....[187]....
        /*0950*/ 	.word	0x0500000f


	//   ....[188]....
        /*0954*/ 	.word	0x0500000f


	//   ....[189]....
        /*0958*/ 	.word	0x0500000f


	//   ....[190]....
        /*095c*/ 	.word	0x0500000f


	//   ....[191]....
        /*0960*/ 	.word	0x0500000f


	//   ....[192]....
        /*0964*/ 	.word	0x0500000f


	//   ....[193]....
        /*0968*/ 	.word	0x0500000f


	//   ....[194]....
        /*096c*/ 	.word	0x0500000f


	//   ....[195]....
        /*0970*/ 	.word	0x0500000f


	//   ....[196]....
        /*0974*/ 	.word	0x0500000f


	//   ....[197]....
        /*0978*/ 	.word	0x0500000f


	//   ....[198]....
        /*097c*/ 	.word	0x0500000f


	//   ....[199]....
        /*0980*/ 	.word	0x0500000f


	//   ....[200]....
        /*0984*/ 	.word	0x0500000f


	//   ....[201]....
        /*0988*/ 	.word	0x0500000f


	//   ....[202]....
        /*098c*/ 	.word	0x0500000f


	//   ....[203]....
        /*0990*/ 	.word	0x0500000f


	//   ....[204]....
        /*0994*/ 	.word	0x0500000f


	//   ....[205]....
        /*0998*/ 	.word	0x0500000f


	//   ....[206]....
        /*099c*/ 	.word	0x0500000f


	//   ....[207]....
        /*09a0*/ 	.word	0x0500000f


	//   ....[208]....
        /*09a4*/ 	.word	0x0500000f


	//   ....[209]....
        /*09a8*/ 	.word	0x0500000f


	//   ....[210]....
        /*09ac*/ 	.word	0x0500000f


	//   ....[211]....
        /*09b0*/ 	.word	0x0500000f


	//   ....[212]....
        /*09b4*/ 	.word	0x0500000f


	//   ....[213]....
        /*09b8*/ 	.word	0x0500000f


	//   ....[214]....
        /*09bc*/ 	.word	0x0500000f


	//   ....[215]....
        /*09c0*/ 	.word	0x0500000f


	//   ....[216]....
        /*09c4*/ 	.word	0x0500000f


	//   ....[217]....
        /*09c8*/ 	.word	0x0500000f


	//   ....[218]....
        /*09cc*/ 	.word	0x0500000f


	//   ....[219]....
        /*09d0*/ 	.word	0x0500000f


	//   ....[220]....
        /*09d4*/ 	.word	0x0500000f


	//   ....[221]....
        /*09d8*/ 	.word	0x0500000f


	//   ....[222]....
        /*09dc*/ 	.word	0x0500000f


	//   ....[223]....
        /*09e0*/ 	.word	0x0500000f


	//   ....[224]....
        /*09e4*/ 	.word	0x0500000f


	//   ....[225]....
        /*09e8*/ 	.word	0x0500000f


	//   ....[226]....
        /*09ec*/ 	.word	0x0500000f


	//   ....[227]....
        /*09f0*/ 	.word	0x0500000f


	//   ....[228]....
        /*09f4*/ 	.word	0x0500000f


	//   ....[229]....
        /*09f8*/ 	.word	0x0500000f


	//   ....[230]....
        /*09fc*/ 	.word	0x0500000f


	//   ....[231]....
        /*0a00*/ 	.word	0x0500000f


	//   ....[232]....
        /*0a04*/ 	.word	0x0500000f


	//   ....[233]....
        /*0a08*/ 	.word	0x0500000f


	//   ....[234]....
        /*0a0c*/ 	.word	0x0500000f


	//   ....[235]....
        /*0a10*/ 	.word	0x0500000f


	//   ....[236]....
        /*0a14*/ 	.word	0x0500000f


	//   ....[237]....
        /*0a18*/ 	.word	0x0500000f


	//   ....[238]....
        /*0a1c*/ 	.word	0x0500000f


	//   ....[239]....
        /*0a20*/ 	.word	0x0500000f


	//   ....[240]....
        /*0a24*/ 	.word	0x0500000f


	//   ....[241]....
        /*0a28*/ 	.word	0x0500000f


	//   ....[242]....
        /*0a2c*/ 	.word	0x0500000f


	//   ....[243]....
        /*0a30*/ 	.word	0x0500000f


	//   ....[244]....
        /*0a34*/ 	.word	0x0500000f


	//----- nvinfo : EIATTR_COOP_GROUP_INSTR_OFFSETS
	.align		4
.L_145:
        /*0a38*/ 	.byte	0x04, 0x28
        /*0a3a*/ 	.short	(.L_147 - .L_146)


	//   ....[0]....
.L_146:
        /*0a3c*/ 	.word	0x00000070


	//   ....[1]....
        /*0a40*/ 	.word	0x00000140


	//   ....[2]....
        /*0a44*/ 	.word	0x00000190


	//   ....[3]....
        /*0a48*/ 	.word	0x000003c0


	//   ....[4]....
        /*0a4c*/ 	.word	0x00000520


	//   ....[5]....
        /*0a50*/ 	.word	0x00000640


	//   ....[6]....
        /*0a54*/ 	.word	0x000007a0


	//   ....[7]....
        /*0a58*/ 	.word	0x00002e90


	//   ....[8]....
        /*0a5c*/ 	.word	0x00002ea0


	//   ....[9]....
        /*0a60*/ 	.word	0x00003d30


	//   ....[10]....
        /*0a64*/ 	.word	0x00003d40


	//   ....[11]....
        /*0a68*/ 	.word	0x00004bd0


	//   ....[12]....
        /*0a6c*/ 	.word	0x00004be0


	//   ....[13]....
        /*0a70*/ 	.word	0x00005f50


	//   ....[14]....
        /*0a74*/ 	.word	0x00005f60


	//   ....[15]....
        /*0a78*/ 	.word	0x00006e30


	//   ....[16]....
        /*0a7c*/ 	.word	0x00006e40


	//   ....[17]....
        /*0a80*/ 	.word	0x00007d90


	//   ....[18]....
        /*0a84*/ 	.word	0x00007da0


	//   ....[19]....
        /*0a88*/ 	.word	0x00008ee0


	//   ....[20]....
        /*0a8c*/ 	.word	0x00008ef0


	//   ....[21]....
        /*0a90*/ 	.word	0x00009000


	//   ....[22]....
        /*0a94*/ 	.word	0x00009010


	//   ....[23]....
        /*0a98*/ 	.word	0x00009130


	//   ....[24]....
        /*0a9c*/ 	.word	0x00009140


	//   ....[25]....
        /*0aa0*/ 	.word	0x000094b0


	//   ....[26]....
        /*0aa4*/ 	.word	0x000094d0


	//   ....[27]....
        /*0aa8*/ 	.word	0x000095b0


	//   ....[28]....
        /*0aac*/ 	.word	0x000095d0


	//   ....[29]....
        /*0ab0*/ 	.word	0x000096b0


	//   ....[30]....
        /*0ab4*/ 	.word	0x000096d0


	//   ....[31]....
        /*0ab8*/ 	.word	0x00009ea0


	//   ....[32]....
        /*0abc*/ 	.word	0x0000a640


	//   ....[33]....
        /*0ac0*/ 	.word	0x0000a650


	//   ....[34]....
        /*0ac4*/ 	.word	0x0000a660


	//   ....[35]....
        /*0ac8*/ 	.word	0x0000a670


	//   ....[36]....
        /*0acc*/ 	.word	0x0000c560


	//   ....[37]....
        /*0ad0*/ 	.word	0x0000c570


	//   ....[38]....
        /*0ad4*/ 	.word	0x0000c580


	//   ....[39]....
        /*0ad8*/ 	.word	0x0000c590


	//   ....[40]....
        /*0adc*/ 	.word	0x00010490


	//   ....[41]....
        /*0ae0*/ 	.word	0x00010500


	//   ....[42]....
        /*0ae4*/ 	.word	0x00010ba0


	//   ....[43]....
        /*0ae8*/ 	.word	0x00010c30


	//   ....[44]....
        /*0aec*/ 	.word	0x00013c60


	//   ....[45]....
        /*0af0*/ 	.word	0x00013cc0


	//   ....[46]....
        /*0af4*/ 	.word	0x000141b0


	//   ....[47]....
        /*0af8*/ 	.word	0x000141d0


	//   ....[48]....
        /*0afc*/ 	.word	0x00015c70


	//   ....[49]....
        /*0b00*/ 	.word	0x00015c80


	//   ....[50]....
        /*0b04*/ 	.word	0x00015d00


	//   ....[51]....
        /*0b08*/ 	.word	0x00015d10


	//   ....[52]....
        /*0b0c*/ 	.word	0x00016900


	//   ....[53]....
        /*0b10*/ 	.word	0x00016940


	//   ....[54]....
        /*0b14*/ 	.word	0x00016970


	//   ....[55]....
        /*0b18*/ 	.word	0x000169a0


	//   ....[56]....
        /*0b1c*/ 	.word	0x000169d0


	//   ....[57]....
        /*0b20*/ 	.word	0x00016a00


	//   ....[58]....
        /*0b24*/ 	.word	0x00016a30


	//   ....[59]....
        /*0b28*/ 	.word	0x00016a60


	//   ....[60]....
        /*0b2c*/ 	.word	0x00016a90


	//   ....[61]....
        /*0b30*/ 	.word	0x00016ac0


	//   ....[62]....
        /*0b34*/ 	.word	0x00016af0


	//   ....[63]....
        /*0b38*/ 	.word	0x00016b20


	//   ....[64]....
        /*0b3c*/ 	.word	0x00016b50


	//   ....[65]....
        /*0b40*/ 	.word	0x00016b80


	//   ....[66]....
        /*0b44*/ 	.word	0x00016bb0


	//   ....[67]....
        /*0b48*/ 	.word	0x00016be0


	//   ....[68]....
        /*0b4c*/ 	.word	0x00016c10


	//   ....[69]....
        /*0b50*/ 	.word	0x00016c40


	//   ....[70]....
        /*0b54*/ 	.word	0x00016c70


	//   ....[71]....
        /*0b58*/ 	.word	0x00016ca0


	//   ....[72]....
        /*0b5c*/ 	.word	0x00016cd0


	//   ....[73]....
        /*0b60*/ 	.word	0x00016d00


	//   ....[74]....
        /*0b64*/ 	.word	0x00016d30


	//   ....[75]....
        /*0b68*/ 	.word	0x00016d60


	//   ....[76]....
        /*0b6c*/ 	.word	0x00016d90


	//   ....[77]....
        /*0b70*/ 	.word	0x00016dc0


	//   ....[78]....
        /*0b74*/ 	.word	0x00016df0


	//   ....[79]....
        /*0b78*/ 	.word	0x00016e20


	//   ....[80]....
        /*0b7c*/ 	.word	0x00016e50


	//   ....[81]....
        /*0b80*/ 	.word	0x00016e80


	//   ....[82]....
        /*0b84*/ 	.word	0x00016eb0


	//   ....[83]....
        /*0b88*/ 	.word	0x00016ee0


	//   ....[84]....
        /*0b8c*/ 	.word	0x00016f10


	//   ....[85]....
        /*0b90*/ 	.word	0x00016f40


	//   ....[86]....
        /*0b94*/ 	.word	0x00016f70


	//   ....[87]....
        /*0b98*/ 	.word	0x00016fa0


	//   ....[88]....
        /*0b9c*/ 	.word	0x00016fd0


	//   ....[89]....
        /*0ba0*/ 	.word	0x00017000


	//   ....[90]....
        /*0ba4*/ 	.word	0x00017030


	//   ....[91]....
        /*0ba8*/ 	.word	0x00017060


	//   ....[92]....
        /*0bac*/ 	.word	0x00017090


	//   ....[93]....
        /*0bb0*/ 	.word	0x000170a0


	//   ....[94]....
        /*0bb4*/ 	.word	0x000170b0


	//   ....[95]....
        /*0bb8*/ 	.word	0x000170c0


	//   ....[96]....
        /*0bbc*/ 	.word	0x000170d0


	//   ....[97]....
        /*0bc0*/ 	.word	0x000170e0


	//   ....[98]....
        /*0bc4*/ 	.word	0x000170f0


	//   ....[99]....
        /*0bc8*/ 	.word	0x00017100


	//   ....[100]....
        /*0bcc*/ 	.word	0x00017130


	//   ....[101]....
        /*0bd0*/ 	.word	0x00017160


	//   ....[102]....
        /*0bd4*/ 	.word	0x00017190


	//   ....[103]....
        /*0bd8*/ 	.word	0x000171c0


	//   ....[104]....
        /*0bdc*/ 	.word	0x000171f0


	//   ....[105]....
        /*0be0*/ 	.word	0x00017220


	//   ....[106]....
        /*0be4*/ 	.word	0x00017250


	//   ....[107]....
        /*0be8*/ 	.word	0x00017280


	//   ....[108]....
        /*0bec*/ 	.word	0x000172b0


	//   ....[109]....
        /*0bf0*/ 	.word	0x000172d0


	//   ....[110]....
        /*0bf4*/ 	.word	0x00017300


	//   ....[111]....
        /*0bf8*/ 	.word	0x00017330


	//   ....[112]....
        /*0bfc*/ 	.word	0x00017360


	//   ....[113]....
        /*0c00*/ 	.word	0x00017390


	//   ....[114]....
        /*0c04*/ 	.word	0x000173c0


	//   ....[115]....
        /*0c08*/ 	.word	0x000173f0


	//   ....[116]....
        /*0c0c*/ 	.word	0x00017c30


	//   ....[117]....
        /*0c10*/ 	.word	0x00017c50


	//   ....[118]....
        /*0c14*/ 	.word	0x00017c60


	//   ....[119]....
        /*0c18*/ 	.word	0x00017c70


	//   ....[120]....
        /*0c1c*/ 	.word	0x00018360


	//   ....[121]....
        /*0c20*/ 	.word	0x00018370


	//   ....[122]....
        /*0c24*/ 	.word	0x000184a0


	//   ....[123]....
        /*0c28*/ 	.word	0x000184b0


	//   ....[124]....
        /*0c2c*/ 	.word	0x000185e0


	//   ....[125]....
        /*0c30*/ 	.word	0x000185f0


	//   ....[126]....
        /*0c34*/ 	.word	0x00018720


	//   ....[127]....
        /*0c38*/ 	.word	0x00018730


	//   ....[128]....
        /*0c3c*/ 	.word	0x00018b60


	//   ....[129]....
        /*0c40*/ 	.word	0x00018b70


	//   ....[130]....
        /*0c44*/ 	.word	0x00019360


	//   ....[131]....
        /*0c48*/ 	.word	0x00019370


	//   ....[132]....
        /*0c4c*/ 	.word	0x0001a290


	//   ....[133]....
        /*0c50*/ 	.word	0x0001a2a0


	//   ....[134]....
        /*0c54*/ 	.word	0x0001a3e0


	//   ....[135]....
        /*0c58*/ 	.word	0x0001a3f0


	//   ....[136]....
        /*0c5c*/ 	.word	0x0001a520


	//   ....[137]....
        /*0c60*/ 	.word	0x0001a530


	//   ....[138]....
        /*0c64*/ 	.word	0x0001a660


	//   ....[139]....
        /*0c68*/ 	.word	0x0001a670


	//   ....[140]....
        /*0c6c*/ 	.word	0x0001a7f0


	//   ....[141]....
        /*0c70*/ 	.word	0x0001a9e0


	//   ....[142]....
        /*0c74*/ 	.word	0x0001aa10


	//   ....[143]....
        /*0c78*/ 	.word	0x0001aa40


	//   ....[144]....
        /*0c7c*/ 	.word	0x0001aa70


	//   ....[145]....
        /*0c80*/ 	.word	0x0001aaa0


	//   ....[146]....
        /*0c84*/ 	.word	0x0001aad0


	//   ....[147]....
        /*0c88*/ 	.word	0x0001ac60


	//   ....[148]....
        /*0c8c*/ 	.word	0x0001ac90


	//   ....[149]....
        /*0c90*/ 	.word	0x0001acc0


	//   ....[150]....
        /*0c94*/ 	.word	0x0001acf0


	//   ....[151]....
        /*0c98*/ 	.word	0x0001ad20


	//   ....[152]....
        /*0c9c*/ 	.word	0x0001ad50


	//   ....[153]....
        /*0ca0*/ 	.word	0x0001ade0


	//   ....[154]....
        /*0ca4*/ 	.word	0x0001ae10


	//   ....[155]....
        /*0ca8*/ 	.word	0x0001ae20


	//   ....[156]....
        /*0cac*/ 	.word	0x0001aeb0


	//   ....[157]....
        /*0cb0*/ 	.word	0x0001bfc0


	//   ....[158]....
        /*0cb4*/ 	.word	0x0001dd20


	//   ....[159]....
        /*0cb8*/ 	.word	0x0001dd50


	//   ....[160]....
        /*0cbc*/ 	.word	0x0001ddd0


	//   ....[161]....
        /*0cc0*/ 	.word	0x0001ddf0


	//   ....[162]....
        /*0cc4*/ 	.word	0x0001de30


	//   ....[163]....
        /*0cc8*/ 	.word	0x0001de50


	//   ....[164]....
        /*0ccc*/ 	.word	0x0001de90


	//   ....[165]....
        /*0cd0*/ 	.word	0x0001deb0


	//   ....[166]....
        /*0cd4*/ 	.word	0x0001def0


	//   ....[167]....
        /*0cd8*/ 	.word	0x0001df10


	//   ....[168]....
        /*0cdc*/ 	.word	0x0001df50


	//   ....[169]....
        /*0ce0*/ 	.word	0x0001df70


	//   ....[170]....
        /*0ce4*/ 	.word	0x0001dfb0


	//   ....[171]....
        /*0ce8*/ 	.word	0x0001dfc0


	//   ....[172]....
        /*0cec*/ 	.word	0x0001dfe0


	//   ....[173]....
        /*0cf0*/ 	.word	0x0001dff0


	//   ....[174]....
        /*0cf4*/ 	.word	0x0001e070


	//   ....[175]....
        /*0cf8*/ 	.word	0x0001e090


	//   ....[176]....
        /*0cfc*/ 	.word	0x0001e0a0


	//   ....[177]....
        /*0d00*/ 	.word	0x0001e0e0


	//   ....[178]....
        /*0d04*/ 	.word	0x0001e5a0


	//   ....[179]....
        /*0d08*/ 	.word	0x0001e5c0


	//   ....[180]....
        /*0d0c*/ 	.word	0x0001e6e0


	//   ....[181]....
        /*0d10*/ 	.word	0x0001e6f0


	//   ....[182]....
        /*0d14*/ 	.word	0x0001e770


	//   ....[183]....
        /*0d18*/ 	.word	0x0001e780


	//   ....[184]....
        /*0d1c*/ 	.word	0x0001e800


	//   ....[185]....
        /*0d20*/ 	.word	0x0001e810


	//   ....[186]....
        /*0d24*/ 	.word	0x0001e890


	//   ....[187]....
        /*0d28*/ 	.word	0x0001e8a0


	//   ....[188]....
        /*0d2c*/ 	.word	0x0001e910


	//   ....[189]....
        /*0d30*/ 	.word	0x0001e920


	//   ....[190]....
        /*0d34*/ 	.word	0x0001e990


	//   ....[191]....
        /*0d38*/ 	.word	0x0001e9a0


	//   ....[192]....
        /*0d3c*/ 	.word	0x0001e9b0


	//   ....[193]....
        /*0d40*/ 	.word	0x0001ea20


	//   ....[194]....
        /*0d44*/ 	.word	0x0001ea30


	//   ....[195]....
        /*0d48*/ 	.word	0x0001ea40


	//   ....[196]....
        /*0d4c*/ 	.word	0x0001ea70


	//   ....[197]....
        /*0d50*/ 	.word	0x0001ea90


	//   ....[198]....
        /*0d54*/ 	.word	0x0001f150


	//   ....[199]....
        /*0d58*/ 	.word	0x0001f180


	//   ....[200]....
        /*0d5c*/ 	.word	0x0001f1c0


	//   ....[201]....
        /*0d60*/ 	.word	0x0001f1e0


	//   ....[202]....
        /*0d64*/ 	.word	0x0001f200


	//   ....[203]....
        /*0d68*/ 	.word	0x0001f2d0


	//   ....[204]....
        /*0d6c*/ 	.word	0x0001f310


	//   ....[205]....
        /*0d70*/ 	.word	0x0001f350


	//   ....[206]....
        /*0d74*/ 	.word	0x0001f390


	//   ....[207]....
        /*0d78*/ 	.word	0x0001f3d0


	//   ....[208]....
        /*0d7c*/ 	.word	0x0001f410


	//   ....[209]....
        /*0d80*/ 	.word	0x0001f450


	//   ....[210]....
        /*0d84*/ 	.word	0x0001f4a0


	//   ....[211]....
        /*0d88*/ 	.word	0x0001f4c0


	//   ....[212]....
        /*0d8c*/ 	.word	0x0001f4d0


	//   ....[213]....
        /*0d90*/ 	.word	0x0001f510


	//   ....[214]....
        /*0d94*/ 	.word	0x0001fe10


	//   ....[215]....
        /*0d98*/ 	.word	0x0001fe30


	//   ....[216]....
        /*0d9c*/ 	.word	0x0001fe40


	//   ....[217]....
        /*0da0*/ 	.word	0x0001fe50


	//   ....[218]....
        /*0da4*/ 	.word	0x0001fea0


	//   ....[219]....
        /*0da8*/ 	.word	0x0001fec0


	//   ....[220]....
        /*0dac*/ 	.word	0x0001fee0


	//   ....[221]....
        /*0db0*/ 	.word	0x0001fef0


	//   ....[222]....
        /*0db4*/ 	.word	0x0001ff30


	//   ....[223]....
        /*0db8*/ 	.word	0x0001ff40


	//   ....[224]....
        /*0dbc*/ 	.word	0x0001ff80


	//   ....[225]....
        /*0dc0*/ 	.word	0x0001ff90


	//   ....[226]....
        /*0dc4*/ 	.word	0x0001ffd0


	//   ....[227]....
        /*0dc8*/ 	.word	0x0001ffe0


	//   ....[228]....
        /*0dcc*/ 	.word	0x00020020


	//   ....[229]....
        /*0dd0*/ 	.word	0x00020030


	//   ....[230]....
        /*0dd4*/ 	.word	0x00020040


	//   ....[231]....
        /*0dd8*/ 	.word	0x00020080


	//   ....[232]....
        /*0ddc*/ 	.word	0x000200a0


	//   ....[233]....
        /*0de0*/ 	.word	0x00020100


	//   ....[234]....
        /*0de4*/ 	.word	0x000204a0


	//   ....[235]....
        /*0de8*/ 	.word	0x000204b0


	//   ....[236]....
        /*0dec*/ 	.word	0x000204c0


	//   ....[237]....
        /*0df0*/ 	.word	0x000204d0


	//   ....[238]....
        /*0df4*/ 	.word	0x000204e0


	//   ....[239]....
        /*0df8*/ 	.word	0x00020530


	//   ....[240]....
        /*0dfc*/ 	.word	0x00020550


	//   ....[241]....
        /*0e00*/ 	.word	0x00020570


	//   ....[242]....
        /*0e04*/ 	.word	0x00020580


	//   ....[243]....
        /*0e08*/ 	.word	0x000205c0


	//   ....[244]....
        /*0e0c*/ 	.word	0x000205d0


	//   ....[245]....
        /*0e10*/ 	.word	0x00020610


	//   ....[246]....
        /*0e14*/ 	.word	0x00020620


	//   ....[247]....
        /*0e18*/ 	.word	0x00020660


	//   ....[248]....
        /*0e1c*/ 	.word	0x00020670


	//   ....[249]....
        /*0e20*/ 	.word	0x000206b0


	//   ....[250]....
        /*0e24*/ 	.word	0x000206c0


	//   ....[251]....
        /*0e28*/ 	.word	0x000206d0


	//   ....[252]....
        /*0e2c*/ 	.word	0x00020710


	//   ....[253]....
        /*0e30*/ 	.word	0x00020730


	//   ....[254]....
        /*0e34*/ 	.word	0x00021940


	//   ....[255]....
        /*0e38*/ 	.word	0x00021970


	//   ....[0]....
        /*0e3c*/ 	.word	0x000219d0


	//   ....[1]....
        /*0e40*/ 	.word	0x00021a00


	//   ....[2]....
        /*0e44*/ 	.word	0x00021a30


	//   ....[3]....
        /*0e48*/ 	.word	0x00021a60


	//   ....[4]....
        /*0e4c*/ 	.word	0x00021a90


	//   ....[5]....
        /*0e50*/ 	.word	0x00021ac0


	//   ....[6]....
        /*0e54*/ 	.word	0x00021c60


	//   ....[7]....
        /*0e58*/ 	.word	0x00021c90


	//   ....[8]....
        /*0e5c*/ 	.word	0x00021cc0


	//   ....[9]....
        /*0e60*/ 	.word	0x00021cf0


	//   ....[10]....
        /*0e64*/ 	.word	0x00021d20


	//   ....[11]....
        /*0e68*/ 	.word	0x00021d50


	//   ....[12]....
        /*0e6c*/ 	.word	0x00021e10


	//   ....[13]....
        /*0e70*/ 	.word	0x00021e30


	//   ....[14]....
        /*0e74*/ 	.word	0x00021e40


	//   ....[15]....
        /*0e78*/ 	.word	0x00021ea0


	//   ....[16]....
        /*0e7c*/ 	.word	0x000224e0


	//   ....[17]....
        /*0e80*/ 	.word	0x000228a0


	//   ....[18]....
        /*0e84*/ 	.word	0x00022930


	//   ....[19]....
        /*0e88*/ 	.word	0x000229c0


	//   ....[20]....
        /*0e8c*/ 	.word	0x00022a50


	//   ....[21]....
        /*0e90*/ 	.word	0x00022ae0


	//   ....[22]....
        /*0e94*/ 	.word	0x00022b70


	//   ....[23]....
        /*0e98*/ 	.word	0x00022c50


	//   ....[24]....
        /*0e9c*/ 	.word	0x00022ce0


	//   ....[25]....
        /*0ea0*/ 	.word	0x00022d80


	//   ....[26]....
        /*0ea4*/ 	.word	0x00022e10


	//   ....[27]....
        /*0ea8*/ 	.word	0x00022ea0


	//   ....[28]....
        /*0eac*/ 	.word	0x00022f30


	//   ....[29]....
        /*0eb0*/ 	.word	0x00023010


	//   ....[30]....
        /*0eb4*/ 	.word	0x000230a0


	//   ....[31]....
        /*0eb8*/ 	.word	0x00023130


	//   ....[32]....
        /*0ebc*/ 	.word	0x000231c0


	//   ....[33]....
        /*0ec0*/ 	.word	0x00023250


	//   ....[34]....
        /*0ec4*/ 	.word	0x000232e0


	//   ....[35]....
        /*0ec8*/ 	.word	0x00023410


	//   ....[36]....
        /*0ecc*/ 	.word	0x000234c0


	//   ....[37]....
        /*0ed0*/ 	.word	0x00023550


	//   ....[38]....
        /*0ed4*/ 	.word	0x000235a0


	//   ....[39]....
        /*0ed8*/ 	.word	0x000235f0


	//   ....[40]....
        /*0edc*/ 	.word	0x000236d0


	//   ....[41]....
        /*0ee0*/ 	.word	0x00023760


	//   ....[42]....
        /*0ee4*/ 	.word	0x000237b0


	//   ....[43]....
        /*0ee8*/ 	.word	0x00023800


	//   ....[44]....
        /*0eec*/ 	.word	0x00023a40


	//   ....[45]....
        /*0ef0*/ 	.word	0x00023b60


	//   ....[46]....
        /*0ef4*/ 	.word	0x00023c80


	//   ....[47]....
        /*0ef8*/ 	.word	0x00023d90


	//   ....[48]....
        /*0efc*/ 	.word	0x00023ec0


	//   ....[49]....
        /*0f00*/ 	.word	0x00023fc0


	//   ....[50]....
        /*0f04*/ 	.word	0x00024020


	//   ....[51]....
        /*0f08*/ 	.word	0x00024070


	//   ....[52]....
        /*0f0c*/ 	.word	0x000240d0


	//   ....[53]....
        /*0f10*/ 	.word	0x00024120


	//   ....[54]....
        /*0f14*/ 	.word	0x00024180


	//   ....[55]....
        /*0f18*/ 	.word	0x000241f0


	//   ....[56]....
        /*0f1c*/ 	.word	0x00024270


	//   ....[57]....
        /*0f20*/ 	.word	0x000242e0


	//   ....[58]....
        /*0f24*/ 	.word	0x00024360


	//   ....[59]....
        /*0f28*/ 	.word	0x000243b0


	//   ....[60]....
        /*0f2c*/ 	.word	0x00024430


	//   ....[61]....
        /*0f30*/ 	.word	0x000244a0


	//   ....[62]....
        /*0f34*/ 	.word	0x00024500


	//   ....[63]....
        /*0f38*/ 	.word	0x00024550


	//   ....[64]....
        /*0f3c*/ 	.word	0x000245d0


	//   ....[65]....
        /*0f40*/ 	.word	0x00024620


	//   ....[66]....
        /*0f44*/ 	.word	0x00024680


	//   ....[67]....
        /*0f48*/ 	.word	0x000246d0


	//   ....[68]....
        /*0f4c*/ 	.word	0x00024730


	//   ....[69]....
        /*0f50*/ 	.word	0x000247b0


	//   ....[70]....
        /*0f54*/ 	.word	0x00024810


	//   ....[71]....
        /*0f58*/ 	.word	0x00024860


	//   ....[72]....
        /*0f5c*/ 	.word	0x000248e0


	//   ....[73]....
        /*0f60*/ 	.word	0x00024950


	//   ....[74]....
        /*0f64*/ 	.word	0x000249b0


	//   ....[75]....
        /*0f68*/ 	.word	0x00024a00


	//   ....[76]....
        /*0f6c*/ 	.word	0x00024a60


	//   ....[77]....
        /*0f70*/ 	.word	0x00024ad0


	//   ....[78]....
        /*0f74*/ 	.word	0x00024b50


	//   ....[79]....
        /*0f78*/ 	.word	0x00024bc0


	//   ....[80]....
        /*0f7c*/ 	.word	0x00024c40


	//   ....[81]....
        /*0f80*/ 	.word	0x00024c90


	//   ....[82]....
        /*0f84*/ 	.word	0x00024d10


	//   ....[83]....
        /*0f88*/ 	.word	0x00024d60


	//   ....[84]....
        /*0f8c*/ 	.word	0x00024dc0


	//   ....[85]....
        /*0f90*/ 	.word	0x00024e30


	//   ....[86]....
        /*0f94*/ 	.word	0x00024ea0


	//   ....[87]....
        /*0f98*/ 	.word	0x00024f10


	//   ....[88]....
        /*0f9c*/ 	.word	0x00024f70


	//   ....[89]....
        /*0fa0*/ 	.word	0x00024fd0


	//   ....[90]....
        /*0fa4*/ 	.word	0x00025030


	//   ....[91]....
        /*0fa8*/ 	.word	0x00025080


	//   ....[92]....
        /*0fac*/ 	.word	0x000250e0


	//   ....[93]....
        /*0fb0*/ 	.word	0x00025150


	//   ....[94]....
        /*0fb4*/ 	.word	0x000251b0


	//   ....[95]....
        /*0fb8*/ 	.word	0x00025200


	//   ....[96]....
        /*0fbc*/ 	.word	0x00025280


	//   ....[97]....
        /*0fc0*/ 	.word	0x000252f0


	//   ....[98]....
        /*0fc4*/ 	.word	0x000253a0


	//   ....[99]....
        /*0fc8*/ 	.word	0x000253f0


	//   ....[100]....
        /*0fcc*/ 	.word	0x00025470


	//   ....[101]....
        /*0fd0*/ 	.word	0x000254e0


	//   ....[102]....
        /*0fd4*/ 	.word	0x00025550


	//   ....[103]....
        /*0fd8*/ 	.word	0x000255a0


	//   ....[104]....
        /*0fdc*/ 	.word	0x00025620


	//   ....[105]....
        /*0fe0*/ 	.word	0x00025690


	//   ....[106]....
        /*0fe4*/ 	.word	0x000256f0


	//   ....[107]....
        /*0fe8*/ 	.word	0x00025740


	//   ....[108]....
        /*0fec*/ 	.word	0x000257c0


	//   ....[109]....
        /*0ff0*/ 	.word	0x00025810


	//   ....[110]....
        /*0ff4*/ 	.word	0x000258a0


	//   ....[111]....
        /*0ff8*/ 	.word	0x00025930


	//   ....[112]....
        /*0ffc*/ 	.word	0x000259c0


	//   ....[113]....
        /*1000*/ 	.word	0x00025a50


	//   ....[114]....
        /*1004*/ 	.word	0x00025ae0


	//   ....[115]....
        /*1008*/ 	.word	0x00025b70


	//   ....[116]....
        /*100c*/ 	.word	0x00025bf0


	//   ....[117]....
        /*1010*/ 	.word	0x00025c40


	//   ....[118]....
        /*1014*/ 	.word	0x00025cd0


	//   ....[119]....
        /*1018*/ 	.word	0x00025d60


	//   ....[120]....
        /*101c*/ 	.word	0x00025de0


	//   ....[121]....
        /*1020*/ 	.word	0x00025e30


	//   ....[122]....
        /*1024*/ 	.word	0x00025ec0


	//   ....[123]....
        /*1028*/ 	.word	0x00025f50


	//   ....[124]....
        /*102c*/ 	.word	0x00025fe0


	//   ....[125]....
        /*1030*/ 	.word	0x00026070


	//   ....[126]....
        /*1034*/ 	.word	0x00026100


	//   ....[127]....
        /*1038*/ 	.word	0x00026190


	//   ....[128]....
        /*103c*/ 	.word	0x00026250


	//   ....[129]....
        /*1040*/ 	.word	0x00026530


	//   ....[130]....
        /*1044*/ 	.word	0x00026630


	//   ....[131]....
        /*1048*/ 	.word	0x000266f0


	//   ....[132]....
        /*104c*/ 	.word	0x000267a0


	//   ....[133]....
        /*1050*/ 	.word	0x00026840


	//   ....[134]....
        /*1054*/ 	.word	0x000268c0


	//   ....[135]....
        /*1058*/ 	.word	0x00026960


	//   ....[136]....
        /*105c*/ 	.word	0x000269e0


	//   ....[137]....
        /*1060*/ 	.word	0x00026a80


	//   ....[138]....
        /*1064*/ 	.word	0x00026b00


	//   ....[139]....
        /*1068*/ 	.word	0x00026ba0


	//   ....[140]....
        /*106c*/ 	.word	0x00026c20


	//   ....[141]....
        /*1070*/ 	.word	0x00026cc0


	//   ....[142]....
        /*1074*/ 	.word	0x00026d40


	//   ....[143]....
        /*1078*/ 	.word	0x00026de0


	//   ....[144]....
        /*107c*/ 	.word	0x00026e60


	//   ....[145]....
        /*1080*/ 	.word	0x00026f00


	//   ....[146]....
        /*1084*/ 	.word	0x00026f60


	//   ....[147]....
        /*1088*/ 	.word	0x00027020


	//   ....[148]....
        /*108c*/ 	.word	0x00027080


	//   ....[149]....
        /*1090*/ 	.word	0x00027150


	//   ....[150]....
        /*1094*/ 	.word	0x00027320


	//   ....[151]....
        /*1098*/ 	.word	0x000273b0


	//   ....[152]....
        /*109c*/ 	.word	0x000274b0


	//   ....[153]....
        /*10a0*/ 	.word	0x00027500


	//   ....[154]....
        /*10a4*/ 	.word	0x00027600


	//   ....[155]....
        /*10a8*/ 	.word	0x00027650


	//   ....[156]....
        /*10ac*/ 	.word	0x00027750


	//   ....[157]....
        /*10b0*/ 	.word	0x000277a0


	//   ....[158]....
        /*10b4*/ 	.word	0x00027800


	//   ....[159]....
        /*10b8*/ 	.word	0x000278f0


	//   ....[160]....
        /*10bc*/ 	.word	0x000279f0


	//   ....[161]....
        /*10c0*/ 	.word	0x00027a40


	//   ....[162]....
        /*10c4*/ 	.word	0x00027aa0


	//   ....[163]....
        /*10c8*/ 	.word	0x00027b80


	//   ....[164]....
        /*10cc*/ 	.word	0x00027be0


	//   ....[165]....
        /*10d0*/ 	.word	0x00027cc0


	//   ....[166]....
        /*10d4*/ 	.word	0x00027d20


	//   ....[167]....
        /*10d8*/ 	.word	0x00027dd0


	//   ....[168]....
        /*10dc*/ 	.word	0x00027e30


	//   ....[169]....
        /*10e0*/ 	.word	0x00027ee0


	//   ....[170]....
        /*10e4*/ 	.word	0x00027f90


	//   ....[171]....
        /*10e8*/ 	.word	0x00028000


	//   ....[172]....
        /*10ec*/ 	.word	0x00028060


	//   ....[173]....
        /*10f0*/ 	.word	0x00028130


	//   ....[174]....
        /*10f4*/ 	.word	0x00028190


	//   ....[175]....
        /*10f8*/ 	.word	0x00028290


	//   ....[176]....
        /*10fc*/ 	.word	0x00028310


	//   ....[177]....
        /*1100*/ 	.word	0x000283d0


	//   ....[178]....
        /*1104*/ 	.word	0x00028450


	//   ....[179]....
        /*1108*/ 	.word	0x00028500


	//   ....[180]....
        /*110c*/ 	.word	0x00028580


	//   ....[181]....
        /*1110*/ 	.word	0x00028630


	//   ....[182]....
        /*1114*/ 	.word	0x000286c0


	//   ....[183]....
        /*1118*/ 	.word	0x00028750


	//   ....[184]....
        /*111c*/ 	.word	0x000287d0


	//   ....[185]....
        /*1120*/ 	.word	0x00028860


	//   ....[186]....
        /*1124*/ 	.word	0x00028990


	//   ....[187]....
        /*1128*/ 	.word	0x00028a30


	//   ....[188]....
        /*112c*/ 	.word	0x00028a90


	//   ....[189]....
        /*1130*/ 	.word	0x00028b40


	//   ....[190]....
        /*1134*/ 	.word	0x00028bd0


	//   ....[191]....
        /*1138*/ 	.word	0x00028c60


	//   ....[192]....
        /*113c*/ 	.word	0x00028cc0


	//   ....[193]....
        /*1140*/ 	.word	0x00028d70


	//   ....[194]....
        /*1144*/ 	.word	0x00028dd0


	//   ....[195]....
        /*1148*/ 	.word	0x00028e80


	//   ....[196]....
        /*114c*/ 	.word	0x00028ee0


	//   ....[197]....
        /*1150*/ 	.word	0x00028f90


	//   ....[198]....
        /*1154*/ 	.word	0x00028ff0


	//   ....[199]....
        /*1158*/ 	.word	0x000290a0


	//   ....[200]....
        /*115c*/ 	.word	0x00029100


	//   ....[201]....
        /*1160*/ 	.word	0x000291b0


	//   ....[202]....
        /*1164*/ 	.word	0x00029240


	//   ....[203]....
        /*1168*/ 	.word	0x000292d0


	//   ....[204]....
        /*116c*/ 	.word	0x00029330


	//   ....[205]....
        /*1170*/ 	.word	0x000293e0


	//   ....[206]....
        /*1174*/ 	.word	0x000294d0


	//   ....[207]....
        /*1178*/ 	.word	0x00029560


	//   ....[208]....
        /*117c*/ 	.word	0x000295c0


	//   ....[209]....
        /*1180*/ 	.word	0x00029670


	//   ....[210]....
        /*1184*/ 	.word	0x000296d0


	//   ....[211]....
        /*1188*/ 	.word	0x00029780


	//   ....[212]....
        /*118c*/ 	.word	0x000297e0


	//   ....[213]....
        /*1190*/ 	.word	0x00029890


	//   ....[214]....
        /*1194*/ 	.word	0x000298f0


	//   ....[215]....
        /*1198*/ 	.word	0x000299a0


	//   ....[216]....
        /*119c*/ 	.word	0x00029a00


	//   ....[217]....
        /*11a0*/ 	.word	0x00029ab0


	//   ....[218]....
        /*11a4*/ 	.word	0x00029b10


	//   ....[219]....
        /*11a8*/ 	.word	0x00029bc0


	//   ....[220]....
        /*11ac*/ 	.word	0x00029c20


	//   ....[221]....
        /*11b0*/ 	.word	0x00029cd0


	//   ....[222]....
        /*11b4*/ 	.word	0x00029d30


	//   ....[223]....
        /*11b8*/ 	.word	0x00029de0


	//   ....[224]....
        /*11bc*/ 	.word	0x00029e40


	//   ....[225]....
        /*11c0*/ 	.word	0x00029ef0


	//   ....[226]....
        /*11c4*/ 	.word	0x0002a0c0


	//   ....[227]....
        /*11c8*/ 	.word	0x0002a160


	//   ....[228]....
        /*11cc*/ 	.word	0x0002a2e0


	//   ....[229]....
        /*11d0*/ 	.word	0x0002a350


	//   ....[230]....
        /*11d4*/ 	.word	0x0002a3c0


	//   ....[231]....
        /*11d8*/ 	.word	0x0002a430


	//   ....[232]....
        /*11dc*/ 	.word	0x0002a4a0


	//   ....[233]....
        /*11e0*/ 	.word	0x0002a520


	//   ....[234]....
        /*11e4*/ 	.word	0x0002a5a0


	//   ....[235]....
        /*11e8*/ 	.word	0x0002a630


	//   ....[236]....
        /*11ec*/ 	.word	0x0002a6a0


	//   ....[237]....
        /*11f0*/ 	.word	0x0002a710


	//   ....[238]....
        /*11f4*/ 	.word	0x0002a780


	//   ....[239]....
        /*11f8*/ 	.word	0x0002a800


	//   ....[240]....
        /*11fc*/ 	.word	0x0002a870


	//   ....[241]....
        /*1200*/ 	.word	0x0002a910


	//   ....[242]....
        /*1204*/ 	.word	0x0002a960


	//   ....[243]....
        /*1208*/ 	.word	0x0002a9f0


	//   ....[244]....
        /*120c*/ 	.word	0x0002ab20


	//----- nvinfo : EIATTR_REG_RECONFIG
	.align		4
.L_147:
        /*1210*/ 	.byte	0x01, 0x54
	.zero		2


	//----- nvinfo : EIATTR_SYSCALL_OFFSETS
	.align		4
        /*1214*/ 	.byte	0x04, 0x46
        /*1216*/ 	.short	(.L_149 - .L_148)


	//   ....[0]....
.L_148:
        /*1218*/ 	.word	0x00001c40


	//   ....[1]....
        /*121c*/ 	.word	0x00001d90


	//   ....[2]....
        /*1220*/ 	.word	0x0000a040


	//   ....[3]....
        /*1224*/ 	.word	0x0000a5b0


	//   ....[4]....
        /*1228*/ 	.word	0x0001d060


	//   ....[5]....
        /*122c*/ 	.word	0x0001d1d0


	//   ....[6]....
        /*1230*/ 	.word	0x0001d320


	//   ....[7]....
        /*1234*/ 	.word	0x0001d460


	//   ....[8]....
        /*1238*/ 	.word	0x0001ee20


	//----- nvinfo : EIATTR_MBARRIER_INSTR_OFFSETS
	.align		4
.L_149:
        /*123c*/ 	.byte	0x04, 0x39
        /*123e*/ 	.short	(.L_151 - .L_150)


	//   ....[0]....
.L_150:
        /*1240*/ 	.word	0x00000270
        /*1244*/ 	.word	0x000000ff
        /*1248*/ 	.word	0x00022800
        /*124c*/ 	.short	0x0100
        /*124e*/ 	.byte	0x08
	.zero		1


	//   ....[1]....
        /*1250*/ 	.word	0x00000280
        /*1254*/ 	.word	0x000000ff
        /*1258*/ 	.word	0x00022820
        /*125c*/ 	.short	0x0100
        /*125e*/ 	.byte	0x08
	.zero		1


	//   ....[2]....
        /*1260*/ 	.word	0x00000370
        /*1264*/ 	.word	0x000000ff
        /*1268*/ 	.word	0x00022830
        /*126c*/ 	.short	0x0100
        /*126e*/ 	.byte	0x08
	.zero		1


	//   ....[3]....
        /*1270*/ 	.word	0x00000380
        /*1274*/ 	.word	0x000000ff
        /*1278*/ 	.word	0x00022840
        /*127c*/ 	.short	0x0100
        /*127e*/ 	.byte	0x08
	.zero		1


	//   ....[4]....
        /*1280*/ 	.word	0x00000390
        /*1284*/ 	.word	0x000000ff
        /*1288*/ 	.word	0x00022838
        /*128c*/ 	.short	0x0100
        /*128e*/ 	.byte	0x08
	.zero		1


	//   ....[5]....
        /*1290*/ 	.word	0x000003a0
        /*1294*/ 	.word	0x000000ff
        /*1298*/ 	.word	0x00022848
        /*129c*/ 	.short	0x0100
        /*129e*/ 	.byte	0x08
	.zero		1


	//   ....[6]....
        /*12a0*/ 	.word	0x000004d0
        /*12a4*/ 	.word	0x000000ff
        /*12a8*/ 	.word	0x00022850
        /*12ac*/ 	.short	0x0100
        /*12ae*/ 	.byte	0x08
	.zero		1


	//   ....[7]....
        /*12b0*/ 	.word	0x000004e0
        /*12b4*/ 	.word	0x000000ff
        /*12b8*/ 	.word	0x00022860
        /*12bc*/ 	.short	0x0100
        /*12be*/ 	.byte	0x08
	.zero		1


	//   ....[8]....
        /*12c0*/ 	.word	0x000004f0
        /*12c4*/ 	.word	0x000000ff
        /*12c8*/ 	.word	0x00022858
        /*12cc*/ 	.short	0x0100
        /*12ce*/ 	.byte	0x08
	.zero		1


	//   ....[9]....
        /*12d0*/ 	.word	0x00000500
        /*12d4*/ 	.word	0x000000ff
        /*12d8*/ 	.word	0x00022868
        /*12dc*/ 	.short	0x0100
        /*12de*/ 	.byte	0x08
	.zero		1


	//   ....[10]....
        /*12e0*/ 	.word	0x000005f0
        /*12e4*/ 	.word	0x000000ff
        /*12e8*/ 	.word	0x00022870
        /*12ec*/ 	.short	0x0100
        /*12ee*/ 	.byte	0x06
	.zero		1


	//   ....[11]....
        /*12f0*/ 	.word	0x00000600
        /*12f4*/ 	.word	0x000000ff
        /*12f8*/ 	.word	0x00022880
        /*12fc*/ 	.short	0x0100
        /*12fe*/ 	.byte	0x06
	.zero		1


	//   ....[12]....
        /*1300*/ 	.word	0x00000610
        /*1304*/ 	.word	0x000000ff
        /*1308*/ 	.word	0x00022878
        /*130c*/ 	.short	0x0100
        /*130e*/ 	.byte	0x06
	.zero		1


	//   ....[13]....
        /*1310*/ 	.word	0x00000620
        /*1314*/ 	.word	0x000000ff
        /*1318*/ 	.word	0x00022888
        /*131c*/ 	.short	0x0100
        /*131e*/ 	.byte	0x06
	.zero		1


	//   ....[14]....
        /*1320*/ 	.word	0x00000750
        /*1324*/ 	.word	0x000000ff
        /*1328*/ 	.word	0x00022890
        /*132c*/ 	.short	0x0100
        /*132e*/ 	.byte	0x08
	.zero		1


	//   ....[15]....
        /*1330*/ 	.word	0x00000760
        /*1334*/ 	.word	0x000000ff
        /*1338*/ 	.word	0x000228a0
        /*133c*/ 	.short	0x0100
        /*133e*/ 	.byte	0x08
	.zero		1


	//   ....[16]....
        /*1340*/ 	.word	0x00000770
        /*1344*/ 	.word	0x000000ff
        /*1348*/ 	.word	0x00022898
        /*134c*/ 	.short	0x0100
        /*134e*/ 	.byte	0x08
	.zero		1


	//   ....[17]....
        /*1350*/ 	.word	0x00000780
        /*1354*/ 	.word	0x000000ff
        /*1358*/ 	.word	0x000228a8
        /*135c*/ 	.short	0x0100
        /*135e*/ 	.byte	0x08
	.zero		1


	//   ....[18]....
        /*1360*/ 	.word	0x000008c0
        /*1364*/ 	.word	0x000000ff
        /*1368*/ 	.word	0x000228b0
        /*136c*/ 	.short	0x0100
        /*136e*/ 	.byte	0x08
	.zero		1


	//   ....[19]....
        /*1370*/ 	.word	0x000008d0
        /*1374*/ 	.word	0x000000ff
        /*1378*/ 	.word	0x000228c0
        /*137c*/ 	.short	0x0100
        /*137e*/ 	.byte	0x08
	.zero		1


	//   ....[20]....
        /*1380*/ 	.word	0x000008e0
        /*1384*/ 	.word	0x000000ff
        /*1388*/ 	.word	0x000228b8
        /*138c*/ 	.short	0x0100
        /*138e*/ 	.byte	0x08
	.zero		1


	//   ....[21]....
        /*1390*/ 	.word	0x000008f0
        /*1394*/ 	.word	0x000000ff
        /*1398*/ 	.word	0x000228c8
        /*139c*/ 	.short	0x0100
        /*139e*/ 	.byte	0x08
	.zero		1


	//   ....[22]....
        /*13a0*/ 	.word	0x00002e40
        /*13a4*/ 	.word	0x00000058
        /*13a8*/ 	.word	0x00022890
        /*13ac*/ 	.short	0x010a
        /*13ae*/ 	.byte	0x3f
	.zero		1


	//   ....[23]....
        /*13b0*/ 	.word	0x00005ef0
        /*13b4*/ 	.word	0x00000058
        /*13b8*/ 	.word	0x00022890
        /*13bc*/ 	.short	0x010a
        /*13be*/ 	.byte	0x3f
	.zero		1


	//   ....[24]....
        /*13c0*/ 	.word	0x00008d40
        /*13c4*/ 	.word	0x00000058
        /*13c8*/ 	.word	0x00022890
        /*13cc*/ 	.short	0x010a
        /*13ce*/ 	.byte	0x3f
	.zero		1


	//   ....[25]....
        /*13d0*/ 	.word	0x00009300
        /*13d4*/ 	.word	0x00000004
        /*13d8*/ 	.word	0x00000000
        /*13dc*/ 	.short	0x0101
        /*13de*/ 	.byte	0x3f
	.zero		1


	//   ....[26]....
        /*13e0*/ 	.word	0x00009340
        /*13e4*/ 	.word	0x00000058
        /*13e8*/ 	.word	0x000228b0
        /*13ec*/ 	.short	0x010a
        /*13ee*/ 	.byte	0x3f
	.zero		1


	//   ....[27]....
        /*13f0*/ 	.word	0x00009850
        /*13f4*/ 	.word	0x00000058
        /*13f8*/ 	.word	0x00000000
        /*13fc*/ 	.short	0x0101
        /*13fe*/ 	.byte	0x3f
	.zero		1


	//   ....[28]....
        /*1400*/ 	.word	0x0000a310
        /*1404*/ 	.word	0x00000012
        /*1408*/ 	.word	0x00022800
        /*140c*/ 	.short	0x010a
        /*140e*/ 	.byte	0x3f
	.zero		1


	//   ....[29]....
        /*1410*/ 	.word	0x0000a360
        /*1414*/ 	.word	0x00000012
        /*1418*/ 	.word	0x00022800
        /*141c*/ 	.short	0x010a
        /*141e*/ 	.byte	0x3f
	.zero		1


	//   ....[30]....
        /*1420*/ 	.word	0x0000abc0
        /*1424*/ 	.word	0x00000012
        /*1428*/ 	.word	0x00022800
        /*142c*/ 	.short	0x010a
        /*142e*/ 	.byte	0x3f
	.zero		1


	//   ....[31]....
        /*1430*/ 	.word	0x0000c990
        /*1434*/ 	.word	0x00000012
        /*1438*/ 	.word	0x00022800
        /*143c*/ 	.short	0x010a
        /*143e*/ 	.byte	0x3f
	.zero		1


	//   ....[32]....
        /*1440*/ 	.word	0x0000e430
        /*1444*/ 	.word	0x00000003
        /*1448*/ 	.word	0x00022830
        /*144c*/ 	.short	0x010a
        /*144e*/ 	.byte	0x3f
	.zero		1


	//   ....[33]....
        /*1450*/ 	.word	0x0000e4c0
        /*1454*/ 	.word	0x00000003
        /*1458*/ 	.word	0x00022830
        /*145c*/ 	.short	0x010a
        /*145e*/ 	.byte	0x3f
	.zero		1


	//   ....[34]....
        /*1460*/ 	.word	0x00010f50
        /*1464*/ 	.word	0x0000004a
        /*1468*/ 	.word	0x00000000
        /*146c*/ 	.short	0x0101
        /*146e*/ 	.byte	0x3f
	.zero		1


	//   ....[35]....
        /*1470*/ 	.word	0x00012120
        /*1474*/ 	.word	0x0000000d
        /*1478*/ 	.word	0x00022830
        /*147c*/ 	.short	0x010a
        /*147e*/ 	.byte	0x3f
	.zero		1


	//   ....[36]....
        /*1480*/ 	.word	0x00012170
        /*1484*/ 	.word	0x0000000d
        /*1488*/ 	.word	0x00022830
        /*148c*/ 	.short	0x010a
        /*148e*/ 	.byte	0x3f
	.zero		1


	//   ....[37]....
        /*1490*/ 	.word	0x00012e90
        /*1494*/ 	.word	0x0000000d
        /*1498*/ 	.word	0x00022850
        /*149c*/ 	.short	0x010a
        /*149e*/ 	.byte	0x3f
	.zero		1


	//   ....[38]....
        /*14a0*/ 	.word	0x00012ed0
        /*14a4*/ 	.word	0x0000000d
        /*14a8*/ 	.word	0x00022850
        /*14ac*/ 	.short	0x010a
        /*14ae*/ 	.byte	0x3f
	.zero		1


	//   ....[39]....
        /*14b0*/ 	.word	0x00013300
        /*14b4*/ 	.word	0x000000a4
        /*14b8*/ 	.word	0x00000000
        /*14bc*/ 	.short	0x0101
        /*14be*/ 	.byte	0x3f
	.zero		1


	//   ....[40]....
        /*14c0*/ 	.word	0x00015260
        /*14c4*/ 	.word	0x000000a6
        /*14c8*/ 	.word	0x00000000
        /*14cc*/ 	.short	0x0101
        /*14ce*/ 	.byte	0x3f
	.zero		1


	//   ....[41]....
        /*14d0*/ 	.word	0x00015930
        /*14d4*/ 	.word	0x0000000b
        /*14d8*/ 	.word	0x00022850
        /*14dc*/ 	.short	0x010a
        /*14de*/ 	.byte	0x3f
	.zero		1


	//   ....[42]....
        /*14e0*/ 	.word	0x000159b0
        /*14e4*/ 	.word	0x0000000b
        /*14e8*/ 	.word	0x00022850
        /*14ec*/ 	.short	0x010a
        /*14ee*/ 	.byte	0x3f
	.zero		1


	//   ....[43]....
        /*14f0*/ 	.word	0x00016390
        /*14f4*/ 	.word	0x00000002
        /*14f8*/ 	.word	0x00000000
        /*14fc*/ 	.short	0x0101
        /*14fe*/ 	.byte	0x3f
	.zero		1


	//   ....[44]....
        /*1500*/ 	.word	0x00018270
        /*1504*/ 	.word	0x00000000
        /*1508*/ 	.word	0x00000000
        /*150c*/ 	.short	0x0101
        /*150e*/ 	.byte	0x3f
	.zero		1


	//   ....[45]....
        /*1510*/ 	.word	0x00018a60
        /*1514*/ 	.word	0x00000008
        /*1518*/ 	.word	0x00000000
        /*151c*/ 	.short	0x0101
        /*151e*/ 	.byte	0x3f
	.zero		1


	//   ....[46]....
        /*1520*/ 	.word	0x0001c0a0
        /*1524*/ 	.word	0x00000017
        /*1528*/ 	.word	0x00022820
        /*152c*/ 	.short	0x010a
        /*152e*/ 	.byte	0x3f
	.zero		1


	//   ....[47]....
        /*1530*/ 	.word	0x0001c150
        /*1534*/ 	.word	0x00000008
        /*1538*/ 	.word	0x000228a0
        /*153c*/ 	.short	0x010a
        /*153e*/ 	.byte	0x3f
	.zero		1


	//   ....[48]....
        /*1540*/ 	.word	0x0001c380
        /*1544*/ 	.word	0x00000008
        /*1548*/ 	.word	0x000228c0
        /*154c*/ 	.short	0x010a
        /*154e*/ 	.byte	0x3f
	.zero		1


	//   ....[49]....
        /*1550*/ 	.word	0x0001c6d0
        /*1554*/ 	.word	0x00000008
        /*1558*/ 	.word	0x000228a0
        /*155c*/ 	.short	0x010a
        /*155e*/ 	.byte	0x3f
	.zero		1


	//   ....[50]....
        /*1560*/ 	.word	0x0001c8f0
        /*1564*/ 	.word	0x00000008
        /*1568*/ 	.word	0x000228c0
        /*156c*/ 	.short	0x010a
        /*156e*/ 	.byte	0x3f
	.zero		1


	//   ....[51]....
        /*1570*/ 	.word	0x0001d9d0
        /*1574*/ 	.word	0x00000004
        /*1578*/ 	.word	0x00022880
        /*157c*/ 	.short	0x010a
        /*157e*/ 	.byte	0x3f
	.zero		1


	//   ....[52]....
        /*1580*/ 	.word	0x0001e260
        /*1584*/ 	.word	0x00000004
        /*1588*/ 	.word	0x00022870
        /*158c*/ 	.short	0x0107
        /*158e*/ 	.byte	0x3f
	.zero		1


	//   ....[53]....
        /*1590*/ 	.word	0x0001e310
        /*1594*/ 	.word	0x00000004
        /*1598*/ 	.word	0x00022870
        /*159c*/ 	.short	0x0101
        /*159e*/ 	.byte	0x3f
	.zero		1


	//   ....[54]....
        /*15a0*/ 	.word	0x0001e360
        /*15a4*/ 	.word	0x00000004
        /*15a8*/ 	.word	0x00022840
        /*15ac*/ 	.short	0x010a
        /*15ae*/ 	.byte	0x3f
	.zero		1


	//   ....[55]....
        /*15b0*/ 	.word	0x0001eb50
        /*15b4*/ 	.word	0x00000004
        /*15b8*/ 	.word	0x00022830
        /*15bc*/ 	.short	0x0107
        /*15be*/ 	.byte	0x3f
	.zero		1


	//   ....[56]....
        /*15c0*/ 	.word	0x0001ec30
        /*15c4*/ 	.word	0x00000004
        /*15c8*/ 	.word	0x00022830
        /*15cc*/ 	.short	0x0101
        /*15ce*/ 	.byte	0x3f
	.zero		1


	//   ....[57]....
        /*15d0*/ 	.word	0x0001f5c0
        /*15d4*/ 	.word	0x00000017
        /*15d8*/ 	.word	0x00022800
        /*15dc*/ 	.short	0x0107
        /*15de*/ 	.byte	0x3f
	.zero		1


	//   ....[58]....
        /*15e0*/ 	.word	0x0001f6c0
        /*15e4*/ 	.word	0x00000017
        /*15e8*/ 	.word	0x00022800
        /*15ec*/ 	.short	0x0101
        /*15ee*/ 	.byte	0x3f
	.zero		1


	//   ....[59]....
        /*15f0*/ 	.word	0x0001f6f0
        /*15f4*/ 	.word	0x00000017
        /*15f8*/ 	.word	0x00022820
        /*15fc*/ 	.short	0x010a
        /*15fe*/ 	.byte	0x3f
	.zero		1


	//   ....[60]....
        /*1600*/ 	.word	0x0001fba0
        /*1604*/ 	.word	0x00000000
        /*1608*/ 	.word	0x00022880
        /*160c*/ 	.short	0x010a
        /*160e*/ 	.byte	0x3f
	.zero		1


	//   ....[61]....
        /*1610*/ 	.word	0x00020180
        /*1614*/ 	.word	0x00000000
        /*1618*/ 	.word	0x00022870
        /*161c*/ 	.short	0x0107
        /*161e*/ 	.byte	0x3f
	.zero		1


	//   ....[62]....
        /*1620*/ 	.word	0x00020230
        /*1624*/ 	.word	0x00000000
        /*1628*/ 	.word	0x00022870
        /*162c*/ 	.short	0x0101
        /*162e*/ 	.byte	0x3f
	.zero		1


	//   ....[63]....
        /*1630*/ 	.word	0x00020260
        /*1634*/ 	.word	0x00000000
        /*1638*/ 	.word	0x00022840
        /*163c*/ 	.short	0x010a
        /*163e*/ 	.byte	0x3f
	.zero		1


	//   ....[64]....
        /*1640*/ 	.word	0x00020800
        /*1644*/ 	.word	0x00000000
        /*1648*/ 	.word	0x00022830
        /*164c*/ 	.short	0x0107
        /*164e*/ 	.byte	0x3f
	.zero		1


	//   ....[65]....
        /*1650*/ 	.word	0x000208b0
        /*1654*/ 	.word	0x00000000
        /*1658*/ 	.word	0x00022830
        /*165c*/ 	.short	0x0101
        /*165e*/ 	.byte	0x3f
	.zero		1


	//   ....[66]....
        /*1660*/ 	.word	0x00020940
        /*1664*/ 	.word	0x00000003
        /*1668*/ 	.word	0x00022870
        /*166c*/ 	.short	0x010a
        /*166e*/ 	.byte	0x3f
	.zero		1


	//   ....[67]....
        /*1670*/ 	.word	0x000209c0
        /*1674*/ 	.word	0x00000003
        /*1678*/ 	.word	0x00022860
        /*167c*/ 	.short	0x010a
        /*167e*/ 	.byte	0x3f
	.zero		1


	//   ....[68]....
        /*1680*/ 	.word	0x00020ec0
        /*1684*/ 	.word	0x00000003
        /*1688*/ 	.word	0x00022850
        /*168c*/ 	.short	0x0101
        /*168e*/ 	.byte	0x3f
	.zero		1


	//   ....[69]....
        /*1690*/ 	.word	0x00020f50
        /*1694*/ 	.word	0x00000003
        /*1698*/ 	.word	0x00000000
        /*169c*/ 	.short	0x0101
        /*169e*/ 	.byte	0x3f
	.zero		1


	//   ....[70]....
        /*16a0*/ 	.word	0x00021110
        /*16a4*/ 	.word	0x00000011
        /*16a8*/ 	.word	0x00022870
        /*16ac*/ 	.short	0x010a
        /*16ae*/ 	.byte	0x3f
	.zero		1


	//   ....[71]....
        /*16b0*/ 	.word	0x00021180
        /*16b4*/ 	.word	0x00000011
        /*16b8*/ 	.word	0x00022860
        /*16bc*/ 	.short	0x010a
        /*16be*/ 	.byte	0x3f
	.zero		1


	//   ....[72]....
        /*16c0*/ 	.word	0x00021690
        /*16c4*/ 	.word	0x00000011
        /*16c8*/ 	.word	0x00022850
        /*16cc*/ 	.short	0x0101
        /*16ce*/ 	.byte	0x3f
	.zero		1


	//   ....[73]....
        /*16d0*/ 	.word	0x00021750
        /*16d4*/ 	.word	0x00000011
        /*16d8*/ 	.word	0x00000000
        /*16dc*/ 	.short	0x0101
        /*16de*/ 	.byte	0x3f
	.zero		1


	//   ....[74]....
        /*16e0*/ 	.word	0x00022460
        /*16e4*/ 	.word	0x00000004
        /*16e8*/ 	.word	0x00022820
        /*16ec*/ 	.short	0x010a
        /*16ee*/ 	.byte	0x3f
	.zero		1


	//   ....[75]....
        /*16f0*/ 	.word	0x000225f0
        /*16f4*/ 	.word	0x00000005
        /*16f8*/ 	.word	0x00022840
        /*16fc*/ 	.short	0x010a
        /*16fe*/ 	.byte	0x3f
	.zero		1


	//   ....[76]....
        /*1700*/ 	.word	0x00022690
        /*1704*/ 	.word	0x0000001f
        /*1708*/ 	.word	0x00022840
        /*170c*/ 	.short	0x010a
        /*170e*/ 	.byte	0x3f
	.zero		1


	//   ....[77]....
        /*1710*/ 	.word	0x000226d0
        /*1714*/ 	.word	0x00000005
        /*1718*/ 	.word	0x00022860
        /*171c*/ 	.short	0x010a
        /*171e*/ 	.byte	0x3f
	.zero		1


	//   ....[78]....
        /*1720*/ 	.word	0x00022710
        /*1724*/ 	.word	0x0000001f
        /*1728*/ 	.word	0x00022860
        /*172c*/ 	.short	0x010a
        /*172e*/ 	.byte	0x3f
	.zero		1


	//   ....[79]....
        /*1730*/ 	.word	0x00022750
        /*1734*/ 	.word	0x00000005
        /*1738*/ 	.word	0x00022880
        /*173c*/ 	.short	0x010a
        /*173e*/ 	.byte	0x3f
	.zero		1


	//   ....[80]....
        /*1740*/ 	.word	0x00022790
        /*1744*/ 	.word	0x0000001f
        /*1748*/ 	.word	0x00022880
        /*174c*/ 	.short	0x010a
        /*174e*/ 	.byte	0x3f
	.zero		1


	//   ....[81]....
        /*1750*/ 	.word	0x000227f0
        /*1754*/ 	.word	0x00000058
        /*1758*/ 	.word	0x00022890
        /*175c*/ 	.short	0x010a
        /*175e*/ 	.byte	0x3f
	.zero		1


	//   ....[82]....
        /*1760*/ 	.word	0x00022ba0
        /*1764*/ 	.word	0x00000058
        /*1768*/ 	.word	0x00022890
        /*176c*/ 	.short	0x010a
        /*176e*/ 	.byte	0x3f
	.zero		1


	//   ....[83]....
        /*1770*/ 	.word	0x00022f60
        /*1774*/ 	.word	0x00000058
        /*1778*/ 	.word	0x00022890
        /*177c*/ 	.short	0x010a
        /*177e*/ 	.byte	0x3f
	.zero		1


	//   ....[84]....
        /*1780*/ 	.word	0x00023310
        /*1784*/ 	.word	0x00000058
        /*1788*/ 	.word	0x000228b0
        /*178c*/ 	.short	0x010a
        /*178e*/ 	.byte	0x3f
	.zero		1


	//   ....[85]....
        /*1790*/ 	.word	0x00023620
        /*1794*/ 	.word	0x00000012
        /*1798*/ 	.word	0x00022800
        /*179c*/ 	.short	0x010a
        /*179e*/ 	.byte	0x3f
	.zero		1


	//   ....[86]....
        /*17a0*/ 	.word	0x00023830
        /*17a4*/ 	.word	0x00000012
        /*17a8*/ 	.word	0x00022800
        /*17ac*/ 	.short	0x010a
        /*17ae*/ 	.byte	0x3f
	.zero		1


	//   ....[87]....
        /*17b0*/ 	.word	0x00023880
        /*17b4*/ 	.word	0x00000003
        /*17b8*/ 	.word	0x00022830
        /*17bc*/ 	.short	0x010a
        /*17be*/ 	.byte	0x3f
	.zero		1


	//   ....[88]....
        /*17c0*/ 	.word	0x000238d0
        /*17c4*/ 	.word	0x0000000d
        /*17c8*/ 	.word	0x00022830
        /*17cc*/ 	.short	0x010a
        /*17ce*/ 	.byte	0x3f
	.zero		1


	//   ....[89]....
        /*17d0*/ 	.word	0x00023920
        /*17d4*/ 	.word	0x0000000d
        /*17d8*/ 	.word	0x00022850
        /*17dc*/ 	.short	0x010a
        /*17de*/ 	.byte	0x3f
	.zero		1


	//   ....[90]....
        /*17e0*/ 	.word	0x00023970
        /*17e4*/ 	.word	0x0000000b
        /*17e8*/ 	.word	0x00022850
        /*17ec*/ 	.short	0x010a
        /*17ee*/ 	.byte	0x3f
	.zero		1


	//   ....[91]....
        /*17f0*/ 	.word	0x00026310
        /*17f4*/ 	.word	0x00000017
        /*17f8*/ 	.word	0x00022820
        /*17fc*/ 	.short	0x010a
        /*17fe*/ 	.byte	0x3f
	.zero		1


	//   ....[92]....
        /*1800*/ 	.word	0x00026360
        /*1804*/ 	.word	0x00000008
        /*1808*/ 	.word	0x000228a0
        /*180c*/ 	.short	0x010a
        /*180e*/ 	.byte	0x3f
	.zero		1


	//   ....[93]....
        /*1810*/ 	.word	0x000263b0
        /*1814*/ 	.word	0x00000008
        /*1818*/ 	.word	0x000228c0
        /*181c*/ 	.short	0x010a
        /*181e*/ 	.byte	0x3f
	.zero		1


	//   ....[94]....
        /*1820*/ 	.word	0x00026400
        /*1824*/ 	.word	0x00000008
        /*1828*/ 	.word	0x000228a0
        /*182c*/ 	.short	0x010a
        /*182e*/ 	.byte	0x3f
	.zero		1


	//   ....[95]....
        /*1830*/ 	.word	0x00026450
        /*1834*/ 	.word	0x00000008
        /*1838*/ 	.word	0x000228c0
        /*183c*/ 	.short	0x010a
        /*183e*/ 	.byte	0x3f
	.zero		1


	//   ....[96]....
        /*1840*/ 	.word	0x00026580
        /*1844*/ 	.word	0x00000004
        /*1848*/ 	.word	0x00022880
        /*184c*/ 	.short	0x010a
        /*184e*/ 	.byte	0x3f
	.zero		1


	//   ....[97]....
        /*1850*/ 	.word	0x00027270
        /*1854*/ 	.word	0x00000004
        /*1858*/ 	.word	0x00022840
        /*185c*/ 	.short	0x010a
        /*185e*/ 	.byte	0x3f
	.zero		1


	//   ....[98]....
        /*1860*/ 	.word	0x00028890
        /*1864*/ 	.word	0x00000017
        /*1868*/ 	.word	0x00022820
        /*186c*/ 	.short	0x010a
        /*186e*/ 	.byte	0x3f
	.zero		1


	//   ....[99]....
        /*1870*/ 	.word	0x000288e0
        /*1874*/ 	.word	0x00000000
        /*1878*/ 	.word	0x00022880
        /*187c*/ 	.short	0x010a
        /*187e*/ 	.byte	0x3f
	.zero		1


	//   ....[100]....
        /*1880*/ 	.word	0x00029420
        /*1884*/ 	.word	0x00000000
        /*1888*/ 	.word	0x00022840
        /*188c*/ 	.short	0x010a
        /*188e*/ 	.byte	0x3f
	.zero		1


	//   ....[101]....
        /*1890*/ 	.word	0x00029f20
        /*1894*/ 	.word	0x00000003
        /*1898*/ 	.word	0x00022870
        /*189c*/ 	.short	0x010a
        /*189e*/ 	.byte	0x3f
	.zero		1


	//   ....[102]....
        /*18a0*/ 	.word	0x00029f70
        /*18a4*/ 	.word	0x00000003
        /*18a8*/ 	.word	0x00022860
        /*18ac*/ 	.short	0x010a
        /*18ae*/ 	.byte	0x3f
	.zero		1


	//   ....[103]....
        /*18b0*/ 	.word	0x00029fc0
        /*18b4*/ 	.word	0x00000011
        /*18b8*/ 	.word	0x00022870
        /*18bc*/ 	.short	0x010a
        /*18be*/ 	.byte	0x3f
	.zero		1


	//   ....[104]....
        /*18c0*/ 	.word	0x0002a010
        /*18c4*/ 	.word	0x00000011
        /*18c8*/ 	.word	0x00022860
        /*18cc*/ 	.short	0x010a
        /*18ce*/ 	.byte	0x3f
	.zero		1


	//   ....[105]....
        /*18d0*/ 	.word	0x0002aa40
        /*18d4*/ 	.word	0x00000004
        /*18d8*/ 	.word	0x00022820
        /*18dc*/ 	.short	0x010a
        /*18de*/ 	.byte	0x3f
	.zero		1


	//   ....[106]....
        /*18e0*/ 	.word	0x0002abe0
        /*18e4*/ 	.word	0x00000005
        /*18e8*/ 	.word	0x00022840
        /*18ec*/ 	.short	0x010a
        /*18ee*/ 	.byte	0x3f
	.zero		1


	//   ....[107]....
        /*18f0*/ 	.word	0x0002ac30
        /*18f4*/ 	.word	0x0000001f
        /*18f8*/ 	.word	0x00022840
        /*18fc*/ 	.short	0x010a
        /*18fe*/ 	.byte	0x3f
	.zero		1


	//   ....[108]....
        /*1900*/ 	.word	0x0002ac80
        /*1904*/ 	.word	0x00000005
        /*1908*/ 	.word	0x00022860
        /*190c*/ 	.short	0x010a
        /*190e*/ 	.byte	0x3f
	.zero		1


	//   ....[109]....
        /*1910*/ 	.word	0x0002acd0
        /*1914*/ 	.word	0x0000001f
        /*1918*/ 	.word	0x00022860
        /*191c*/ 	.short	0x010a
        /*191e*/ 	.byte	0x3f
	.zero		1


	//   ....[110]....
        /*1920*/ 	.word	0x0002ad20
        /*1924*/ 	.word	0x00000005
        /*1928*/ 	.word	0x00022880
        /*192c*/ 	.short	0x010a
        /*192e*/ 	.byte	0x3f
	.zero		1


	//----- nvinfo : EIATTR_NUM_MBARRIERS
	.align		4
.L_151:
        /*1930*/ 	.byte	0x03, 0x38
        /*1932*/ 	.short	0x0016


	//----- nvinfo : EIATTR_EXIT_INSTR_OFFSETS
	.align		4
        /*1934*/ 	.byte	0x04, 0x1c
        /*1936*/ 	.short	(.L_153 - .L_152)


	//   ....[0]....
.L_152:
        /*1938*/ 	.word	0x000227e0


	//----- nvinfo : EIATTR_MAX_THREADS
	.align		4
.L_153:
        /*193c*/ 	.byte	0x04, 0x05
        /*193e*/ 	.short	(.L_155 - .L_154)
.L_154:
        /*1940*/ 	.word	0x00000180
        /*1944*/ 	.word	0x00000001
        /*1948*/ 	.word	0x00000001


	//----- nvinfo : EIATTR_CRS_STACK_SIZE
	.align		4
.L_155:
        /*194c*/ 	.byte	0x04, 0x1e
        /*194e*/ 	.short	(.L_157 - .L_156)
.L_156:
        /*1950*/ 	.word	0x00000000


	//----- nvinfo : EIATTR_CBANK_PARAM_SIZE
	.align		4
.L_157:
        /*1954*/ 	.byte	0x03, 0x19
        /*1956*/ 	.short	0x0af0


	//----- nvinfo : EIATTR_PARAM_CBANK
	.align		4
        /*1958*/ 	.byte	0x04, 0x0a
        /*195a*/ 	.short	(.L_159 - .L_158)
	.align		4
.L_158:
        /*195c*/ 	.word	index@(.nv.constant0._ZN7cutlass13device_kernelIN5flash11enable_sm90INS1_16FlashAttnFwdSm90INS1_25CollectiveMainloopFwdSm90ILi2EN4cute5tupleIJNS5_1CILi1EEES8_S8_EEENS6_IJNS7_ILi128EEENS7_ILi160EEESA_EEELi128ENS_12float_e4m3_tEfNS_4arch4Sm90ELb0ELb0ELb1ELb1ELb1ELb1ELb0ELb1ELb1ELb1ELb1ELb0EEENS1_21CollectiveEpilogueFwdINS6_IJSA_SA_SB_EEES9_NS_10bfloat16_tESF_Li256ELb1ELb1ELb1ELb1EEENS1_36VarlenDynamicPersistentTileSchedulerILi128ELi160ELi256ELi128ELb1ELb1ELb1ELb0ELb1ELb1EEEEEEEEEvNT_6ParamsE)
        /*1960*/ 	.short	0x0210
        /*1962*/ 	.short	0x0af0


	//----- nvinfo : EIATTR_SW_WAR
	.align		4
.L_159:
        /*1964*/ 	.byte	0x04, 0x36
        /*1966*/ 	.short	(.L_161 - .L_160)
.L_160:
        /*1968*/ 	.word	0x00000008
.L_161:


//--------------------- .nv.info._ZN7cutlass13device_kernelIN5flash11enable_sm90INS1_16FlashAttnFwdSm90INS1_25CollectiveMainloopFwdSm90ILi2EN4cute5tupleIJNS5_1CILi1EEES8_S8_EEENS6_IJNS7_ILi128EEENS7_ILi160EEESA_EEELi128ENS_12float_e4m3_tEfNS_4arch4Sm90ELb0ELb1ELb1ELb0ELb1ELb0ELb0ELb1ELb1ELb1ELb1ELb0EEENS1_21CollectiveEpilogueFwdINS6_IJSA_SA_SB_EEES9_NS_10bfloat16_tESF_Li256ELb0ELb1ELb1ELb1EEENS1_19SingleTileSchedulerILb0ELb1ELb1ELi128EEEEEEEEEvNT_6ParamsE --------------------------
	.section	.nv.info._ZN7cutlass13device_kernelIN5flash11enable_sm90INS1_16FlashAttnFwdSm90INS1_25CollectiveMainloopFwdSm90ILi2EN4cute5tupleIJNS5_1CILi1EEES8_S8_EEENS6_IJNS7_ILi128EEENS7_ILi160EEESA_EEELi128ENS_12float_e4m3_tEfNS_4arch4Sm90ELb0ELb1ELb1ELb0ELb1ELb0ELb0ELb1ELb1ELb1ELb1ELb0EEENS1_21CollectiveEpilogueFwdINS6_IJSA_SA_SB_EEES9_NS_10bfloat16_tESF_Li256ELb0ELb1ELb1ELb1EEENS1_19SingleTileSchedulerILb0ELb1ELb1ELi128EEEEEEEEEvNT_6ParamsE,"",@"SHT_CUDA_INFO"
	.sectionflags	@""
	.align	4


	//----- nvinfo : EIATTR_CUDA_API_VERSION
	.align		4
        /*0000*/ 	.byte	0x04, 0x37
        /*0002*/ 	.short	(.L_163 - .L_162)
.L_162:
        /*0004*/ 	.word	0x00000082


	//----- nvinfo : EIATTR_KPARAM_INFO
	.align		4
.L_163:
        /*0008*/ 	.byte	0x04, 0x17
        /*000a*/ 	.short	(.L_165 - .L_164)
.L_164:
        /*000c*/ 	.word	0x00000000
        /*0010*/ 	.short	0x0000
        /*0012*/ 	.short	0x0070
        /*0014*/ 	.byte	0x00, 0xf0, 0x01, 0x28


	//----- nvinfo : EIATTR_SPARSE_MMA_MASK
	.align		4
.L_165:
        /*0018*/ 	.byte	0x03, 0x50
        /*001a*/ 	.short	0x0000


	//----- nvinfo : EIATTR_MAXREG_COUNT
	.align		4
        /*001c*/ 	.byte	0x03, 0x1b
        /*001e*/ 	.short	0x00a8


	//----- nvinfo : EIATTR_NUM_BARRIERS
	.align		4
        /*0020*/ 	.byte	0x02, 0x4c
        /*0022*/ 	.byte	0x10
	.zero		1


	//----- nvinfo : EIATTR_EXTERNS
	.align		4
        /*0024*/ 	.byte	0x04, 0x0f
        /*0026*/ 	.short	(.L_167 - .L_166)


	//   ....[0]....
	.align		4
.L_166:
        /*0028*/ 	.word	index@(__assertfail)


	//----- nvinfo : EIATTR_ANNOTATIONS
	.align		4
.L_167:
        /*002c*/ 	.byte	0x04, 0x55
        /*002e*/ 	.short	(.L_169 - .L_168)


	//   ....[0]....
.L_168:
        /*0030*/ 	.word	0x00000001
        /*0034*/ 	.byte	0xe0, 0x83, 0x01, 0x00, 0x01, 0x00, 0x00, 0x00, 0x10, 0xb2, 0x01, 0x00, 0x01, 0x00, 0x00, 0x00
        /*0044*/ 	.byte	0xc0, 0xb8, 0x01, 0x00


	//----- nvinfo : EIATTR_MERCURY_ISA_VERSION
	.align		4
.L_169:
        /*0048*/ 	.byte	0x03, 0x5f
        /*004a*/ 	.short	0x0101


	//----- nvinfo : EIATTR_INT_WARP_WIDE_INSTR_OFFSETS
	.align		4
        /*004c*/ 	.byte	0x04, 0x31
        /*004e*/ 	.short	(.L_171 - .L_170)


	//   ....[0]....
.L_170:
        /*0050*/ 	.word	0x000000c0


	//   ....[1]....
        /*0054*/ 	.word	0x000000d0


	//   ....[2]....
        /*0058*/ 	.word	0x00000170


	//----- nvinfo : EIATTR_COOP_GROUP_MASK_REGIDS
	.align		4
.L_171:
        /*005c*/ 	.byte	0x04, 0x29
        /*005e*/ 	.short	(.L_173 - .L_172)


	//   ....[0]....
.L_172:
        /*0060*/ 	.word	0xffffffff


	//   ....[1]....
        /*0064*/ 	.word	0xffffffff


	//   ....[2]....
        /*0068*/ 	.word	0xffffffff


	//   ....[3]....
        /*006c*/ 	.word	0xffffffff


	//   ....[4]....
        /*0070*/ 	.word	0xffffffff


	//   ....[5]....
        /*0074*/ 	.word	0xffffffff


	//   ....[6]....
        /*0078*/ 	.word	0xffffffff


	//   ....[7]....
        /*007c*/ 	.word	0xffffffff


	//   ....[8]....
        /*0080*/ 	.word	0xffffffff


	//   ....[9]....
        /*0084*/ 	.word	0xffffffff


	//   ....[10]....
        /*0088*/ 	.word	0xffffffff


	//   ....[11]....
        /*008c*/ 	.word	0xffffffff


	//   ....[12]....
        /*0090*/ 	.word	0xffffffff


	//   ....[13]....
        /*0094*/ 	.word	0xffffffff


	//   ....[14]....
        /*0098*/ 	.word	0xffffffff


	//   ....[15]....
        /*009c*/ 	.word	0xffffffff


	//   ....[16]....
        /*00a0*/ 	.word	0xffffffff


	//   ....[17]....
        /*00a4*/ 	.word	0xffffffff


	//   ....[18]....
        /*00a8*/ 	.word	0xffffffff


	//   ....[19]....
        /*00ac*/ 	.word	0xffffffff


	//   ....[20]....
        /*00b0*/ 	.word	0xffffffff


	//   ....[21]....
        /*00b4*/ 	.word	0xffffffff


	//   ....[22]....
        /*00b8*/ 	.word	0xffffffff


	//   ....[23]....
        /*00bc*/ 	.word	0xffffffff


	//   ....[24]....
        /*00c0*/ 	.word	0xffffffff


	//   ....[25]....
        /*00c4*/ 	.word	0xffffffff


	//   ....[26]....
        /*00c8*/ 	.word	0xffffffff


	//   ....[27]....
        /*00cc*/ 	.word	0xffffffff


	//   ....[28]....
        /*00d0*/ 	.word	0xffffffff


	//   ....[29]....
        /*00d4*/ 	.word	0xffffffff


	//   ....[30]....
        /*00d8*/ 	.word	0xffffffff


	//   ....[31]....
        /*00dc*/ 	.word	0xffffffff


	//   ....[32]....
        /*00e0*/ 	.word	0xffffffff


	//   ....[33]....
        /*00e4*/ 	.word	0xffffffff


	//   ....[34]....
        /*00e8*/ 	.word	0xffffffff


	//   ....[35]....
        /*00ec*/ 	.word	0xffffffff


	//   ....[36]....
        /*00f0*/ 	.word	0xffffffff


	//   ....[37]....
        /*00f4*/ 	.word	0xffffffff


	//   ....[38]....
        /*00f8*/ 	.word	0xffffffff


	//   ....[39]....
        /*00fc*/ 	.word	0xffffffff


	//   ....[40]....
        /*0100*/ 	.word	0xffffffff


	//   ....[41]....
        /*0104*/ 	.word	0xffffffff


	//   ....[42]....
        /*0108*/ 	.word	0xffffffff


	//   ....[43]....
        /*010c*/ 	.word	0xffffffff


	//   ....[44]....
        /*0110*/ 	.word	0xffffffff


	//   ....[45]....
        /*0114*/ 	.word	0xffffffff


	//   ....[46]....
        /*0118*/ 	.word	0xffffffff


	//   ....[47]....
        /*011c*/ 	.word	0xffffffff


	//   ....[48]....
        /*0120*/ 	.word	0xffffffff


	//   ....[49]....
        /*0124*/ 	.word	0xffffffff


	//   ....[50]....
        /*0128*/ 	.word	0xffffffff


	//   ....[51]....
        /*012c*/ 	.word	0xffffffff


	//   ....[52]....
        /*0130*/ 	.word	0xffffffff


	//   ....[53]....
        /*0134*/ 	.word	0xffffffff


	//   ....[54]....
        /*0138*/ 	.word	0xffffffff


	//   ....[55]....
        /*013c*/ 	.word	0xffffffff


	//   ....[56]....
        /*0140*/ 	.word	0xffffffff


	//   ....[57]....
        /*0144*/ 	.word	0xffffffff


	//   ....[58]....
        /*0148*/ 	.word	0xffffffff


	//   ....[59]....
        /*014c*/ 	.word	0xffffffff


	//   ....[60]....
        /*0150*/ 	.word	0xffffffff


	//   ....[61]....
        /*0154*/ 	.word	0xffffffff


	//   ....[62]....
        /*0158*/ 	.word	0xffffffff


	//   ....[63]....
        /*015c*/ 	.word	0xffffffff


	//   ....[64]....
        /*0160*/ 	.word	0xffffffff


	//   ....[65]....
        /*0164*/ 	.word	0xffffffff


	//   ....[66]....
        /*0168*/ 	.word	0xffffffff


	//   ....[67]....
        /*016c*/ 	.word	0xffffffff


	//   ....[68]....
        /*0170*/ 	.word	0xffffffff


	//   ....[69]....
        /*0174*/ 	.word	0xffffffff


	//   ....[70]....
        /*0178*/ 	.word	0xffffffff


	//   ....[71]....
        /*017c*/ 	.word	0xffffffff


	//   ....[72]....
        /*0180*/ 	.word	0xffffffff


	//   ....[73]....
        /*0184*/ 	.word	0xffffffff


	//   ....[74]....
        /*0188*/ 	.word	0xffffffff


	//   ....[75]....
        /*018c*/ 	.word	0xffffffff


	//   ....[76]....
        /*0190*/ 	.word	0xffffffff


	//   ....[77]....
        /*0194*/ 	.word	0xffffffff


	//   ....[78]....
        /*0198*/ 	.word	0xffffffff


	//   ....[79]....
        /*019c*/ 	.word	0xffffffff


	//   ....[80]....
        /*01a0*/ 	.word	0xffffffff


	//   ....[81]....
        /*01a4*/ 	.word	0xffffffff


	//   ....[82]....
        /*01a8*/ 	.word	0xffffffff


	//   ....[83]....
        /*01ac*/ 	.word	0xffffffff


	//   ....[84]....
        /*01b0*/ 	.word	0xffffffff


	//   ....[85]....
        /*01b4*/ 	.word	0xffffffff


	//   ....[86]....
        /*01b8*/ 	.word	0xffffffff


	//   ....[87]....
        /*01bc*/ 	.word	0xffffffff


	//   ....[88]....
        /*01c0*/ 	.word	0xffffffff


	//   ....[89]....
        /*01c4*/ 	.word	0xffffffff


	//   ....[90]....
        /*01c8*/ 	.word	0xffffffff


	//   ....[91]....
        /*01cc*/ 	.word	0xffffffff


	//   ....[92]....
        /*01d0*/ 	.word	0xffffffff


	//   ....[93]....
        /*01d4*/ 	.word	0xffffffff


	//   ....[94]....
        /*01d8*/ 	.word	0xffffffff


	//   ....[95]....
        /*01dc*/ 	.word	0xffffffff


	//   ....[96]....
        /*01e0*/ 	.word	0xffffffff


	//   ....[97]....
        /*01e4*/ 	.word	0xffffffff


	//   ....[98]....
        /*01e8*/ 	.word	0xffffffff


	//   ....[99]....
        /*01ec*/ 	.word	0xffffffff


	//   ....[100]....
        /*01f0*/ 	.word	0xffffffff


	//   ....[101]....
        /*01f4*/ 	.word	0xffffffff


	//   ....[102]....
        /*01f8*/ 	.word	0xffffffff


	//   ....[103]....
        /*01fc*/ 	.word	0xffffffff


	//   ....[104]....
        /*0200*/ 	.word	0xffffffff


	//   ....[105]....
        /*0204*/ 	.word	0xffffffff


	//   ....[106]....
        /*0208*/ 	.word	0xffffffff


	//   ....[107]....
        /*020c*/ 	.word	0xffffffff


	//   ....[108]....
        /*0210*/ 	.word	0xffffffff


	//   ....[109]....
        /*0214*/ 	.word	0xffffffff


	//   ....[110]....
        /*0218*/ 	.word	0xffffffff


	//   ....[111]....
        /*021c*/ 	.word	0xffffffff


	//   ....[112]....
        /*0220*/ 	.word	0xffffffff


	//   ....[113]....
        /*0224*/ 	.word	0xffffffff


	//   ....[114]....
        /*0228*/ 	.word	0xffffffff


	//   ....[115]....
        /*022c*/ 	.word	0xffffffff


	//   ....[116]....
        /*0230*/ 	.word	0xffffffff


	//   ....[117]....
        /*0234*/ 	.word	0xffffffff


	//   ....[118]....
        /*0238*/ 	.word	0xffffffff


	//   ....[119]....
        /*023c*/ 	.word	0xffffffff


	//   ....[120]....
        /*0240*/ 	.word	0xffffffff


	//   ....[121]....
        /*0244*/ 	.word	0xffffffff


	//   ....[122]....
        /*0248*/ 	.word	0xffffffff


	//   ....[123]....
        /*024c*/ 	.word	0xffffffff


	//   ....[124]....
        /*0250*/ 	.word	0xffffffff


	//   ....[125]....
        /*0254*/ 	.word	0xffffffff


	//   ....[126]....
        /*0258*/ 	.word	0xffffffff


	//   ....[127]....
        /*025c*/ 	.word	0xffffffff


	//   ....[128]....
        /*0260*/ 	.word	0xffffffff


	//   ....[129]....
        /*0264*/ 	.word	0xffffffff


	//   ....[130]....
        /*0268*/ 	.word	0xffffffff


	//   ....[131]....
        /*026c*/ 	.word	0xffffffff


	//   ....[132]....
        /*0270*/ 	.word	0xffffffff


	//   ....[133]....
        /*0274*/ 	.word	0xffffffff


	//   ....[134]....
        /*0278*/ 	.word	0xffffffff


	//   ....[135]....
        /*027c*/ 	.word	0xffffffff


	//   ....[136]....
        /*0280*/ 	.word	0xffffffff


	//   ....[137]....
        /*0284*/ 	.word	0xffffffff


	//   ....[138]....
        /*0288*/ 	.word	0xffffffff


	//   ....[139]....
        /*028c*/ 	.word	0xffffffff


	//   ....[140]....
        /*0290*/ 	.word	0xffffffff


	//   ....[141]....
        /*0294*/ 	.word	0xffffffff


	//   ....[142]....
        /*0298*/ 	.word	0xffffffff


	//   ....[143]....
        /*029c*/ 	.word	0xffffffff


	//   ....[144]....
        /*02a0*/ 	.word	0xffffffff


	//   ....[145]....
        /*02a4*/ 	.word	0xffffffff


	//   ....[146]....
        /*02a8*/ 	.word	0xffffffff


	//   ....[147]....
        /*02ac*/ 	.word	0xffffffff


	//   ....[148]....
        /*02b0*/ 	.word	0xffffffff


	//   ....[149]....
        /*02b4*/ 	.word	0xffffffff


	//   ....[150]....
        /*02b8*/ 	.word	0xffffffff


	//   ....[151]....
        /*02bc*/ 	.word	0xffffffff


	//   ....[152]....
        /*02c0*/ 	.word	0xffffffff


	//   ....[153]....
        /*02c4*/ 	.word	0xffffffff


	//   ....[154]....
        /*02c8*/ 	.word	0xffffffff


	//   ....[155]....
        /*02cc*/ 	.word	0xffffffff


	//   ....[156]....
        /*02d0*/ 	.word	0xffffffff


	//   ....[157]....
        /*02d4*/ 	.word	0xffffffff


	//   ....[158]....
        /*02d8*/ 	.word	0xffffffff


	//   ....[159]....
        /*02dc*/ 	.word	0xffffffff


	//   ....[160]....
        /*02e0*/ 	.word	0xffffffff


	//   ....[161]....
        /*02e4*/ 	.word	0xffffffff


	//   ....[162]....
        /*02e8*/ 	.word	0xffffffff


	//   ....[163]....
        /*02ec*/ 	.word	0xffffffff


	//   ....[164]....
        /*02f0*/ 	.word	0xffffffff


	//   ....[165]....
        /*02f4*/ 	.word	0xffffffff


	//   ....[166]....
        /*02f8*/ 	.word	0xffffffff


	//   ....[167]....
        /*02fc*/ 	.word	0xffffffff


	//   ....[168]....
        /*0300*/ 	.word	0xffffffff


	//   ....[169]....
        /*0304*/ 	.word	0xffffffff


	//   ....[170]....
        /*0308*/ 	.word	0xffffffff


	//   ....[171]....
        /*030c*/ 	.word	0xffffffff


	//   ....[172]....
        /*0310*/ 	.word	0xffffffff


	//   ....[173]....
        /*0314*/ 	.word	0xffffffff


	//   ....[174]....
        /*0318*/ 	.word	0xffffffff


	//   ....[175]....
        /*031c*/ 	.word	0xffffffff


	//   ....[176]....
        /*0320*/ 	.word	0xffffffff


	//   ....[177]....
        /*0324*/ 	.word	0xffffffff


	//   ....[178]....
        /*0328*/ 	.word	0xffffffff


	//   ....[179]....
        /*032c*/ 	.word	0xffffffff


	//   ....[180]....
        /*0330*/ 	.word	0xffffffff


	//   ....[181]....
        /*0334*/ 	.word	0xffffffff


	//   ....[182]....
        /*0338*/ 	.word	0xffffffff


	//   ....[183]....
        /*033c*/ 	.word	0xffffffff


	//   ....[184]....
        /*0340*/ 	.word	0xffffffff


	//   ....[185]....
        /*0344*/ 	.word	0xffffffff


	//   ....[186]....
        /*0348*/ 	.word	0xffffffff


	//   ....[187]....
        /*034c*/ 	.word	0xffffffff


	//   ....[188]....
        /*0350*/ 	.word	0xffffffff


	//   ....[189]....
        /*0354*/ 	.word	0xffffffff


	//   ....[190]....
        /*0358*/ 	.word	0xffffffff


	//   ....[191]....
        /*035c*/ 	.word	0xffffffff


	//   ....[192]....
        /*0360*/ 	.word	0xffffffff


	//   ....[193]....
        /*0364*/ 	.word	0xffffffff


	//   ....[194]....
        /*0368*/ 	.word	0xffffffff


	//   ....[195]....
        /*036c*/ 	.word	0xffffffff


	//   ....[196]....
        /*0370*/ 	.word	0xffffffff


	//   ....[197]....
        /*0374*/ 	.word	0xffffffff


	//   ....[198]....
        /*0378*/ 	.word	0xffffffff


	//   ....[199]....
        /*037c*/ 	.word	0xffffffff


	//   ....[200]....
        /*0380*/ 	.word	0xffffffff


	//   ....[201]....
        /*0384*/ 	.word	0xffffffff


	//   ....[202]....
        /*0388*/ 	.word	0xffffffff


	//   ....[203]....
        /*038c*/ 	.word	0x0500000f


	//   ....[204]....
        /*0390*/ 	.word	0x0500000f


	//   ....[205]....
        /*0394*/ 	.word	0x0500000f


	//   ....[206]....
        /*0398*/ 	.word	0x0500000f


	//   ....[207]....
        /*039c*/ 	.word	0x0500000f


	//   ....[208]....
        /*03a0*/ 	.word	0x0500000f


	//   ....[209]....
        /*03a4*/ 	.word	0x0500000f


	//   ....[210]....
        /*03a8*/ 	.word	0x0500000f


	//   ....[211]....
        /*03ac*/ 	.word	0x0500000f


	//   ....[212]....
        /*03b0*/ 	.word	0x0500000f


	//   ....[213]....
        /*03b4*/ 	.word	0x0500000f


	//   ....[214]....
        /*03b8*/ 	.word	0x0500000f


	//   ....[215]....
        /*03bc*/ 	.word	0x0500000f


	//   ....[216]....
        /*03c0*/ 	.word	0x0500000f


	//   ....[217]....
        /*03c4*/ 	.word	0x0500000f


	//   ....[218]....
        /*03c8*/ 	.word	0x0500000f


	//   ....[219]....
        /*03cc*/ 	.word	0x0500000f


	//   ....[220]....
        /*03d0*/ 	.word	0x0500000f


	//   ....[221]....
        /*03d4*/ 	.word	0x0500000f


	//   ....[222]....
        /*03d8*/ 	.word	0x0500000f


	//   ....[223]....
        /*03dc*/ 	.word	0x0500000f


	//   ....[224]....
        /*03e0*/ 	.word	0x0500000f


	//   ....[225]....
        /*03e4*/ 	.word	0x0500000f


	//   ....[226]....
        /*03e8*/ 	.word	0x0500000f


	//   ....[227]....
        /*03ec*/ 	.word	0x0500000f


	//   ....[228]....
        /*03f0*/ 	.word	0x0500000f


	//   ....[229]....
        /*03f4*/ 	.word	0x0500000f


	//   ....[230]....
        /*03f8*/ 	.word	0x0500000f


	//   ....[231]....
        /*03fc*/ 	.word	0x0500000f


	//   ....[232]....
        /*0400*/ 	.word	0x0500000f


	//   ....[233]....
        /*0404*/ 	.word	0x0500000f


	//   ....[234]....
        /*0408*/ 	.word	0x0500000f


	//   ....[235]....
        /*040c*/ 	.word	0x0500000f


	//   ....[236]....
        /*0410*/ 	.word	0x0500000f


	//   ....[237]....
        /*0414*/ 	.word	0x0500000f


	//   ....[238]....
        /*0418*/ 	.word	0x0500000f


	//   ....[239]....
        /*041c*/ 	.word	0x0500000f


	//   ....[240]....
        /*0420*/ 	.word	0x0500000f


	//   ....[241]....
        /*0424*/ 	.word	0x0500000f


	//   ....[242]....
        /*0428*/ 	.word	0x0500000f


	//   ....[243]....
        /*042c*/ 	.word	0x0500000f


	//   ....[244]....
        /*0430*/ 	.word	0x0500000f


	//   ....[245]....
        /*0434*/ 	.word	0x0500000f


	//   ....[246]....
        /*0438*/ 	.word	0x0500000f


	//   ....[247]....
        /*043c*/ 	.word	0x0500000f


	//   ....[248]....
        /*0440*/ 	.word	0x0500000f


	//   ....[249]....
        /*0444*/ 	.word	0x0500000f


	//   ....[250]....
        /*0448*/ 	.word	0x0500000f


	//   ....[251]....
        /*044c*/ 	.word	0x0500000f


	//   ....[252]....
        /*0450*/ 	.word	0x0500000f


	//   ....[253]....
        /*0454*/ 	.word	0x0500000f


	//   ....[254]....
        /*0458*/ 	.word	0x0500000f


	//   ....[255]....
        /*045c*/ 	.word	0x0500000f


	//   ....[0]....
        /*0460*/ 	.word	0x0500000f


	//   ....[1]....
        /*0464*/ 	.word	0x0500000f


	//   ....[2]....
        /*0468*/ 	.word	0x0500000f


	//   ....[3]....
        /*046c*/ 	.word	0x0500000f


	//   ....[4]....
        /*0470*/ 	.word	0x0500000f


	//   ....[5]....
        /*0474*/ 	.word	0x0500000f


	//   ....[6]....
        /*0478*/ 	.word	0x0500000f


	//   ....[7]....
        /*047c*/ 	.word	0x0500000f


	//   ....[8]....
        /*0480*/ 	.word	0x0500000f


	//   ....[9]....
        /*0484*/ 	.word	0x0500000f


	//   ....[10]....
        /*0488*/ 	.word	0x0500000f


	//   ....[11]....
        /*048c*/ 	.word	0x0500000f


	//   ....[12]....
        /*0490*/ 	.word	0x0500000f


	//   ....[13]....
        /*0494*/ 	.word	0x0500000f


	//   ....[14]....
        /*0498*/ 	.word	0x0500000f


	//   ....[15]....
        /*049c*/ 	.word	0x0500000f


	//   ....[16]....
        /*04a0*/ 	.word	0x0500000f


	//   ....[17]....
        /*04a4*/ 	.word	0x0500000f


	//   ....[18]....
        /*04a8*/ 	.word	0x0500000f


	//   ....[19]....
        /*04ac*/ 	.word	0x0500000f


	//   ....[20]....
        /*04b0*/ 	.word	0x0500000f


	//   ....[21]....
        /*04b4*/ 	.word	0x0500000f


	//   ....[22]....
        /*04b8*/ 	.word	0x0500000f


	//   ....[23]....
        /*04bc*/ 	.word	0x0500000f


	//   ....[24]....
        /*04c0*/ 	.word	0x0500000f


	//   ....[25]....
        /*04c4*/ 	.word	0x0500000f


	//   ....[26]....
        /*04c8*/ 	.word	0x0500000f


	//   ....[27]....
        /*04cc*/ 	.word	0x0500000f


	//   ....[28]....
        /*04d0*/ 	.word	0x0500000f


	//   ....[29]....
        /*04d4*/ 	.word	0x0500000f


	//   ....[30]....
        /*04d8*/ 	.word	0x0500000f


	//   ....[31]....
        /*04dc*/ 	.word	0x0500000f


	//   ....[32]....
        /*04e0*/ 	.word	0x0500000f


	//   ....[33]....
        /*04e4*/ 	.word	0x0500000f


	//   ....[34]....
        /*04e8*/ 	.word	0x0500000f


	//   ....[35]....
        /*04ec*/ 	.word	0x0500000f


	//   ....[36]....
        /*04f0*/ 	.word	0x0500000f


	//   ....[37]....
        /*04f4*/ 	.word	0x0500000f


	//   ....[38]....
        /*04f8*/ 	.word	0x0500000f


	//   ....[39]....
        /*04fc*/ 	.word	0x0500000f


	//   ....[40]....
        /*0500*/ 	.word	0x0500000f


	//   ....[41]....
        /*0504*/ 	.word	0x0500000f


	//   ....[42]....
        /*0508*/ 	.word	0x0500000f


	//   ....[43]....
        /*050c*/ 	.word	0x0500000f


	//----- nvinfo : EIATTR_COOP_GROUP_INSTR_OFFSETS
	.align		4
.L_173:
        /*0510*/ 	.byte	0x04, 0x28
        /*0512*/ 	.short	(.L_175 - .L_174)


	//   ....[0]....
.L_174:
        /*0514*/ 	.word	0x00000080


	//   ....[1]....
        /*0518*/ 	.word	0x00000090


	//   ....[2]....
        /*051c*/ 	.word	0x000002d0


	//   ....[3]....
        /*0520*/ 	.word	0x00000430


	//   ....[4]....
        /*0524*/ 	.word	0x00000550


	//   ....[5]....
        /*0528*/ 	.word	0x000006b0


	//   ....[6]....
        /*052c*/ 	.word	0x00001540


	//   ....[7]....
        /*0530*/ 	.word	0x000029b0


	//   ....[8]....
        /*0534*/ 	.word	0x000032b0


	//   ....[9]....
        /*0538*/ 	.word	0x00004760


	//   ....[10]....
        /*053c*/ 	.word	0x00004870


	//   ....[11]....
        /*0540*/ 	.word	0x000053f0


	//   ....[12]....
        /*0544*/ 	.word	0x00005450


	//   ....[13]....
        /*0548*/ 	.word	0x000076c0


	//   ....[14]....
        /*054c*/ 	.word	0x000081f0


	//   ....[15]....
        /*0550*/ 	.word	0x00009850


	//   ....[16]....
        /*0554*/ 	.word	0x00009960


	//   ....[17]....
        /*0558*/ 	.word	0x0000a4f0


	//   ....[18]....
        /*055c*/ 	.word	0x0000a550


	//   ....[19]....
        /*0560*/ 	.word	0x0000d6f0


	//   ....[20]....
        /*0564*/ 	.word	0x0000d720


	//   ....[21]....
        /*0568*/ 	.word	0x0000d740


	//   ....[22]....
        /*056c*/ 	.word	0x0000d760


	//   ....[23]....
        /*0570*/ 	.word	0x0000fce0


	//   ....[24]....
        /*0574*/ 	.word	0x00010810


	//   ....[25]....
        /*0578*/ 	.word	0x00011e60


	//   ....[26]....
        /*057c*/ 	.word	0x00011f80


	//   ....[27]....
        /*0580*/ 	.word	0x00012b20


	//   ....[28]....
        /*0584*/ 	.word	0x00012b80


	//   ....[29]....
        /*0588*/ 	.word	0x00014240


	//   ....[30]....
        /*058c*/ 	.word	0x00014250


	//   ....[31]....
        /*0590*/ 	.word	0x000142d0


	//   ....[32]....
        /*0594*/ 	.word	0x000142e0


	//   ....[33]....
        /*0598*/ 	.word	0x00015160


	//   ....[34]....
        /*059c*/ 	.word	0x00015170


	//   ....[35]....
        /*05a0*/ 	.word	0x00015180


	//   ....[36]....
        /*05a4*/ 	.word	0x000151a0


	//   ....[37]....
        /*05a8*/ 	.word	0x000151b0


	//   ....[38]....
        /*05ac*/ 	.word	0x000151c0


	//   ....[39]....
        /*05b0*/ 	.word	0x000151d0


	//   ....[40]....
        /*05b4*/ 	.word	0x000151f0


	//   ....[41]....
        /*05b8*/ 	.word	0x00015200


	//   ....[42]....
        /*05bc*/ 	.word	0x00015210


	//   ....[43]....
        /*05c0*/ 	.word	0x00015220


	//   ....[44]....
        /*05c4*/ 	.word	0x00015230


	//   ....[45]....
        /*05c8*/ 	.word	0x00015240


	//   ....[46]....
        /*05cc*/ 	.word	0x00015260


	//   ....[47]....
        /*05d0*/ 	.word	0x00015270


	//   ....[48]....
        /*05d4*/ 	.word	0x00015280


	//   ....[49]....
        /*05d8*/ 	.word	0x00015290


	//   ....[50]....
        /*05dc*/ 	.word	0x000152a0


	//   ....[51]....
        /*05e0*/ 	.word	0x000152b0


	//   ....[52]....
        /*05e4*/ 	.word	0x000152c0


	//   ....[53]....
        /*05e8*/ 	.word	0x000152d0


	//   ....[54]....
        /*05ec*/ 	.word	0x000152e0


	//   ....[55]....
        /*05f0*/ 	.word	0x000152f0


	//   ....[56]....
        /*05f4*/ 	.word	0x00015300


	//   ....[57]....
        /*05f8*/ 	.word	0x00015310


	//   ....[58]....
        /*05fc*/ 	.word	0x00015320


	//   ....[59]....
        /*0600*/ 	.word	0x00015330


	//   ....[60]....
        /*0604*/ 	.word	0x00015340


	//   ....[61]....
        /*0608*/ 	.word	0x00015360


	//   ....[62]....
        /*060c*/ 	.word	0x00015370


	//   ....[63]....
        /*0610*/ 	.word	0x00015380


	//   ....[64]....
        /*0614*/ 	.word	0x00015390


	//   ....[65]....
        /*0618*/ 	.word	0x000153a0


	//   ....[66]....
        /*061c*/ 	.word	0x000153c0


	//   ....[67]....
        /*0620*/ 	.word	0x000153d0


	//   ....[68]....
        /*0624*/ 	.word	0x000153f0


	//   ....[69]....
        /*0628*/ 	.word	0x00015400


	//   ....[70]....
        /*062c*/ 	.word	0x00015410


	//   ....[71]....
        /*0630*/ 	.word	0x00015420


	//   ....[72]....
        /*0634*/ 	.word	0x00015440


	//   ....[73]....
        /*0638*/ 	.word	0x00015450


	//   ....[74]....
        /*063c*/ 	.word	0x00015460


	//   ....[75]....
        /*0640*/ 	.word	0x00015470


	//   ....[76]....
        /*0644*/ 	.word	0x00015480


	//   ....[77]....
        /*0648*/ 	.word	0x00015490


	//   ....[78]....
        /*064c*/ 	.word	0x000154a0


	//   ....[79]....
        /*0650*/ 	.word	0x000154b0


	//   ....[80]....
        /*0654*/ 	.word	0x000154d0


	//   ....[81]....
        /*0658*/ 	.word	0x00015500


	//   ....[82]....
        /*065c*/ 	.word	0x00015530


	//   ....[83]....
        /*0660*/ 	.word	0x00015560


	//   ....[84]....
        /*0664*/ 	.word	0x00015590


	//   ....[85]....
        /*0668*/ 	.word	0x000155c0


	//   ....[86]....
        /*066c*/ 	.word	0x000155e0


	//   ....[87]....
        /*0670*/ 	.word	0x000155f0


	//   ....[88]....
        /*0674*/ 	.word	0x00015600


	//   ....[89]....
        /*0678*/ 	.word	0x00015610


	//   ....[90]....
        /*067c*/ 	.word	0x00015620


	//   ....[91]....
        /*0680*/ 	.word	0x00015650


	//   ....[92]....
        /*0684*/ 	.word	0x00015680


	//   ....[93]....
        /*0688*/ 	.word	0x000156b0


	//   ....[94]....
        /*068c*/ 	.word	0x000156c0


	//   ....[95]....
        /*0690*/ 	.word	0x000156d0


	//   ....[96]....
        /*0694*/ 	.word	0x000156e0


	//   ....[97]....
        /*0698*/ 	.word	0x00015b50


	//   ....[98]....
        /*069c*/ 	.word	0x00015b90


	//   ....[99]....
        /*06a0*/ 	.word	0x00015bd0


	//   ....[100]....
        /*06a4*/ 	.word	0x00015c00


	//   ....[101]....
        /*06a8*/ 	.word	0x00015c50


	//   ....[102]....
        /*06ac*/ 	.word	0x00015c80


	//   ....[103]....
        /*06b0*/ 	.word	0x00016340


	//   ....[104]....
        /*06b4*/ 	.word	0x00016370


	//   ....[105]....
        /*06b8*/ 	.word	0x00016ec0


	//   ....[106]....
        /*06bc*/ 	.word	0x00018820


	//   ....[107]....
        /*06c0*/ 	.word	0x00018860


	//   ....[108]....
        /*06c4*/ 	.word	0x00018890


	//   ....[109]....
        /*06c8*/ 	.word	0x000188c0


	//   ....[110]....
        /*06cc*/ 	.word	0x000188d0


	//   ....[111]....
        /*06d0*/ 	.word	0x000188e0


	//   ....[112]....
        /*06d4*/ 	.word	0x00018900


	//   ....[113]....
        /*06d8*/ 	.word	0x00018950


	//   ....[114]....
        /*06dc*/ 	.word	0x00018970


	//   ....[115]....
        /*06e0*/ 	.word	0x000189b0


	//   ....[116]....
        /*06e4*/ 	.word	0x000189d0


	//   ....[117]....
        /*06e8*/ 	.word	0x00018a10


	//   ....[118]....
        /*06ec*/ 	.word	0x00018a30


	//   ....[119]....
        /*06f0*/ 	.word	0x00018a70


	//   ....[120]....
        /*06f4*/ 	.word	0x00018a90


	//   ....[121]....
        /*06f8*/ 	.word	0x00018ac0


	//   ....[122]....
        /*06fc*/ 	.word	0x00018ae0


	//   ....[123]....
        /*0700*/ 	.word	0x00018b00


	//   ....[124]....
        /*0704*/ 	.word	0x00018b30


	//   ....[125]....
        /*0708*/ 	.word	0x00018b50


	//   ....[126]....
        /*070c*/ 	.word	0x00019060


	//   ....[127]....
        /*0710*/ 	.word	0x00019090


	//   ....[128]....
        /*0714*/ 	.word	0x00019120


	//   ....[129]....
        /*0718*/ 	.word	0x00019150


	//   ....[130]....
        /*071c*/ 	.word	0x00019170


	//   ....[131]....
        /*0720*/ 	.word	0x000191b0


	//   ....[132]....
        /*0724*/ 	.word	0x000191e0


	//   ....[133]....
        /*0728*/ 	.word	0x00019230


	//   ....[134]....
        /*072c*/ 	.word	0x00019260


	//   ....[135]....
        /*0730*/ 	.word	0x00019280


	//   ....[136]....
        /*0734*/ 	.word	0x000192e0


	//   ....[137]....
        /*0738*/ 	.word	0x00019300


	//   ....[138]....
        /*073c*/ 	.word	0x00019350


	//   ....[139]....
        /*0740*/ 	.word	0x00019370


	//   ....[140]....
        /*0744*/ 	.word	0x000193c0


	//   ....[141]....
        /*0748*/ 	.word	0x000193e0


	//   ....[142]....
        /*074c*/ 	.word	0x00019420


	//   ....[143]....
        /*0750*/ 	.word	0x00019440


	//   ....[144]....
        /*0754*/ 	.word	0x00019490


	//   ....[145]....
        /*0758*/ 	.word	0x000194c0


	//   ....[146]....
        /*075c*/ 	.word	0x00019a50


	//   ....[147]....
        /*0760*/ 	.word	0x00019a80


	//   ....[148]....
        /*0764*/ 	.word	0x00019ab0


	//   ....[149]....
        /*0768*/ 	.word	0x00019ae0


	//   ....[150]....
        /*076c*/ 	.word	0x00019b30


	//   ....[151]....
        /*0770*/ 	.word	0x00019b80


	//   ....[152]....
        /*0774*/ 	.word	0x00019bb0


	//   ....[153]....
        /*0778*/ 	.word	0x00019bd0


	//   ....[154]....
        /*077c*/ 	.word	0x00019c30


	//   ....[155]....
        /*0780*/ 	.word	0x00019c50


	//   ....[156]....
        /*0784*/ 	.word	0x00019cb0


	//   ....[157]....
        /*0788*/ 	.word	0x00019cc0


	//   ....[158]....
        /*078c*/ 	.word	0x00019cf0


	//   ....[159]....
        /*0790*/ 	.word	0x00019d20


	//   ....[160]....
        /*0794*/ 	.word	0x00019d80


	//   ....[161]....
        /*0798*/ 	.word	0x00019db0


	//   ....[162]....
        /*079c*/ 	.word	0x0001a630


	//   ....[163]....
        /*07a0*/ 	.word	0x0001a650


	//   ....[164]....
        /*07a4*/ 	.word	0x0001a660


	//   ....[165]....
        /*07a8*/ 	.word	0x0001a670


	//   ....[166]....
        /*07ac*/ 	.word	0x0001a680


	//   ....[167]....
        /*07b0*/ 	.word	0x0001a6d0


	//   ....[168]....
        /*07b4*/ 	.word	0x0001a6f0


	//   ....[169]....
        /*07b8*/ 	.word	0x0001a710


	//   ....[170]....
        /*07bc*/ 	.word	0x0001a720


	//   ....[171]....
        /*07c0*/ 	.word	0x0001a760


	//   ....[172]....
        /*07c4*/ 	.word	0x0001a770


	//   ....[173]....
        /*07c8*/ 	.word	0x0001a7b0


	//   ....[174]....
        /*07cc*/ 	.word	0x0001a7c0


	//   ....[175]....
        /*07d0*/ 	.word	0x0001a800


	//   ....[176]....
        /*07d4*/ 	.word	0x0001a810


	//   ....[177]....
        /*07d8*/ 	.word	0x0001a850


	//   ....[178]....
        /*07dc*/ 	.word	0x0001a860


	//   ....[179]....
        /*07e0*/ 	.word	0x0001a870


	//   ....[180]....
        /*07e4*/ 	.word	0x0001a8b0


	//   ....[181]....
        /*07e8*/ 	.word	0x0001a8d0


	//   ....[182]....
        /*07ec*/ 	.word	0x0001acb0


	//   ....[183]....
        /*07f0*/ 	.word	0x0001acd0


	//   ....[184]....
        /*07f4*/ 	.word	0x0001acf0


	//   ....[185]....
        /*07f8*/ 	.word	0x0001ad00


	//   ....[186]....
        /*07fc*/ 	.word	0x0001ad10


	//   ....[187]....
        /*0800*/ 	.word	0x0001ad20


	//   ....[188]....
        /*0804*/ 	.word	0x0001ad40


	//   ....[189]....
        /*0808*/ 	.word	0x0001ad50


	//   ....[190]....
        /*080c*/ 	.word	0x0001ad90


	//   ....[191]....
        /*0810*/ 	.word	0x0001adb0


	//   ....[192]....
        /*0814*/ 	.word	0x0001ade0


	//   ....[193]....
        /*0818*/ 	.word	0x0001ae00


	//   ....[194]....
        /*081c*/ 	.word	0x0001ae30


	//   ....[195]....
        /*0820*/ 	.word	0x0001ae50


	//   ....[196]....
        /*0824*/ 	.word	0x0001ae70


	//   ....[197]....
        /*0828*/ 	.word	0x0001ae90


	//   ....[198]....
        /*082c*/ 	.word	0x0001aeb0


	//   ....[199]....
        /*0830*/ 	.word	0x0001aee0


	//   ....[200]....
        /*0834*/ 	.word	0x0001af80


	//   ....[201]....
        /*0838*/ 	.word	0x0001afa0


	//   ....[202]....
        /*083c*/ 	.word	0x0001bf40


	//   ....[203]....
        /*0840*/ 	.word	0x0001c5c0


	//   ....[204]....
        /*0844*/ 	.word	0x0001c6b0


	//   ....[205]....
        /*0848*/ 	.word	0x0001c7a0


	//   ....[206]....
        /*084c*/ 	.word	0x0001c800


	//   ....[207]....
        /*0850*/ 	.word	0x0001c8b0


	//   ....[208]....
        /*0854*/ 	.word	0x0001c940


	//   ....[209]....
        /*0858*/ 	.word	0x0001c9e0


	//   ....[210]....
        /*085c*/ 	.word	0x0001ca60


	//   ....[211]....
        /*0860*/ 	.word	0x0001cb00


	//   ....[212]....
        /*0864*/ 	.word	0x0001cb90


	//   ....[213]....
        /*0868*/ 	.word	0x0001cc30


	//   ....[214]....
        /*086c*/ 	.word	0x0001ccb0


	//   ....[215]....
        /*0870*/ 	.word	0x0001cd50


	//   ....[216]....
        /*0874*/ 	.word	0x0001cde0


	//   ....[217]....
        /*0878*/ 	.word	0x0001ce80


	//   ....[218]....
        /*087c*/ 	.word	0x0001cf00


	//   ....[219]....
        /*0880*/ 	.word	0x0001cfa0


	//   ....[220]....
        /*0884*/ 	.word	0x0001d030


	//   ....[221]....
        /*0888*/ 	.word	0x0001d0d0


	//   ....[222]....
        /*088c*/ 	.word	0x0001d150


	//   ....[223]....
        /*0890*/ 	.word	0x0001d230


	//   ....[224]....
        /*0894*/ 	.word	0x0001d3a0


	//   ....[225]....
        /*0898*/ 	.word	0x0001d470


	//   ....[226]....
        /*089c*/ 	.word	0x0001d550


	//   ....[227]....
        /*08a0*/ 	.word	0x0001d5a0


	//   ....[228]....
        /*08a4*/ 	.word	0x0001d670


	//   ....[229]....
        /*08a8*/ 	.word	0x0001d6c0


	//   ....[230]....
        /*08ac*/ 	.word	0x0001d7b0


	//   ....[231]....
        /*08b0*/ 	.word	0x0001d800


	//   ....[232]....
        /*08b4*/ 	.word	0x0001d8f0


	//   ....[233]....
        /*08b8*/ 	.word	0x0001d940


	//   ....[234]....
        /*08bc*/ 	.word	0x0001d9b0


	//   ....[235]....
        /*08c0*/ 	.word	0x0001da70


	//   ....[236]....
        /*08c4*/ 	.word	0x0001dae0


	//   ....[237]....
        /*08c8*/ 	.word	0x0001db90


	//   ....[238]....
        /*08cc*/ 	.word	0x0001dc00


	//   ....[239]....
        /*08d0*/ 	.word	0x0001dcb0


	//   ....[240]....
        /*08d4*/ 	.word	0x0001dd10


	//   ....[241]....
        /*08d8*/ 	.word	0x0001ddd0


	//   ....[242]....
        /*08dc*/ 	.word	0x0001de30


	//   ....[243]....
        /*08e0*/ 	.word	0x0001def0


	//   ....[244]....
        /*08e4*/ 	.word	0x0001df80


	//   ....[245]....
        /*08e8*/ 	.word	0x0001dfe0


	//   ....[246]....
        /*08ec*/ 	.word	0x0001e090


	//   ....[247]....
        /*08f0*/ 	.word	0x0001e130


	//   ....[248]....
        /*08f4*/ 	.word	0x0001e190


	//   ....[249]....
        /*08f8*/ 	.word	0x0001e280


	//   ....[250]....
        /*08fc*/ 	.word	0x0001e2f0


	//   ....[251]....
        /*0900*/ 	.word	0x0001e3c0


	//   ....[252]....
        /*0904*/ 	.word	0x0001e420


	//   ....[253]....
        /*0908*/ 	.word	0x0001e4e0


	//   ....[254]....
        /*090c*/ 	.word	0x0001e540


	//   ....[255]....
        /*0910*/ 	.word	0x0001e600


	//   ....[0]....
        /*0914*/ 	.word	0x0001e660


	//   ....[1]....
        /*0918*/ 	.word	0x0001e710


	//   ....[2]....
        /*091c*/ 	.word	0x0001e790


	//   ....[3]....
        /*0920*/ 	.word	0x0001e850


	//   ....[4]....
        /*0924*/ 	.word	0x0001e990


	//   ....[5]....
        /*0928*/ 	.word	0x0001ea30


	//   ....[6]....
        /*092c*/ 	.word	0x0001ea90


	//   ....[7]....
        /*0930*/ 	.word	0x0001eb40


	//   ....[8]....
        /*0934*/ 	.word	0x0001ebd0


	//   ....[9]....
        /*0938*/ 	.word	0x0001ec60


	//   ....[10]....
        /*093c*/ 	.word	0x0001ecc0


	//   ....[11]....
        /*0940*/ 	.word	0x0001ed70


	//   ....[12]....
        /*0944*/ 	.word	0x0001edd0


	//   ....[13]....
        /*0948*/ 	.word	0x0001ee80


	//   ....[14]....
        /*094c*/ 	.word	0x0001eee0


	//   ....[15]....
        /*0950*/ 	.word	0x0001ef90


	//   ....[16]....
        /*0954*/ 	.word	0x0001eff0


	//   ....[17]....
        /*0958*/ 	.word	0x0001f0a0


	//   ....[18]....
        /*095c*/ 	.word	0x0001f100


	//   ....[19]....
        /*0960*/ 	.word	0x0001f1b0


	//   ....[20]....
        /*0964*/ 	.word	0x0001f240


	//   ....[21]....
        /*0968*/ 	.word	0x0001f2d0


	//   ....[22]....
        /*096c*/ 	.word	0x0001f330


	//   ....[23]....
        /*0970*/ 	.word	0x0001f3e0


	//   ....[24]....
        /*0974*/ 	.word	0x0001f4c0


	//   ....[25]....
        /*0978*/ 	.word	0x0001f560


	//   ....[26]....
        /*097c*/ 	.word	0x0001f5d0


	//   ....[27]....
        /*0980*/ 	.word	0x0001f670


	//   ....[28]....
        /*0984*/ 	.word	0x0001f6d0


	//   ....[29]....
        /*0988*/ 	.word	0x0001f770


	//   ....[30]....
        /*098c*/ 	.word	0x0001f7d0


	//   ....[31]....
        /*0990*/ 	.word	0x0001f880


	//   ....[32]....
        /*0994*/ 	.word	0x0001f8e0


	//   ....[33]....
        /*0998*/ 	.word	0x0001f980


	//   ....[34]....
        /*099c*/ 	.word	0x0001f9e0


	//   ....[35]....
        /*09a0*/ 	.word	0x0001fa90


	//   ....[36]....
        /*09a4*/ 	.word	0x0001faf0


	//   ....[37]....
        /*09a8*/ 	.word	0x0001fb90


	//   ....[38]....
        /*09ac*/ 	.word	0x0001fbf0


	//   ....[39]....
        /*09b0*/ 	.word	0x0001fca0


	//   ....[40]....
        /*09b4*/ 	.word	0x0001fd30


	//   ....[41]....
        /*09b8*/ 	.word	0x0001fdc0


	//   ....[42]....
        /*09bc*/ 	.word	0x0001fe20


	//   ....[43]....
        /*09c0*/ 	.word	0x0001fec0


	//----- nvinfo : EIATTR_REG_RECONFIG
	.align		4
.L_175:
        /*09c4*/ 	.byte	0x01, 0x54
	.zero		2


	//----- nvinfo : EIATTR_SYSCALL_OFFSETS
	.align		4
        /*09c8*/ 	.byte	0x04, 0x46
        /*09ca*/ 	.short	(.L_177 - .L_176)


	//   ....[0]....
.L_176:
        /*09cc*/ 	.word	0x00001700


	//   ....[1]....
        /*09d0*/ 	.word	0x00017ab0


	//   ....[2]....
        /*09d4*/ 	.word	0x00017bf0


	//   ....[3]....
        /*09d8*/ 	.word	0x00017d30


	//   ....[4]....
        /*09dc*/ 	.word	0x00017e50


	//   ....[5]....
        /*09e0*/ 	.word	0x000197d0


	//----- nvinfo : EIATTR_MBARRIER_INSTR_OFFSETS
	.align		4
.L_177:
        /*09e4*/ 	.byte	0x04, 0x39
        /*09e6*/ 	.short	(.L_179 - .L_178)


	//   ....[0]....
.L_178:
        /*09e8*/ 	.word	0x00000180
        /*09ec*/ 	.word	0x000000ff
        /*09f0*/ 	.word	0x00022800
        /*09f4*/ 	.short	0x0100
        /*09f6*/ 	.byte	0x08
	.zero		1


	//   ....[1]....
        /*09f8*/ 	.word	0x00000190
        /*09fc*/ 	.word	0x000000ff
        /*0a00*/ 	.word	0x00022820
        /*0a04*/ 	.short	0x0100
        /*0a06*/ 	.byte	0x08
	.zero		1


	//   ....[2]....
        /*0a08*/ 	.word	0x00000280
        /*0a0c*/ 	.word	0x000000ff
        /*0a10*/ 	.word	0x00022830
        /*0a14*/ 	.short	0x0100
        /*0a16*/ 	.byte	0x08
	.zero		1


	//   ....[3]....
        /*0a18*/ 	.word	0x00000290
        /*0a1c*/ 	.word	0x000000ff
        /*0a20*/ 	.word	0x00022840
        /*0a24*/ 	.short	0x0100
        /*0a26*/ 	.byte	0x08
	.zero		1


	//   ....[4]....
        /*0a28*/ 	.word	0x000002a0
        /*0a2c*/ 	.word	0x000000ff
        /*0a30*/ 	.word	0x00022838
        /*0a34*/ 	.short	0x0100
        /*0a36*/ 	.byte	0x08
	.zero		1


	//   ....[5]....
        /*0a38*/ 	.word	0x000002b0
        /*0a3c*/ 	.word	0x000000ff
        /*0a40*/ 	.word	0x00022848
        /*0a44*/ 	.short	0x0100
        /*0a46*/ 	.byte	0x08
	.zero		1


	//   ....[6]....
        /*0a48*/ 	.word	0x000003e0
        /*0a4c*/ 	.word	0x000000ff
        /*0a50*/ 	.word	0x00022850
        /*0a54*/ 	.short	0x0100
        /*0a56*/ 	.byte	0x08
	.zero		1


	//   ....[7]....
        /*0a58*/ 	.word	0x000003f0
        /*0a5c*/ 	.word	0x000000ff
        /*0a60*/ 	.word	0x00022860
        /*0a64*/ 	.short	0x0100
        /*0a66*/ 	.byte	0x08
	.zero		1


	//   ....[8]....
        /*0a68*/ 	.word	0x00000400
        /*0a6c*/ 	.word	0x000000ff
        /*0a70*/ 	.word	0x00022858
        /*0a74*/ 	.short	0x0100
        /*0a76*/ 	.byte	0x08
	.zero		1


	//   ....[9]....
        /*0a78*/ 	.word	0x00000410
        /*0a7c*/ 	.word	0x000000ff
        /*0a80*/ 	.word	0x00022868
        /*0a84*/ 	.short	0x0100
        /*0a86*/ 	.byte	0x08
	.zero		1


	//   ....[10]....
        /*0a88*/ 	.word	0x00000500
        /*0a8c*/ 	.word	0x000000ff
        /*0a90*/ 	.word	0x00022870
        /*0a94*/ 	.short	0x0100
        /*0a96*/ 	.byte	0x06
	.zero		1


	//   ....[11]....
        /*0a98*/ 	.word	0x00000510
        /*0a9c*/ 	.word	0x000000ff
        /*0aa0*/ 	.word	0x00022880
        /*0aa4*/ 	.short	0x0100
        /*0aa6*/ 	.byte	0x06
	.zero		1


	//   ....[12]....
        /*0aa8*/ 	.word	0x00000520
        /*0aac*/ 	.word	0x000000ff
        /*0ab0*/ 	.word	0x00022878
        /*0ab4*/ 	.short	0x0100
        /*0ab6*/ 	.byte	0x06
	.zero		1


	//   ....[13]....
        /*0ab8*/ 	.word	0x00000530
        /*0abc*/ 	.word	0x000000ff
        /*0ac0*/ 	.word	0x00022888
        /*0ac4*/ 	.short	0x0100
        /*0ac6*/ 	.byte	0x06
	.zero		1


	//   ....[14]....
        /*0ac8*/ 	.word	0x00000660
        /*0acc*/ 	.word	0x000000ff
        /*0ad0*/ 	.word	0x00022890
        /*0ad4*/ 	.short	0x0100
        /*0ad6*/ 	.byte	0x08
	.zero		1


	//   ....[15]....
        /*0ad8*/ 	.word	0x00000670
        /*0adc*/ 	.word	0x000000ff
        /*0ae0*/ 	.word	0x000228a0
        /*0ae4*/ 	.short	0x0100
        /*0ae6*/ 	.byte	0x08
	.zero		1


	//   ....[16]....
        /*0ae8*/ 	.word	0x00000680
        /*0aec*/ 	.word	0x000000ff
        /*0af0*/ 	.word	0x00022898
        /*0af4*/ 	.short	0x0100
        /*0af6*/ 	.byte	0x08
	.zero		1


	//   ....[17]....
        /*0af8*/ 	.word	0x00000690
        /*0afc*/ 	.word	0x000000ff
        /*0b00*/ 	.word	0x000228a8
        /*0b04*/ 	.short	0x0100
        /*0b06*/ 	.byte	0x08
	.zero		1


	//   ....[18]....
        /*0b08*/ 	.word	0x000007d0
        /*0b0c*/ 	.word	0x000000ff
        /*0b10*/ 	.word	0x000228b0
        /*0b14*/ 	.short	0x0100
        /*0b16*/ 	.byte	0x08
	.zero		1


	//   ....[19]....
        /*0b18*/ 	.word	0x000007e0
        /*0b1c*/ 	.word	0x000000ff
        /*0b20*/ 	.word	0x000228c0
        /*0b24*/ 	.short	0x0100
        /*0b26*/ 	.byte	0x08
	.zero		1


	//   ....[20]....
        /*0b28*/ 	.word	0x000007f0
        /*0b2c*/ 	.word	0x000000ff
        /*0b30*/ 	.word	0x000228b8
        /*0b34*/ 	.short	0x0100
        /*0b36*/ 	.byte	0x08
	.zero		1


	//   ....[21]....
        /*0b38*/ 	.word	0x00000800
        /*0b3c*/ 	.word	0x000000ff
        /*0b40*/ 	.word	0x000228c8
        /*0b44*/ 	.short	0x0100
        /*0b46*/ 	.byte	0x08
	.zero		1


	//   ....[22]....
        /*0b48*/ 	.word	0x000019d0
        /*0b4c*/ 	.word	0x000000ff
        /*0b50*/ 	.word	0x00022800
        /*0b54*/ 	.short	0x010a
        /*0b56*/ 	.byte	0x29
	.zero		1


	//   ....[23]....
        /*0b58*/ 	.word	0x00001a60
        /*0b5c*/ 	.word	0x000000ff
        /*0b60*/ 	.word	0x00022830
        /*0b64*/ 	.short	0x010a
        /*0b66*/ 	.byte	0x29
	.zero		1


	//   ....[24]....
        /*0b68*/ 	.word	0x00001ac0
        /*0b6c*/ 	.word	0x000000ff
        /*0b70*/ 	.word	0x00022830
        /*0b74*/ 	.short	0x010a
        /*0b76*/ 	.byte	0x29
	.zero		1


	//   ....[25]....
        /*0b78*/ 	.word	0x00002c00
        /*0b7c*/ 	.word	0x000000ff
        /*0b80*/ 	.word	0x00000000
        /*0b84*/ 	.short	0x0101
        /*0b86*/ 	.byte	0x06
	.zero		1


	//   ....[26]....
        /*0b88*/ 	.word	0x00006970
        /*0b8c*/ 	.word	0x000000ff
        /*0b90*/ 	.word	0x00022830
        /*0b94*/ 	.short	0x010a
        /*0b96*/ 	.byte	0x06
	.zero		1


	//   ....[27]....
        /*0b98*/ 	.word	0x000069b0
        /*0b9c*/ 	.word	0x000000ff
        /*0ba0*/ 	.word	0x00022830
        /*0ba4*/ 	.short	0x010a
        /*0ba6*/ 	.byte	0x06
	.zero		1


	//   ....[28]....
        /*0ba8*/ 	.word	0x00007260
        /*0bac*/ 	.word	0x000000ff
        /*0bb0*/ 	.word	0x00022850
        /*0bb4*/ 	.short	0x010a
        /*0bb6*/ 	.byte	0x06
	.zero		1


	//   ....[29]....
        /*0bb8*/ 	.word	0x000072a0
        /*0bbc*/ 	.word	0x000000ff
        /*0bc0*/ 	.word	0x00022850
        /*0bc4*/ 	.short	0x010a
        /*0bc6*/ 	.byte	0x06
	.zero		1


	//   ....[30]....
        /*0bc8*/ 	.word	0x00007b50
        /*0bcc*/ 	.word	0x000000ff
        /*0bd0*/ 	.word	0x00000000
        /*0bd4*/ 	.short	0x0101
        /*0bd6*/ 	.byte	0x06
	.zero		1


	//   ....[31]....
        /*0bd8*/ 	.word	0x0000b260
        /*0bdc*/ 	.word	0x000000ff
        /*0be0*/ 	.word	0x00000000
        /*0be4*/ 	.short	0x0101
        /*0be6*/ 	.byte	0x06
	.zero		1


	//   ....[32]....
        /*0be8*/ 	.word	0x0000bc50
        /*0bec*/ 	.word	0x000000ff
        /*0bf0*/ 	.word	0x00022830
        /*0bf4*/ 	.short	0x010a
        /*0bf6*/ 	.byte	0x06
	.zero		1


	//   ....[33]....
        /*0bf8*/ 	.word	0x0000bc90
        /*0bfc*/ 	.word	0x000000ff
        /*0c00*/ 	.word	0x00022830
        /*0c04*/ 	.short	0x010a
        /*0c06*/ 	.byte	0x06
	.zero		1


	//   ....[34]....
        /*0c08*/ 	.word	0x0000c540
        /*0c0c*/ 	.word	0x000000ff
        /*0c10*/ 	.word	0x00022850
        /*0c14*/ 	.short	0x010a
        /*0c16*/ 	.byte	0x06
	.zero		1


	//   ....[35]....
        /*0c18*/ 	.word	0x0000c580
        /*0c1c*/ 	.word	0x000000ff
        /*0c20*/ 	.word	0x00022850
        /*0c24*/ 	.short	0x010a
        /*0c26*/ 	.byte	0x06
	.zero		1


	//   ....[36]....
        /*0c28*/ 	.word	0x0000ceb0
        /*0c2c*/ 	.word	0x000000ff
        /*0c30*/ 	.word	0x00000000
        /*0c34*/ 	.short	0x0101
        /*0c36*/ 	.byte	0x06
	.zero		1


	//   ....[37]....
        /*0c38*/ 	.word	0x0000e850
        /*0c3c*/ 	.word	0x000000ff
        /*0c40*/ 	.word	0x00000000
        /*0c44*/ 	.short	0x0101
        /*0c46*/ 	.byte	0x06
	.zero		1


	//   ....[38]....
        /*0c48*/ 	.word	0x0000eff0
        /*0c4c*/ 	.word	0x000000ff
        /*0c50*/ 	.word	0x00022830
        /*0c54*/ 	.short	0x010a
        /*0c56*/ 	.byte	0x06
	.zero		1


	//   ....[39]....
        /*0c58*/ 	.word	0x0000f030
        /*0c5c*/ 	.word	0x000000ff
        /*0c60*/ 	.word	0x00022830
        /*0c64*/ 	.short	0x010a
        /*0c66*/ 	.byte	0x06
	.zero		1


	//   ....[40]....
        /*0c68*/ 	.word	0x0000f8a0
        /*0c6c*/ 	.word	0x000000ff
        /*0c70*/ 	.word	0x00022850
        /*0c74*/ 	.short	0x010a
        /*0c76*/ 	.byte	0x06
	.zero		1


	//   ....[41]....
        /*0c78*/ 	.word	0x0000f8e0
        /*0c7c*/ 	.word	0x000000ff
        /*0c80*/ 	.word	0x00022850
        /*0c84*/ 	.short	0x010a
        /*0c86*/ 	.byte	0x06
	.zero		1


	//   ....[42]....
        /*0c88*/ 	.word	0x00010170
        /*0c8c*/ 	.word	0x000000ff
        /*0c90*/ 	.word	0x00000000
        /*0c94*/ 	.short	0x0101
        /*0c96*/ 	.byte	0x06
	.zero		1


	//   ....[43]....
        /*0c98*/ 	.word	0x00013880
        /*0c9c*/ 	.word	0x000000ff
        /*0ca0*/ 	.word	0x00000000
        /*0ca4*/ 	.short	0x0101
        /*0ca6*/ 	.byte	0x06
	.zero		1


	//   ....[44]....
        /*0ca8*/ 	.word	0x00013f00
        /*0cac*/ 	.word	0x000000ff
        /*0cb0*/ 	.word	0x00022850
        /*0cb4*/ 	.short	0x010a
        /*0cb6*/ 	.byte	0x0c
	.zero		1


	//   ....[45]....
        /*0cb8*/ 	.word	0x00013f40
        /*0cbc*/ 	.word	0x000000ff
        /*0cc0*/ 	.word	0x00022850
        /*0cc4*/ 	.short	0x010a
        /*0cc6*/ 	.byte	0x0c
	.zero		1


	//   ....[46]....
        /*0cc8*/ 	.word	0x000145a0
        /*0ccc*/ 	.word	0x000000ff
        /*0cd0*/ 	.word	0x00000000
        /*0cd4*/ 	.short	0x0101
        /*0cd6*/ 	.byte	0x04
	.zero		1


	//   ....[47]....
        /*0cd8*/ 	.word	0x00015c40
        /*0cdc*/ 	.word	0x000000ff
        /*0ce0*/ 	.word	0x00000000
        /*0ce4*/ 	.short	0x0101
        /*0ce6*/ 	.byte	0x04
	.zero		1


	//   ....[48]....
        /*0ce8*/ 	.word	0x000184d0
        /*0cec*/ 	.word	0x000000ff
        /*0cf0*/ 	.word	0x00022880
        /*0cf4*/ 	.short	0x010a
        /*0cf6*/ 	.byte	0x2e
	.zero		1


	//   ....[49]....
        /*0cf8*/ 	.word	0x00018d30
        /*0cfc*/ 	.word	0x000000ff
        /*0d00*/ 	.word	0x00022870
        /*0d04*/ 	.short	0x0107
        /*0d06*/ 	.byte	0x2e
	.zero		1


	//   ....[50]....
        /*0d08*/ 	.word	0x00018dc0
        /*0d0c*/ 	.word	0x000000ff
        /*0d10*/ 	.word	0x00022870
        /*0d14*/ 	.short	0x0101
        /*0d16*/ 	.byte	0x2e
	.zero		1


	//   ....[51]....
        /*0d18*/ 	.word	0x00018df0
        /*0d1c*/ 	.word	0x000000ff
        /*0d20*/ 	.word	0x00022840
        /*0d24*/ 	.short	0x010a
        /*0d26*/ 	.byte	0x2e
	.zero		1


	//   ....[52]....
        /*0d28*/ 	.word	0x00019570
        /*0d2c*/ 	.word	0x000000ff
        /*0d30*/ 	.word	0x00022830
        /*0d34*/ 	.short	0x0107
        /*0d36*/ 	.byte	0x2e
	.zero		1


	//   ....[53]....
        /*0d38*/ 	.word	0x00019600
        /*0d3c*/ 	.word	0x000000ff
        /*0d40*/ 	.word	0x00022830
        /*0d44*/ 	.short	0x0101
        /*0d46*/ 	.byte	0x2e
	.zero		1


	//   ....[54]....
        /*0d48*/ 	.word	0x00019ea0
        /*0d4c*/ 	.word	0x000000ff
        /*0d50*/ 	.word	0x00022800
        /*0d54*/ 	.short	0x0107
        /*0d56*/ 	.byte	0x2e
	.zero		1


	//   ....[55]....
        /*0d58*/ 	.word	0x00019ee0
        /*0d5c*/ 	.word	0x000000ff
        /*0d60*/ 	.word	0x00022800
        /*0d64*/ 	.short	0x0101
        /*0d66*/ 	.byte	0x2e
	.zero		1


	//   ....[56]....
        /*0d68*/ 	.word	0x00019ef0
        /*0d6c*/ 	.word	0x000000ff
        /*0d70*/ 	.word	0x00022820
        /*0d74*/ 	.short	0x010a
        /*0d76*/ 	.byte	0x2e
	.zero		1


	//   ....[57]....
        /*0d78*/ 	.word	0x0001a360
        /*0d7c*/ 	.word	0x00000003
        /*0d80*/ 	.word	0x00022880
        /*0d84*/ 	.short	0x010a
        /*0d86*/ 	.byte	0x3f
	.zero		1


	//   ....[58]....
        /*0d88*/ 	.word	0x0001a9a0
        /*0d8c*/ 	.word	0x00000003
        /*0d90*/ 	.word	0x00022870
        /*0d94*/ 	.short	0x0107
        /*0d96*/ 	.byte	0x3f
	.zero		1


	//   ....[59]....
        /*0d98*/ 	.word	0x0001aa30
        /*0d9c*/ 	.word	0x00000003
        /*0da0*/ 	.word	0x00022870
        /*0da4*/ 	.short	0x0101
        /*0da6*/ 	.byte	0x3f
	.zero		1


	//   ....[60]....
        /*0da8*/ 	.word	0x0001aa60
        /*0dac*/ 	.word	0x00000003
        /*0db0*/ 	.word	0x00022840
        /*0db4*/ 	.short	0x010a
        /*0db6*/ 	.byte	0x3f
	.zero		1


	//   ....[61]....
        /*0db8*/ 	.word	0x0001b030
        /*0dbc*/ 	.word	0x00000003
        /*0dc0*/ 	.word	0x00022830
        /*0dc4*/ 	.short	0x0107
        /*0dc6*/ 	.byte	0x3f
	.zero		1


	//   ....[62]....
        /*0dc8*/ 	.word	0x0001b0d0
        /*0dcc*/ 	.word	0x00000003
        /*0dd0*/ 	.word	0x00022830
        /*0dd4*/ 	.short	0x0101
        /*0dd6*/ 	.byte	0x3f
	.zero		1


	//   ....[63]....
        /*0dd8*/ 	.word	0x0001b150
        /*0ddc*/ 	.word	0x00000006
        /*0de0*/ 	.word	0x00022870
        /*0de4*/ 	.short	0x010a
        /*0de6*/ 	.byte	0x3f
	.zero		1


	//   ....[64]....
        /*0de8*/ 	.word	0x0001b1e0
        /*0dec*/ 	.word	0x00000006
        /*0df0*/ 	.word	0x00022860
        /*0df4*/ 	.short	0x010a
        /*0df6*/ 	.byte	0x3f
	.zero		1


	//   ....[65]....
        /*0df8*/ 	.word	0x0001b6d0
        /*0dfc*/ 	.word	0x00000006
        /*0e00*/ 	.word	0x00022850
        /*0e04*/ 	.short	0x0101
        /*0e06*/ 	.byte	0x3f
	.zero		1


	//   ....[66]....
        /*0e08*/ 	.word	0x0001b770
        /*0e0c*/ 	.word	0x00000006
        /*0e10*/ 	.word	0x00000000
        /*0e14*/ 	.short	0x0101
        /*0e16*/ 	.byte	0x3f
	.zero		1


	//   ....[67]....
        /*0e18*/ 	.word	0x0001b840
        /*0e1c*/ 	.word	0x00000003
        /*0e20*/ 	.word	0x00022870
        /*0e24*/ 	.short	0x010a
        /*0e26*/ 	.byte	0x3f
	.zero		1


	//   ....[68]....
        /*0e28*/ 	.word	0x0001b8f0
        /*0e2c*/ 	.word	0x00000003
        /*0e30*/ 	.word	0x00022860
        /*0e34*/ 	.short	0x010a
        /*0e36*/ 	.byte	0x3f
	.zero		1


	//   ....[69]....
        /*0e38*/ 	.word	0x0001bdd0
        /*0e3c*/ 	.word	0x00000003
        /*0e40*/ 	.word	0x00022850
        /*0e44*/ 	.short	0x0101
        /*0e46*/ 	.byte	0x3f
	.zero		1


	//   ....[70]....
        /*0e48*/ 	.word	0x0001be60
        /*0e4c*/ 	.word	0x00000003
        /*0e50*/ 	.word	0x00000000
        /*0e54*/ 	.short	0x0101
        /*0e56*/ 	.byte	0x3f
	.zero		1


	//   ....[71]....
        /*0e58*/ 	.word	0x0001bef0
        /*0e5c*/ 	.word	0x00000007
        /*0e60*/ 	.word	0x00022820
        /*0e64*/ 	.short	0x010a
        /*0e66*/ 	.byte	0x3f
	.zero		1


	//   ....[72]....
        /*0e68*/ 	.word	0x0001c010
        /*0e6c*/ 	.word	0x00000005
        /*0e70*/ 	.word	0x00022840
        /*0e74*/ 	.short	0x010a
        /*0e76*/ 	.byte	0x3f
	.zero		1


	//   ....[73]....
        /*0e78*/ 	.word	0x0001c0b0
        /*0e7c*/ 	.word	0x00000007
        /*0e80*/ 	.word	0x00022840
        /*0e84*/ 	.short	0x010a
        /*0e86*/ 	.byte	0x3f
	.zero		1


	//   ....[74]....
        /*0e88*/ 	.word	0x0001c0f0
        /*0e8c*/ 	.word	0x00000005
        /*0e90*/ 	.word	0x00022860
        /*0e94*/ 	.short	0x010a
        /*0e96*/ 	.byte	0x3f
	.zero		1


	//   ....[75]....
        /*0e98*/ 	.word	0x0001c130
        /*0e9c*/ 	.word	0x00000007
        /*0ea0*/ 	.word	0x00022860
        /*0ea4*/ 	.short	0x010a
        /*0ea6*/ 	.byte	0x3f
	.zero		1


	//   ....[76]....
        /*0ea8*/ 	.word	0x0001c170
        /*0eac*/ 	.word	0x00000005
        /*0eb0*/ 	.word	0x00022880
        /*0eb4*/ 	.short	0x010a
        /*0eb6*/ 	.byte	0x3f
	.zero		1


	//   ....[77]....
        /*0eb8*/ 	.word	0x0001c1b0
        /*0ebc*/ 	.word	0x00000007
        /*0ec0*/ 	.word	0x00022880
        /*0ec4*/ 	.short	0x010a
        /*0ec6*/ 	.byte	0x3f
	.zero		1


	//   ....[78]....
        /*0ec8*/ 	.word	0x0001c220
        /*0ecc*/ 	.word	0x00000003
        /*0ed0*/ 	.word	0x00022800
        /*0ed4*/ 	.short	0x010a
        /*0ed6*/ 	.byte	0x3f
	.zero		1


	//   ....[79]....
        /*0ed8*/ 	.word	0x0001c280
        /*0edc*/ 	.word	0x00000003
        /*0ee0*/ 	.word	0x00022830
        /*0ee4*/ 	.short	0x010a
        /*0ee6*/ 	.byte	0x3f
	.zero		1


	//   ....[80]....
        /*0ee8*/ 	.word	0x0001c2e0
        /*0eec*/ 	.word	0x0000000e
        /*0ef0*/ 	.word	0x00022830
        /*0ef4*/ 	.short	0x010a
        /*0ef6*/ 	.byte	0x3f
	.zero		1


	//   ....[81]....
        /*0ef8*/ 	.word	0x0001c340
        /*0efc*/ 	.word	0x0000000e
        /*0f00*/ 	.word	0x00022850
        /*0f04*/ 	.short	0x010a
        /*0f06*/ 	.byte	0x3f
	.zero		1


	//   ....[82]....
        /*0f08*/ 	.word	0x0001c3a0
        /*0f0c*/ 	.word	0x0000000e
        /*0f10*/ 	.word	0x00022830
        /*0f14*/ 	.short	0x010a
        /*0f16*/ 	.byte	0x3f
	.zero		1


	//   ....[83]....
        /*0f18*/ 	.word	0x0001c400
        /*0f1c*/ 	.word	0x0000000e
        /*0f20*/ 	.word	0x00022850
        /*0f24*/ 	.short	0x010a
        /*0f26*/ 	.byte	0x3f
	.zero		1


	//   ....[84]....
        /*0f28*/ 	.word	0x0001c460
        /*0f2c*/ 	.word	0x0000000f
        /*0f30*/ 	.word	0x00022830
        /*0f34*/ 	.short	0x010a
        /*0f36*/ 	.byte	0x3f
	.zero		1


	//   ....[85]....
        /*0f38*/ 	.word	0x0001c4c0
        /*0f3c*/ 	.word	0x0000000f
        /*0f40*/ 	.word	0x00022850
        /*0f44*/ 	.short	0x010a
        /*0f46*/ 	.byte	0x3f
	.zero		1


	//   ....[86]....
        /*0f48*/ 	.word	0x0001c520
        /*0f4c*/ 	.word	0x00000003
        /*0f50*/ 	.word	0x00022850
        /*0f54*/ 	.short	0x010a
        /*0f56*/ 	.byte	0x3f
	.zero		1


	//   ....[87]....
        /*0f58*/ 	.word	0x0001c600
        /*0f5c*/ 	.word	0x00000003
        /*0f60*/ 	.word	0x00022880
        /*0f64*/ 	.short	0x010a
        /*0f66*/ 	.byte	0x3f
	.zero		1


	//   ....[88]....
        /*0f68*/ 	.word	0x0001d2f0
        /*0f6c*/ 	.word	0x00000003
        /*0f70*/ 	.word	0x00022840
        /*0f74*/ 	.short	0x010a
        /*0f76*/ 	.byte	0x3f
	.zero		1


	//   ....[89]....
        /*0f78*/ 	.word	0x0001e890
        /*0f7c*/ 	.word	0x00000003
        /*0f80*/ 	.word	0x00022820
        /*0f84*/ 	.short	0x010a
        /*0f86*/ 	.byte	0x3f
	.zero		1


	//   ....[90]....
        /*0f88*/ 	.word	0x0001e8e0
        /*0f8c*/ 	.word	0x00000003
        /*0f90*/ 	.word	0x00022880
        /*0f94*/ 	.short	0x010a
        /*0f96*/ 	.byte	0x3f
	.zero		1


	//   ....[91]....
        /*0f98*/ 	.word	0x0001f410
        /*0f9c*/ 	.word	0x00000003
        /*0fa0*/ 	.word	0x00022840
        /*0fa4*/ 	.short	0x010a
        /*0fa6*/ 	.byte	0x3f
	.zero		1


	//   ....[92]....
        /*0fa8*/ 	.word	0x0001fef0
        /*0fac*/ 	.word	0x00000006
        /*0fb0*/ 	.word	0x00022870
        /*0fb4*/ 	.short	0x010a
        /*0fb6*/ 	.byte	0x3f
	.zero		1


	//   ....[93]....
        /*0fb8*/ 	.word	0x0001ff40
        /*0fbc*/ 	.word	0x00000006
        /*0fc0*/ 	.word	0x00022860
        /*0fc4*/ 	.short	0x010a
        /*0fc6*/ 	.byte	0x3f
	.zero		1


	//   ....[94]....
        /*0fc8*/ 	.word	0x0001ff90
        /*0fcc*/ 	.word	0x00000003
        /*0fd0*/ 	.word	0x00022870
        /*0fd4*/ 	.short	0x010a
        /*0fd6*/ 	.byte	0x3f
	.zero		1


	//   ....[95]....
        /*0fd8*/ 	.word	0x0001ffe0
        /*0fdc*/ 	.word	0x00000003
        /*0fe0*/ 	.word	0x00022860
        /*0fe4*/ 	.short	0x010a
        /*0fe6*/ 	.byte	0x3f
	.zero		1


	//   ....[96]....
        /*0fe8*/ 	.word	0x00020030
        /*0fec*/ 	.word	0x00000007
        /*0ff0*/ 	.word	0x00022820
        /*0ff4*/ 	.short	0x010a
        /*0ff6*/ 	.byte	0x3f
	.zero		1


	//   ....[97]....
        /*0ff8*/ 	.word	0x00020080
        /*0ffc*/ 	.word	0x00000005
        /*1000*/ 	.word	0x00022840
        /*1004*/ 	.short	0x010a
        /*1006*/ 	.byte	0x3f
	.zero		1


	//   ....[98]....
        /*1008*/ 	.word	0x000200d0
        /*100c*/ 	.word	0x00000007
        /*1010*/ 	.word	0x00022840
        /*1014*/ 	.short	0x010a
        /*1016*/ 	.byte	0x3f
	.zero		1


	//   ....[99]....
        /*1018*/ 	.word	0x00020120
        /*101c*/ 	.word	0x00000005
        /*1020*/ 	.word	0x00022860
        /*1024*/ 	.short	0x010a
        /*1026*/ 	.byte	0x3f
	.zero		1


	//   ....[100]....
        /*1028*/ 	.word	0x00020170
        /*102c*/ 	.word	0x00000007
        /*1030*/ 	.word	0x00022860
        /*1034*/ 	.short	0x010a
        /*1036*/ 	.byte	0x3f
	.zero		1


	//   ....[101]....
        /*1038*/ 	.word	0x000201c0
        /*103c*/ 	.word	0x00000005
        /*1040*/ 	.word	0x00022880
        /*1044*/ 	.short	0x010a
        /*1046*/ 	.byte	0x3f
	.zero		1


	//----- nvinfo : EIATTR_NUM_MBARRIERS
	.align		4
.L_179:
        /*1048*/ 	.byte	0x03, 0x38
        /*104a*/ 	.short	0x0016


	//----- nvinfo : EIATTR_EXIT_INSTR_OFFSETS
	.align		4
        /*104c*/ 	.byte	0x04, 0x1c
        /*104e*/ 	.short	(.L_181 - .L_180)


	//   ....[0]....
.L_180:
        /*1050*/ 	.word	0x0001c200


	//----- nvinfo : EIATTR_MAX_THREADS
	.align		4
.L_181:
        /*1054*/ 	.byte	0x04, 0x05
        /*1056*/ 	.short	(.L_183 - .L_182)
.L_182:
        /*1058*/ 	.word	0x00000180
        /*105c*/ 	.word	0x00000001
        /*1060*/ 	.word	0x00000001


	//----- nvinfo : EIATTR_CRS_STACK_SIZE
	.align		4
.L_183:
        /*1064*/ 	.byte	0x04, 0x1e
        /*1066*/ 	.short	(.L_185 - .L_184)
.L_184:
        /*1068*/ 	.word	0x00000000


	//----- nvinfo : EIATTR_CBANK_PARAM_SIZE
	.align		4
.L_185:
        /*106c*/ 	.byte	0x03, 0x19
        /*106e*/ 	.short	0x0a70


	//----- nvinfo : EIATTR_PARAM_CBANK
	.align		4
        /*1070*/ 	.byte	0x04, 0x0a
        /*1072*/ 	.short	(.L_187 - .L_186)
	.align		4
.L_186:
        /*1074*/ 	.word	index@(.nv.constant0._ZN7cutlass13device_kernelIN5flash11enable_sm90INS1_16FlashAttnFwdSm90INS1_25CollectiveMainloopFwdSm90ILi2EN4cute5tupleIJNS5_1CILi1EEES8_S8_EEENS6_IJNS7_ILi128EEENS7_ILi160EEESA_EEELi128ENS_12float_e4m3_tEfNS_4arch4Sm90ELb0ELb1ELb1ELb0ELb1ELb0ELb0ELb1ELb1ELb1ELb1ELb0EEENS1_21CollectiveEpilogueFwdINS6_IJSA_SA_SB_EEES9_NS_10bfloat16_tESF_Li256ELb0ELb1ELb1ELb1EEENS1_19SingleTileSchedulerILb0ELb1ELb1ELi128EEEEEEEEEvNT_6ParamsE)
        /*1078*/ 	.short	0x0210
        /*107a*/ 	.short	0x0a70


	//----- nvinfo : EIATTR_SW_WAR
	.align		4
.L_187:
        /*107c*/ 	.byte	0x04, 0x36
        /*107e*/ 	.short	(.L_189 - .L_188)
.L_188:
        /*1080*/ 	.word	0x00000008
.L_189:


//--------------------- .nv.info._ZN7cutlass13device_kernelIN5flash11enable_sm90INS1_16FlashAttnFwdSm90INS1_25CollectiveMainloopFwdSm90ILi2EN4cute5tupleIJNS5_1CILi1EEES8_S8_EEENS6_IJNS7_ILi128EEENS7_ILi160EEESA_EEELi128ENS_12float_e4m3_tEfNS_4arch4Sm90ELb0ELb1ELb1ELb1ELb1ELb0ELb0ELb1ELb1ELb1ELb1ELb0EEENS1_21CollectiveEpilogueFwdINS6_IJSA_SA_SB_EEES9_NS_10bfloat16_tESF_Li256ELb1ELb1ELb1ELb1EEENS1_36VarlenDynamicPersistentTileSchedulerILi128ELi160ELi256ELi128ELb1ELb1ELb1ELb1ELb0ELb1EEEEEEEEEvNT_6ParamsE --------------------------
	.section	.nv.info._ZN7cutlass13device_kernelIN5flash11enable_sm90INS1_16FlashAttnFwdSm90INS1_25CollectiveMainloopFwdSm90ILi2EN4cute5tupleIJNS5_1CILi1EEES8_S8_EEENS6_IJNS7_ILi128EEENS7_ILi160EEESA_EEELi128ENS_12float_e4m3_tEfNS_4arch4Sm90ELb0ELb1ELb1ELb1ELb1ELb0ELb0ELb1ELb1ELb1ELb1ELb0EEENS1_21CollectiveEpilogueFwdINS6_IJSA_SA_SB_EEES9_NS_10bfloat16_tESF_Li256ELb1ELb1ELb1ELb1EEENS1_36VarlenDynamicPersistentTileSchedulerILi128ELi160ELi256ELi128ELb1ELb1ELb1ELb1ELb0ELb1EEEEEEEEEvNT_6ParamsE,"",@"SHT_CUDA_INFO"
	.sectionflags	@""
	.align	4


	//----- nvinfo : EIATTR_CUDA_API_VERSION
	.align		4
        /*0000*/ 	.byte	0x04, 0x37
        /*0002*/ 	.short	(.L_191 - .L_190)
.L_190:
        /*0004*/ 	.word	0x00000082


	//----- nvinfo : EIATTR_KPARAM_INFO
	.align		4
.L_191:
        /*0008*/ 	.byte	0x04, 0x17
        /*000a*/ 	.short	(.L_193 - .L_192)
.L_192:
        /*000c*/ 	.word	0x00000000
        /*0010*/ 	.short	0x0000
        /*0012*/ 	.short	0x0070
        /*0014*/ 	.byte	0x00, 0xf0, 0x01, 0x2a


	//----- nvinfo : EIATTR_SPARSE_MMA_MASK
	.align		4
.L_193:
        /*0018*/ 	.byte	0x03, 0x50
        /*001a*/ 	.short	0x0000


	//----- nvinfo : EIATTR_MAXREG_COUNT
	.align		4
        /*001c*/ 	.byte	0x03, 0x1b
        /*001e*/ 	.short	0x00a8


	//----- nvinfo : EIATTR_NUM_BARRIERS
	.align		4
        /*0020*/ 	.byte	0x02, 0x4c
        /*0022*/ 	.byte	0x10
	.zero		1


	//----- nvinfo : EIATTR_EXTERNS
	.align		4
        /*0024*/ 	.byte	0x04, 0x0f
        /*0026*/ 	.short	(.L_195 - .L_194)


	//   ....[0]....
	.align		4
.L_194:
        /*0028*/ 	.word	index@(__assertfail)


	//----- nvinfo : EIATTR_ANNOTATIONS
	.align		4
.L_195:
        /*002c*/ 	.byte	0x04, 0x55
        /*002e*/ 	.short	(.L_197 - .L_196)


	//   ....[0]....
.L_196:
        /* <DEDUP_REMOVED lines=24> */


	//----- nvinfo : EIATTR_MERCURY_ISA_VERSION
	.align		4
.L_197:
        /*0198*/ 	.byte	0x03, 0x5f
        /*019a*/ 	.short	0x0101


	//----- nvinfo : EIATTR_UNUSED_LOAD_BYTE_OFFSET
	.align		4
        /*019c*/ 	.byte	0x04, 0x44
        /*019e*/ 	.short	(.L_199 - .L_198)


	//   ....[0]....
.L_198:
        /*01a0*/ 	.word	0x00000980
        /*01a4*/ 	.word	0x0000fff0


	//   ....[1]....
        /*01a8*/ 	.word	0x00014f00
        /*01ac*/ 	.word	0x0000fff0


	//----- nvinfo : EIATTR_INT_WARP_WIDE_INSTR_OFFSETS
	.align		4
.L_199:
        /*01b0*/ 	.byte	0x04, 0x31
        /*01b2*/ 	.short	(.L_201 - .L_200)


	//   ....[0]....
.L_200:
        /*01b4*/ 	.word	0x000000c0


	//   ....[1]....
        /*01b8*/ 	.word	0x000000d0


	//   ....[2]....
        /*01bc*/ 	.word	0x00000170


	//   ....[3]....
        /*01c0*/ 	.word	0x0001abf0


	//   ....[4]....
        /*01c4*/ 	.word	0x0001ac80


	//   ....[5]....
        /*01c8*/ 	.word	0x0001ece0


	//   ....[6]....
        /*01cc*/ 	.word	0x0001ed70


	//----- nvinfo : EIATTR_COOP_GROUP_MASK_REGIDS
	.align		4
.L_201:
        /*01d0*/ 	.byte	0x04, 0x29
        /*01d2*/ 	.short	(.L_203 - .L_202)


	//   ....[0]....
.L_202:
        /*01d4*/ 	.word	0xffffffff


	//   ....[1]....
        /*01d8*/ 	.word	0xffffffff


	//   ....[2]....
        /*01dc*/ 	.word	0xffffffff


	//   ....[3]....
        /*01e0*/ 	.word	0xffffffff


	//   ....[4]....
        /*01e4*/ 	.word	0xffffffff


	//   ....[5]....
        /*01e8*/ 	.word	0xffffffff


	//   ....[6]....
        /*01ec*/ 	.word	0xffffffff


	//   ....[7]....
        /*01f0*/ 	.word	0xffffffff


	//   ....[8]....
        /*01f4*/ 	.word	0xffffffff


	//   ....[9]....
        /*01f8*/ 	.word	0xffffffff


	//   ....[10]....
        /*01fc*/ 	.word	0xffffffff


	//   ....[11]....
        /*0200*/ 	.word	0xffffffff


	//   ....[12]....
        /*0204*/ 	.word	0xffffffff


	//   ....[13]....
        /*0208*/ 	.word	0xffffffff


	//   ....[14]....
        /*020c*/ 	.word	0xffffffff


	//   ....[15]....
        /*0210*/ 	.word	0xffffffff


	//   ....[16]....
        /*0214*/ 	.word	0xffffffff


	//   ....[17]....
        /*0218*/ 	.word	0xffffffff


	//   ....[18]....
        /*021c*/ 	.word	0xffffffff


	//   ....[19]....
        /*0220*/ 	.word	0xffffffff


	//   ....[20]....
        /*0224*/ 	.word	0xffffffff


	//   ....[21]....
        /*0228*/ 	.word	0xffffffff


	//   ....[22]....
        /*022c*/ 	.word	0xffffffff


	//   ....[23]....
        /*0230*/ 	.word	0xffffffff


	//   ....[24]....
        /*0234*/ 	.word	0xffffffff


	//   ....[25]....
        /*0238*/ 	.word	0xffffffff


	//   ....[26]....
        /*023c*/ 	.word	0xffffffff


	//   ....[27]....
        /*0240*/ 	.word	0xffffffff


	//   ....[28]....
        /*0244*/ 	.word	0xffffffff


	//   ....[29]....
        /*0248*/ 	.word	0xffffffff


	//   ....[30]....
        /*024c*/ 	.word	0xffffffff


	//   ....[31]....
        /*0250*/ 	.word	0xffffffff


	//   ....[32]....
        /*0254*/ 	.word	0xffffffff


	//   ....[33]....
        /*0258*/ 	.word	0xffffffff


	//   ....[34]....
        /*025c*/ 	.word	0xffffffff


	//   ....[35]....
        /*0260*/ 	.word	0xffffffff


	//   ....[36]....
        /*0264*/ 	.word	0xffffffff


	//   ....[37]....
        /*0268*/ 	.word	0xffffffff


	//   ....[38]....
        /*026c*/ 	.word	0xffffffff


	//   ....[39]....
        /*0270*/ 	.word	0xffffffff


	//   ....[40]....
        /*0274*/ 	.word	0xffffffff


	//   ....[41]....
        /*0278*/ 	.word	0xffffffff


	//   ....[42]....
        /*027c*/ 	.word	0xffffffff


	//   ....[43]....
        /*0280*/ 	.word	0xffffffff


	//   ....[44]....
        /*0284*/ 	.word	0xffffffff


	//   ....[45]....
        /*0288*/ 	.word	0xffffffff


	//   ....[46]....
        /*028c*/ 	.word	0xffffffff


	//   ....[47]....
        /*0290*/ 	.word	0xffffffff


	//   ....[48]....
        /*0294*/ 	.word	0xffffffff


	//   ....[49]....
        /*0298*/ 	.word	0xffffffff


	//   ....[50]....
        /*029c*/ 	.word	0xffffffff


	//   ....[51]....
        /*02a0*/ 	.word	0xffffffff


	//   ....[52]....
        /*02a4*/ 	.word	0xffffffff


	//   ....[53]....
        /*02a8*/ 	.word	0xffffffff


	//   ....[54]....
        /*02ac*/ 	.word	0xffffffff


	//   ....[55]....
        /*02b0*/ 	.word	0xffffffff


	//   ....[56]....
        /*02b4*/ 	.word	0xffffffff


	//   ....[57]....
        /*02b8*/ 	.word	0xffffffff


	//   ....[58]....
        /*02bc*/ 	.word	0xffffffff


	//   ....[59]....
        /*02c0*/ 	.word	0xffffffff


	//   ....[60]....
        /*02c4*/ 	.word	0xffffffff


	//   ....[61]....
        /*02c8*/ 	.word	0xffffffff


	//   ....[62]....
        /*02cc*/ 	.word	0xffffffff


	//   ....[63]....
        /*02d0*/ 	.word	0xffffffff


	//   ....[64]....
        /*02d4*/ 	.word	0xffffffff


	//   ....[65]....
        /*02d8*/ 	.word	0xffffffff


	//   ....[66]....
        /*02dc*/ 	.word	0xffffffff


	//   ....[67]....
        /*02e0*/ 	.word	0xffffffff


	//   ....[68]....
        /*02e4*/ 	.word	0xffffffff


	//   ....[69]....
        /*02e8*/ 	.word	0xffffffff


	//   ....[70]....
        /*02ec*/ 	.word	0xffffffff


	//   ....[71]....
        /*02f0*/ 	.word	0xffffffff


	//   ....[72]....
        /*02f4*/ 	.word	0xffffffff


	//   ....[73]....
        /*02f8*/ 	.word	0xffffffff


	//   ....[74]....
        /*02fc*/ 	.word	0xffffffff


	//   ....[75]....
        /*0300*/ 	.word	0xffffffff


	//   ....[76]....
        /*0304*/ 	.word	0xffffffff


	//   ....[77]....
        /*0308*/ 	.word	0xffffffff


	//   ....[78]....
        /*030c*/ 	.word	0xffffffff


	//   ....[79]....
        /*0310*/ 	.word	0xffffffff


	//   ....[80]....
        /*0314*/ 	.word	0xffffffff


	//   ....[81]....
        /*0318*/ 	.word	0xffffffff


	//   ....[82]....
        /*031c*/ 	.word	0xffffffff


	//   ....[83]....
        /*0320*/ 	.word	0xffffffff


	//   ....[84]....
        /*0324*/ 	.word	0xffffffff


	//   ....[85]....
        /*0328*/ 	.word	0xffffffff


	//   ....[86]....
        /*032c*/ 	.word	0xffffffff


	//   ....[87]....
        /*0330*/ 	.word	0xffffffff


	//   ....[88]....
        /*0334*/ 	.word	0xffffffff


	//   ....[89]....
        /*0338*/ 	.word	0xffffffff


	//   ....[90]....
        /*033c*/ 	.word	0xffffffff


	//   ....[91]....
        /*0340*/ 	.word	0xffffffff


	//   ....[92]....
        /*0344*/ 	.word	0xffffffff


	//   ....[93]....
        /*0348*/ 	.word	0xffffffff


	//   ....[94]....
        /*034c*/ 	.word	0xffffffff


	//   ....[95]....
        /*0350*/ 	.word	0xffffffff


	//   ....[96]....
        /*0354*/ 	.word	0xffffffff


	//   ....[97]....
        /*0358*/ 	.word	0xffffffff


	//   ....[98]....
        /*035c*/ 	.word	0xffffffff


	//   ....[99]....
        /*0360*/ 	.word	0xffffffff


	//   ....[100]....
        /*0364*/ 	.word	0xffffffff


	//   ....[101]....
        /*0368*/ 	.word	0xffffffff


	//   ....[102]....
        /*036c*/ 	.word	0xffffffff


	//   ....[103]....
        /*0370*/ 	.word	0xffffffff


	//   ....[104]....
        /*0374*/ 	.word	0xffffffff


	//   ....[105]....
        /*0378*/ 	.word	0xffffffff


	//   ....[106]....
        /*037c*/ 	.word	0xffffffff


	//   ....[107]....
        /*0380*/ 	.word	0xffffffff


	//   ....[108]....
        /*0384*/ 	.word	0xffffffff


	//   ....[109]....
        /*0388*/ 	.word	0xffffffff


	//   ....[110]....
        /*038c*/ 	.word	0xffffffff


	//   ....[111]....
        /*0390*/ 	.word	0xffffffff


	//   ....[112]....
        /*0394*/ 	.word	0xffffffff


	//   ....[113]....
        /*0398*/ 	.word	0xffffffff


	//   ....[114]....
        /*039c*/ 	.word	0xffffffff


	//   ....[115]....
        /*03a0*/ 	.word	0xffffffff


	//   ....[116]....
        /*03a4*/ 	.word	0xffffffff


	//   ....[117]....
        /*03a8*/ 	.word	0xffffffff


	//   ....[118]....
        /*03ac*/ 	.word	0xffffffff


	//   ....[119]....
        /*03b0*/ 	.word	0xffffffff


	//   ....[120]....
        /*03b4*/ 	.word	0xffffffff


	//   ....[121]....
        /*03b8*/ 	.word	0xffffffff


	//   ....[122]....
        /*03bc*/ 	.word	0xffffffff


	//   ....[123]....
        /*03c0*/ 	.word	0xffffffff


	//   ....[124]....
        /*03c4*/ 	.word	0xffffffff


	//   ....[125]....
        /*03c8*/ 	.word	0xffffffff


	//   ....[126]....
        /*03cc*/ 	.word	0xffffffff


	//   ....[127]....
        /*03d0*/ 	.word	0xffffffff


	//   ....[128]....
        /*03d4*/ 	.word	0xffffffff


	//   ....[129]....
        /*03d8*/ 	.word	0xffffffff


	//   ....[130]....
        /*03dc*/ 	.word	0xffffffff


	//   ....[131]....
        /*03e0*/ 	.word	0xffffffff


	//   ....[132]....
        /*03e4*/ 	.word	0xffffffff


	//   ....[133]....
        /*03e8*/ 	.word	0xffffffff


	//   ....[134]....
        /*03ec*/ 	.word	0xffffffff


	//   ....[135]....
        /*03f0*/ 	.word	0xffffffff


	//   ....[136]....
        /*03f4*/ 	.word	0xffffffff


	//   ....[137]....
        /*03f8*/ 	.word	0xffffffff


	//   ....[138]....
        /*03fc*/ 	.word	0xffffffff


	//   ....[139]....
        /*0400*/ 	.word	0xffffffff


	//   ....[140]....
        /*0404*/ 	.word	0xffffffff


	//   ....[141]....
        /*0408*/ 	.word	0xffffffff


	//   ....[142]....
        /*040c*/ 	.word	0xffffffff


	//   ....[143]....
        /*0410*/ 	.word	0xffffffff


	//   ....[144]....
        /*0414*/ 	.word	0xffffffff


	//   ....[145]....
        /*0418*/ 	.word	0xffffffff


	//   ....[146]....
        /*041c*/ 	.word	0xffffffff


	//   ....[147]....
        /*0420*/ 	.word	0xffffffff


	//   ....[148]....
        /*0424*/ 	.word	0xffffffff


	//   ....[149]....
        /*0428*/ 	.word	0xffffffff


	//   ....[150]....
        /*042c*/ 	.word	0xffffffff


	//   ....[151]....
        /*0430*/ 	.word	0xffffffff


	//   ....[152]....
        /*0434*/ 	.word	0xffffffff


	//   ....[153]....
        /*0438*/ 	.word	0xffffffff


	//   ....[154]....
        /*043c*/ 	.word	0xffffffff


	//   ....[155]....
        /*0440*/ 	.word	0xffffffff


	//   ....[156]....
        /*0444*/ 	.word	0xffffffff


	//   ....[157]....
        /*0448*/ 	.word	0xffffffff


	//   ....[158]....
        /*044c*/ 	.word	0xffffffff


	//   ....[159]....
        /*0450*/ 	.word	0xffffffff


	//   ....[160]....
        /*0454*/ 	.word	0xffffffff


	//   ....[161]....
        /*0458*/ 	.word	0xffffffff


	//   ....[162]....
        /*045c*/ 	.word	0xffffffff


	//   ....[163]....
        /*0460*/ 	.word	0xffffffff


	//   ....[164]....
        /*0464*/ 	.word	0xffffffff


	//   ....[165]....
        /*0468*/ 	.word	0xffffffff


	//   ....[166]....
        /*046c*/ 	.word	0xffffffff


	//   ....[167]....
        /*0470*/ 	.word	0xffffffff


	//   ....[168]....
        /*0474*/ 	.word	0xffffffff


	//   ....[169]....
        /*0478*/ 	.word	0xffffffff


	//   ....[170]....
        /*047c*/ 	.word	0xffffffff


	//   ....[171]....
        /*0480*/ 	.word	0xffffffff


	//   ....[172]....
        /*0484*/ 	.word	0xffffffff


	//   ....[173]....
        /*0488*/ 	.word	0xffffffff


	//   ....[174]....
        /*048c*/ 	.word	0xffffffff


	//   ....[175]....
        /*0490*/ 	.word	0xffffffff


	//   ....[176]....
        /*0494*/ 	.word	0xffffffff


	//   ....[177]....
        /*0498*/ 	.word	0xffffffff


	//   ....[178]....
        /*049c*/ 	.word	0xffffffff


	//   ....[179]....
        /*04a0*/ 	.word	0xffffffff


	//   ....[180]....
        /*04a4*/ 	.word	0xffffffff


	//   ....[181]....
        /*04a8*/ 	.word	0xffffffff


	//   ....[182]....
        /*04ac*/ 	.word	0xffffffff


	//   ....[183]....
        /*04b0*/ 	.word	0xffffffff


	//   ....[184]....
        /*04b4*/ 	.word	0xffffffff


	//   ....[185]....
        /*04b8*/ 	.word	0xffffffff


	//   ....[186]....
        /*04bc*/ 	.word	0xffffffff


	//   ....[187]....
        /*04c0*/ 	.word	0xffffffff


	//   ....[188]....
        /*04c4*/ 	.word	0xffffffff


	//   ....[189]....
        /*04c8*/ 	.word	0xffffffff


	//   ....[190]....
        /*04cc*/ 	.word	0xffffffff


	//   ....[191]....
        /*04d0*/ 	.word	0xffffffff


	//   ....[192]....
        /*04d4*/ 	.word	0xffffffff


	//   ....[193]....
        /*04d8*/ 	.word	0xffffffff


	//   ....[194]....
        /*04dc*/ 	.word	0xffffffff


	//   ....[195]....
        /*04e0*/ 	.word	0xffffffff


	//   ....[196]....
        /*04e4*/ 	.word	0xffffffff


	//   ....[197]....
        /*04e8*/ 	.word	0xffffffff


	//   ....[198]....
        /*04ec*/ 	.word	0xffffffff


	//   ....[199]....
        /*04f0*/ 	.word	0xffffffff


	//   ....[200]....
        /*04f4*/ 	.word	0xffffffff


	//   ....[201]....
        /*04f8*/ 	.word	0xffffffff


	//   ....[202]....
        /*04fc*/ 	.word	0xffffffff


	//   ....[203]....
        /*0500*/ 	.word	0xffffffff


	//   ....[204]....
        /*0504*/ 	.word	0xffffffff


	//   ....[205]....
        /*0508*/ 	.word	0xffffffff


	//   ....[206]....
        /*050c*/ 	.word	0xffffffff


	//   ....[207]....
        /*0510*/ 	.word	0xffffffff


	//   ....[208]....
        /*0514*/ 	.word	0xffffffff


	//   ....[209]....
        /*0518*/ 	.word	0xffffffff


	//   ....[210]....
        /*051c*/ 	.word	0xffffffff


	//   ....[211]....
        /*0520*/ 	.word	0xffffffff


	//   ....[212]....
        /*0524*/ 	.word	0xffffffff


	//   ....[213]....
        /*0528*/ 	.word	0xffffffff


	//   ....[214]....
        /*052c*/ 	.word	0xffffffff


	//   ....[215]....
        /*0530*/ 	.word	0xffffffff


	//   ....[216]....
        /*0534*/ 	.word	0xffffffff


	//   ....[217]....
        /*0538*/ 	.word	0xffffffff


	//   ....[218]....
        /*053c*/ 	.word	0xffffffff


	//   ....[219]....
        /*0540*/ 	.word	0xffffffff


	//   ....[220]....
        /*0544*/ 	.word	0xffffffff


	//   ....[221]....
        /*0548*/ 	.word	0xffffffff


	//   ....[222]....
        /*054c*/ 	.word	0xffffffff


	//   ....[223]....
        /*0550*/ 	.word	0xffffffff


	//   ....[224]....
        /*0554*/ 	.word	0xffffffff


	//   ....[225]....
        /*0558*/ 	.word	0xffffffff


	//   ....[226]....
        /*055c*/ 	.word	0xffffffff


	//   ....[227]....
        /*0560*/ 	.word	0xffffffff


	//   ....[228]....
        /*0564*/ 	.word	0xffffffff


	//   ....[229]....
        /*0568*/ 	.word	0xffffffff


	//   ....[230]....
        /*056c*/ 	.word	0xffffffff


	//   ....[231]....
        /*0570*/ 	.word	0xffffffff


	//   ....[232]....
        /*0574*/ 	.word	0xffffffff


	//   ....[233]....
        /*0578*/ 	.word	0xffffffff


	//   ....[234]....
        /*057c*/ 	.word	0xffffffff


	//   ....[235]....
        /*0580*/ 	.word	0xffffffff


	//   ....[236]....
        /*0584*/ 	.word	0xffffffff


	//   ....[237]....
        /*0588*/ 	.word	0xffffffff


	//   ....[238]....
        /*058c*/ 	.word	0xffffffff


	//   ....[239]....
        /*0590*/ 	.word	0xffffffff


	//   ....[240]....
        /*0594*/ 	.word	0xffffffff


	//   ....[241]....
        /*0598*/ 	.word	0xffffffff


	//   ....[242]....
        /*059c*/ 	.word	0xffffffff


	//   ....[243]....
        /*05a0*/ 	.word	0xffffffff


	//   ....[244]....
        /*05a4*/ 	.word	0xffffffff


	//   ....[245]....
        /*05a8*/ 	.word	0xffffffff


	//   ....[246]....
        /*05ac*/ 	.word	0xffffffff


	//   ....[247]....
        /*05b0*/ 	.word	0xffffffff


	//   ....[248]....
        /*05b4*/ 	.word	0xffffffff


	//   ....[249]....
        /*05b8*/ 	.word	0xffffffff


	//   ....[250]....
        /*05bc*/ 	.word	0xffffffff


	//   ....[251]....
        /*05c0*/ 	.word	0xffffffff


	//   ....[252]....
        /*05c4*/ 	.word	0xffffffff


	//   ....[253]....
        /*05c8*/ 	.word	0x0500000f


	//   ....[254]....
        /*05cc*/ 	.word	0x0500000f


	//   ....[255]....
        /*05d0*/ 	.word	0x0500000f


	//   ....[0]....
        /*05d4*/ 	.word	0x0500000f


	//   ....[1]....
        /*05d8*/ 	.word	0x0500000f


	//   ....[2]....
        /*05dc*/ 	.word	0x0500000f


	//   ....[3]....
        /*05e0*/ 	.word	0x0500000f


	//   ....[4]....
        /*05e4*/ 	.word	0x0500000f


	//   ....[5]....
        /*05e8*/ 	.word	0x0500000f


	//   ....[6]....
        /*05ec*/ 	.word	0x0500000f


	//   ....[7]....
        /*05f0*/ 	.word	0x0500000f


	//   ....[8]....
        /*05f4*/ 	.word	0x0500000f


	//   ....[9]....
        /*05f8*/ 	.word	0x0500000f


	//   ....[10]....
        /*05fc*/ 	.word	0x0500000f


	//   ....[11]....
        /*0600*/ 	.word	0x0500000f


	//   ....[12]....
        /*0604*/ 	.word	0x0500000f


	//   ....[13]....
        /*0608*/ 	.word	0x0500000f


	//   ....[14]....
        /*060c*/ 	.word	0x0500000f


	//   ....[15]....
        /*0610*/ 	.word	0x0500000f


	//   ....[16]....
        /*0614*/ 	.word	0x0500000f


	//   ....[17]....
        /*0618*/ 	.word	0x0500000f


	//   ....[18]....
        /*061c*/ 	.word	0x0500000f


	//   ....[19]....
        /*0620*/ 	.word	0x0500000f


	//   ....[20]....
        /*0624*/ 	.word	0x0500000f


	//   ....[21]....
        /*0628*/ 	.word	0x0500000f


	//   ....[22]....
        /*062c*/ 	.word	0x0500000f


	//   ....[23]....
        /*0630*/ 	.word	0x0500000f


	//   ....[24]....
        /*0634*/ 	.word	0x0500000f


	//   ....[25]....
        /*0638*/ 	.word	0x0500000f


	//   ....[26]....
        /*063c*/ 	.word	0x0500000f


	//   ....[27]....
        /*0640*/ 	.word	0x0500000f


	//   ....[28]....
        /*0644*/ 	.word	0x0500000f


	//   ....[29]....
        /*0648*/ 	.word	0x0500000f


	//   ....[30]....
        /*064c*/ 	.word	0x0500000f


	//   ....[31]....
        /*0650*/ 	.word	0x0500000f


	//   ....[32]....
        /*0654*/ 	.word	0x0500000f


	//   ....[33]....
        /*0658*/ 	.word	0x0500000f


	//   ....[34]....
        /*065c*/ 	.word	0x0500000f


	//   ....[35]....
        /*0660*/ 	.word	0x0500000f


	//   ....[36]....
        /*0664*/ 	.word	0x0500000f


	//   ....[37]....
        /*0668*/ 	.word	0x0500000f


	//   ....[38]....
        /*066c*/ 	.word	0x0500000f


	//   ....[39]....
        /*0670*/ 	.word	0x0500000f


	//   ....[40]....
        /*0674*/ 	.word	0x0500000f


	//   ....[41]....
        /*0678*/ 	.word	0x0500000f


	//   ....[42]....
        /*067c*/ 	.word	0x0500000f


	//   ....[43]....
        /*0680*/ 	.word	0x0500000f


	//   ....[44]....
        /*0684*/ 	.word	0x0500000f


	//   ....[45]....
        /*0688*/ 	.word	0x0500000f


	//   ....[46]....
        /*068c*/ 	.word	0x0500000f


	//   ....[47]....
        /*0690*/ 	.word	0x0500000f


	//   ....[48]....
        /*0694*/ 	.word	0x0500000f


	//   ....[49]....
        /*0698*/ 	.word	0x0500000f


	//   ....[50]....
        /*069c*/ 	.word	0x0500000f


	//   ....[51]....
        /*06a0*/ 	.word	0x0500000f


	//   ....[52]....
        /*06a4*/ 	.word	0x0500000f


	//   ....[53]....
        /*06a8*/ 	.word	0x0500000f


	//   ....[54]....
        /*06ac*/ 	.word	0x0500000f


	//   ....[55]....
        /*06b0*/ 	.word	0x0500000f


	//   ....[56]....
        /*06b4*/ 	.word	0x0500000f


	//   ....[57]....
        /*06b8*/ 	.word	0x0500000f


	//   ....[58]....
        /*06bc*/ 	.word	0x0500000f


	//   ....[59]....
        /*06c0*/ 	.word	0x0500000f


	//   ....[60]....
        /*06c4*/ 	.word	0x0500000f


	//   ....[61]....
        /*06c8*/ 	.word	0x0500000f


	//   ....[62]....
        /*06cc*/ 	.word	0x0500000f


	//   ....[63]....
        /*06d0*/ 	.word	0x0500000f


	//   ....[64]....
        /*06d4*/ 	.word	0x0500000f


	//   ....[65]....
        /*06d8*/ 	.word	0x0500000f


	//   ....[66]....
        /*06dc*/ 	.word	0x0500000f


	//   ....[67]....
        /*06e0*/ 	.word	0x0500000f


	//   ....[68]....
        /*06e4*/ 	.word	0x0500000f


	//   ....[69]....
        /*06e8*/ 	.word	0x0500000f


	//   ....[70]....
        /*06ec*/ 	.word	0x0500000f


	//   ....[71]....
        /*06f0*/ 	.word	0x0500000f


	//   ....[72]....
        /*06f4*/ 	.word	0x0500000f


	//   ....[73]....
        /*06f8*/ 	.word	0x0500000f


	//   ....[74]....
        /*06fc*/ 	.word	0x0500000f


	//   ....[75]....
        /*0700*/ 	.word	0x0500000f


	//   ....[76]....
        /*0704*/ 	.word	0x0500000f


	//   ....[77]....
        /*0708*/ 	.word	0x0500000f


	//   ....[78]....
        /*070c*/ 	.word	0x0500000f


	//   ....[79]....
        /*0710*/ 	.word	0x0500000f


	//   ....[80]....
        /*0714*/ 	.word	0x0500000f


	//   ....[81]....
        /*0718*/ 	.word	0x0500000f


	//   ....[82]....
        /*071c*/ 	.word	0x0500000f


	//   ....[83]....
        /*0720*/ 	.word	0x0500000f


	//   ....[84]....
        /*0724*/ 	.word	0x0500000f


	//   ....[85]....
        /*0728*/ 	.word	0x0500000f


	//   ....[86]....
        /*072c*/ 	.word	0x0500000f


	//   ....[87]....
        /*0730*/ 	.word	0x0500000f


	//   ....[88]....
        /*0734*/ 	.word	0x0500000f


	//   ....[89]....
        /*0738*/ 	.word	0x0500000f


	//   ....[90]....
        /*073c*/ 	.word	0x0500000f


	//   ....[91]....
        /*0740*/ 	.word	0x0500000f


	//   ....[92]....
        /*0744*/ 	.word	0x0500000f


	//   ....[93]....
        /*0748*/ 	.word	0x0500000f


	//   ....[94]....
        /*074c*/ 	.word	0x0500000f


	//----- nvinfo : EIATTR_COOP_GROUP_INSTR_OFFSETS
	.align		4
.L_203:
        /*0750*/ 	.byte	0x04, 0x28
        /*0752*/ 	.short	(.L_205 - .L_204)


	//   ....[0]....
.L_204:
        /*0754*/ 	.word	0x00000080


	//   ....[1]....
        /*0758*/ 	.word	0x00000090


	//   ....[2]....
        /*075c*/ 	.word	0x000002d0


	//   ....[3]....
        /*0760*/ 	.word	0x00000430


	//   ....[4]....
        /*0764*/ 	.word	0x00000550


	//   ....[5]....
        /*0768*/ 	.word	0x000006b0


	//   ....[6]....
        /*076c*/ 	.word	0x00001ca0


	//   ....[7]....
        /*0770*/ 	.word	0x00002d10


	//   ....[8]....
        /*0774*/ 	.word	0x00003fc0


	//   ....[9]....
        /*0778*/ 	.word	0x00004eb0


	//   ....[10]....
        /*077c*/ 	.word	0x00004f70


	//   ....[11]....
        /*0780*/ 	.word	0x00005a20


	//   ....[12]....
        /*0784*/ 	.word	0x00005a70


	//   ....[13]....
        /*0788*/ 	.word	0x00007d30


	//   ....[14]....
        /*078c*/ 	.word	0x00009580


	//   ....[15]....
        /*0790*/ 	.word	0x0000a390


	//   ....[16]....
        /*0794*/ 	.word	0x0000a3c0


	//   ....[17]....
        /*0798*/ 	.word	0x0000a980


	//   ....[18]....
        /*079c*/ 	.word	0x0000aa10


	//   ....[19]....
        /*07a0*/ 	.word	0x0000dc30


	//   ....[20]....
        /*07a4*/ 	.word	0x0000dc50


	//   ....[21]....
        /*07a8*/ 	.word	0x0000dc70


	//   ....[22]....
        /*07ac*/ 	.word	0x0000dc90


	//   ....[23]....
        /*07b0*/ 	.word	0x00010340


	//   ....[24]....
        /*07b4*/ 	.word	0x00011b90


	//   ....[25]....
        /*07b8*/ 	.word	0x000129a0


	//   ....[26]....
        /*07bc*/ 	.word	0x000129d0


	//   ....[27]....
        /*07c0*/ 	.word	0x00012f90


	//   ....[28]....
        /*07c4*/ 	.word	0x00013020


	//   ....[29]....
        /*07c8*/ 	.word	0x00014740


	//   ....[30]....
        /*07cc*/ 	.word	0x00014750


	//   ....[31]....
        /*07d0*/ 	.word	0x000147d0


	//   ....[32]....
        /*07d4*/ 	.word	0x000147e0


	//   ....[33]....
        /*07d8*/ 	.word	0x00015760


	//   ....[34]....
        /*07dc*/ 	.word	0x00015770


	//   ....[35]....
        /*07e0*/ 	.word	0x00015780


	//   ....[36]....
        /*07e4*/ 	.word	0x00015790


	//   ....[37]....
        /*07e8*/ 	.word	0x000157a0


	//   ....[38]....
        /*07ec*/ 	.word	0x000157b0


	//   ....[39]....
        /*07f0*/ 	.word	0x000157c0


	//   ....[40]....
        /*07f4*/ 	.word	0x000157d0


	//   ....[41]....
        /*07f8*/ 	.word	0x000157e0


	//   ....[42]....
        /*07fc*/ 	.word	0x000157f0


	//   ....[43]....
        /*0800*/ 	.word	0x00015800


	//   ....[44]....
        /*0804*/ 	.word	0x00015810


	//   ....[45]....
        /*0808*/ 	.word	0x00015820


	//   ....[46]....
        /*080c*/ 	.word	0x00015830


	//   ....[47]....
        /*0810*/ 	.word	0x00015840


	//   ....[48]....
        /*0814*/ 	.word	0x00015850


	//   ....[49]....
        /*0818*/ 	.word	0x00015860


	//   ....[50]....
        /*081c*/ 	.word	0x00015870


	//   ....[51]....
        /*0820*/ 	.word	0x00015880


	//   ....[52]....
        /*0824*/ 	.word	0x00015890


	//   ....[53]....
        /*0828*/ 	.word	0x000158a0


	//   ....[54]....
        /*082c*/ 	.word	0x000158c0


	//   ....[55]....
        /*0830*/ 	.word	0x000158e0


	//   ....[56]....
        /*0834*/ 	.word	0x000158f0


	//   ....[57]....
        /*0838*/ 	.word	0x00015900


	//   ....[58]....
        /*083c*/ 	.word	0x00015910


	//   ....[59]....
        /*0840*/ 	.word	0x00015920


	//   ....[60]....
        /*0844*/ 	.word	0x00015940


	//   ....[61]....
        /*0848*/ 	.word	0x00015950


	//   ....[62]....
        /*084c*/ 	.word	0x00015960


	//   ....[63]....
        /*0850*/ 	.word	0x00015970


	//   ....[64]....
        /*0854*/ 	.word	0x00015990


	//   ....[65]....
        /*0858*/ 	.word	0x000159a0


	//   ....[66]....
        /*085c*/ 	.word	0x000159b0


	//   ....[67]....
        /*0860*/ 	.word	0x000159c0


	//   ....[68]....
        /*0864*/ 	.word	0x000159e0


	//   ....[69]....
        /*0868*/ 	.word	0x00015a00


	//   ....[70]....
        /*086c*/ 	.word	0x00015a30


	//   ....[71]....
        /*0870*/ 	.word	0x00015a40


	//   ....[72]....
        /*0874*/ 	.word	0x00015a60


	//   ....[73]....
        /*0878*/ 	.word	0x00015a80


	//   ....[74]....
        /*087c*/ 	.word	0x00015ab0


	//   ....[75]....
        /*0880*/ 	.word	0x00015ac0


	//   ....[76]....
        /*0884*/ 	.word	0x00015ad0


	//   ....[77]....
        /*0888*/ 	.word	0x00015af0


	//   ....[78]....
        /*088c*/ 	.word	0x00015b20


	//   ....[79]....
        /*0890*/ 	.word	0x00015b40


	//   ....[80]....
        /*0894*/ 	.word	0x00015b60


	//   ....[81]....
        /*0898*/ 	.word	0x00015b90


	//   ....[82]....
        /*089c*/ 	.word	0x00015bc0


	//   ....[83]....
        /*08a0*/ 	.word	0x00015bf0


	//   ....[84]....
        /*08a4*/ 	.word	0x00015c10


	//   ....[85]....
        /*08a8*/ 	.word	0x00015c30


	//   ....[86]....
        /*08ac*/ 	.word	0x00015c40


	//   ....[87]....
        /*08b0*/ 	.word	0x00015c50


	//   ....[88]....
        /*08b4*/ 	.word	0x00015c60


	//   ....[89]....
        /*08b8*/ 	.word	0x00015c70


	//   ....[90]....
        /*08bc*/ 	.word	0x00015c90


	//   ....[91]....
        /*08c0*/ 	.word	0x00015cc0


	//   ....[92]....
        /*08c4*/ 	.word	0x00015cf0


	//   ....[93]....
        /*08c8*/ 	.word	0x00015d20


	//   ....[94]....
        /*08cc*/ 	.word	0x00015d50


	//   ....[95]....
        /*08d0*/ 	.word	0x00015d80


	//   ....[96]....
        /*08d4*/ 	.word	0x00015db0


	//   ....[97]....
        /*08d8*/ 	.word	0x000166c0


	//   ....[98]....
        /*08dc*/ 	.word	0x00016700


	//   ....[99]....
        /*08e0*/ 	.word	0x00016730


	//   ....[100]....
        /*08e4*/ 	.word	0x00016760


	//   ....[101]....
        /*08e8*/ 	.word	0x00016e20


	//   ....[102]....
        /*08ec*/ 	.word	0x00016e60


	//   ....[103]....
        /*08f0*/ 	.word	0x00016f20


	//   ....[104]....
        /*08f4*/ 	.word	0x00016f40


	//   ....[105]....
        /*08f8*/ 	.word	0x00017000


	//   ....[106]....
        /*08fc*/ 	.word	0x00017020


	//   ....[107]....
        /*0900*/ 	.word	0x000170f0


	//   ....[108]....
        /*0904*/ 	.word	0x00017110


	//   ....[109]....
        /*0908*/ 	.word	0x00017560


	//   ....[110]....
        /*090c*/ 	.word	0x00017570


	//   ....[111]....
        /*0910*/ 	.word	0x000179a0


	//   ....[112]....
        /*0914*/ 	.word	0x000179b0


	//   ....[113]....
        /*0918*/ 	.word	0x00018720


	//   ....[114]....
        /*091c*/ 	.word	0x00018740


	//   ....[115]....
        /*0920*/ 	.word	0x00018800


	//   ....[116]....
        /*0924*/ 	.word	0x00018820


	//   ....[117]....
        /*0928*/ 	.word	0x000188e0


	//   ....[118]....
        /*092c*/ 	.word	0x00018900


	//   ....[119]....
        /*0930*/ 	.word	0x000189d0


	//   ....[120]....
        /*0934*/ 	.word	0x000189f0


	//   ....[121]....
        /*0938*/ 	.word	0x00018b40


	//   ....[122]....
        /*093c*/ 	.word	0x00018d50


	//   ....[123]....
        /*0940*/ 	.word	0x00018d80


	//   ....[124]....
        /*0944*/ 	.word	0x00018db0


	//   ....[125]....
        /*0948*/ 	.word	0x00018de0


	//   ....[126]....
        /*094c*/ 	.word	0x00018e10


	//   ....[127]....
        /*0950*/ 	.word	0x00018e60


	//   ....[128]....
        /*0954*/ 	.word	0x00018fe0


	//   ....[129]....
        /*0958*/ 	.word	0x00019010


	//   ....[130]....
        /*095c*/ 	.word	0x00019040


	//   ....[131]....
        /*0960*/ 	.word	0x00019070


	//   ....[132]....
        /*0964*/ 	.word	0x000190a0


	//   ....[133]....
        /*0968*/ 	.word	0x000190d0


	//   ....[134]....
        /*096c*/ 	.word	0x00019160


	//   ....[135]....
        /*0970*/ 	.word	0x000191c0


	//   ....[136]....
        /*0974*/ 	.word	0x000191d0


	//   ....[137]....
        /*0978*/ 	.word	0x00019220


	//   ....[138]....
        /*097c*/ 	.word	0x0001bb00


	//   ....[139]....
        /*0980*/ 	.word	0x0001bb30


	//   ....[140]....
        /*0984*/ 	.word	0x0001bbd0


	//   ....[141]....
        /*0988*/ 	.word	0x0001bbe0


	//   ....[142]....
        /*098c*/ 	.word	0x0001bc30


	//   ....[143]....
        /*0990*/ 	.word	0x0001bc40


	//   ....[144]....
        /*0994*/ 	.word	0x0001bc90


	//   ....[145]....
        /*0998*/ 	.word	0x0001bca0


	//   ....[146]....
        /*099c*/ 	.word	0x0001bcf0


	//   ....[147]....
        /*09a0*/ 	.word	0x0001bd00


	//   ....[148]....
        /*09a4*/ 	.word	0x0001bd50


	//   ....[149]....
        /*09a8*/ 	.word	0x0001bd60


	//   ....[150]....
        /*09ac*/ 	.word	0x0001bdb0


	//   ....[151]....
        /*09b0*/ 	.word	0x0001bdc0


	//   ....[152]....
        /*09b4*/ 	.word	0x0001bdd0


	//   ....[153]....
        /*09b8*/ 	.word	0x0001be20


	//   ....[154]....
        /*09bc*/ 	.word	0x0001be70


	//   ....[155]....
        /*09c0*/ 	.word	0x0001be80


	//   ....[156]....
        /*09c4*/ 	.word	0x0001be90


	//   ....[157]....
        /*09c8*/ 	.word	0x0001bef0


	//   ....[158]....
        /*09cc*/ 	.word	0x0001c370


	//   ....[159]....
        /*09d0*/ 	.word	0x0001c3a0


	//   ....[160]....
        /*09d4*/ 	.word	0x0001c3f0


	//   ....[161]....
        /*09d8*/ 	.word	0x0001c420


	//   ....[162]....
        /*09dc*/ 	.word	0x0001c460


	//   ....[163]....
        /*09e0*/ 	.word	0x0001c490


	//   ....[164]....
        /*09e4*/ 	.word	0x0001c4e0


	//   ....[165]....
        /*09e8*/ 	.word	0x0001c510


	//   ....[166]....
        /*09ec*/ 	.word	0x0001c560


	//   ....[167]....
        /*09f0*/ 	.word	0x0001c590


	//   ....[168]....
        /*09f4*/ 	.word	0x0001c5e0


	//   ....[169]....
        /*09f8*/ 	.word	0x0001c600


	//   ....[170]....
        /*09fc*/ 	.word	0x0001c650


	//   ....[171]....
        /*0a00*/ 	.word	0x0001c670


	//   ....[172]....
        /*0a04*/ 	.word	0x0001c6b0


	//   ....[173]....
        /*0a08*/ 	.word	0x0001c6d0


	//   ....[174]....
        /*0a0c*/ 	.word	0x0001c6f0


	//   ....[175]....
        /*0a10*/ 	.word	0x0001c730


	//   ....[176]....
        /*0a14*/ 	.word	0x0001c750


	//   ....[177]....
        /*0a18*/ 	.word	0x0001c7b0


	//   ....[178]....
        /*0a1c*/ 	.word	0x0001cea0


	//   ....[179]....
        /*0a20*/ 	.word	0x0001ced0


	//   ....[180]....
        /*0a24*/ 	.word	0x0001cf00


	//   ....[181]....
        /*0a28*/ 	.word	0x0001cf40


	//   ....[182]....
        /*0a2c*/ 	.word	0x0001cf90


	//   ....[183]....
        /*0a30*/ 	.word	0x0001cfb0


	//   ....[184]....
        /*0a34*/ 	.word	0x0001d000


	//   ....[185]....
        /*0a38*/ 	.word	0x0001d020


	//   ....[186]....
        /*0a3c*/ 	.word	0x0001d070


	//   ....[187]....
        /*0a40*/ 	.word	0x0001d090


	//   ....[188]....
        /*0a44*/ 	.word	0x0001d0e0


	//   ....[189]....
        /*0a48*/ 	.word	0x0001d100


	//   ....[190]....
        /*0a4c*/ 	.word	0x0001d150


	//   ....[191]....
        /*0a50*/ 	.word	0x0001d170


	//   ....[192]....
        /*0a54*/ 	.word	0x0001d1b0


	//   ....[193]....
        /*0a58*/ 	.word	0x0001d1d0


	//   ....[194]....
        /*0a5c*/ 	.word	0x0001daf0


	//   ....[195]....
        /*0a60*/ 	.word	0x0001db10


	//   ....[196]....
        /*0a64*/ 	.word	0x0001db20


	//   ....[197]....
        /*0a68*/ 	.word	0x0001db30


	//   ....[198]....
        /*0a6c*/ 	.word	0x0001db40


	//   ....[199]....
        /*0a70*/ 	.word	0x0001db50


	//   ....[200]....
        /*0a74*/ 	.word	0x0001dbb0


	//   ....[201]....
        /*0a78*/ 	.word	0x0001dbf0


	//   ....[202]....
        /*0a7c*/ 	.word	0x0001dc10


	//   ....[203]....
        /*0a80*/ 	.word	0x0001dc20


	//   ....[204]....
        /*0a84*/ 	.word	0x0001dc60


	//   ....[205]....
        /*0a88*/ 	.word	0x0001dc70


	//   ....[206]....
        /*0a8c*/ 	.word	0x0001dcb0


	//   ....[207]....
        /*0a90*/ 	.word	0x0001dcc0


	//   ....[208]....
        /*0a94*/ 	.word	0x0001dd00


	//   ....[209]....
        /*0a98*/ 	.word	0x0001dd10


	//   ....[210]....
        /*0a9c*/ 	.word	0x0001dd20


	//   ....[211]....
        /*0aa0*/ 	.word	0x0001dd30


	//   ....[212]....
        /*0aa4*/ 	.word	0x0001dd40


	//   ....[213]....
        /*0aa8*/ 	.word	0x0001dde0


	//   ....[214]....
        /*0aac*/ 	.word	0x0001e180


	//   ....[215]....
        /*0ab0*/ 	.word	0x0001e190


	//   ....[216]....
        /*0ab4*/ 	.word	0x0001e1a0


	//   ....[217]....
        /*0ab8*/ 	.word	0x0001e1b0


	//   ....[218]....
        /*0abc*/ 	.word	0x0001e1c0


	//   ....[219]....
        /*0ac0*/ 	.word	0x0001e1d0


	//   ....[220]....
        /*0ac4*/ 	.word	0x0001e1f0


	//   ....[221]....
        /*0ac8*/ 	.word	0x0001e210


	//   ....[222]....
        /*0acc*/ 	.word	0x0001e230


	//   ....[223]....
        /*0ad0*/ 	.word	0x0001e240


	//   ....[224]....
        /*0ad4*/ 	.word	0x0001e260


	//   ....[225]....
        /*0ad8*/ 	.word	0x0001e280


	//   ....[226]....
        /*0adc*/ 	.word	0x0001e2b0


	//   ....[227]....
        /*0ae0*/ 	.word	0x0001e2d0


	//   ....[228]....
        /*0ae4*/ 	.word	0x0001e300


	//   ....[229]....
        /*0ae8*/ 	.word	0x0001e320


	//   ....[230]....
        /*0aec*/ 	.word	0x0001e340


	//   ....[231]....
        /*0af0*/ 	.word	0x0001e350


	//   ....[232]....
        /*0af4*/ 	.word	0x0001e380


	//   ....[233]....
        /*0af8*/ 	.word	0x0001e3a0


	//   ....[234]....
        /*0afc*/ 	.word	0x0001f6b0


	//   ....[235]....
        /*0b00*/ 	.word	0x0001f6d0


	//   ....[236]....
        /*0b04*/ 	.word	0x0001f700


	//   ....[237]....
        /*0b08*/ 	.word	0x0001f730


	//   ....[238]....
        /*0b0c*/ 	.word	0x0001f760


	//   ....[239]....
        /*0b10*/ 	.word	0x0001f770


	//   ....[240]....
        /*0b14*/ 	.word	0x0001f7a0


	//   ....[241]....
        /*0b18*/ 	.word	0x0001f7e0


	//   ....[242]....
        /*0b1c*/ 	.word	0x0001f950


	//   ....[243]....
        /*0b20*/ 	.word	0x0001f980


	//   ....[244]....
        /*0b24*/ 	.word	0x0001f9c0


	//   ....[245]....
        /*0b28*/ 	.word	0x0001f9f0


	//   ....[246]....
        /*0b2c*/ 	.word	0x0001fa20


	//   ....[247]....
        /*0b30*/ 	.word	0x0001fa50


	//   ....[248]....
        /*0b34*/ 	.word	0x0001fae0


	//   ....[249]....
        /*0b38*/ 	.word	0x0001fb30


	//   ....[250]....
        /*0b3c*/ 	.word	0x0001fb40


	//   ....[251]....
        /*0b40*/ 	.word	0x0001fb80


	//   ....[252]....
        /*0b44*/ 	.word	0x00020650


	//   ....[253]....
        /*0b48*/ 	.word	0x00020d20


	//   ....[254]....
        /*0b4c*/ 	.word	0x00020e00


	//   ....[255]....
        /*0b50*/ 	.word	0x00020ef0


	//   ....[0]....
        /*0b54*/ 	.word	0x00020f50


	//   ....[1]....
        /*0b58*/ 	.word	0x00021010


	//   ....[2]....
        /*0b5c*/ 	.word	0x00021070


	//   ....[3]....
        /*0b60*/ 	.word	0x00021130


	//   ....[4]....
        /*0b64*/ 	.word	0x00021190


	//   ....[5]....
        /*0b68*/ 	.word	0x00021250


	//   ....[6]....
        /*0b6c*/ 	.word	0x000212b0


	//   ....[7]....
        /*0b70*/ 	.word	0x00021370


	//   ....[8]....
        /*0b74*/ 	.word	0x000213d0


	//   ....[9]....
        /*0b78*/ 	.word	0x00021490


	//   ....[10]....
        /*0b7c*/ 	.word	0x000214f0


	//   ....[11]....
        /*0b80*/ 	.word	0x000215b0


	//   ....[12]....
        /*0b84*/ 	.word	0x00021610


	//   ....[13]....
        /*0b88*/ 	.word	0x000216d0


	//   ....[14]....
        /*0b8c*/ 	.word	0x00021730


	//   ....[15]....
        /*0b90*/ 	.word	0x000217f0


	//   ....[16]....
        /*0b94*/ 	.word	0x00021850


	//   ....[17]....
        /*0b98*/ 	.word	0x00021920


	//   ....[18]....
        /*0b9c*/ 	.word	0x00021ae0


	//   ....[19]....
        /*0ba0*/ 	.word	0x00021b70


	//   ....[20]....
        /*0ba4*/ 	.word	0x00021c40


	//   ....[21]....
        /*0ba8*/ 	.word	0x00021c90


	//   ....[22]....
        /*0bac*/ 	.word	0x00021d60


	//   ....[23]....
        /*0bb0*/ 	.word	0x00021db0


	//   ....[24]....
        /*0bb4*/ 	.word	0x00021e30


	//   ....[25]....
        /*0bb8*/ 	.word	0x00021ee0


	//   ....[26]....
        /*0bbc*/ 	.word	0x00021f60


	//   ....[27]....
        /*0bc0*/ 	.word	0x00022010


	//   ....[28]....
        /*0bc4*/ 	.word	0x00022090


	//   ....[29]....
        /*0bc8*/ 	.word	0x00022140


	//   ....[30]....
        /*0bcc*/ 	.word	0x000221c0


	//   ....[31]....
        /*0bd0*/ 	.word	0x00022260


	//   ....[32]....
        /*0bd4*/ 	.word	0x000222e0


	//   ....[33]....
        /*0bd8*/ 	.word	0x00022380


	//   ....[34]....
        /*0bdc*/ 	.word	0x000223f0


	//   ....[35]....
        /*0be0*/ 	.word	0x000224a0


	//   ....[36]....
        /*0be4*/ 	.word	0x00022510


	//   ....[37]....
        /*0be8*/ 	.word	0x000225c0


	//   ....[38]....
        /*0bec*/ 	.word	0x00022660


	//   ....[39]....
        /*0bf0*/ 	.word	0x000226d0


	//   ....[40]....
        /*0bf4*/ 	.word	0x00022750


	//   ....[41]....
        /*0bf8*/ 	.word	0x00022800


	//   ....[42]....
        /*0bfc*/ 	.word	0x00022860


	//   ....[43]....
        /*0c00*/ 	.word	0x00022920


	//   ....[44]....
        /*0c04*/ 	.word	0x00022980


	//   ....[45]....
        /*0c08*/ 	.word	0x00022a40


	//   ....[46]....
        /*0c0c*/ 	.word	0x00022aa0


	//   ....[47]....
        /*0c10*/ 	.word	0x00022b60


	//   ....[48]....
        /*0c14*/ 	.word	0x00022bc0


	//   ....[49]....
        /*0c18*/ 	.word	0x00022c70


	//   ....[50]....
        /*0c1c*/ 	.word	0x00022cd0


	//   ....[51]....
        /*0c20*/ 	.word	0x00022d90


	//   ....[52]....
        /*0c24*/ 	.word	0x00022df0


	//   ....[53]....
        /*0c28*/ 	.word	0x00022e90


	//   ....[54]....
        /*0c2c*/ 	.word	0x00022fc0


	//   ....[55]....
        /*0c30*/ 	.word	0x00023060


	//   ....[56]....
        /*0c34*/ 	.word	0x000230c0


	//   ....[57]....
        /*0c38*/ 	.word	0x00023170


	//   ....[58]....
        /*0c3c*/ 	.word	0x000231f0


	//   ....[59]....
        /*0c40*/ 	.word	0x00023280


	//   ....[60]....
        /*0c44*/ 	.word	0x00023310


	//   ....[61]....
        /*0c48*/ 	.word	0x000233a0


	//   ....[62]....
        /*0c4c*/ 	.word	0x00023400


	//   ....[63]....
        /*0c50*/ 	.word	0x000234b0


	//   ....[64]....
        /*0c54*/ 	.word	0x00023510


	//   ....[65]....
        /*0c58*/ 	.word	0x000235c0


	//   ....[66]....
        /*0c5c*/ 	.word	0x00023620


	//   ....[67]....
        /*0c60*/ 	.word	0x000236d0


	//   ....[68]....
        /*0c64*/ 	.word	0x00023730


	//   ....[69]....
        /*0c68*/ 	.word	0x000237e0


	//   ....[70]....
        /*0c6c*/ 	.word	0x00023840


	//   ....[71]....
        /*0c70*/ 	.word	0x000238f0


	//   ....[72]....
        /*0c74*/ 	.word	0x00023950


	//   ....[73]....
        /*0c78*/ 	.word	0x00023a00


	//   ....[74]....
        /*0c7c*/ 	.word	0x00023af0


	//   ....[75]....
        /*0c80*/ 	.word	0x00023b80


	//   ....[76]....
        /*0c84*/ 	.word	0x00023be0


	//   ....[77]....
        /*0c88*/ 	.word	0x00023c80


	//   ....[78]....
        /*0c8c*/ 	.word	0x00023d10


	//   ....[79]....
        /*0c90*/ 	.word	0x00023da0


	//   ....[80]....
        /*0c94*/ 	.word	0x00023e20


	//   ....[81]....
        /*0c98*/ 	.word	0x00023eb0


	//   ....[82]....
        /*0c9c*/ 	.word	0x00023f40


	//   ....[83]....
        /*0ca0*/ 	.word	0x00023fd0


	//   ....[84]....
        /*0ca4*/ 	.word	0x00024050


	//   ....[85]....
        /*0ca8*/ 	.word	0x000240e0


	//   ....[86]....
        /*0cac*/ 	.word	0x00024160


	//   ....[87]....
        /*0cb0*/ 	.word	0x000241f0


	//   ....[88]....
        /*0cb4*/ 	.word	0x00024250


	//   ....[89]....
        /*0cb8*/ 	.word	0x00024300


	//   ....[90]....
        /*0cbc*/ 	.word	0x00024390


	//   ....[91]....
        /*0cc0*/ 	.word	0x00024420


	//   ....[92]....
        /*0cc4*/ 	.word	0x00024480


	//   ....[93]....
        /*0cc8*/ 	.word	0x00024530


	//   ....[94]....
        /*0ccc*/ 	.word	0x00024780


	//----- nvinfo : EIATTR_REG_RECONFIG
	.align		4
.L_205:
        /*0cd0*/ 	.byte	0x01, 0x54
	.zero		2


	//----- nvinfo : EIATTR_SYSCALL_OFFSETS
	.align		4
        /*0cd4*/ 	.byte	0x04, 0x46
        /*0cd6*/ 	.short	(.L_207 - .L_206)


	//   ....[0]....
.L_206:
        /*0cd8*/ 	.word	0x00001e80


	//   ....[1]....
        /*0cdc*/ 	.word	0x0001adf0


	//   ....[2]....
        /*0ce0*/ 	.word	0x0001af60


	//   ....[3]....
        /*0ce4*/ 	.word	0x0001b0b0


	//   ....[4]....
        /*0ce8*/ 	.word	0x0001b1f0


	//   ....[5]....
        /*0cec*/ 	.word	0x0001cad0


	//----- nvinfo : EIATTR_MBARRIER_INSTR_OFFSETS
	.align		4
.L_207:
        /*0cf0*/ 	.byte	0x04, 0x39
        /*0cf2*/ 	.short	(.L_209 - .L_208)


	//   ....[0]....
.L_208:
        /*0cf4*/ 	.word	0x00000180
        /*0cf8*/ 	.word	0x000000ff
        /*0cfc*/ 	.word	0x00022800
        /*0d00*/ 	.short	0x0100
        /*0d02*/ 	.byte	0x08
	.zero		1


	//   ....[1]....
        /*0d04*/ 	.word	0x00000190
        /*0d08*/ 	.word	0x000000ff
        /*0d0c*/ 	.word	0x00022820
        /*0d10*/ 	.short	0x0100
        /*0d12*/ 	.byte	0x08
	.zero		1


	//   ....[2]....
        /*0d14*/ 	.word	0x00000280
        /*0d18*/ 	.word	0x000000ff
        /*0d1c*/ 	.word	0x00022830
        /*0d20*/ 	.short	0x0100
        /*0d22*/ 	.byte	0x08
	.zero		1


	//   ....[3]....
        /*0d24*/ 	.word	0x00000290
        /*0d28*/ 	.word	0x000000ff
        /*0d2c*/ 	.word	0x00022840
        /*0d30*/ 	.short	0x0100
        /*0d32*/ 	.byte	0x08
	.zero		1


	//   ....[4]....
        /*0d34*/ 	.word	0x000002a0
        /*0d38*/ 	.word	0x000000ff
        /*0d3c*/ 	.word	0x00022838
        /*0d40*/ 	.short	0x0100
        /*0d42*/ 	.byte	0x08
	.zero		1


	//   ....[5]....
        /*0d44*/ 	.word	0x000002b0
        /*0d48*/ 	.word	0x000000ff
        /*0d4c*/ 	.word	0x00022848
        /*0d50*/ 	.short	0x0100
        /*0d52*/ 	.byte	0x08
	.zero		1


	//   ....[6]....
        /*0d54*/ 	.word	0x000003e0
        /*0d58*/ 	.word	0x000000ff
        /*0d5c*/ 	.word	0x00022850
        /*0d60*/ 	.short	0x0100
        /*0d62*/ 	.byte	0x08
	.zero		1


	//   ....[7]....
        /*0d64*/ 	.word	0x000003f0
        /*0d68*/ 	.word	0x000000ff
        /*0d6c*/ 	.word	0x00022860
        /*0d70*/ 	.short	0x0100
        /*0d72*/ 	.byte	0x08
	.zero		1


	//   ....[8]....
        /*0d74*/ 	.word	0x00000400
        /*0d78*/ 	.word	0x000000ff
        /*0d7c*/ 	.word	0x00022858
        /*0d80*/ 	.short	0x0100
        /*0d82*/ 	.byte	0x08
	.zero		1


	//   ....[9]....
        /*0d84*/ 	.word	0x00000410
        /*0d88*/ 	.word	0x000000ff
        /*0d8c*/ 	.word	0x00022868
        /*0d90*/ 	.short	0x0100
        /*0d92*/ 	.byte	0x08
	.zero		1


	//   ....[10]....
        /*0d94*/ 	.word	0x00000500
        /*0d98*/ 	.word	0x000000ff
        /*0d9c*/ 	.word	0x00022870
        /*0da0*/ 	.short	0x0100
        /*0da2*/ 	.byte	0x06
	.zero		1


	//   ....[11]....
        /*0da4*/ 	.word	0x00000510
        /*0da8*/ 	.word	0x000000ff
        /*0dac*/ 	.word	0x00022880
        /*0db0*/ 	.short	0x0100
        /*0db2*/ 	.byte	0x06
	.zero		1


	//   ....[12]....
        /*0db4*/ 	.word	0x00000520
        /*0db8*/ 	.word	0x000000ff
        /*0dbc*/ 	.word	0x00022878
        /*0dc0*/ 	.short	0x0100
        /*0dc2*/ 	.byte	0x06
	.zero		1


	//   ....[13]....
        /*0dc4*/ 	.word	0x00000530
        /*0dc8*/ 	.word	0x000000ff
        /*0dcc*/ 	.word	0x00022888
        /*0dd0*/ 	.short	0x0100
        /*0dd2*/ 	.byte	0x06
	.zero		1


	//   ....[14]....
        /*0dd4*/ 	.word	0x00000660
        /*0dd8*/ 	.word	0x000000ff
        /*0ddc*/ 	.word	0x00022890
        /*0de0*/ 	.short	0x0100
        /*0de2*/ 	.byte	0x08
	.zero		1


	//   ....[15]....
        /*0de4*/ 	.word	0x00000670
        /*0de8*/ 	.word	0x000000ff
        /*0dec*/ 	.word	0x000228a0
        /*0df0*/ 	.short	0x0100
        /*0df2*/ 	.byte	0x08
	.zero		1


	//   ....[16]....
        /*0df4*/ 	.word	0x00000680
        /*0df8*/ 	.word	0x000000ff
        /*0dfc*/ 	.word	0x00022898
        /*0e00*/ 	.short	0x0100
        /*0e02*/ 	.byte	0x08
	.zero		1


	//   ....[17]....
        /*0e04*/ 	.word	0x00000690
        /*0e08*/ 	.word	0x000000ff
        /*0e0c*/ 	.word	0x000228a8
        /*0e10*/ 	.short	0x0100
        /*0e12*/ 	.byte	0x08
	.zero		1


	//   ....[18]....
        /*0e14*/ 	.word	0x000007e0
        /*0e18*/ 	.word	0x000000ff
        /*0e1c*/ 	.word	0x000228b0
        /*0e20*/ 	.short	0x0100
        /*0e22*/ 	.byte	0x08
	.zero		1


	//   ....[19]....
        /*0e24*/ 	.word	0x000007f0
        /*0e28*/ 	.word	0x000000ff
        /*0e2c*/ 	.word	0x000228c0
        /*0e30*/ 	.short	0x0100
        /*0e32*/ 	.byte	0x08
	.zero		1


	//   ....[20]....
        /*0e34*/ 	.word	0x00000800
        /*0e38*/ 	.word	0x000000ff
        /*0e3c*/ 	.word	0x000228b8
        /*0e40*/ 	.short	0x0100
        /*0e42*/ 	.byte	0x08
	.zero		1


	//   ....[21]....
        /*0e44*/ 	.word	0x00000810
        /*0e48*/ 	.word	0x000000ff
        /*0e4c*/ 	.word	0x000228c8
        /*0e50*/ 	.short	0x0100
        /*0e52*/ 	.byte	0x08
	.zero		1


	//   ....[22]....
        /*0e54*/ 	.word	0x00002170
        /*0e58*/ 	.word	0x000000ff
        /*0e5c*/ 	.word	0x00022800
        /*0e60*/ 	.short	0x010a
        /*0e62*/ 	.byte	0x2b
	.zero		1


	//   ....[23]....
        /*0e64*/ 	.word	0x00002210
        /*0e68*/ 	.word	0x00000069
        /*0e6c*/ 	.word	0x00022830
        /*0e70*/ 	.short	0x010a
        /*0e72*/ 	.byte	0x3f
	.zero		1


	//   ....[24]....
        /*0e74*/ 	.word	0x00002250
        /*0e78*/ 	.word	0x00000069
        /*0e7c*/ 	.word	0x00022830
        /*0e80*/ 	.short	0x010a
        /*0e82*/ 	.byte	0x3f
	.zero		1


	//   ....[25]....
        /*0e84*/ 	.word	0x00003110
        /*0e88*/ 	.word	0x000000ff
        /*0e8c*/ 	.word	0x00000000
        /*0e90*/ 	.short	0x0101
        /*0e92*/ 	.byte	0x06
	.zero		1


	//   ....[26]....
        /*0e94*/ 	.word	0x00006f00
        /*0e98*/ 	.word	0x000000ff
        /*0e9c*/ 	.word	0x00022830
        /*0ea0*/ 	.short	0x010a
        /*0ea2*/ 	.byte	0x06
	.zero		1


	//   ....[27]....
        /*0ea4*/ 	.word	0x00006f40
        /*0ea8*/ 	.word	0x000000ff
        /*0eac*/ 	.word	0x00022830
        /*0eb0*/ 	.short	0x010a
        /*0eb2*/ 	.byte	0x06
	.zero		1


	//   ....[28]....
        /*0eb4*/ 	.word	0x000077d0
        /*0eb8*/ 	.word	0x000000ff
        /*0ebc*/ 	.word	0x00022850
        /*0ec0*/ 	.short	0x010a
        /*0ec2*/ 	.byte	0x06
	.zero		1


	//   ....[29]....
        /*0ec4*/ 	.word	0x00007810
        /*0ec8*/ 	.word	0x000000ff
        /*0ecc*/ 	.word	0x00022850
        /*0ed0*/ 	.short	0x010a
        /*0ed2*/ 	.byte	0x06
	.zero		1


	//   ....[30]....
        /*0ed4*/ 	.word	0x00008070
        /*0ed8*/ 	.word	0x000000ff
        /*0edc*/ 	.word	0x00000000
        /*0ee0*/ 	.short	0x0101
        /*0ee2*/ 	.byte	0x06
	.zero		1


	//   ....[31]....
        /*0ee4*/ 	.word	0x0000b7d0
        /*0ee8*/ 	.word	0x000000ff
        /*0eec*/ 	.word	0x00000000
        /*0ef0*/ 	.short	0x0101
        /*0ef2*/ 	.byte	0x06
	.zero		1


	//   ....[32]....
        /*0ef4*/ 	.word	0x0000c180
        /*0ef8*/ 	.word	0x000000ff
        /*0efc*/ 	.word	0x00022830
        /*0f00*/ 	.short	0x010a
        /*0f02*/ 	.byte	0x06
	.zero		1


	//   ....[33]....
        /*0f04*/ 	.word	0x0000c1c0
        /*0f08*/ 	.word	0x000000ff
        /*0f0c*/ 	.word	0x00022830
        /*0f10*/ 	.short	0x010a
        /*0f12*/ 	.byte	0x06
	.zero		1


	//   ....[34]....
        /*0f14*/ 	.word	0x0000ca50
        /*0f18*/ 	.word	0x000000ff
        /*0f1c*/ 	.word	0x00022850
        /*0f20*/ 	.short	0x010a
        /*0f22*/ 	.byte	0x06
	.zero		1


	//   ....[35]....
        /*0f24*/ 	.word	0x0000ca90
        /*0f28*/ 	.word	0x000000ff
        /*0f2c*/ 	.word	0x00022850
        /*0f30*/ 	.short	0x010a
        /*0f32*/ 	.byte	0x06
	.zero		1


	//   ....[36]....
        /*0f34*/ 	.word	0x0000d3f0
        /*0f38*/ 	.word	0x000000ff
        /*0f3c*/ 	.word	0x00000000
        /*0f40*/ 	.short	0x0101
        /*0f42*/ 	.byte	0x06
	.zero		1


	//   ....[37]....
        /*0f44*/ 	.word	0x0000ed90
        /*0f48*/ 	.word	0x000000ff
        /*0f4c*/ 	.word	0x00000000
        /*0f50*/ 	.short	0x0101
        /*0f52*/ 	.byte	0x06
	.zero		1


	//   ....[38]....
        /*0f54*/ 	.word	0x0000f510
        /*0f58*/ 	.word	0x000000ff
        /*0f5c*/ 	.word	0x00022830
        /*0f60*/ 	.short	0x010a
        /*0f62*/ 	.byte	0x06
	.zero		1


	//   ....[39]....
        /*0f64*/ 	.word	0x0000f550
        /*0f68*/ 	.word	0x000000ff
        /*0f6c*/ 	.word	0x00022830
        /*0f70*/ 	.short	0x010a
        /*0f72*/ 	.byte	0x06
	.zero		1


	//   ....[40]....
        /*0f74*/ 	.word	0x0000fde0
        /*0f78*/ 	.word	0x000000ff
        /*0f7c*/ 	.word	0x00022850
        /*0f80*/ 	.short	0x010a
        /*0f82*/ 	.byte	0x06
	.zero		1


	//   ....[41]....
        /*0f84*/ 	.word	0x0000fe20
        /*0f88*/ 	.word	0x000000ff
        /*0f8c*/ 	.word	0x00022850
        /*0f90*/ 	.short	0x010a
        /*0f92*/ 	.byte	0x06
	.zero		1


	//   ....[42]....
        /*0f94*/ 	.word	0x00010680
        /*0f98*/ 	.word	0x000000ff
        /*0f9c*/ 	.word	0x00000000
        /*0fa0*/ 	.short	0x0101
        /*0fa2*/ 	.byte	0x06
	.zero		1


	//   ....[43]....
        /*0fa4*/ 	.word	0x00013de0
        /*0fa8*/ 	.word	0x000000ff
        /*0fac*/ 	.word	0x00000000
        /*0fb0*/ 	.short	0x0101
        /*0fb2*/ 	.byte	0x06
	.zero		1


	//   ....[44]....
        /*0fb4*/ 	.word	0x00014450
        /*0fb8*/ 	.word	0x000000ff
        /*0fbc*/ 	.word	0x00022850
        /*0fc0*/ 	.short	0x010a
        /*0fc2*/ 	.byte	0x09
	.zero		1


	//   ....[45]....
        /*0fc4*/ 	.word	0x00014490
        /*0fc8*/ 	.word	0x000000ff
        /*0fcc*/ 	.word	0x00022850
        /*0fd0*/ 	.short	0x010a
        /*0fd2*/ 	.byte	0x09
	.zero		1


	//   ....[46]....
        /*0fd4*/ 	.word	0x00014ac0
        /*0fd8*/ 	.word	0x000000ff
        /*0fdc*/ 	.word	0x00000000
        /*0fe0*/ 	.short	0x0101
        /*0fe2*/ 	.byte	0x04
	.zero		1


	//   ....[47]....
        /*0fe4*/ 	.word	0x00016e50
        /*0fe8*/ 	.word	0x00000011
        /*0fec*/ 	.word	0x00000000
        /*0ff0*/ 	.short	0x0101
        /*0ff2*/ 	.byte	0x3f
	.zero		1


	//   ....[48]....
        /*0ff4*/ 	.word	0x000172f0
        /*0ff8*/ 	.word	0x00000011
        /*0ffc*/ 	.word	0x00000000
        /*1000*/ 	.short	0x0101
        /*1002*/ 	.byte	0x3f
	.zero		1


	//   ....[49]....
        /*1004*/ 	.word	0x0001b7d0
        /*1008*/ 	.word	0x00000000
        /*100c*/ 	.word	0x00022880
        /*1010*/ 	.short	0x010a
        /*1012*/ 	.byte	0x3f
	.zero		1


	//   ....[50]....
        /*1014*/ 	.word	0x0001c050
        /*1018*/ 	.word	0x00000000
        /*101c*/ 	.word	0x00022870
        /*1020*/ 	.short	0x0107
        /*1022*/ 	.byte	0x3f
	.zero		1


	//   ....[51]....
        /*1024*/ 	.word	0x0001c110
        /*1028*/ 	.word	0x00000000
        /*102c*/ 	.word	0x00022870
        /*1030*/ 	.short	0x0101
        /*1032*/ 	.byte	0x3f
	.zero		1


	//   ....[52]....
        /*1034*/ 	.word	0x0001c140
        /*1038*/ 	.word	0x00000000
        /*103c*/ 	.word	0x00022840
        /*1040*/ 	.short	0x010a
        /*1042*/ 	.byte	0x3f
	.zero		1


	//   ....[53]....
        /*1044*/ 	.word	0x0001c850
        /*1048*/ 	.word	0x00000000
        /*104c*/ 	.word	0x00022830
        /*1050*/ 	.short	0x0107
        /*1052*/ 	.byte	0x3f
	.zero		1


	//   ....[54]....
        /*1054*/ 	.word	0x0001c910
        /*1058*/ 	.word	0x00000000
        /*105c*/ 	.word	0x00022830
        /*1060*/ 	.short	0x0101
        /*1062*/ 	.byte	0x3f
	.zero		1


	//   ....[55]....
        /*1064*/ 	.word	0x0001d280
        /*1068*/ 	.word	0x00000011
        /*106c*/ 	.word	0x00022800
        /*1070*/ 	.short	0x0107
        /*1072*/ 	.byte	0x3f
	.zero		1


	//   ....[56]....
        /*1074*/ 	.word	0x0001d370
        /*1078*/ 	.word	0x00000011
        /*107c*/ 	.word	0x00022800
        /*1080*/ 	.short	0x0101
        /*1082*/ 	.byte	0x3f
	.zero		1


	//   ....[57]....
        /*1084*/ 	.word	0x0001d390
        /*1088*/ 	.word	0x00000011
        /*108c*/ 	.word	0x00022820
        /*1090*/ 	.short	0x010a
        /*1092*/ 	.byte	0x3f
	.zero		1


	//   ....[58]....
        /*1094*/ 	.word	0x0001d890
        /*1098*/ 	.word	0x00000000
        /*109c*/ 	.word	0x00022880
        /*10a0*/ 	.short	0x010a
        /*10a2*/ 	.byte	0x3f
	.zero		1


	//   ....[59]....
        /*10a4*/ 	.word	0x0001de60
        /*10a8*/ 	.word	0x00000000
        /*10ac*/ 	.word	0x00022870
        /*10b0*/ 	.short	0x0107
        /*10b2*/ 	.byte	0x3f
	.zero		1


	//   ....[60]....
        /*10b4*/ 	.word	0x0001df20
        /*10b8*/ 	.word	0x00000000
        /*10bc*/ 	.word	0x00022870
        /*10c0*/ 	.short	0x0101
        /*10c2*/ 	.byte	0x3f
	.zero		1


	//   ....[61]....
        /*10c4*/ 	.word	0x0001df50
        /*10c8*/ 	.word	0x00000000
        /*10cc*/ 	.word	0x00022840
        /*10d0*/ 	.short	0x010a
        /*10d2*/ 	.byte	0x3f
	.zero		1


	//   ....[62]....
        /*10d4*/ 	.word	0x0001e4e0
        /*10d8*/ 	.word	0x00000000
        /*10dc*/ 	.word	0x00022830
        /*10e0*/ 	.short	0x0107
        /*10e2*/ 	.byte	0x3f
	.zero		1


	//   ....[63]....
        /*10e4*/ 	.word	0x0001e5a0
        /*10e8*/ 	.word	0x00000000
        /*10ec*/ 	.word	0x00022830
        /*10f0*/ 	.short	0x0101
        /*10f2*/ 	.byte	0x3f
	.zero		1


	//   ....[64]....
        /*10f4*/ 	.word	0x0001e630
        /*10f8*/ 	.word	0x00000013
        /*10fc*/ 	.word	0x00022870
        /*1100*/ 	.short	0x010a
        /*1102*/ 	.byte	0x3f
	.zero		1


	//   ....[65]....
        /*1104*/ 	.word	0x0001e6c0
        /*1108*/ 	.word	0x00000013
        /*110c*/ 	.word	0x00022860
        /*1110*/ 	.short	0x010a
        /*1112*/ 	.byte	0x3f
	.zero		1


	//   ....[66]....
        /*1114*/ 	.word	0x0001ebc0
        /*1118*/ 	.word	0x00000013
        /*111c*/ 	.word	0x00022850
        /*1120*/ 	.short	0x0101
        /*1122*/ 	.byte	0x3f
	.zero		1


	//   ....[67]....
        /*1124*/ 	.word	0x0001ec40
        /*1128*/ 	.word	0x00000013
        /*112c*/ 	.word	0x00000000
        /*1130*/ 	.short	0x0101
        /*1132*/ 	.byte	0x3f
	.zero		1


	//   ....[68]....
        /*1134*/ 	.word	0x0001ee10
        /*1138*/ 	.word	0x00000012
        /*113c*/ 	.word	0x00022870
        /*1140*/ 	.short	0x010a
        /*1142*/ 	.byte	0x3f
	.zero		1


	//   ....[69]....
        /*1144*/ 	.word	0x0001eea0
        /*1148*/ 	.word	0x00000012
        /*114c*/ 	.word	0x00022860
        /*1150*/ 	.short	0x010a
        /*1152*/ 	.byte	0x3f
	.zero		1


	//   ....[70]....
        /*1154*/ 	.word	0x0001f3a0
        /*1158*/ 	.word	0x00000012
        /*115c*/ 	.word	0x00022850
        /*1160*/ 	.short	0x0101
        /*1162*/ 	.byte	0x3f
	.zero		1


	//   ....[71]....
        /*1164*/ 	.word	0x0001f420
        /*1168*/ 	.word	0x00000003
        /*116c*/ 	.word	0x00000000
        /*1170*/ 	.short	0x0101
        /*1172*/ 	.byte	0x3f
	.zero		1


	//   ....[72]....
        /*1174*/ 	.word	0x000205d0
        /*1178*/ 	.word	0x00000007
        /*117c*/ 	.word	0x00022820
        /*1180*/ 	.short	0x010a
        /*1182*/ 	.byte	0x3f
	.zero		1


	//   ....[73]....
        /*1184*/ 	.word	0x00020750
        /*1188*/ 	.word	0x00000005
        /*118c*/ 	.word	0x00022840
        /*1190*/ 	.short	0x010a
        /*1192*/ 	.byte	0x3f
	.zero		1


	//   ....[74]....
        /*1194*/ 	.word	0x000207f0
        /*1198*/ 	.word	0x00000003
        /*119c*/ 	.word	0x00022840
        /*11a0*/ 	.short	0x010a
        /*11a2*/ 	.byte	0x3f
	.zero		1


	//   ....[75]....
        /*11a4*/ 	.word	0x00020830
        /*11a8*/ 	.word	0x00000005
        /*11ac*/ 	.word	0x00022860
        /*11b0*/ 	.short	0x010a
        /*11b2*/ 	.byte	0x3f
	.zero		1


	//   ....[76]....
        /*11b4*/ 	.word	0x00020870
        /*11b8*/ 	.word	0x00000003
        /*11bc*/ 	.word	0x00022860
        /*11c0*/ 	.short	0x010a
        /*11c2*/ 	.byte	0x3f
	.zero		1


	//   ....[77]....
        /*11c4*/ 	.word	0x000208b0
        /*11c8*/ 	.word	0x00000005
        /*11cc*/ 	.word	0x00022880
        /*11d0*/ 	.short	0x010a
        /*11d2*/ 	.byte	0x3f
	.zero		1


	//   ....[78]....
        /*11d4*/ 	.word	0x000208f0
        /*11d8*/ 	.word	0x00000003
        /*11dc*/ 	.word	0x00022880
        /*11e0*/ 	.short	0x010a
        /*11e2*/ 	.byte	0x3f
	.zero		1


	//   ....[79]....
        /*11e4*/ 	.word	0x00020960
        /*11e8*/ 	.word	0x00000003
        /*11ec*/ 	.word	0x00022800
        /*11f0*/ 	.short	0x010a
        /*11f2*/ 	.byte	0x3f
	.zero		1


	//   ....[80]....
        /*11f4*/ 	.word	0x000209b0
        /*11f8*/ 	.word	0x00000069
        /*11fc*/ 	.word	0x00022830
        /*1200*/ 	.short	0x010a
        /*1202*/ 	.byte	0x3f
	.zero		1


	//   ....[81]....
        /*1204*/ 	.word	0x00020a10
        /*1208*/ 	.word	0x0000000a
        /*120c*/ 	.word	0x00022830
        /*1210*/ 	.short	0x010a
        /*1212*/ 	.byte	0x3f
	.zero		1


	//   ....[82]....
        /*1214*/ 	.word	0x00020a70
        /*1218*/ 	.word	0x0000000a
        /*121c*/ 	.word	0x00022850
        /*1220*/ 	.short	0x010a
        /*1222*/ 	.byte	0x3f
	.zero		1


	//   ....[83]....
        /*1224*/ 	.word	0x00020ad0
        /*1228*/ 	.word	0x0000000a
        /*122c*/ 	.word	0x00022830
        /*1230*/ 	.short	0x010a
        /*1232*/ 	.byte	0x3f
	.zero		1


	//   ....[84]....
        /*1234*/ 	.word	0x00020b30
        /*1238*/ 	.word	0x0000000a
        /*123c*/ 	.word	0x00022850
        /*1240*/ 	.short	0x010a
        /*1242*/ 	.byte	0x3f
	.zero		1


	//   ....[85]....
        /*1244*/ 	.word	0x00020b90
        /*1248*/ 	.word	0x0000000a
        /*124c*/ 	.word	0x00022830
        /*1250*/ 	.short	0x010a
        /*1252*/ 	.byte	0x3f
	.zero		1


	//   ....[86]....
        /*1254*/ 	.word	0x00020bf0
        /*1258*/ 	.word	0x0000000a
        /*125c*/ 	.word	0x00022850
        /*1260*/ 	.short	0x010a
        /*1262*/ 	.byte	0x3f
	.zero		1


	//   ....[87]....
        /*1264*/ 	.word	0x00020c50
        /*1268*/ 	.word	0x00000005
        /*126c*/ 	.word	0x00022850
        /*1270*/ 	.short	0x010a
        /*1272*/ 	.byte	0x3f
	.zero		1


	//   ....[88]....
        /*1274*/ 	.word	0x00020d50
        /*1278*/ 	.word	0x00000000
        /*127c*/ 	.word	0x00022880
        /*1280*/ 	.short	0x010a
        /*1282*/ 	.byte	0x3f
	.zero		1


	//   ....[89]....
        /*1284*/ 	.word	0x00021a30
        /*1288*/ 	.word	0x00000000
        /*128c*/ 	.word	0x00022840
        /*1290*/ 	.short	0x010a
        /*1292*/ 	.byte	0x3f
	.zero		1


	//   ....[90]....
        /*1294*/ 	.word	0x00022ec0
        /*1298*/ 	.word	0x00000011
        /*129c*/ 	.word	0x00022820
        /*12a0*/ 	.short	0x010a
        /*12a2*/ 	.byte	0x3f
	.zero		1


	//   ....[91]....
        /*12a4*/ 	.word	0x00022f10
        /*12a8*/ 	.word	0x00000000
        /*12ac*/ 	.word	0x00022880
        /*12b0*/ 	.short	0x010a
        /*12b2*/ 	.byte	0x3f
	.zero		1


	//   ....[92]....
        /*12b4*/ 	.word	0x00023a40
        /*12b8*/ 	.word	0x00000000
        /*12bc*/ 	.word	0x00022840
        /*12c0*/ 	.short	0x010a
        /*12c2*/ 	.byte	0x3f
	.zero		1


	//   ....[93]....
        /*12c4*/ 	.word	0x00024560
        /*12c8*/ 	.word	0x00000013
        /*12cc*/ 	.word	0x00022870
        /*12d0*/ 	.short	0x010a
        /*12d2*/ 	.byte	0x3f
	.zero		1


	//   ....[94]....
        /*12d4*/ 	.word	0x000245b0
        /*12d8*/ 	.word	0x00000013
        /*12dc*/ 	.word	0x00022860
        /*12e0*/ 	.short	0x010a
        /*12e2*/ 	.byte	0x3f
	.zero		1


	//   ....[95]....
        /*12e4*/ 	.word	0x00024600
        /*12e8*/ 	.word	0x00000012
        /*12ec*/ 	.word	0x00022870
        /*12f0*/ 	.short	0x010a
        /*12f2*/ 	.byte	0x3f
	.zero		1


	//   ....[96]....
        /*12f4*/ 	.word	0x00024650
        /*12f8*/ 	.word	0x00000012
        /*12fc*/ 	.word	0x00022860
        /*1300*/ 	.short	0x010a
        /*1302*/ 	.byte	0x3f
	.zero		1


	//   ....[97]....
        /*1304*/ 	.word	0x000246a0
        /*1308*/ 	.word	0x00000007
        /*130c*/ 	.word	0x00022820
        /*1310*/ 	.short	0x010a
        /*1312*/ 	.byte	0x3f
	.zero		1


	//   ....[98]....
        /*1314*/ 	.word	0x00024840
        /*1318*/ 	.word	0x00000005
        /*131c*/ 	.word	0x00022840
        /*1320*/ 	.short	0x010a
        /*1322*/ 	.byte	0x3f
	.zero		1


	//   ....[99]....
        /*1324*/ 	.word	0x00024890
        /*1328*/ 	.word	0x00000003
        /*132c*/ 	.word	0x00022840
        /*1330*/ 	.short	0x010a
        /*1332*/ 	.byte	0x3f
	.zero		1


	//   ....[100]....
        /*1334*/ 	.word	0x000248e0
        /*1338*/ 	.word	0x00000005
        /*133c*/ 	.word	0x00022860
        /*1340*/ 	.short	0x010a
        /*1342*/ 	.byte	0x3f
	.zero		1


	//   ....[101]....
        /*1344*/ 	.word	0x00024930
        /*1348*/ 	.word	0x00000003
        /*134c*/ 	.word	0x00022860
        /*1350*/ 	.short	0x010a
        /*1352*/ 	.byte	0x3f
	.zero		1


	//   ....[102]....
        /*1354*/ 	.word	0x00024980
        /*1358*/ 	.word	0x00000005
        /*135c*/ 	.word	0x00022880
        /*1360*/ 	.short	0x010a
        /*1362*/ 	.byte	0x3f
	.zero		1


	//----- nvinfo : EIATTR_NUM_MBARRIERS
	.align		4
.L_209:
        /*1364*/ 	.byte	0x03, 0x38
        /*1366*/ 	.short	0x0016


	//----- nvinfo : EIATTR_EXIT_INSTR_OFFSETS
	.align		4
        /*1368*/ 	.byte	0x04, 0x1c
        /*136a*/ 	.short	(.L_211 - .L_210)


	//   ....[0]....
.L_210:
        /*136c*/ 	.word	0x000009c0


	//   ....[1]....
        /*1370*/ 	.word	0x00018af0


	//   ....[2]....
        /*1374*/ 	.word	0x00020940


	//----- nvinfo : EIATTR_MAX_THREADS
	.align		4
.L_211:
        /*1378*/ 	.byte	0x04, 0x05
        /*137a*/ 	.short	(.L_213 - .L_212)
.L_212:
        /*137c*/ 	.word	0x00000180
        /*1380*/ 	.word	0x00000001
        /*1384*/ 	.word	0x00000001


	//----- nvinfo : EIATTR_CRS_STACK_SIZE
	.align		4
.L_213:
        /*1388*/ 	.byte	0x04, 0x1e
        /*138a*/ 	.short	(.L_215 - .L_214)
.L_214:
        /*138c*/ 	.word	0x00000000


	//----- nvinfo : EIATTR_CBANK_PARAM_SIZE
	.align		4
.L_215:
        /*1390*/ 	.byte	0x03, 0x19
        /*1392*/ 	.short	0x0af0


	//----- nvinfo : EIATTR_PARAM_CBANK
	.align		4
        /*1394*/ 	.byte	0x04, 0x0a
        /*1396*/ 	.short	(.L_217 - .L_216)
	.align		4
.L_216:
        /*1398*/ 	.word	index@(.nv.constant0._ZN7cutlass13device_kernelIN5flash11enable_sm90INS1_16FlashAttnFwdSm90INS1_25CollectiveMainloopFwdSm90ILi2EN4cute5tupleIJNS5_1CILi1EEES8_S8_EEENS6_IJNS7_ILi128EEENS7_ILi160EEESA_EEELi128ENS_12float_e4m3_tEfNS_4arch4Sm90ELb0ELb1ELb1ELb1ELb1ELb0ELb0ELb1ELb1ELb1ELb1ELb0EEENS1_21CollectiveEpilogueFwdINS6_IJSA_SA_SB_EEES9_NS_10bfloat16_tESF_Li256ELb1ELb1ELb1ELb1EEENS1_36VarlenDynamicPersistentTileSchedulerILi128ELi160ELi256ELi128ELb1ELb1ELb1ELb1ELb0ELb1EEEEEEEEEvNT_6ParamsE)
        /*139c*/ 	.short	0x0210
        /*139e*/ 	.short	0x0af0


	//----- nvinfo : EIATTR_SW_WAR
	.align		4
.L_217:
        /*13a0*/ 	.byte	0x04, 0x36
        /*13a2*/ 	.short	(.L_219 - .L_218)
.L_218:
        /*13a4*/ 	.word	0x00000008
.L_219:


//--------------------- .nv.info._ZN7cutlass13device_kernelIN5flash11enable_sm90INS1_16FlashAttnFwdSm90INS1_25CollectiveMainloopFwdSm90ILi2EN4cute5tupleIJNS5_1CILi1EEES8_S8_EEENS6_IJNS7_ILi128EEENS7_ILi160EEESA_EEELi128ENS_12float_e4m3_tEfNS_4arch4Sm90ELb0ELb1ELb1ELb1ELb1ELb1ELb0ELb1ELb1ELb1ELb1ELb0EEENS1_21CollectiveEpilogueFwdINS6_IJSA_SA_SB_EEES9_NS_10bfloat16_tESF_Li256ELb1ELb1ELb1ELb1EEENS1_36VarlenDynamicPersistentTileSchedulerILi128ELi160ELi256ELi128ELb1ELb1ELb1ELb1ELb0ELb1EEEEEEEEEvNT_6ParamsE --------------------------
	.section	.nv.info._ZN7cutlass13device_kernelIN5flash11enable_sm90INS1_16FlashAttnFwdSm90INS1_25CollectiveMainloopFwdSm90ILi2EN4cute5tupleIJNS5_1CILi1EEES8_S8_EEENS6_IJNS7_ILi128EEENS7_ILi160EEESA_EEELi128ENS_12float_e4m3_tEfNS_4arch4Sm90ELb0ELb1ELb1ELb1ELb1ELb1ELb0ELb1ELb1ELb1ELb1ELb0EEENS1_21CollectiveEpilogueFwdINS6_IJSA_SA_SB_EEES9_NS_10bfloat16_tESF_Li256ELb1ELb1ELb1ELb1EEENS1_36VarlenDynamicPersistentTileSchedulerILi128ELi160ELi256ELi128ELb1ELb1ELb1ELb1ELb0ELb1EEEEEEEEEvNT_6ParamsE,"",@"SHT_CUDA_INFO"
	.sectionflags	@""
	.align	4


	//----- nvinfo : EIATTR_CUDA_API_VERSION
	.align		4
        /*0000*/ 	.byte	0x04, 0x37
        /*0002*/ 	.short	(.L_221 - .L_220)
.L_220:
        /*0004*/ 	.word	0x00000082


	//----- nvinfo : EIATTR_KPARAM_INFO
	.align		4
.L_221:
        /*0008*/ 	.byte	0x04, 0x17
        /*000a*/ 	.short	(.L_223 - .L_222)
.L_222:
        /*000c*/ 	.word	0x00000000
        /*0010*/ 	.short	0x0000
        /*0012*/ 	.short	0x0070
        /*0014*/ 	.byte	0x00, 0xf0, 0x01, 0x2a


	//----- nvinfo : EIATTR_SPARSE_MMA_MASK
	.align		4
.L_223:
        /*0018*/ 	.byte	0x03, 0x50
        /*001a*/ 	.short	0x0000


	//----- nvinfo : EIATTR_MAXREG_COUNT
	.align		4
        /*001c*/ 	.byte	0x03, 0x1b
        /*001e*/ 	.short	0x00a8


	//----- nvinfo : EIATTR_NUM_BARRIERS
	.align		4
        /*0020*/ 	.byte	0x02, 0x4c
        /*0022*/ 	.byte	0x10
	.zero		1


	//----- nvinfo : EIATTR_EXTERNS
	.align		4
        /*0024*/ 	.byte	0x04, 0x0f
        /*0026*/ 	.short	(.L_225 - .L_224)


	//   ....[0]....
	.align		4
.L_224:
        /*0028*/ 	.word	index@(__assertfail)


	//----- nvinfo : EIATTR_ANNOTATIONS
	.align		4
.L_225:
        /*002c*/ 	.byte	0x04, 0x55
        /*002e*/ 	.short	(.L_227 - .L_226)


	//   ....[0]....
.L_226:
        /* <DEDUP_REMOVED lines=35> */


	//----- nvinfo : EIATTR_MERCURY_ISA_VERSION
	.align		4
.L_227:
        /*0250*/ 	.byte	0x03, 0x5f
        /*0252*/ 	.short	0x0101


	//----- nvinfo : EIATTR_UNUSED_LOAD_BYTE_OFFSET
	.align		4
        /*0254*/ 	.byte	0x04, 0x44
        /*0256*/ 	.short	(.L_229 - .L_228)


	//   ....[0]....
.L_228:
        /*0258*/ 	.word	0x00000ab0
        /*025c*/ 	.word	0x0000fff0


	//   ....[1]....
        /*0260*/ 	.word	0x00023c30
        /*0264*/ 	.word	0x0000fff0


	//----- nvinfo : EIATTR_INT_WARP_WIDE_INSTR_OFFSETS
	.align		4
.L_229:
        /*0268*/ 	.byte	0x04, 0x31
        /*026a*/ 	.short	(.L_231 - .L_230)


	//   ....[0]....
.L_230:
        /*026c*/ 	.word	0x00000130


	//   ....[1]....
        /*0270*/ 	.word	0x00000170


	//   ....[2]....
        /*0274*/ 	.word	0x000001e0


	//   ....[3]....
        /*0278*/ 	.word	0x0002af40


	//   ....[4]....
        /*027c*/ 	.word	0x0002afe0


	//   ....[5]....
        /*0280*/ 	.word	0x0002f170


	//   ....[6]....
        /*0284*/ 	.word	0x0002f210


	//----- nvinfo : EIATTR_COOP_GROUP_MASK_REGIDS
	.align		4
.L_231:
        /*0288*/ 	.byte	0x04, 0x29
        /*028a*/ 	.short	(.L_233 - .L_232)


	//   ....[0]....
.L_232:
        /*028c*/ 	.word	0xffffffff


	//   ....[1]....
        /*0290*/ 	.word	0xffffffff


	//   ....[2]....
        /*0294*/ 	.word	0xffffffff


	//   ....[3]....
        /*0298*/ 	.word	0xffffffff


	//   ....[4]....
        /*029c*/ 	.word	0xffffffff


	//   ....[5]....
        /*02a0*/ 	.word	0xffffffff


	//   ....[6]....
        /*02a4*/ 	.word	0xffffffff


	//   ....[7]....
        /*02a8*/ 	.word	0xffffffff


	//   ....[8]....
        /*02ac*/ 	.word	0xffffffff


	//   ....[9]....
        /*02b0*/ 	.word	0xffffffff


	//   ....[10]....
        /*02b4*/ 	.word	0xffffffff


	//   ....[11]....
        /*02b8*/ 	.word	0xffffffff


	//   ....[12]....
        /*02bc*/ 	.word	0xffffffff


	//   ....[13]....
        /*02c0*/ 	.word	0xffffffff


	//   ....[14]....
        /*02c4*/ 	.word	0xffffffff


	//   ....[15]....
        /*02c8*/ 	.word	0xffffffff


	//   ....[16]....
        /*02cc*/ 	.word	0xffffffff


	//   ....[17]....
        /*02d0*/ 	.word	0xffffffff


	//   ....[18]....
        /*02d4*/ 	.word	0xffffffff


	//   ....[19]....
        /*02d8*/ 	.word	0xffffffff


	//   ....[20]....
        /*02dc*/ 	.word	0xffffffff


	//   ....[21]....
        /*02e0*/ 	.word	0xffffffff


	//   ....[22]....
        /*02e4*/ 	.word	0xffffffff


	//   ....[23]....
        /*02e8*/ 	.word	0xffffffff


	//   ....[24]....
        /*02ec*/ 	.word	0xffffffff


	//   ....[25]....
        /*02f0*/ 	.word	0xffffffff


	//   ....[26]....
        /*02f4*/ 	.word	0xffffffff


	//   ....[27]....
        /*02f8*/ 	.word	0xffffffff


	//   ....[28]....
        /*02fc*/ 	.word	0xffffffff


	//   ....[29]....
        /*0300*/ 	.word	0xffffffff


	//   ....[30]....
        /*0304*/ 	.word	0xffffffff


	//   ....[31]....
        /*0308*/ 	.word	0xffffffff


	//   ....[32]....
        /*030c*/ 	.word	0xffffffff


	//   ....[33]....
        /*0310*/ 	.word	0xffffffff


	//   ....[34]....
        /*0314*/ 	.word	0xffffffff


	//   ....[35]....
        /*0318*/ 	.word	0xffffffff


	//   ....[36]....
        /*031c*/ 	.word	0xffffffff


	//   ....[37]....
        /*0320*/ 	.word	0xffffffff


	//   ....[38]....
        /*0324*/ 	.word	0xffffffff


	//   ....[39]....
        /*0328*/ 	.word	0xffffffff


	//   ....[40]....
        /*032c*/ 	.word	0xffffffff


	//   ....[41]....
        /*0330*/ 	.word	0xffffffff


	//   ....[42]....
        /*0334*/ 	.word	0xffffffff


	//   ....[43]....
        /*0338*/ 	.word	0xffffffff


	//   ....[44]....
        /*033c*/ 	.word	0xffffffff


	//   ....[45]....
        /*0340*/ 	.word	0xffffffff


	//   ....[46]....
        /*0344*/ 	.word	0xffffffff


	//   ....[47]....
        /*0348*/ 	.word	0xffffffff


	//   ....[48]....
        /*034c*/ 	.word	0xffffffff


	//   ....[49]....
        /*0350*/ 	.word	0xffffffff


	//   ....[50]....
        /*0354*/ 	.word	0xffffffff


	//   ....[51]....
        /*0358*/ 	.word	0xffffffff


	//   ....[52]....
        /*035c*/ 	.word	0xffffffff


	//   ....[53]....
        /*0360*/ 	.word	0xffffffff


	//   ....[54]....
        /*0364*/ 	.word	0xffffffff


	//   ....[55]....
        /*0368*/ 	.word	0xffffffff


	//   ....[56]....
        /*036c*/ 	.word	0xffffffff


	//   ....[57]....
        /*0370*/ 	.word	0xffffffff


	//   ....[58]....
        /*0374*/ 	.word	0xffffffff


	//   ....[59]....
        /*0378*/ 	.word	0xffffffff


	//   ....[60]....
        /*037c*/ 	.word	0xffffffff


	//   ....[61]....
        /*0380*/ 	.word	0xffffffff


	//   ....[62]....
        /*0384*/ 	.word	0xffffffff


	//   ....[63]....
        /*0388*/ 	.word	0xffffffff


	//   ....[64]....
        /*038c*/ 	.word	0xffffffff


	//   ....[65]....
        /*0390*/ 	.word	0xffffffff


	//   ....[66]....
        /*0394*/ 	.word	0xffffffff


	//   ....[67]....
        /*0398*/ 	.word	0xffffffff


	//   ....[68]....
        /*039c*/ 	.word	0xffffffff


	//   ....[69]....
        /*03a0*/ 	.word	0xffffffff


	//   ....[70]....
        /*03a4*/ 	.word	0xffffffff


	//   ....[71]....
        /*03a8*/ 	.word	0xffffffff


	//   ....[72]....
        /*03ac*/ 	.word	0xffffffff


	//   ....[73]....
        /*03b0*/ 	.word	0xffffffff


	//   ....[74]....
        /*03b4*/ 	.word	0xffffffff


	//   ....[75]....
        /*03b8*/ 	.word	0xffffffff


	//   ....[76]....
        /*03bc*/ 	.word	0xffffffff


	//   ....[77]....
        /*03c0*/ 	.word	0xffffffff


	//   ....[78]....
        /*03c4*/ 	.word	0xffffffff


	//   ....[79]....
        /*03c8*/ 	.word	0xffffffff


	//   ....[80]....
        /*03cc*/ 	.word	0xffffffff


	//   ....[81]....
        /*03d0*/ 	.word	0xffffffff


	//   ....[82]....
        /*03d4*/ 	.word	0xffffffff


	//   ....[83]....
        /*03d8*/ 	.word	0xffffffff


	//   ....[84]....
        /*03dc*/ 	.word	0xffffffff


	//   ....[85]....
        /*03e0*/ 	.word	0xffffffff


	//   ....[86]....
        /*03e4*/ 	.word	0xffffffff


	//   ....[87]....
        /*03e8*/ 	.word	0xffffffff


	//   ....[88]....
        /*03ec*/ 	.word	0xffffffff


	//   ....[89]....
        /*03f0*/ 	.word	0xffffffff


	//   ....[90]....
        /*03f4*/ 	.word	0xffffffff


	//   ....[91]....
        /*03f8*/ 	.word	0xffffffff


	//   ....[92]....
        /*03fc*/ 	.word	0xffffffff


	//   ....[93]....
        /*0400*/ 	.word	0xffffffff


	//   ....[94]....
        /*0404*/ 	.word	0xffffffff


	//   ....[95]....
        /*0408*/ 	.word	0xffffffff


	//   ....[96]....
        /*040c*/ 	.word	0xffffffff


	//   ....[97]....
        /*0410*/ 	.word	0xffffffff


	//   ....[98]....
        /*0414*/ 	.word	0xffffffff


	//   ....[99]....
        /*0418*/ 	.word	0xffffffff


	//   ....[100]....
        /*041c*/ 	.word	0xffffffff


	//   ....[101]....
        /*0420*/ 	.word	0xffffffff


	//   ....[102]....
        /*0424*/ 	.word	0xffffffff


	//   ....[103]....
        /*0428*/ 	.word	0xffffffff


	//   ....[104]....
        /*042c*/ 	.word	0xffffffff


	//   ....[105]....
        /*0430*/ 	.word	0xffffffff


	//   ....[106]....
        /*0434*/ 	.word	0xffffffff


	//   ....[107]....
        /*0438*/ 	.word	0xffffffff


	//   ....[108]....
        /*043c*/ 	.word	0xffffffff


	//   ....[109]....
        /*0440*/ 	.word	0xffffffff


	//   ....[110]....
        /*0444*/ 	.word	0xffffffff


	//   ....[111]....
        /*0448*/ 	.word	0xffffffff


	//   ....[112]....
        /*044c*/ 	.word	0xffffffff


	//   ....[113]....
        /*0450*/ 	.word	0xffffffff


	//   ....[114]....
        /*0454*/ 	.word	0xffffffff


	//   ....[115]....
        /*0458*/ 	.word	0xffffffff


	//   ....[116]....
        /*045c*/ 	.word	0xffffffff


	//   ....[117]....
        /*0460*/ 	.word	0xffffffff


	//   ....[118]....
        /*0464*/ 	.word	0xffffffff


	//   ....[119]....
        /*0468*/ 	.word	0xffffffff


	//   ....[120]....
        /*046c*/ 	.word	0xffffffff


	//   ....[121]....
        /*0470*/ 	.word	0xffffffff


	//   ....[122]....
        /*0474*/ 	.word	0xffffffff


	//   ....[123]....
        /*0478*/ 	.word	0xffffffff


	//   ....[124]....
        /*047c*/ 	.word	0xffffffff


	//   ....[125]....
        /*0480*/ 	.word	0xffffffff


	//   ....[126]....
        /*0484*/ 	.word	0xffffffff


	//   ....[127]....
        /*0488*/ 	.word	0xffffffff


	//   ....[128]....
        /*048c*/ 	.word	0xffffffff


	//   ....[129]....
        /*0490*/ 	.word	0xffffffff


	//   ....[130]....
        /*0494*/ 	.word	0xffffffff


	//   ....[131]....
        /*0498*/ 	.word	0xffffffff


	//   ....[132]....
        /*049c*/ 	.word	0xffffffff


	//   ....[133]....
        /*04a0*/ 	.word	0xffffffff


	//   ....[134]....
        /*04a4*/ 	.word	0xffffffff


	//   ....[135]....
        /*04a8*/ 	.word	0xffffffff


	//   ....[136]....
        /*04ac*/ 	.word	0xffffffff


	//   ....[137]....
        /*04b0*/ 	.word	0xffffffff


	//   ....[138]....
        /*04b4*/ 	.word	0xffffffff


	//   ....[139]....
        /*04b8*/ 	.word	0xffffffff


	//   ....[140]....
        /*04bc*/ 	.word	0xffffffff


	//   ....[141]....
        /*04c0*/ 	.word	0xffffffff


	//   ....[142]....
        /*04c4*/ 	.word	0xffffffff


	//   ....[143]....
        /*04c8*/ 	.word	0xffffffff


	//   ....[144]....
        /*04cc*/ 	.word	0xffffffff


	//   ....[145]....
        /*04d0*/ 	.word	0xffffffff


	//   ....[146]....
        /*04d4*/ 	.word	0xffffffff


	//   ....[147]....
        /*04d8*/ 	.word	0xffffffff


	//   ....[148]....
        /*04dc*/ 	.word	0xffffffff


	//   ....[149]....
        /*04e0*/ 	.word	0xffffffff


	//   ....[150]....
        /*04e4*/ 	.word	0xffffffff


	//   ....[151]....
        /*04e8*/ 	.word	0xffffffff


	//   ....[152]....
        /*04ec*/ 	.word	0xffffffff


	//   ....[153]....
        /*04f0*/ 	.word	0xffffffff


	//   ....[154]....
        /*04f4*/ 	.word	0xffffffff


	//   ....[155]....
        /*04f8*/ 	.word	0xffffffff


	//   ....[156]....
        /*04fc*/ 	.word	0xffffffff


	//   ....[157]....
        /*0500*/ 	.word	0xffffffff


	//   ....[158]....
        /*0504*/ 	.word	0xffffffff


	//   ....[159]....
        /*0508*/ 	.word	0xffffffff


	//   ....[160]....
        /*050c*/ 	.word	0xffffffff


	//   ....[161]....
        /*0510*/ 	.word	0xffffffff


	//   ....[162]....
        /*0514*/ 	.word	0xffffffff


	//   ....[163]....
        /*0518*/ 	.word	0xffffffff


	//   ....[164]....
        /*051c*/ 	.word	0xffffffff


	//   ....[165]....
        /*0520*/ 	.word	0xffffffff


	//   ....[166]....
        /*0524*/ 	.word	0xffffffff


	//   ....[167]....
        /*0528*/ 	.word	0xffffffff


	//   ....[168]....
        /*052c*/ 	.word	0xffffffff


	//   ....[169]....
        /*0530*/ 	.word	0xffffffff


	//   ....[170]....
        /*0534*/ 	.word	0xffffffff


	//   ....[171]....
        /*0538*/ 	.word	0xffffffff


	//   ....[172]....
        /*053c*/ 	.word	0xffffffff


	//   ....[173]....
        /*0540*/ 	.word	0xffffffff


	//   ....[174]....
        /*0544*/ 	.word	0xffffffff


	//   ....[175]....
        /*0548*/ 	.word	0xffffffff


	//   ....[176]....
        /*054c*/ 	.word	0xffffffff


	//   ....[177]....
        /*0550*/ 	.word	0xffffffff


	//   ....[178]....
        /*0554*/ 	.word	0xffffffff


	//   ....[179]....
        /*0558*/ 	.word	0xffffffff


	//   ....[180]....
        /*055c*/ 	.word	0xffffffff


	//   ....[181]....
        /*0560*/ 	.word	0xffffffff


	//   ....[182]....
        /*0564*/ 	.word	0xffffffff


	//   ....[183]....
        /*0568*/ 	.word	0xffffffff


	//   ....[184]....
        /*056c*/ 	.word	0xffffffff


	//   ....[185]....
        /*0570*/ 	.word	0xffffffff


	//   ....[186]....
        /*0574*/ 	.word	0xffffffff


	//   ....[187]....
        /*0578*/ 	.word	0xffffffff


	//   ....[188]....
        /*057c*/ 	.word	0xffffffff


	//   ....[189]....
        /*0580*/ 	.word	0xffffffff


	//   ....[190]....
        /*0584*/ 	.word	0xffffffff


	//   ....[191]....
        /*0588*/ 	.word	0xffffffff


	//   ....[192]....
        /*058c*/ 	.word	0xffffffff


	//   ....[193]....
        /*0590*/ 	.word	0xffffffff


	//   ....[194]....
        /*0594*/ 	.word	0xffffffff


	//   ....[195]....
        /*0598*/ 	.word	0xffffffff


	//   ....[196]....
        /*059c*/ 	.word	0xffffffff


	//   ....[197]....
        /*05a0*/ 	.word	0xffffffff


	//   ....[198]....
        /*05a4*/ 	.word	0xffffffff


	//   ....[199]....
        /*05a8*/ 	.word	0xffffffff


	//   ....[200]....
        /*05ac*/ 	.word	0xffffffff


	//   ....[201]....
        /*05b0*/ 	.word	0xffffffff


	//   ....[202]....
        /*05b4*/ 	.word	0xffffffff


	//   ....[203]....
        /*05b8*/ 	.word	0xffffffff


	//   ....[204]....
        /*05bc*/ 	.word	0xffffffff


	//   ....[205]....
        /*05c0*/ 	.word	0xffffffff


	//   ....[206]....
        /*05c4*/ 	.word	0xffffffff


	//   ....[207]....
        /*05c8*/ 	.word	0xffffffff


	//   ....[208]....
        /*05cc*/ 	.word	0xffffffff


	//   ....[209]....
        /*05d0*/ 	.word	0xffffffff


	//   ....[210]....
        /*05d4*/ 	.word	0xffffffff


	//   ....[211]....
        /*05d8*/ 	.word	0xffffffff


	//   ....[212]....
        /*05dc*/ 	.word	0xffffffff


	//   ....[213]....
        /*05e0*/ 	.word	0xffffffff


	//   ....[214]....
        /*05e4*/ 	.word	0xffffffff


	//   ....[215]....
        /*05e8*/ 	.word	0xffffffff


	//   ....[216]....
        /*05ec*/ 	.word	0xffffffff


	//   ....[217]....
        /*05f0*/ 	.word	0xffffffff


	//   ....[218]....
        /*05f4*/ 	.word	0xffffffff


	//   ....[219]....
        /*05f8*/ 	.word	0xffffffff


	//   ....[220]....
        /*05fc*/ 	.word	0xffffffff


	//   ....[221]....
        /*0600*/ 	.word	0xffffffff


	//   ....[222]....
        /*0604*/ 	.word	0xffffffff


	//   ....[223]....
        /*0608*/ 	.word	0xffffffff


	//   ....[224]....
        /*060c*/ 	.word	0xffffffff


	//   ....[225]....
        /*0610*/ 	.word	0xffffffff


	//   ....[226]....
        /*0614*/ 	.word	0xffffffff


	//   ....[227]....
        /*0618*/ 	.word	0xffffffff


	//   ....[228]....
        /*061c*/ 	.word	0xffffffff


	//   ....[229]....
        /*0620*/ 	.word	0xffffffff


	//   ....[230]....
        /*0624*/ 	.word	0xffffffff


	//   ....[231]....
        /*0628*/ 	.word	0xffffffff


	//   ....[232]....
        /*062c*/ 	.word	0xffffffff


	//   ....[233]....
        /*0630*/ 	.word	0xffffffff


	//   ....[234]....
        /*0634*/ 	.word	0xffffffff


	//   ....[235]....
        /*0638*/ 	.word	0xffffffff


	//   ....[236]....
        /*063c*/ 	.word	0xffffffff


	//   ....[237]....
        /*0640*/ 	.word	0xffffffff


	//   ....[238]....
        /*0644*/ 	.word	0xffffffff


	//   ....[239]....
        /*0648*/ 	.word	0xffffffff


	//   ....[240]....
        /*064c*/ 	.word	0xffffffff


	//   ....[241]....
        /*0650*/ 	.word	0xffffffff


	//   ....[242]....
        /*0654*/ 	.word	0xffffffff


	//   ....[243]....
        /*0658*/ 	.word	0xffffffff


	//   ....[244]....
        /*065c*/ 	.word	0xffffffff


	//   ....[245]....
        /*0660*/ 	.word	0xffffffff


	//   ....[246]....
        /*0664*/ 	.word	0xffffffff


	//   ....[247]....
        /*0668*/ 	.word	0xffffffff


	//   ....[248]....
        /*066c*/ 	.word	0xffffffff


	//   ....[249]....
        /*0670*/ 	.word	0xffffffff


	//   ....[250]....
        /*0674*/ 	.word	0xffffffff


	//   ....[251]....
        /*0678*/ 	.word	0xffffffff


	//   ....[252]....
        /*067c*/ 	.word	0xffffffff


	//   ....[253]....
        /*0680*/ 	.word	0xffffffff


	//   ....[254]....
        /*0684*/ 	.word	0xffffffff


	//   ....[255]....
        /*0688*/ 	.word	0xffffffff


	//   ....[0]....
        /*068c*/ 	.word	0xffffffff


	//   ....[1]....
        /*0690*/ 	.word	0xffffffff


	//   ....[2]....
        /*0694*/ 	.word	0xffffffff


	//   ....[3]....
        /*0698*/ 	.word	0xffffffff


	//   ....[4]....
        /*069c*/ 	.word	0xffffffff


	//   ....[5]....
        /*06a0*/ 	.word	0xffffffff


	//   ....[6]....
        /*06a4*/ 	.word	0xffffffff


	//   ....[7]....
        /*06a8*/ 	.word	0xffffffff


	//   ....[8]....
        /*06ac*/ 	.word	0xffffffff


	//   ....[9]....
        /*06b0*/ 	.word	0xffffffff


	//   ....[10]....
        /*06b4*/ 	.word	0xffffffff


	//   ....[11]....
        /*06b8*/ 	.word	0xffffffff


	//   ....[12]....
        /*06bc*/ 	.word	0xffffffff


	//   ....[13]....
        /*06c0*/ 	.word	0xffffffff


	//   ....[14]....
        /*06c4*/ 	.word	0xffffffff


	//   ....[15]....
        /*06c8*/ 	.word	0xffffffff


	//   ....[16]....
        /*06cc*/ 	.word	0xffffffff


	//   ....[17]....
        /*06d0*/ 	.word	0xffffffff


	//   ....[18]....
        /*06d4*/ 	.word	0xffffffff


	//   ....[19]....
        /*06d8*/ 	.word	0xffffffff


	//   ....[20]....
        /*06dc*/ 	.word	0xffffffff


	//   ....[21]....
        /*06e0*/ 	.word	0xffffffff


	//   ....[22]....
        /*06e4*/ 	.word	0xffffffff


	//   ....[23]....
        /*06e8*/ 	.word	0xffffffff


	//   ....[24]....
        /*06ec*/ 	.word	0xffffffff


	//   ....[25]....
        /*06f0*/ 	.word	0xffffffff


	//   ....[26]....
        /*06f4*/ 	.word	0xffffffff


	//   ....[27]....
        /*06f8*/ 	.word	0xffffffff


	//   ....[28]....
        /*06fc*/ 	.word	0xffffffff


	//   ....[29]....
        /*0700*/ 	.word	0xffffffff


	//   ....[30]....
        /*0704*/ 	.word	0xffffffff


	//   ....[31]....
        /*0708*/ 	.word	0xffffffff


	//   ....[32]....
        /*070c*/ 	.word	0xffffffff


	//   ....[33]....
        /*0710*/ 	.word	0xffffffff


	//   ....[34]....
        /*0714*/ 	.word	0xffffffff


	//   ....[35]....
        /*0718*/ 	.word	0xffffffff


	//   ....[36]....
        /*071c*/ 	.word	0xffffffff


	//   ....[37]....
        /*0720*/ 	.word	0xffffffff


	//   ....[38]....
        /*0724*/ 	.word	0xffffffff


	//   ....[39]....
        /*0728*/ 	.word	0x0500000f


	//   ....[40]....
        /*072c*/ 	.word	0x0500000f


	//   ....[41]....
        /*0730*/ 	.word	0x0500000f


	//   ....[42]....
        /*0734*/ 	.word	0x0500000f


	//   ....[43]....
        /*0738*/ 	.word	0x0500000f


	//   ....[44]....
        /*073c*/ 	.word	0x0500000f


	//   ....[45]....
        /*0740*/ 	.word	0x0500000f


	//   ....[46]....
        /*0744*/ 	.word	0x0500000f


	//   ....[47]....
        /*0748*/ 	.word	0x0500000f


	//   ....[48]....
        /*074c*/ 	.word	0x0500000f


	//   ....[49]....
        /*0750*/ 	.word	0x0500000f


	//   ....[50]....
        /*0754*/ 	.word	0x0500000f


	//   ....[51]....
        /*0758*/ 	.word	0x0500000f


	//   ....[52]....
        /*075c*/ 	.word	0x0500000f


	//   ....[53]....
        /*0760*/ 	.word	0x0500000f


	//   ....[54]....
        /*0764*/ 	.word	0x0500000f


	//   ....[55]....
        /*0768*/ 	.word	0x0500000f


	//   ....[56]....
        /*076c*/ 	.word	0x0500000f


	//   ....[57]....
        /*0770*/ 	.word	0x0500000f


	//   ....[58]....
        /*0774*/ 	.word	0x0500000f


	//   ....[59]....
        /*0778*/ 	.word	0x0500000f


	//   ....[60]....
        /*077c*/ 	.word	0x0500000f


	//   ....[61]....
        /*0780*/ 	.word	0x0500000f


	//   ....[62]....
        /*0784*/ 	.word	0x0500000f


	//   ....[63]....
        /*0788*/ 	.word	0x0500000f


	//   ....[64]....
        /*078c*/ 	.word	0x0500000f


	//   ....[65]....
        /*0790*/ 	.word	0x0500000f


	//   ....[66]....
        /*0794*/ 	.word	0x0500000f


	//   ....[67]....
        /*0798*/ 	.word	0x0500000f


	//   ....[68]....
        /*079c*/ 	.word	0x0500000f


	//   ....[69]....
        /*07a0*/ 	.word	0x0500000f


	//   ....[70]....
        /*07a4*/ 	.word	0x0500000f


	//   ....[71]....
        /*07a8*/ 	.word	0x0500000f


	//   ....[72]....
        /*07ac*/ 	.word	0x0500000f


	//   ....[73]....
        /*07b0*/ 	.word	0x0500000f


	//   ....[74]....
        /*07b4*/ 	.word	0x0500000f


	//   ....[75]....
        /*07b8*/ 	.word	0x0500000f


	//   ....[76]....
        /*07bc*/ 	.word	0x0500000f


	//   ....[77]....
        /*07c0*/ 	.word	0x0500000f


	//   ....[78]....
        /*07c4*/ 	.word	0x0500000f


	//   ....[79]....
        /*07c8*/ 	.word	0x0500000f


	//   ....[80]....
        /*07cc*/ 	.word	0x0500000f


	//   ....[81]....
        /*07d0*/ 	.word	0x0500000f


	//   ....[82]....
        /*07d4*/ 	.word	0x0500000f


	//   ....[83]....
        /*07d8*/ 	.word	0x0500000f


	//   ....[84]....
        /*07dc*/ 	.word	0x0500000f


	//   ....[85]....
        /*07e0*/ 	.word	0x0500000f


	//   ....[86]....
        /*07e4*/ 	.word	0x0500000f


	//   ....[87]....
        /*07e8*/ 	.word	0x0500000f


	//   ....[88]....
        /*07ec*/ 	.word	0x0500000f


	//   ....[89]....
        /*07f0*/ 	.word	0x0500000f


	//   ....[90]....
        /*07f4*/ 	.word	0x0500000f


	//   ....[91]....
        /*07f8*/ 	.word	0x0500000f


	//   ....[92]....
        /*07fc*/ 	.word	0x0500000f


	//   ....[93]....
        /*0800*/ 	.word	0x0500000f


	//   ....[94]....
        /*0804*/ 	.word	0x0500000f


	//   ....[95]....
        /*0808*/ 	.word	0x0500000f


	//   ....[96]....
        /*080c*/ 	.word	0x0500000f


	//   ....[97]....
        /*0810*/ 	.word	0x0500000f


	//   ....[98]....
        /*0814*/ 	.word	0x0500000f


	//   ....[99]....
        /*0818*/ 	.word	0x0500000f


	//   ....[100]....
        /*081c*/ 	.word	0x0500000f


	//   ....[101]....
        /*0820*/ 	.word	0x0500000f


	//   ....[102]....
        /*0824*/ 	.word	0x0500000f


	//   ....[103]....
        /*0828*/ 	.word	0x0500000f


	//   ....[104]....
        /*082c*/ 	.word	0x0500000f


	//   ....[105]....
        /*0830*/ 	.word	0x0500000f


	//   ....[106]....
        /*0834*/ 	.word	0x0500000f


	//   ....[107]....
        /*0838*/ 	.word	0x0500000f


	//   ....[108]....
        /*083c*/ 	.word	0x0500000f


	//   ....[109]....
        /*0840*/ 	.word	0x0500000f


	//   ....[110]....
        /*0844*/ 	.word	0x0500000f


	//   ....[111]....
        /*0848*/ 	.word	0x0500000f


	//   ....[112]....
        /*084c*/ 	.word	0x0500000f


	//   ....[113]....
        /*0850*/ 	.word	0x0500000f


	//   ....[114]....
        /*0854*/ 	.word	0x0500000f


	//   ....[115]....
        /*0858*/ 	.word	0x0500000f


	//   ....[116]....
        /*085c*/ 	.word	0x0500000f


	//   ....[117]....
        /*0860*/ 	.word	0x0500000f


	//   ....[118]....
        /*0864*/ 	.word	0x0500000f


	//   ....[119]....
        /*0868*/ 	.word	0x0500000f


	//   ....[120]....
        /*086c*/ 	.word	0x0500000f


	//   ....[121]....
        /*0870*/ 	.word	0x0500000f


	//   ....[122]....
        /*0874*/ 	.word	0x0500000f


	//   ....[123]....
        /*0878*/ 	.word	0x0500000f


	//   ....[124]....
        /*087c*/ 	.word	0x0500000f


	//   ....[125]....
        /*0880*/ 	.word	0x0500000f


	//   ....[126]....
        /*0884*/ 	.word	0x0500000f


	//   ....[127]....
        /*0888*/ 	.word	0x0500000f


	//   ....[128]....
        /*088c*/ 	.word	0x0500000f


	//   ....[129]....
        /*0890*/ 	.word	0x0500000f


	//   ....[130]....
        /*0894*/ 	.word	0x0500000f


	//   ....[131]....
        /*0898*/ 	.word	0x0500000f


	//   ....[132]....
        /*089c*/ 	.word	0x0500000f


	//   ....[133]....
        /*08a0*/ 	.word	0x0500000f


	//   ....[134]....
        /*08a4*/ 	.word	0x0500000f


	//   ....[135]....
        /*08a8*/ 	.word	0x0500000f


	//   ....[136]....
        /*08ac*/ 	.word	0x0500000f


	//   ....[137]....
        /*08b0*/ 	.word	0x0500000f


	//   ....[138]....
        /*08b4*/ 	.word	0x0500000f


	//   ....[139]....
        /*08b8*/ 	.word	0x0500000f


	//   ....[140]....
        /*08bc*/ 	.word	0x0500000f


	//   ....[141]....
        /*08c0*/ 	.word	0x0500000f


	//   ....[142]....
        /*08c4*/ 	.word	0x0500000f


	//   ....[143]....
        /*08c8*/ 	.word	0x0500000f


	//   ....[144]....
        /*08cc*/ 	.word	0x0500000f


	//   ....[145]....
        /*08d0*/ 	.word	0x0500000f


	//   ....[146]....
        /*08d4*/ 	.word	0x0500000f


	//   ....[147]....
        /*08d8*/ 	.word	0x0500000f


	//   ....[148]....
        /*08dc*/ 	.word	0x0500000f


	//   ....[149]....
        /*08e0*/ 	.word	0x0500000f


	//   ....[150]....
        /*08e4*/ 	.word	0x0500000f


	//   ....[151]....
        /*08e8*/ 	.word	0x0500000f


	//   ....[152]....
        /*08ec*/ 	.word	0x0500000f


	//   ....[153]....
        /*08f0*/ 	.word	0x0500000f


	//   ....[154]....
        /*08f4*/ 	.word	0x0500000f


	//   ....[155]....
        /*08f8*/ 	.word	0x0500000f


	//   ....[156]....
        /*08fc*/ 	.word	0x0500000f


	//   ....[157]....
        /*0900*/ 	.word	0x0500000f


	//   ....[158]....
        /*0904*/ 	.word	0x0500000f


	//   ....[159]....
        /*0908*/ 	.word	0x0500000f


	//   ....[160]....
        /*090c*/ 	.word	0x0500000f


	//   ....[161]....
        /*0910*/ 	.word	0x0500000f


	//   ....[162]....
        /*0914*/ 	.word	0x0500000f


	//   ....[163]....
        /*0918*/ 	.word	0x0500000f


	//   ....[164]....
        /*091c*/ 	.word	0x0500000f


	//   ....[165]....
        /*0920*/ 	.word	0x0500000f


	//   ....[166]....
        /*0924*/ 	.word	0x0500000f


	//   ....[167]....
        /*0928*/ 	.word	0x0500000f


	//   ....[168]....
        /*092c*/ 	.word	0x0500000f


	//   ....[169]....
        /*0930*/ 	.word	0x0500000f


	//   ....[170]....
        /*0934*/ 	.word	0x0500000f


	//   ....[171]....
        /*0938*/ 	.word	0x0500000f


	//   ....[172]....
        /*093c*/ 	.word	0x0500000f


	//   ....[173]....
        /*0940*/ 	.word	0x0500000f


	//   ....[174]....
        /*0944*/ 	.word	0x0500000f


	//   ....[175]....
        /*0948*/ 	.word	0x0500000f


	//   ....[176]....
        /*094c*/ 	.word	0x0500000f


	//   ....[177]....
        /*0950*/ 	.word	0x0500000f


	//   ....[178]....
        /*0954*/ 	.word	0x0500000f


	//   ....[179]....
        /*0958*/ 	.word	0x0500000f


	//   ....[180]....
        /*095c*/ 	.word	0x0500000f


	//   ....[181]....
        /*0960*/ 	.word	0x0500000f


	//   ....[182]....
        /*0964*/ 	.word	0x0500000f


	//   ....[183]....
        /*0968*/ 	.word	0x0500000f


	//   ....[184]....
        /*096c*/ 	.word	0x0500000f


	//   ....[185]....
        /*0970*/ 	.word	0x0500000f


	//   ....[186]....
        /*0974*/ 	.word	0x0500000f


	//   ....[187]....
        /*0978*/ 	.word	0x0500000f


	//   ....[188]....
        /*097c*/ 	.word	0x0500000f


	//   ....[189]....
        /*0980*/ 	.word	0x0500000f


	//   ....[190]....
        /*0984*/ 	.word	0x0500000f


	//   ....[191]....
        /*0988*/ 	.word	0x0500000f


	//   ....[192]....
        /*098c*/ 	.word	0x0500000f


	//   ....[193]....
        /*0990*/ 	.word	0x0500000f


	//   ....[194]....
        /*0994*/ 	.word	0x0500000f


	//   ....[195]....
        /*0998*/ 	.word	0x0500000f


	//   ....[196]....
        /*099c*/ 	.word	0x0500000f


	//   ....[197]....
        /*09a0*/ 	.word	0x0500000f


	//   ....[198]....
        /*09a4*/ 	.word	0x0500000f


	//   ....[199]....
        /*09a8*/ 	.word	0x0500000f


	//   ....[200]....
        /*09ac*/ 	.word	0x0500000f


	//   ....[201]....
        /*09b0*/ 	.word	0x0500000f


	//   ....[202]....
        /*09b4*/ 	.word	0x0500000f


	//   ....[203]....
        /*09b8*/ 	.word	0x0500000f


	//   ....[204]....
        /*09bc*/ 	.word	0x0500000f


	//   ....[205]....
        /*09c0*/ 	.word	0x0500000f


	//   ....[206]....
        /*09c4*/ 	.word	0x0500000f


	//   ....[207]....
        /*09c8*/ 	.word	0x0500000f


	//   ....[208]....
        /*09cc*/ 	.word	0x0500000f


	//   ....[209]....
        /*09d0*/ 	.word	0x0500000f


	//   ....[210]....
        /*09d4*/ 	.word	0x0500000f


	//   ....[211]....
        /*09d8*/ 	.word	0x0500000f


	//   ....[212]....
        /*09dc*/ 	.word	0x0500000f


	//   ....[213]....
        /*09e0*/ 	.word	0x0500000f


	//   ....[214]....
        /*09e4*/ 	.word	0x0500000f


	//   ....[215]....
        /*09e8*/ 	.word	0x0500000f


	//   ....[216]....
        /*09ec*/ 	.word	0x0500000f


	//   ....[217]....
        /*09f0*/ 	.word	0x0500000f


	//   ....[218]....
        /*09f4*/ 	.word	0x0500000f


	//   ....[219]....
        /*09f8*/ 	.word	0x0500000f


	//   ....[220]....
        /*09fc*/ 	.word	0x0500000f


	//   ....[221]....
        /*0a00*/ 	.word	0x0500000f


	//   ....[222]....
        /*0a04*/ 	.word	0x0500000f


	//   ....[223]....
        /*0a08*/ 	.word	0x0500000f


	//   ....[224]....
        /*0a0c*/ 	.word	0x0500000f


	//   ....[225]....
        /*0a10*/ 	.word	0x0500000f


	//   ....[226]....
        /*0a14*/ 	.word	0x0500000f


	//   ....[227]....
        /*0a18*/ 	.word	0x0500000f


	//   ....[228]....
        /*0a1c*/ 	.word	0x0500000f


	//   ....[229]....
        /*0a20*/ 	.word	0x0500000f


	//   ....[230]....
        /*0a24*/ 	.word	0x0500000f


	//   ....[231]....
        /*0a28*/ 	.word	0x0500000f


	//   ....[232]....
        /*0a2c*/ 	.word	0x0500000f


	//   ....[233]....
        /*0a30*/ 	.word	0x0500000f


	//   ....[234]....
        /*0a34*/ 	.word	0x0500000f


	//   ....[235]....
        /*0a38*/ 	.word	0x0500000f


	//   ....[236]....
        /*0a3c*/ 	.word	0x0500000f


	//   ....[237]....
        /*0a40*/ 	.word	0x0500000f


	//   ....[238]....
        /*0a44*/ 	.word	0x0500000f


	//   ....[239]....
        /*0a48*/ 	.word	0x0500000f


	//   ....[240]....
        /*0a4c*/ 	.word	0x0500000f


	//   ....[241]....
        /*0a50*/ 	.word	0x0500000f


	//   ....[242]....
        /*0a54*/ 	.word	0x0500000f


	//   ....[243]....
        /*0a58*/ 	.word	0x0500000f


	//   ....[244]....
        /*0a5c*/ 	.word	0x0500000f


	//   ....[245]....
        /*0a60*/ 	.word	0x0500000f


	//   ....[246]....
        /*0a64*/ 	.word	0x0500000f


	//   ....[247]....
        /*0a68*/ 	.word	0x0500000f


	//   ....[248]....
        /*0a6c*/ 	.word	0x0500000f


	//   ....[249]....
        /*0a70*/ 	.word	0x0500000f


	//   ....[250]....
        /*0a74*/ 	.word	0x0500000f


	//   ....[251]....
        /*0a78*/ 	.word	0x0500000f


	//   ....[252]....
        /*0a7c*/ 	.word	0x0500000f


	//   ....[253]....
        /*0a80*/ 	.word	0x0500000f


	//   ....[254]....
        /*0a84*/ 	.word	0x0500000f


	//   ....[255]....
        /*0a88*/ 	.word	0x0500000f


	//   ....[0]....
        /*0a8c*/ 	.word	0x0500000f


	//   ....[1]....
        /*0a90*/ 	.word	0x0500000f


	//   ....[2]....
        /*0a94*/ 	.word	0x0500000f


	//   ....[3]....
        /*0a98*/ 	.word	0x0500000f


	//   ....[4]....
        /*0a9c*/ 	.word	0x0500000f


	//   ....[5]....
        /*0aa0*/ 	.word	0x0500000f


	//   ....[6]....
        /*0aa4*/ 	.word	0x0500000f


	//   ....[7]....
        /*0aa8*/ 	.word	0x0500000f


	//   ....[8]....
        /*0aac*/ 	.word	0x0500000f


	//   ....[9]....
        /*0ab0*/ 	.word	0x0500000f


	//   ....[10]....
        /*0ab4*/ 	.word	0x0500000f


	//   ....[11]....
        /*0ab8*/ 	.word	0x0500000f


	//   ....[12]....
        /*0abc*/ 	.word	0x0500000f


	//   ....[13]....
        /*0ac0*/ 	.word	0x0500000f


	//   ....[14]....
        /*0ac4*/ 	.word	0x0500000f


	//   ....[15]....
        /*0ac8*/ 	.word	0x0500000f


	//   ....[16]....
        /*0acc*/ 	.word	0x0500000f


	//   ....[17]....
        /*0ad0*/ 	.word	0x0500000f


	//   ....[18]....
        /*0ad4*/ 	.word	0x0500000f


	//----- nvinfo : EIATTR_COOP_GROUP_INSTR_OFFSETS
	.align		4
.L_233:
        /*0ad8*/ 	.byte	0x04, 0x28
        /*0ada*/ 	.short	(.L_235 - .L_234)


	//   ....[0]....
.L_234:
        /*0adc*/ 	.word	0x00000070


	//   ....[1]....
        /*0ae0*/ 	.word	0x00000140


	//   ....[2]....
        /*0ae4*/ 	.word	0x00000190


	//   ....[3]....
        /*0ae8*/ 	.word	0x000003c0


	//   ....[4]....
        /*0aec*/ 	.word	0x00000520


	//   ....[5]....
        /*0af0*/ 	.word	0x00000640


	//   ....[6]....
        /*0af4*/ 	.word	0x000007a0


	//   ....[7]....
        /*0af8*/ 	.word	0x00003180


	//   ....[8]....
        /*0afc*/ 	.word	0x00003190


	//   ....[9]....
        /*0b00*/ 	.word	0x00004060


	//   ....[10]....
        /*0b04*/ 	.word	0x00004070


	//   ....[11]....
        /*0b08*/ 	.word	0x00004f50


	//   ....[12]....
        /*0b0c*/ 	.word	0x00004f60


	//   ....[13]....
        /*0b10*/ 	.word	0x00006330


	//   ....[14]....
        /*0b14*/ 	.word	0x00006340


	//   ....[15]....
        /*0b18*/ 	.word	0x00007220


	//   ....[16]....
        /*0b1c*/ 	.word	0x00007230


	//   ....[17]....
        /*0b20*/ 	.word	0x00008190


	//   ....[18]....
        /*0b24*/ 	.word	0x000081a0


	//   ....[19]....
        /*0b28*/ 	.word	0x00009320


	//   ....[20]....
        /*0b2c*/ 	.word	0x00009330


	//   ....[21]....
        /*0b30*/ 	.word	0x00009450


	//   ....[22]....
        /*0b34*/ 	.word	0x00009460


	//   ....[23]....
        /*0b38*/ 	.word	0x00009590


	//   ....[24]....
        /*0b3c*/ 	.word	0x000095a0


	//   ....[25]....
        /*0b40*/ 	.word	0x00009910


	//   ....[26]....
        /*0b44*/ 	.word	0x00009930


	//   ....[27]....
        /*0b48*/ 	.word	0x00009a30


	//   ....[28]....
        /*0b4c*/ 	.word	0x00009a50


	//   ....[29]....
        /*0b50*/ 	.word	0x00009b50


	//   ....[30]....
        /*0b54*/ 	.word	0x00009b70


	//   ....[31]....
        /*0b58*/ 	.word	0x0000a7d0


	//   ....[32]....
        /*0b5c*/ 	.word	0x0000b130


	//   ....[33]....
        /*0b60*/ 	.word	0x0000b140


	//   ....[34]....
        /*0b64*/ 	.word	0x0000b150


	//   ....[35]....
        /*0b68*/ 	.word	0x0000b160


	//   ....[36]....
        /*0b6c*/ 	.word	0x0000b380


	//   ....[37]....
        /*0b70*/ 	.word	0x0000b390


	//   ....[38]....
        /*0b74*/ 	.word	0x0000b3a0


	//   ....[39]....
        /*0b78*/ 	.word	0x0000b3b0


	//   ....[40]....
        /*0b7c*/ 	.word	0x0000d820


	//   ....[41]....
        /*0b80*/ 	.word	0x0000d850


	//   ....[42]....
        /*0b84*/ 	.word	0x0000d860


	//   ....[43]....
        /*0b88*/ 	.word	0x0000d870


	//   ....[44]....
        /*0b8c*/ 	.word	0x0000d960


	//   ....[45]....
        /*0b90*/ 	.word	0x0000d980


	//   ....[46]....
        /*0b94*/ 	.word	0x0000d990


	//   ....[47]....
        /*0b98*/ 	.word	0x0000d9a0


	//   ....[48]....
        /*0b9c*/ 	.word	0x00010dd0


	//   ....[49]....
        /*0ba0*/ 	.word	0x00011690


	//   ....[50]....
        /*0ba4*/ 	.word	0x00012c00


	//   ....[51]....
        /*0ba8*/ 	.word	0x00012d00


	//   ....[52]....
        /*0bac*/ 	.word	0x00013710


	//   ....[53]....
        /*0bb0*/ 	.word	0x000137f0


	//   ....[54]....
        /*0bb4*/ 	.word	0x000160d0


	//   ....[55]....
        /*0bb8*/ 	.word	0x00016930


	//   ....[56]....
        /*0bbc*/ 	.word	0x00017fb0


	//   ....[57]....
        /*0bc0*/ 	.word	0x000180c0


	//   ....[58]....
        /*0bc4*/ 	.word	0x00018c00


	//   ....[59]....
        /*0bc8*/ 	.word	0x00018c70


	//   ....[60]....
        /*0bcc*/ 	.word	0x0001c300


	//   ....[61]....
        /*0bd0*/ 	.word	0x0001c350


	//   ....[62]....
        /*0bd4*/ 	.word	0x0001c370


	//   ....[63]....
        /*0bd8*/ 	.word	0x0001c390


	//   ....[64]....
        /*0bdc*/ 	.word	0x0001f130


	//   ....[65]....
        /*0be0*/ 	.word	0x00020790


	//   ....[66]....
        /*0be4*/ 	.word	0x00021000


	//   ....[67]....
        /*0be8*/ 	.word	0x00021110


	//   ....[68]....
        /*0bec*/ 	.word	0x00021c20


	//   ....[69]....
        /*0bf0*/ 	.word	0x00021cb0


	//   ....[70]....
        /*0bf4*/ 	.word	0x00023400


	//   ....[71]....
        /*0bf8*/ 	.word	0x00023460


	//   ....[72]....
        /*0bfc*/ 	.word	0x00023480


	//   ....[73]....
        /*0c00*/ 	.word	0x000234a0


	//   ....[74]....
        /*0c04*/ 	.word	0x000240a0


	//   ....[75]....
        /*0c08*/ 	.word	0x00024110


	//   ....[76]....
        /*0c0c*/ 	.word	0x00024170


	//   ....[77]....
        /*0c10*/ 	.word	0x000241a0


	//   ....[78]....
        /*0c14*/ 	.word	0x000241d0


	//   ....[79]....
        /*0c18*/ 	.word	0x00024200


	//   ....[80]....
        /*0c1c*/ 	.word	0x00024230


	//   ....[81]....
        /*0c20*/ 	.word	0x00024260


	//   ....[82]....
        /*0c24*/ 	.word	0x00024290


	//   ....[83]....
        /*0c28*/ 	.word	0x000242c0


	//   ....[84]....
        /*0c2c*/ 	.word	0x00024300


	//   ....[85]....
        /*0c30*/ 	.word	0x00024330


	//   ....[86]....
        /*0c34*/ 	.word	0x00024360


	//   ....[87]....
        /*0c38*/ 	.word	0x00024390


	//   ....[88]....
        /*0c3c*/ 	.word	0x000243c0


	//   ....[89]....
        /*0c40*/ 	.word	0x000243f0


	//   ....[90]....
        /*0c44*/ 	.word	0x00024420


	//   ....[91]....
        /*0c48*/ 	.word	0x00024450


	//   ....[92]....
        /*0c4c*/ 	.word	0x00024480


	//   ....[93]....
        /*0c50*/ 	.word	0x000244b0


	//   ....[94]....
        /*0c54*/ 	.word	0x000244e0


	//   ....[95]....
        /*0c58*/ 	.word	0x00024510


	//   ....[96]....
        /*0c5c*/ 	.word	0x00024540


	//   ....[97]....
        /*0c60*/ 	.word	0x00024570


	//   ....[98]....
        /*0c64*/ 	.word	0x000245a0


	//   ....[99]....
        /*0c68*/ 	.word	0x000245d0


	//   ....[100]....
        /*0c6c*/ 	.word	0x00024600


	//   ....[101]....
        /*0c70*/ 	.word	0x00024630


	//   ....[102]....
        /*0c74*/ 	.word	0x00024660


	//   ....[103]....
        /*0c78*/ 	.word	0x00024690


	//   ....[104]....
        /*0c7c*/ 	.word	0x000246c0


	//   ....[105]....
        /*0c80*/ 	.word	0x000246f0


	//   ....[106]....
        /*0c84*/ 	.word	0x00024720


	//   ....[107]....
        /*0c88*/ 	.word	0x00024750


	//   ....[108]....
        /*0c8c*/ 	.word	0x00024780


	//   ....[109]....
        /*0c90*/ 	.word	0x000247b0


	//   ....[110]....
        /*0c94*/ 	.word	0x000247e0


	//   ....[111]....
        /*0c98*/ 	.word	0x000247f0


	//   ....[112]....
        /*0c9c*/ 	.word	0x00024800


	//   ....[113]....
        /*0ca0*/ 	.word	0x00024820


	//   ....[114]....
        /*0ca4*/ 	.word	0x00024830


	//   ....[115]....
        /*0ca8*/ 	.word	0x00024860


	//   ....[116]....
        /*0cac*/ 	.word	0x00024890


	//   ....[117]....
        /*0cb0*/ 	.word	0x000248c0


	//   ....[118]....
        /*0cb4*/ 	.word	0x000248f0


	//   ....[119]....
        /*0cb8*/ 	.word	0x00024920


	//   ....[120]....
        /*0cbc*/ 	.word	0x00024950


	//   ....[121]....
        /*0cc0*/ 	.word	0x00024980


	//   ....[122]....
        /*0cc4*/ 	.word	0x000249b0


	//   ....[123]....
        /*0cc8*/ 	.word	0x000249e0


	//   ....[124]....
        /*0ccc*/ 	.word	0x00024a10


	//   ....[125]....
        /*0cd0*/ 	.word	0x00024a20


	//   ....[126]....
        /*0cd4*/ 	.word	0x00024a40


	//   ....[127]....
        /*0cd8*/ 	.word	0x00024a60


	//   ....[128]....
        /*0cdc*/ 	.word	0x00024a70


	//   ....[129]....
        /*0ce0*/ 	.word	0x00024a80


	//   ....[130]....
        /*0ce4*/ 	.word	0x00024a90


	//   ....[131]....
        /*0ce8*/ 	.word	0x00024aa0


	//   ....[132]....
        /*0cec*/ 	.word	0x00024ab0


	//   ....[133]....
        /*0cf0*/ 	.word	0x00024ae0


	//   ....[134]....
        /*0cf4*/ 	.word	0x00024b10


	//   ....[135]....
        /*0cf8*/ 	.word	0x00024b40


	//   ....[136]....
        /*0cfc*/ 	.word	0x00024b70


	//   ....[137]....
        /*0d00*/ 	.word	0x00024ba0


	//   ....[138]....
        /*0d04*/ 	.word	0x00025400


	//   ....[139]....
        /*0d08*/ 	.word	0x00025420


	//   ....[140]....
        /*0d0c*/ 	.word	0x00025440


	//   ....[141]....
        /*0d10*/ 	.word	0x00025450


	//   ....[142]....
        /*0d14*/ 	.word	0x00025b10


	//   ....[143]....
        /*0d18*/ 	.word	0x00025b20


	//   ....[144]....
        /*0d1c*/ 	.word	0x00025c40


	//   ....[145]....
        /*0d20*/ 	.word	0x00025c50


	//   ....[146]....
        /*0d24*/ 	.word	0x00025d70


	//   ....[147]....
        /*0d28*/ 	.word	0x00025d80


	//   ....[148]....
        /*0d2c*/ 	.word	0x00025ea0


	//   ....[149]....
        /*0d30*/ 	.word	0x00025eb0


	//   ....[150]....
        /*0d34*/ 	.word	0x00026460


	//   ....[151]....
        /*0d38*/ 	.word	0x00026470


	//   ....[152]....
        /*0d3c*/ 	.word	0x000269e0


	//   ....[153]....
        /*0d40*/ 	.word	0x000269f0


	//   ....[154]....
        /*0d44*/ 	.word	0x00027700


	//   ....[155]....
        /*0d48*/ 	.word	0x00027710


	//   ....[156]....
        /*0d4c*/ 	.word	0x00027840


	//   ....[157]....
        /*0d50*/ 	.word	0x00027850


	//   ....[158]....
        /*0d54*/ 	.word	0x00027970


	//   ....[159]....
        /*0d58*/ 	.word	0x00027980


	//   ....[160]....
        /*0d5c*/ 	.word	0x00027aa0


	//   ....[161]....
        /*0d60*/ 	.word	0x00027ab0


	//   ....[162]....
        /*0d64*/ 	.word	0x00027c20


	//   ....[163]....
        /*0d68*/ 	.word	0x00027e10


	//   ....[164]....
        /*0d6c*/ 	.word	0x00027e40


	//   ....[165]....
        /*0d70*/ 	.word	0x00027e70


	//   ....[166]....
        /*0d74*/ 	.word	0x00027ea0


	//   ....[167]....
        /*0d78*/ 	.word	0x00027ed0


	//   ....[168]....
        /*0d7c*/ 	.word	0x00027f00


	//   ....[169]....
        /*0d80*/ 	.word	0x00028090


	//   ....[170]....
        /*0d84*/ 	.word	0x000280c0


	//   ....[171]....
        /*0d88*/ 	.word	0x000280f0


	//   ....[172]....
        /*0d8c*/ 	.word	0x00028120


	//   ....[173]....
        /*0d90*/ 	.word	0x00028150


	//   ....[174]....
        /*0d94*/ 	.word	0x00028180


	//   ....[175]....
        /*0d98*/ 	.word	0x00028210


	//   ....[176]....
        /*0d9c*/ 	.word	0x00028240


	//   ....[177]....
        /*0da0*/ 	.word	0x00028250


	//   ....[178]....
        /*0da4*/ 	.word	0x00028290


	//   ....[179]....
        /*0da8*/ 	.word	0x00029c00


	//   ....[180]....
        /*0dac*/ 	.word	0x0002be10


	//   ....[181]....
        /*0db0*/ 	.word	0x0002be40


	//   ....[182]....
        /*0db4*/ 	.word	0x0002bed0


	//   ....[183]....
        /*0db8*/ 	.word	0x0002bef0


	//   ....[184]....
        /*0dbc*/ 	.word	0x0002bf30


	//   ....[185]....
        /*0dc0*/ 	.word	0x0002bf50


	//   ....[186]....
        /*0dc4*/ 	.word	0x0002bf90


	//   ....[187]....
        /*0dc8*/ 	.word	0x0002bfb0


	//   ....[188]....
        /*0dcc*/ 	.word	0x0002bff0


	//   ....[189]....
        /*0dd0*/ 	.word	0x0002c010


	//   ....[190]....
        /*0dd4*/ 	.word	0x0002c050


	//   ....[191]....
        /*0dd8*/ 	.word	0x0002c070


	//   ....[192]....
        /*0ddc*/ 	.word	0x0002c0b0


	//   ....[193]....
        /*0de0*/ 	.word	0x0002c0c0


	//   ....[194]....
        /*0de4*/ 	.word	0x0002c0e0


	//   ....[195]....
        /*0de8*/ 	.word	0x0002c0f0


	//   ....[196]....
        /*0dec*/ 	.word	0x0002c170


	//   ....[197]....
        /*0df0*/ 	.word	0x0002c190


	//   ....[198]....
        /*0df4*/ 	.word	0x0002c1a0


	//   ....[199]....
        /*0df8*/ 	.word	0x0002c1e0


	//   ....[200]....
        /*0dfc*/ 	.word	0x0002c6b0


	//   ....[201]....
        /*0e00*/ 	.word	0x0002c6f0


	//   ....[202]....
        /*0e04*/ 	.word	0x0002c800


	//   ....[203]....
        /*0e08*/ 	.word	0x0002c810


	//   ....[204]....
        /*0e0c*/ 	.word	0x0002c890


	//   ....[205]....
        /*0e10*/ 	.word	0x0002c8a0


	//   ....[206]....
        /*0e14*/ 	.word	0x0002c920


	//   ....[207]....
        /*0e18*/ 	.word	0x0002c930


	//   ....[208]....
        /*0e1c*/ 	.word	0x0002c9b0


	//   ....[209]....
        /*0e20*/ 	.word	0x0002c9c0


	//   ....[210]....
        /*0e24*/ 	.word	0x0002ca30


	//   ....[211]....
        /*0e28*/ 	.word	0x0002ca40


	//   ....[212]....
        /*0e2c*/ 	.word	0x0002cab0


	//   ....[213]....
        /*0e30*/ 	.word	0x0002cac0


	//   ....[214]....
        /*0e34*/ 	.word	0x0002cad0


	//   ....[215]....
        /*0e38*/ 	.word	0x0002cb40


	//   ....[216]....
        /*0e3c*/ 	.word	0x0002cb50


	//   ....[217]....
        /*0e40*/ 	.word	0x0002cb60


	//   ....[218]....
        /*0e44*/ 	.word	0x0002cb90


	//   ....[219]....
        /*0e48*/ 	.word	0x0002cbb0


	//   ....[220]....
        /*0e4c*/ 	.word	0x0002d260


	//   ....[221]....
        /*0e50*/ 	.word	0x0002d2a0


	//   ....[222]....
        /*0e54*/ 	.word	0x0002d2d0


	//   ....[223]....
        /*0e58*/ 	.word	0x0002d2f0


	//   ....[224]....
        /*0e5c*/ 	.word	0x0002d320


	//   ....[225]....
        /*0e60*/ 	.word	0x0002d3d0


	//   ....[226]....
        /*0e64*/ 	.word	0x0002d3e0


	//   ....[227]....
        /*0e68*/ 	.word	0x0002d460


	//   ....[228]....
        /*0e6c*/ 	.word	0x0002d470


	//   ....[229]....
        /*0e70*/ 	.word	0x0002d4e0


	//   ....[230]....
        /*0e74*/ 	.word	0x0002d4f0


	//   ....[231]....
        /*0e78*/ 	.word	0x0002d560


	//   ....[232]....
        /*0e7c*/ 	.word	0x0002d570


	//   ....[233]....
        /*0e80*/ 	.word	0x0002d5e0


	//   ....[234]....
        /*0e84*/ 	.word	0x0002d5f0


	//   ....[235]....
        /*0e88*/ 	.word	0x0002d600


	//   ....[236]....
        /*0e8c*/ 	.word	0x0002df50


	//   ....[237]....
        /*0e90*/ 	.word	0x0002df80


	//   ....[238]....
        /*0e94*/ 	.word	0x0002df90


	//   ....[239]....
        /*0e98*/ 	.word	0x0002dfa0


	//   ....[240]....
        /*0e9c*/ 	.word	0x0002dff0


	//   ....[241]....
        /*0ea0*/ 	.word	0x0002e010


	//   ....[242]....
        /*0ea4*/ 	.word	0x0002e030


	//   ....[243]....
        /*0ea8*/ 	.word	0x0002e040


	//   ....[244]....
        /*0eac*/ 	.word	0x0002e080


	//   ....[245]....
        /*0eb0*/ 	.word	0x0002e090


	//   ....[246]....
        /*0eb4*/ 	.word	0x0002e0d0


	//   ....[247]....
        /*0eb8*/ 	.word	0x0002e0e0


	//   ....[248]....
        /*0ebc*/ 	.word	0x0002e120


	//   ....[249]....
        /*0ec0*/ 	.word	0x0002e130


	//   ....[250]....
        /*0ec4*/ 	.word	0x0002e170


	//   ....[251]....
        /*0ec8*/ 	.word	0x0002e180


	//   ....[252]....
        /*0ecc*/ 	.word	0x0002e190


	//   ....[253]....
        /*0ed0*/ 	.word	0x0002e1d0


	//   ....[254]....
        /*0ed4*/ 	.word	0x0002e1f0


	//   ....[255]....
        /*0ed8*/ 	.word	0x0002e250


	//   ....[0]....
        /*0edc*/ 	.word	0x0002e600


	//   ....[1]....
        /*0ee0*/ 	.word	0x0002e620


	//   ....[2]....
        /*0ee4*/ 	.word	0x0002e630


	//   ....[3]....
        /*0ee8*/ 	.word	0x0002e640


	//   ....[4]....
        /*0eec*/ 	.word	0x0002e650


	//   ....[5]....
        /*0ef0*/ 	.word	0x0002e6a0


	//   ....[6]....
        /*0ef4*/ 	.word	0x0002e6c0


	//   ....[7]....
        /*0ef8*/ 	.word	0x0002e6e0


	//   ....[8]....
        /*0efc*/ 	.word	0x0002e6f0


	//   ....[9]....
        /*0f00*/ 	.word	0x0002e730


	//   ....[10]....
        /*0f04*/ 	.word	0x0002e740


	//   ....[11]....
        /*0f08*/ 	.word	0x0002e780


	//   ....[12]....
        /*0f0c*/ 	.word	0x0002e790


	//   ....[13]....
        /*0f10*/ 	.word	0x0002e7d0


	//   ....[14]....
        /*0f14*/ 	.word	0x0002e7e0


	//   ....[15]....
        /*0f18*/ 	.word	0x0002e820


	//   ....[16]....
        /*0f1c*/ 	.word	0x0002e830


	//   ....[17]....
        /*0f20*/ 	.word	0x0002e840


	//   ....[18]....
        /*0f24*/ 	.word	0x0002e880


	//   ....[19]....
        /*0f28*/ 	.word	0x0002e8a0


	//   ....[20]....
        /*0f2c*/ 	.word	0x0002fae0


	//   ....[21]....
        /*0f30*/ 	.word	0x0002fb10


	//   ....[22]....
        /*0f34*/ 	.word	0x0002fb70


	//   ....[23]....
        /*0f38*/ 	.word	0x0002fba0


	//   ....[24]....
        /*0f3c*/ 	.word	0x0002fbd0


	//   ....[25]....
        /*0f40*/ 	.word	0x0002fc00


	//   ....[26]....
        /*0f44*/ 	.word	0x0002fc30


	//   ....[27]....
        /*0f48*/ 	.word	0x0002fc60


	//   ....[28]....
        /*0f4c*/ 	.word	0x0002fe10


	//   ....[29]....
        /*0f50*/ 	.word	0x0002fe40


	//   ....[30]....
        /*0f54*/ 	.word	0x0002fe70


	//   ....[31]....
        /*0f58*/ 	.word	0x0002fea0


	//   ....[32]....
        /*0f5c*/ 	.word	0x0002fed0


	//   ....[33]....
        /*0f60*/ 	.word	0x0002ff00


	//   ....[34]....
        /*0f64*/ 	.word	0x0002ffc0


	//   ....[35]....
        /*0f68*/ 	.word	0x0002ffe0


	//   ....[36]....
        /*0f6c*/ 	.word	0x00030000


	//   ....[37]....
        /*0f70*/ 	.word	0x00030060


	//   ....[38]....
        /*0f74*/ 	.word	0x00030ab0


	//   ....[39]....
        /*0f78*/ 	.word	0x00030e70


	//   ....[40]....
        /*0f7c*/ 	.word	0x00030f00


	//   ....[41]....
        /*0f80*/ 	.word	0x00030f90


	//   ....[42]....
        /*0f84*/ 	.word	0x00031020


	//   ....[43]....
        /*0f88*/ 	.word	0x000310b0


	//   ....[44]....
        /*0f8c*/ 	.word	0x00031140


	//   ....[45]....
        /*0f90*/ 	.word	0x00031220


	//   ....[46]....
        /*0f94*/ 	.word	0x000312b0


	//   ....[47]....
        /*0f98*/ 	.word	0x00031350


	//   ....[48]....
        /*0f9c*/ 	.word	0x000313e0


	//   ....[49]....
        /*0fa0*/ 	.word	0x00031470


	//   ....[50]....
        /*0fa4*/ 	.word	0x00031500


	//   ....[51]....
        /*0fa8*/ 	.word	0x000315e0


	//   ....[52]....
        /*0fac*/ 	.word	0x00031670


	//   ....[53]....
        /*0fb0*/ 	.word	0x00031700


	//   ....[54]....
        /*0fb4*/ 	.word	0x00031790


	//   ....[55]....
        /*0fb8*/ 	.word	0x00031820


	//   ....[56]....
        /*0fbc*/ 	.word	0x000318b0


	//   ....[57]....
        /*0fc0*/ 	.word	0x000319e0


	//   ....[58]....
        /*0fc4*/ 	.word	0x00031a90


	//   ....[59]....
        /*0fc8*/ 	.word	0x00031b20


	//   ....[60]....
        /*0fcc*/ 	.word	0x00031b70


	//   ....[61]....
        /*0fd0*/ 	.word	0x00031bc0


	//   ....[62]....
        /*0fd4*/ 	.word	0x00031c50


	//   ....[63]....
        /*0fd8*/ 	.word	0x00031ce0


	//   ....[64]....
        /*0fdc*/ 	.word	0x00031d30


	//   ....[65]....
        /*0fe0*/ 	.word	0x00031d80


	//   ....[66]....
        /*0fe4*/ 	.word	0x00031e70


	//   ....[67]....
        /*0fe8*/ 	.word	0x00031f20


	//   ....[68]....
        /*0fec*/ 	.word	0x00031f80


	//   ....[69]....
        /*0ff0*/ 	.word	0x00032000


	//   ....[70]....
        /*0ff4*/ 	.word	0x00032100


	//   ....[71]....
        /*0ff8*/ 	.word	0x00032150


	//   ....[72]....
        /*0ffc*/ 	.word	0x000321a0


	//   ....[73]....
        /*1000*/ 	.word	0x000321f0


	//   ....[74]....
        /*1004*/ 	.word	0x00032640


	//   ....[75]....
        /*1008*/ 	.word	0x00032760


	//   ....[76]....
        /*100c*/ 	.word	0x00032890


	//   ....[77]....
        /*1010*/ 	.word	0x000329b0


	//   ....[78]....
        /*1014*/ 	.word	0x00032ae0


	//   ....[79]....
        /*1018*/ 	.word	0x00032b80


	//   ....[80]....
        /*101c*/ 	.word	0x00032be0


	//   ....[81]....
        /*1020*/ 	.word	0x00032c30


	//   ....[82]....
        /*1024*/ 	.word	0x00032c90


	//   ....[83]....
        /*1028*/ 	.word	0x00032d10


	//   ....[84]....
        /*102c*/ 	.word	0x00032d70


	//   ....[85]....
        /*1030*/ 	.word	0x00032dc0


	//   ....[86]....
        /*1034*/ 	.word	0x00032e40


	//   ....[87]....
        /*1038*/ 	.word	0x00032eb0


	//   ....[88]....
        /*103c*/ 	.word	0x00032f10


	//   ....[89]....
        /*1040*/ 	.word	0x00032f70


	//   ....[90]....
        /*1044*/ 	.word	0x00032fe0


	//   ....[91]....
        /*1048*/ 	.word	0x00033050


	//   ....[92]....
        /*104c*/ 	.word	0x000330b0


	//   ....[93]....
        /*1050*/ 	.word	0x00033110


	//   ....[94]....
        /*1054*/ 	.word	0x00033180


	//   ....[95]....
        /*1058*/ 	.word	0x000331f0


	//   ....[96]....
        /*105c*/ 	.word	0x00033250


	//   ....[97]....
        /*1060*/ 	.word	0x000332b0


	//   ....[98]....
        /*1064*/ 	.word	0x00033320


	//   ....[99]....
        /*1068*/ 	.word	0x00033390


	//   ....[100]....
        /*106c*/ 	.word	0x000333f0


	//   ....[101]....
        /*1070*/ 	.word	0x00033440


	//   ....[102]....
        /*1074*/ 	.word	0x000334c0


	//   ....[103]....
        /*1078*/ 	.word	0x00033530


	//   ....[104]....
        /*107c*/ 	.word	0x00033590


	//   ....[105]....
        /*1080*/ 	.word	0x000335e0


	//   ....[106]....
        /*1084*/ 	.word	0x00033660


	//   ....[107]....
        /*1088*/ 	.word	0x000336d0


	//   ....[108]....
        /*108c*/ 	.word	0x00033730


	//   ....[109]....
        /*1090*/ 	.word	0x00033790


	//   ....[110]....
        /*1094*/ 	.word	0x00033810


	//   ....[111]....
        /*1098*/ 	.word	0x00033880


	//   ....[112]....
        /*109c*/ 	.word	0x000338e0


	//   ....[113]....
        /*10a0*/ 	.word	0x00033930


	//   ....[114]....
        /*10a4*/ 	.word	0x00033990


	//   ....[115]....
        /*10a8*/ 	.word	0x00033a00


	//   ....[116]....
        /*10ac*/ 	.word	0x00033a70


	//   ....[117]....
        /*10b0*/ 	.word	0x00033ad0


	//   ....[118]....
        /*10b4*/ 	.word	0x00033b30


	//   ....[119]....
        /*10b8*/ 	.word	0x00033ba0


	//   ....[120]....
        /*10bc*/ 	.word	0x00033c00


	//   ....[121]....
        /*10c0*/ 	.word	0x00033c60


	//   ....[122]....
        /*10c4*/ 	.word	0x00033cd0


	//   ....[123]....
        /*10c8*/ 	.word	0x00033d20


	//   ....[124]....
        /*10cc*/ 	.word	0x00033d90


	//   ....[125]....
        /*10d0*/ 	.word	0x00033e00


	//   ....[126]....
        /*10d4*/ 	.word	0x00033e70


	//   ....[127]....
        /*10d8*/ 	.word	0x00033ee0


	//   ....[128]....
        /*10dc*/ 	.word	0x00033f40


	//   ....[129]....
        /*10e0*/ 	.word	0x00033f90


	//   ....[130]....
        /*10e4*/ 	.word	0x00034000


	//   ....[131]....
        /*10e8*/ 	.word	0x00034070


	//   ....[132]....
        /*10ec*/ 	.word	0x000340d0


	//   ....[133]....
        /*10f0*/ 	.word	0x00034120


	//   ....[134]....
        /*10f4*/ 	.word	0x000341a0


	//   ....[135]....
        /*10f8*/ 	.word	0x00034210


	//   ....[136]....
        /*10fc*/ 	.word	0x000342a0


	//   ....[137]....
        /*1100*/ 	.word	0x000342f0


	//   ....[138]....
        /*1104*/ 	.word	0x00034380


	//   ....[139]....
        /*1108*/ 	.word	0x000343d0


	//   ....[140]....
        /*110c*/ 	.word	0x00034460


	//   ....[141]....
        /*1110*/ 	.word	0x000344f0


	//   ....[142]....
        /*1114*/ 	.word	0x00034580


	//   ....[143]....
        /*1118*/ 	.word	0x00034610


	//   ....[144]....
        /*111c*/ 	.word	0x000346a0


	//   ....[145]....
        /*1120*/ 	.word	0x00034730


	//   ....[146]....
        /*1124*/ 	.word	0x000347b0


	//   ....[147]....
        /*1128*/ 	.word	0x00034800


	//   ....[148]....
        /*112c*/ 	.word	0x00034890


	//   ....[149]....
        /*1130*/ 	.word	0x00034920


	//   ....[150]....
        /*1134*/ 	.word	0x000349a0


	//   ....[151]....
        /*1138*/ 	.word	0x000349f0


	//   ....[152]....
        /*113c*/ 	.word	0x00034a80


	//   ....[153]....
        /*1140*/ 	.word	0x00034b10


	//   ....[154]....
        /*1144*/ 	.word	0x00034ba0


	//   ....[155]....
        /*1148*/ 	.word	0x00034c30


	//   ....[156]....
        /*114c*/ 	.word	0x00034cc0


	//   ....[157]....
        /*1150*/ 	.word	0x00034d50


	//   ....[158]....
        /*1154*/ 	.word	0x00034e10


	//   ....[159]....
        /*1158*/ 	.word	0x000350f0


	//   ....[160]....
        /*115c*/ 	.word	0x000351f0


	//   ....[161]....
        /*1160*/ 	.word	0x000352d0


	//   ....[162]....
        /*1164*/ 	.word	0x000353c0


	//   ....[163]....
        /*1168*/ 	.word	0x00035410


	//   ....[164]....
        /*116c*/ 	.word	0x000354f0


	//   ....[165]....
        /*1170*/ 	.word	0x00035540


	//   ....[166]....
        /*1174*/ 	.word	0x00035620


	//   ....[167]....
        /*1178*/ 	.word	0x00035670


	//   ....[168]....
        /*117c*/ 	.word	0x00035750


	//   ....[169]....
        /*1180*/ 	.word	0x000357a0


	//   ....[170]....
        /*1184*/ 	.word	0x00035880


	//   ....[171]....
        /*1188*/ 	.word	0x000358d0


	//   ....[172]....
        /*118c*/ 	.word	0x000359b0


	//   ....[173]....
        /*1190*/ 	.word	0x00035a00


	//   ....[174]....
        /*1194*/ 	.word	0x00035ae0


	//   ....[175]....
        /*1198*/ 	.word	0x00035b30


	//   ....[176]....
        /*119c*/ 	.word	0x00035c10


	//   ....[177]....
        /*11a0*/ 	.word	0x00035c60


	//   ....[178]....
        /*11a4*/ 	.word	0x00035d50


	//   ....[179]....
        /*11a8*/ 	.word	0x00035e00


	//   ....[180]....
        /*11ac*/ 	.word	0x00035f70


	//   ....[181]....
        /*11b0*/ 	.word	0x00036000


	//   ....[182]....
        /*11b4*/ 	.word	0x00036110


	//   ....[183]....
        /*11b8*/ 	.word	0x00036160


	//   ....[184]....
        /*11bc*/ 	.word	0x00036270


	//   ....[185]....
        /*11c0*/ 	.word	0x000362c0


	//   ....[186]....
        /*11c4*/ 	.word	0x000363d0


	//   ....[187]....
        /*11c8*/ 	.word	0x00036420


	//   ....[188]....
        /*11cc*/ 	.word	0x00036530


	//   ....[189]....
        /*11d0*/ 	.word	0x00036580


	//   ....[190]....
        /*11d4*/ 	.word	0x00036690


	//   ....[191]....
        /*11d8*/ 	.word	0x000366e0


	//   ....[192]....
        /*11dc*/ 	.word	0x000367e0


	//   ....[193]....
        /*11e0*/ 	.word	0x00036830


	//   ....[194]....
        /*11e4*/ 	.word	0x00036930


	//   ....[195]....
        /*11e8*/ 	.word	0x00036980


	//   ....[196]....
        /*11ec*/ 	.word	0x00036a50


	//   ....[197]....
        /*11f0*/ 	.word	0x00036aa0


	//   ....[198]....
        /*11f4*/ 	.word	0x00036b70


	//   ....[199]....
        /*11f8*/ 	.word	0x00036bc0


	//   ....[200]....
        /*11fc*/ 	.word	0x00036c70


	//   ....[201]....
        /*1200*/ 	.word	0x00036ce0


	//   ....[202]....
        /*1204*/ 	.word	0x00036de0


	//   ....[203]....
        /*1208*/ 	.word	0x00036e30


	//   ....[204]....
        /*120c*/ 	.word	0x00036f40


	//   ....[205]....
        /*1210*/ 	.word	0x00036f90


	//   ....[206]....
        /*1214*/ 	.word	0x000370b0


	//   ....[207]....
        /*1218*/ 	.word	0x00037100


	//   ....[208]....
        /*121c*/ 	.word	0x00037200


	//   ....[209]....
        /*1220*/ 	.word	0x00037250


	//   ....[210]....
        /*1224*/ 	.word	0x00037350


	//   ....[211]....
        /*1228*/ 	.word	0x000373a0


	//   ....[212]....
        /*122c*/ 	.word	0x00037490


	//   ....[213]....
        /*1230*/ 	.word	0x000374e0


	//   ....[214]....
        /*1234*/ 	.word	0x000375c0


	//   ....[215]....
        /*1238*/ 	.word	0x00037610


	//   ....[216]....
        /*123c*/ 	.word	0x00037740


	//   ....[217]....
        /*1240*/ 	.word	0x000377e0


	//   ....[218]....
        /*1244*/ 	.word	0x000378b0


	//   ....[219]....
        /*1248*/ 	.word	0x00037900


	//   ....[220]....
        /*124c*/ 	.word	0x000379e0


	//   ....[221]....
        /*1250*/ 	.word	0x00037a30


	//   ....[222]....
        /*1254*/ 	.word	0x00037b00


	//   ....[223]....
        /*1258*/ 	.word	0x00037b50


	//   ....[224]....
        /*125c*/ 	.word	0x00037c20


	//   ....[225]....
        /*1260*/ 	.word	0x00037c70


	//   ....[226]....
        /*1264*/ 	.word	0x00037d40


	//   ....[227]....
        /*1268*/ 	.word	0x00037d90


	//   ....[228]....
        /*126c*/ 	.word	0x00037e60


	//   ....[229]....
        /*1270*/ 	.word	0x00037eb0


	//   ....[230]....
        /*1274*/ 	.word	0x00037f10


	//   ....[231]....
        /*1278*/ 	.word	0x00037f80


	//   ....[232]....
        /*127c*/ 	.word	0x00038070


	//   ....[233]....
        /*1280*/ 	.word	0x000380c0


	//   ....[234]....
        /*1284*/ 	.word	0x00038190


	//   ....[235]....
        /*1288*/ 	.word	0x000381e0


	//   ....[236]....
        /*128c*/ 	.word	0x000382d0


	//   ....[237]....
        /*1290*/ 	.word	0x00038360


	//   ....[238]....
        /*1294*/ 	.word	0x00038430


	//   ....[239]....
        /*1298*/ 	.word	0x00038480


	//   ....[240]....
        /*129c*/ 	.word	0x00038550


	//   ....[241]....
        /*12a0*/ 	.word	0x000385a0


	//   ....[242]....
        /*12a4*/ 	.word	0x00038670


	//   ....[243]....
        /*12a8*/ 	.word	0x000386c0


	//   ....[244]....
        /*12ac*/ 	.word	0x00038790


	//   ....[245]....
        /*12b0*/ 	.word	0x000387e0


	//   ....[246]....
        /*12b4*/ 	.word	0x000388b0


	//   ....[247]....
        /*12b8*/ 	.word	0x00038900


	//   ....[248]....
        /*12bc*/ 	.word	0x000389d0


	//   ....[249]....
        /*12c0*/ 	.word	0x00038a20


	//   ....[250]....
        /*12c4*/ 	.word	0x00038a80


	//   ....[251]....
        /*12c8*/ 	.word	0x00038af0


	//   ....[252]....
        /*12cc*/ 	.word	0x00038bd0


	//   ....[253]....
        /*12d0*/ 	.word	0x00038c20


	//   ....[254]....
        /*12d4*/ 	.word	0x00038cf0


	//   ....[255]....
        /*12d8*/ 	.word	0x00038d40


	//   ....[0]....
        /*12dc*/ 	.word	0x00038f10


	//   ....[1]....
        /*12e0*/ 	.word	0x00038fb0


	//   ....[2]....
        /*12e4*/ 	.word	0x00039130


	//   ....[3]....
        /*12e8*/ 	.word	0x000391a0


	//   ....[4]....
        /*12ec*/ 	.word	0x00039210


	//   ....[5]....
        /*12f0*/ 	.word	0x00039280


	//   ....[6]....
        /*12f4*/ 	.word	0x000392f0


	//   ....[7]....
        /*12f8*/ 	.word	0x00039370


	//   ....[8]....
        /*12fc*/ 	.word	0x000393f0


	//   ....[9]....
        /*1300*/ 	.word	0x00039480


	//   ....[10]....
        /*1304*/ 	.word	0x000394f0


	//   ....[11]....
        /*1308*/ 	.word	0x00039560


	//   ....[12]....
        /*130c*/ 	.word	0x000395d0


	//   ....[13]....
        /*1310*/ 	.word	0x00039650


	//   ....[14]....
        /*1314*/ 	.word	0x000396c0


	//   ....[15]....
        /*1318*/ 	.word	0x00039770


	//   ....[16]....
        /*131c*/ 	.word	0x000397c0


	//   ....[17]....
        /*1320*/ 	.word	0x00039850


	//   ....[18]....
        /*1324*/ 	.word	0x00039980


	//----- nvinfo : EIATTR_REG_RECONFIG
	.align		4
.L_235:
        /*1328*/ 	.byte	0x01, 0x54
	.zero		2


	//----- nvinfo : EIATTR_SYSCALL_OFFSETS
	.align		4
        /*132c*/ 	.byte	0x04, 0x46
        /*132e*/ 	.short	(.L_237 - .L_236)


	//   ....[0]....
.L_236:
        /*1330*/ 	.word	0x00001f00


	//   ....[1]....
        /*1334*/ 	.word	0x00002050


	//   ....[2]....
        /*1338*/ 	.word	0x0000a970


	//   ....[3]....
        /*133c*/ 	.word	0x0000aef0


	//   ....[4]....
        /*1340*/ 	.word	0x0002b140


	//   ....[5]....
        /*1344*/ 	.word	0x0002b2b0


	//   ....[6]....
        /*1348*/ 	.word	0x0002b400


	//   ....[7]....
        /*134c*/ 	.word	0x0002b540


	//   ....[8]....
        /*1350*/ 	.word	0x0002cf50


	//----- nvinfo : EIATTR_MBARRIER_INSTR_OFFSETS
	.align		4
.L_237:
        /*1354*/ 	.byte	0x04, 0x39
        /*1356*/ 	.short	(.L_239 - .L_238)


	//   ....[0]....
.L_238:
        /*1358*/ 	.word	0x00000270
        /*135c*/ 	.word	0x000000ff
        /*1360*/ 	.word	0x00022800
        /*1364*/ 	.short	0x0100
        /*1366*/ 	.byte	0x08
	.zero		1


	//   ....[1]....
        /*1368*/ 	.word	0x00000280
        /*136c*/ 	.word	0x000000ff
        /*1370*/ 	.word	0x00022820
        /*1374*/ 	.short	0x0100
        /*1376*/ 	.byte	0x08
	.zero		1


	//   ....[2]....
        /*1378*/ 	.word	0x00000370
        /*137c*/ 	.word	0x000000ff
        /*1380*/ 	.word	0x00022830
        /*1384*/ 	.short	0x0100
        /*1386*/ 	.byte	0x08
	.zero		1


	//   ....[3]....
        /*1388*/ 	.word	0x00000380
        /*138c*/ 	.word	0x000000ff
        /*1390*/ 	.word	0x00022840
        /*1394*/ 	.short	0x0100
        /*1396*/ 	.byte	0x08
	.zero		1


	//   ....[4]....
        /*1398*/ 	.word	0x00000390
        /*139c*/ 	.word	0x000000ff
        /*13a0*/ 	.word	0x00022838
        /*13a4*/ 	.short	0x0100
        /*13a6*/ 	.byte	0x08
	.zero		1


	//   ....[5]....
        /*13a8*/ 	.word	0x000003a0
        /*13ac*/ 	.word	0x000000ff
        /*13b0*/ 	.word	0x00022848
        /*13b4*/ 	.short	0x0100
        /*13b6*/ 	.byte	0x08
	.zero		1


	//   ....[6]....
        /*13b8*/ 	.word	0x000004d0
        /*13bc*/ 	.word	0x000000ff
        /*13c0*/ 	.word	0x00022850
        /*13c4*/ 	.short	0x0100
        /*13c6*/ 	.byte	0x08
	.zero		1


	//   ....[7]....
        /*13c8*/ 	.word	0x000004e0
        /*13cc*/ 	.word	0x000000ff
        /*13d0*/ 	.word	0x00022860
        /*13d4*/ 	.short	0x0100
        /*13d6*/ 	.byte	0x08
	.zero		1


	//   ....[8]....
        /*13d8*/ 	.word	0x000004f0
        /*13dc*/ 	.word	0x000000ff
        /*13e0*/ 	.word	0x00022858
        /*13e4*/ 	.short	0x0100
        /*13e6*/ 	.byte	0x08
	.zero		1


	//   ....[9]....
        /*13e8*/ 	.word	0x00000500
        /*13ec*/ 	.word	0x000000ff
        /*13f0*/ 	.word	0x00022868
        /*13f4*/ 	.short	0x0100
        /*13f6*/ 	.byte	0x08
	.zero		1


	//   ....[10]....
        /*13f8*/ 	.word	0x000005f0
        /*13fc*/ 	.word	0x000000ff
        /*1400*/ 	.word	0x00022870
        /*1404*/ 	.short	0x0100
        /*1406*/ 	.byte	0x06
	.zero		1


	//   ....[11]....
        /*1408*/ 	.word	0x00000600
        /*140c*/ 	.word	0x000000ff
        /*1410*/ 	.word	0x00022880
        /*1414*/ 	.short	0x0100
        /*1416*/ 	.byte	0x06
	.zero		1


	//   ....[12]....
        /*1418*/ 	.word	0x00000610
        /*141c*/ 	.word	0x000000ff
        /*1420*/ 	.word	0x00022878
        /*1424*/ 	.short	0x0100
        /*1426*/ 	.byte	0x06
	.zero		1


	//   ....[13]....
        /*1428*/ 	.word	0x00000620
        /*142c*/ 	.word	0x000000ff
        /*1430*/ 	.word	0x00022888
        /*1434*/ 	.short	0x0100
        /*1436*/ 	.byte	0x06
	.zero		1


	//   ....[14]....
        /*1438*/ 	.word	0x00000750
        /*143c*/ 	.word	0x000000ff
        /*1440*/ 	.word	0x00022890
        /*1444*/ 	.short	0x0100
        /*1446*/ 	.byte	0x08
	.zero		1


	//   ....[15]....
        /*1448*/ 	.word	0x00000760
        /*144c*/ 	.word	0x000000ff
        /*1450*/ 	.word	0x000228a0
        /*1454*/ 	.short	0x0100
        /*1456*/ 	.byte	0x08
	.zero		1


	//   ....[16]....
        /*1458*/ 	.word	0x00000770
        /*145c*/ 	.word	0x000000ff
        /*1460*/ 	.word	0x00022898
        /*1464*/ 	.short	0x0100
        /*1466*/ 	.byte	0x08
	.zero		1


	//   ....[17]....
        /*1468*/ 	.word	0x00000780
        /*146c*/ 	.word	0x000000ff
        /*1470*/ 	.word	0x000228a8
        /*1474*/ 	.short	0x0100
        /*1476*/ 	.byte	0x08
	.zero		1


	//   ....[18]....
        /*1478*/ 	.word	0x000008c0
        /*147c*/ 	.word	0x000000ff
        /*1480*/ 	.word	0x000228b0
        /*1484*/ 	.short	0x0100
        /*1486*/ 	.byte	0x08
	.zero		1


	//   ....[19]....
        /*1488*/ 	.word	0x000008d0
        /*148c*/ 	.word	0x000000ff
        /*1490*/ 	.word	0x000228c0
        /*1494*/ 	.short	0x0100
        /*1496*/ 	.byte	0x08
	.zero		1


	//   ....[20]....
        /*1498*/ 	.word	0x000008e0
        /*149c*/ 	.word	0x000000ff
        /*14a0*/ 	.word	0x000228b8
        /*14a4*/ 	.short	0x0100
        /*14a6*/ 	.byte	0x08
	.zero		1


	//   ....[21]....
        /*14a8*/ 	.word	0x000008f0
        /*14ac*/ 	.word	0x000000ff
        /*14b0*/ 	.word	0x000228c8
        /*14b4*/ 	.short	0x0100
        /*14b6*/ 	.byte	0x08
	.zero		1


	//   ....[22]....
        /*14b8*/ 	.word	0x00003130
        /*14bc*/ 	.word	0x00000056
        /*14c0*/ 	.word	0x00022890
        /*14c4*/ 	.short	0x010a
        /*14c6*/ 	.byte	0x3f
	.zero		1


	//   ....[23]....
        /*14c8*/ 	.word	0x000062d0
        /*14cc*/ 	.word	0x00000056
        /*14d0*/ 	.word	0x00022890
        /*14d4*/ 	.short	0x010a
        /*14d6*/ 	.byte	0x3f
	.zero		1


	//   ....[24]....
        /*14d8*/ 	.word	0x00009180
        /*14dc*/ 	.word	0x00000056
        /*14e0*/ 	.word	0x00022890
        /*14e4*/ 	.short	0x010a
        /*14e6*/ 	.byte	0x3f
	.zero		1


	//   ....[25]....
        /*14e8*/ 	.word	0x00009770
        /*14ec*/ 	.word	0x00000004
        /*14f0*/ 	.word	0x00000000
        /*14f4*/ 	.short	0x0101
        /*14f6*/ 	.byte	0x3f
	.zero		1


	//   ....[26]....
        /*14f8*/ 	.word	0x000097b0
        /*14fc*/ 	.word	0x00000056
        /*1500*/ 	.word	0x000228b0
        /*1504*/ 	.short	0x010a
        /*1506*/ 	.byte	0x3f
	.zero		1


	//   ....[27]....
        /*1508*/ 	.word	0x00009d10
        /*150c*/ 	.word	0x00000056
        /*1510*/ 	.word	0x00000000
        /*1514*/ 	.short	0x0101
        /*1516*/ 	.byte	0x3f
	.zero		1


	//   ....[28]....
        /*1518*/ 	.word	0x0000ac70
        /*151c*/ 	.word	0x00000011
        /*1520*/ 	.word	0x00022800
        /*1524*/ 	.short	0x010a
        /*1526*/ 	.byte	0x3f
	.zero		1


	//   ....[29]....
        /*1528*/ 	.word	0x0000acc0
        /*152c*/ 	.word	0x00000011
        /*1530*/ 	.word	0x00022800
        /*1534*/ 	.short	0x010a
        /*1536*/ 	.byte	0x3f
	.zero		1


	//   ....[30]....
        /*1538*/ 	.word	0x0000b6c0
        /*153c*/ 	.word	0x00000011
        /*1540*/ 	.word	0x00022800
        /*1544*/ 	.short	0x010a
        /*1546*/ 	.byte	0x3f
	.zero		1


	//   ....[31]....
        /*1548*/ 	.word	0x0000dc30
        /*154c*/ 	.word	0x00000011
        /*1550*/ 	.word	0x00022800
        /*1554*/ 	.short	0x010a
        /*1556*/ 	.byte	0x3f
	.zero		1


	//   ....[32]....
        /*1558*/ 	.word	0x0000fcb0
        /*155c*/ 	.word	0x00000014
        /*1560*/ 	.word	0x00022830
        /*1564*/ 	.short	0x010a
        /*1566*/ 	.byte	0x3f
	.zero		1


	//   ....[33]....
        /*1568*/ 	.word	0x0000fd40
        /*156c*/ 	.word	0x00000014
        /*1570*/ 	.word	0x00022830
        /*1574*/ 	.short	0x010a
        /*1576*/ 	.byte	0x3f
	.zero		1


	//   ....[34]....
        /*1578*/ 	.word	0x00010f30
        /*157c*/ 	.word	0x00000014
        /*1580*/ 	.word	0x00000000
        /*1584*/ 	.short	0x0101
        /*1586*/ 	.byte	0x3f
	.zero		1


	//   ....[35]....
        /*1588*/ 	.word	0x00014c20
        /*158c*/ 	.word	0x0000000f
        /*1590*/ 	.word	0x00022830
        /*1594*/ 	.short	0x010a
        /*1596*/ 	.byte	0x3f
	.zero		1


	//   ....[36]....
        /*1598*/ 	.word	0x00014c70
        /*159c*/ 	.word	0x0000000f
        /*15a0*/ 	.word	0x00022830
        /*15a4*/ 	.short	0x010a
        /*15a6*/ 	.byte	0x3f
	.zero		1


	//   ....[37]....
        /*15a8*/ 	.word	0x000158e0
        /*15ac*/ 	.word	0x0000000f
        /*15b0*/ 	.word	0x00022850
        /*15b4*/ 	.short	0x010a
        /*15b6*/ 	.byte	0x3f
	.zero		1


	//   ....[38]....
        /*15b8*/ 	.word	0x00015920
        /*15bc*/ 	.word	0x0000000f
        /*15c0*/ 	.word	0x00022850
        /*15c4*/ 	.short	0x010a
        /*15c6*/ 	.byte	0x3f
	.zero		1


	//   ....[39]....
        /*15c8*/ 	.word	0x00016200
        /*15cc*/ 	.word	0x00000059
        /*15d0*/ 	.word	0x00000000
        /*15d4*/ 	.short	0x0101
        /*15d6*/ 	.byte	0x3f
	.zero		1


	//   ....[40]....
        /*15d8*/ 	.word	0x00019a00
        /*15dc*/ 	.word	0x0000000f
        /*15e0*/ 	.word	0x00000000
        /*15e4*/ 	.short	0x0101
        /*15e6*/ 	.byte	0x3f
	.zero		1


	//   ....[41]....
        /*15e8*/ 	.word	0x0001a3e0
        /*15ec*/ 	.word	0x0000000e
        /*15f0*/ 	.word	0x00022830
        /*15f4*/ 	.short	0x010a
        /*15f6*/ 	.byte	0x3f
	.zero		1


	//   ....[42]....
        /*15f8*/ 	.word	0x0001a430
        /*15fc*/ 	.word	0x0000000e
        /*1600*/ 	.word	0x00022830
        /*1604*/ 	.short	0x010a
        /*1606*/ 	.byte	0x3f
	.zero		1


	//   ....[43]....
        /*1608*/ 	.word	0x0001b0d0
        /*160c*/ 	.word	0x0000000f
        /*1610*/ 	.word	0x00022850
        /*1614*/ 	.short	0x010a
        /*1616*/ 	.byte	0x3f
	.zero		1


	//   ....[44]....
        /*1618*/ 	.word	0x0001b110
        /*161c*/ 	.word	0x0000000f
        /*1620*/ 	.word	0x00022850
        /*1624*/ 	.short	0x010a
        /*1626*/ 	.byte	0x3f
	.zero		1


	//   ....[45]....
        /*1628*/ 	.word	0x0001d170
        /*162c*/ 	.word	0x00000003
        /*1630*/ 	.word	0x00000000
        /*1634*/ 	.short	0x0101
        /*1636*/ 	.byte	0x3f
	.zero		1


	//   ....[46]....
        /*1638*/ 	.word	0x0001d4f0
        /*163c*/ 	.word	0x0000000e
        /*1640*/ 	.word	0x00000000
        /*1644*/ 	.short	0x0101
        /*1646*/ 	.byte	0x3f
	.zero		1


	//   ....[47]....
        /*1648*/ 	.word	0x0001dc30
        /*164c*/ 	.word	0x0000000e
        /*1650*/ 	.word	0x00022830
        /*1654*/ 	.short	0x010a
        /*1656*/ 	.byte	0x3f
	.zero		1


	//   ....[48]....
        /*1658*/ 	.word	0x0001dc80
        /*165c*/ 	.word	0x0000000e
        /*1660*/ 	.word	0x00022830
        /*1664*/ 	.short	0x010a
        /*1666*/ 	.byte	0x3f
	.zero		1


	//   ....[49]....
        /*1668*/ 	.word	0x0001e920
        /*166c*/ 	.word	0x0000000f
        /*1670*/ 	.word	0x00022850
        /*1674*/ 	.short	0x010a
        /*1676*/ 	.byte	0x3f
	.zero		1


	//   ....[50]....
        /*1678*/ 	.word	0x0001e960
        /*167c*/ 	.word	0x0000000f
        /*1680*/ 	.word	0x00022850
        /*1684*/ 	.short	0x010a
        /*1686*/ 	.byte	0x3f
	.zero		1


	//   ....[51]....
        /*1688*/ 	.word	0x0001f250
        /*168c*/ 	.word	0x00000059
        /*1690*/ 	.word	0x00000000
        /*1694*/ 	.short	0x0101
        /*1696*/ 	.byte	0x3f
	.zero		1


	//   ....[52]....
        /*1698*/ 	.word	0x00022a50
        /*169c*/ 	.word	0x0000000e
        /*16a0*/ 	.word	0x00000000
        /*16a4*/ 	.short	0x0101
        /*16a6*/ 	.byte	0x3f
	.zero		1


	//   ....[53]....
        /*16a8*/ 	.word	0x000230a0
        /*16ac*/ 	.word	0x0000000b
        /*16b0*/ 	.word	0x00022850
        /*16b4*/ 	.short	0x010a
        /*16b6*/ 	.byte	0x3f
	.zero		1


	//   ....[54]....
        /*16b8*/ 	.word	0x00023120
        /*16bc*/ 	.word	0x0000000b
        /*16c0*/ 	.word	0x00022850
        /*16c4*/ 	.short	0x010a
        /*16c6*/ 	.byte	0x3f
	.zero		1


	//   ....[55]....
        /*16c8*/ 	.word	0x00023b20
        /*16cc*/ 	.word	0x00000002
        /*16d0*/ 	.word	0x00000000
        /*16d4*/ 	.short	0x0101
        /*16d6*/ 	.byte	0x3f
	.zero		1


	//   ....[56]....
        /*16d8*/ 	.word	0x00025a40
        /*16dc*/ 	.word	0x00000000
        /*16e0*/ 	.word	0x00000000
        /*16e4*/ 	.short	0x0101
        /*16e6*/ 	.byte	0x3f
	.zero		1


	//   ....[57]....
        /*16e8*/ 	.word	0x000262b0
        /*16ec*/ 	.word	0x0000000e
        /*16f0*/ 	.word	0x00000000
        /*16f4*/ 	.short	0x0101
        /*16f6*/ 	.byte	0x3f
	.zero		1


	//   ....[58]....
        /*16f8*/ 	.word	0x00029ce0
        /*16fc*/ 	.word	0x00000011
        /*1700*/ 	.word	0x00022820
        /*1704*/ 	.short	0x010a
        /*1706*/ 	.byte	0x3f
	.zero		1


	//   ....[59]....
        /*1708*/ 	.word	0x00029da0
        /*170c*/ 	.word	0x00000005
        /*1710*/ 	.word	0x000228a0
        /*1714*/ 	.short	0x010a
        /*1716*/ 	.byte	0x3f
	.zero		1


	//   ....[60]....
        /*1718*/ 	.word	0x00029fd0
        /*171c*/ 	.word	0x00000005
        /*1720*/ 	.word	0x000228c0
        /*1724*/ 	.short	0x010a
        /*1726*/ 	.byte	0x3f
	.zero		1


	//   ....[61]....
        /*1728*/ 	.word	0x0002a350
        /*172c*/ 	.word	0x00000005
        /*1730*/ 	.word	0x000228a0
        /*1734*/ 	.short	0x010a
        /*1736*/ 	.byte	0x3f
	.zero		1


	//   ....[62]....
        /*1738*/ 	.word	0x0002a570
        /*173c*/ 	.word	0x00000005
        /*1740*/ 	.word	0x000228c0
        /*1744*/ 	.short	0x010a
        /*1746*/ 	.byte	0x3f
	.zero		1


	//   ....[63]....
        /*1748*/ 	.word	0x0002bac0
        /*174c*/ 	.word	0x00000004
        /*1750*/ 	.word	0x00022880
        /*1754*/ 	.short	0x010a
        /*1756*/ 	.byte	0x3f
	.zero		1


	//   ....[64]....
        /*1758*/ 	.word	0x0002c370
        /*175c*/ 	.word	0x00000004
        /*1760*/ 	.word	0x00022870
        /*1764*/ 	.short	0x0107
        /*1766*/ 	.byte	0x3f
	.zero		1


	//   ....[65]....
        /*1768*/ 	.word	0x0002c420
        /*176c*/ 	.word	0x00000004
        /*1770*/ 	.word	0x00022870
        /*1774*/ 	.short	0x0101
        /*1776*/ 	.byte	0x3f
	.zero		1


	//   ....[66]....
        /*1778*/ 	.word	0x0002c470
        /*177c*/ 	.word	0x00000004
        /*1780*/ 	.word	0x00022840
        /*1784*/ 	.short	0x010a
        /*1786*/ 	.byte	0x3f
	.zero		1


	//   ....[67]....
        /*1788*/ 	.word	0x0002cc80
        /*178c*/ 	.word	0x00000004
        /*1790*/ 	.word	0x00022830
        /*1794*/ 	.short	0x0107
        /*1796*/ 	.byte	0x3f
	.zero		1


	//   ....[68]....
        /*1798*/ 	.word	0x0002cd50
        /*179c*/ 	.word	0x00000004
        /*17a0*/ 	.word	0x00022830
        /*17a4*/ 	.short	0x0101
        /*17a6*/ 	.byte	0x3f
	.zero		1


	//   ....[69]....
        /*17a8*/ 	.word	0x0002d6f0
        /*17ac*/ 	.word	0x00000011
        /*17b0*/ 	.word	0x00022800
        /*17b4*/ 	.short	0x0107
        /*17b6*/ 	.byte	0x3f
	.zero		1


	//   ....[70]....
        /*17b8*/ 	.word	0x0002d7f0
        /*17bc*/ 	.word	0x00000011
        /*17c0*/ 	.word	0x00022800
        /*17c4*/ 	.short	0x0101
        /*17c6*/ 	.byte	0x3f
	.zero		1


	//   ....[71]....
        /*17c8*/ 	.word	0x0002d820
        /*17cc*/ 	.word	0x00000011
        /*17d0*/ 	.word	0x00022820
        /*17d4*/ 	.short	0x010a
        /*17d6*/ 	.byte	0x3f
	.zero		1


	//   ....[72]....
        /*17d8*/ 	.word	0x0002dce0
        /*17dc*/ 	.word	0x00000000
        /*17e0*/ 	.word	0x00022880
        /*17e4*/ 	.short	0x010a
        /*17e6*/ 	.byte	0x3f
	.zero		1


	//   ....[73]....
        /*17e8*/ 	.word	0x0002e2e0
        /*17ec*/ 	.word	0x00000000
        /*17f0*/ 	.word	0x00022870
        /*17f4*/ 	.short	0x0107
        /*17f6*/ 	.byte	0x3f
	.zero		1


	//   ....[74]....
        /*17f8*/ 	.word	0x0002e390
        /*17fc*/ 	.word	0x00000000
        /*1800*/ 	.word	0x00022870
        /*1804*/ 	.short	0x0101
        /*1806*/ 	.byte	0x3f
	.zero		1


	//   ....[75]....
        /*1808*/ 	.word	0x0002e3c0
        /*180c*/ 	.word	0x00000000
        /*1810*/ 	.word	0x00022840
        /*1814*/ 	.short	0x010a
        /*1816*/ 	.byte	0x3f
	.zero		1


	//   ....[76]....
        /*1818*/ 	.word	0x0002e980
        /*181c*/ 	.word	0x00000000
        /*1820*/ 	.word	0x00022830
        /*1824*/ 	.short	0x0107
        /*1826*/ 	.byte	0x3f
	.zero		1


	//   ....[77]....
        /*1828*/ 	.word	0x0002ea30
        /*182c*/ 	.word	0x00000000
        /*1830*/ 	.word	0x00022830
        /*1834*/ 	.short	0x0101
        /*1836*/ 	.byte	0x3f
	.zero		1


	//   ....[78]....
        /*1838*/ 	.word	0x0002eac0
        /*183c*/ 	.word	0x00000003
        /*1840*/ 	.word	0x00022870
        /*1844*/ 	.short	0x010a
        /*1846*/ 	.byte	0x3f
	.zero		1


	//   ....[79]....
        /*1848*/ 	.word	0x0002eb40
        /*184c*/ 	.word	0x00000003
        /*1850*/ 	.word	0x00022860
        /*1854*/ 	.short	0x010a
        /*1856*/ 	.byte	0x3f
	.zero		1


	//   ....[80]....
        /*1858*/ 	.word	0x0002f040
        /*185c*/ 	.word	0x00000003
        /*1860*/ 	.word	0x00022850
        /*1864*/ 	.short	0x0101
        /*1866*/ 	.byte	0x3f
	.zero		1


	//   ....[81]....
        /*1868*/ 	.word	0x0002f0d0
        /*186c*/ 	.word	0x00000003
        /*1870*/ 	.word	0x00000000
        /*1874*/ 	.short	0x0101
        /*1876*/ 	.byte	0x3f
	.zero		1


	//   ....[82]....
        /*1878*/ 	.word	0x0002f2a0
        /*187c*/ 	.word	0x00000012
        /*1880*/ 	.word	0x00022870
        /*1884*/ 	.short	0x010a
        /*1886*/ 	.byte	0x3f
	.zero		1


	//   ....[83]....
        /*1888*/ 	.word	0x0002f310
        /*188c*/ 	.word	0x00000012
        /*1890*/ 	.word	0x00022860
        /*1894*/ 	.short	0x010a
        /*1896*/ 	.byte	0x3f
	.zero		1


	//   ....[84]....
        /*1898*/ 	.word	0x0002f820
        /*189c*/ 	.word	0x00000012
        /*18a0*/ 	.word	0x00022850
        /*18a4*/ 	.short	0x0101
        /*18a6*/ 	.byte	0x3f
	.zero		1


	//   ....[85]....
        /*18a8*/ 	.word	0x0002f8d0
        /*18ac*/ 	.word	0x00000012
        /*18b0*/ 	.word	0x00000000
        /*18b4*/ 	.short	0x0101
        /*18b6*/ 	.byte	0x3f
	.zero		1


	//   ....[86]....
        /*18b8*/ 	.word	0x00030a30
        /*18bc*/ 	.word	0x00000005
        /*18c0*/ 	.word	0x00022820
        /*18c4*/ 	.short	0x010a
        /*18c6*/ 	.byte	0x3f
	.zero		1


	//   ....[87]....
        /*18c8*/ 	.word	0x00030bc0
        /*18cc*/ 	.word	0x00000003
        /*18d0*/ 	.word	0x00022840
        /*18d4*/ 	.short	0x010a
        /*18d6*/ 	.byte	0x3f
	.zero		1


	//   ....[88]....
        /*18d8*/ 	.word	0x00030c60
        /*18dc*/ 	.word	0x00000021
        /*18e0*/ 	.word	0x00022840
        /*18e4*/ 	.short	0x010a
        /*18e6*/ 	.byte	0x3f
	.zero		1


	//   ....[89]....
        /*18e8*/ 	.word	0x00030ca0
        /*18ec*/ 	.word	0x00000003
        /*18f0*/ 	.word	0x00022860
        /*18f4*/ 	.short	0x010a
        /*18f6*/ 	.byte	0x3f
	.zero		1


	//   ....[90]....
        /*18f8*/ 	.word	0x00030ce0
        /*18fc*/ 	.word	0x00000021
        /*1900*/ 	.word	0x00022860
        /*1904*/ 	.short	0x010a
        /*1906*/ 	.byte	0x3f
	.zero		1


	//   ....[91]....
        /*1908*/ 	.word	0x00030d20
        /*190c*/ 	.word	0x00000003
        /*1910*/ 	.word	0x00022880
        /*1914*/ 	.short	0x010a
        /*1916*/ 	.byte	0x3f
	.zero		1


	//   ....[92]....
        /*1918*/ 	.word	0x00030d60
        /*191c*/ 	.word	0x00000021
        /*1920*/ 	.word	0x00022880
        /*1924*/ 	.short	0x010a
        /*1926*/ 	.byte	0x3f
	.zero		1


	//   ....[93]....
        /*1928*/ 	.word	0x00030dc0
        /*192c*/ 	.word	0x00000056
        /*1930*/ 	.word	0x00022890
        /*1934*/ 	.short	0x010a
        /*1936*/ 	.byte	0x3f
	.zero		1


	//   ....[94]....
        /*1938*/ 	.word	0x00031170
        /*193c*/ 	.word	0x00000056
        /*1940*/ 	.word	0x00022890
        /*1944*/ 	.short	0x010a
        /*1946*/ 	.byte	0x3f
	.zero		1


	//   ....[95]....
        /*1948*/ 	.word	0x00031530
        /*194c*/ 	.word	0x00000056
        /*1950*/ 	.word	0x00022890
        /*1954*/ 	.short	0x010a
        /*1956*/ 	.byte	0x3f
	.zero		1


	//   ....[96]....
        /*1958*/ 	.word	0x000318e0
        /*195c*/ 	.word	0x00000056
        /*1960*/ 	.word	0x000228b0
        /*1964*/ 	.short	0x010a
        /*1966*/ 	.byte	0x3f
	.zero		1


	//   ....[97]....
        /*1968*/ 	.word	0x00031db0
        /*196c*/ 	.word	0x00000011
        /*1970*/ 	.word	0x00022800
        /*1974*/ 	.short	0x010a
        /*1976*/ 	.byte	0x3f
	.zero		1


	//   ....[98]....
        /*1978*/ 	.word	0x000322b0
        /*197c*/ 	.word	0x00000011
        /*1980*/ 	.word	0x00022800
        /*1984*/ 	.short	0x010a
        /*1986*/ 	.byte	0x3f
	.zero		1


	//   ....[99]....
        /*1988*/ 	.word	0x00032300
        /*198c*/ 	.word	0x00000014
        /*1990*/ 	.word	0x00022830
        /*1994*/ 	.short	0x010a
        /*1996*/ 	.byte	0x3f
	.zero		1


	//   ....[100]....
        /*1998*/ 	.word	0x00032350
        /*199c*/ 	.word	0x0000000f
        /*19a0*/ 	.word	0x00022830
        /*19a4*/ 	.short	0x010a
        /*19a6*/ 	.byte	0x3f
	.zero		1


	//   ....[101]....
        /*19a8*/ 	.word	0x000323a0
        /*19ac*/ 	.word	0x0000000f
        /*19b0*/ 	.word	0x00022850
        /*19b4*/ 	.short	0x010a
        /*19b6*/ 	.byte	0x3f
	.zero		1


	//   ....[102]....
        /*19b8*/ 	.word	0x000323f0
        /*19bc*/ 	.word	0x0000000e
        /*19c0*/ 	.word	0x00022830
        /*19c4*/ 	.short	0x010a
        /*19c6*/ 	.byte	0x3f
	.zero		1


	//   ....[103]....
        /*19c8*/ 	.word	0x00032440
        /*19cc*/ 	.word	0x0000000f
        /*19d0*/ 	.word	0x00022850
        /*19d4*/ 	.short	0x010a
        /*19d6*/ 	.byte	0x3f
	.zero		1


	//   ....[104]....
        /*19d8*/ 	.word	0x00032490
        /*19dc*/ 	.word	0x0000000e
        /*19e0*/ 	.word	0x00022830
        /*19e4*/ 	.short	0x010a
        /*19e6*/ 	.byte	0x3f
	.zero		1


	//   ....[105]....
        /*19e8*/ 	.word	0x000324e0
        /*19ec*/ 	.word	0x0000000f
        /*19f0*/ 	.word	0x00022850
        /*19f4*/ 	.short	0x010a
        /*19f6*/ 	.byte	0x3f
	.zero		1


	//   ....[106]....
        /*19f8*/ 	.word	0x00032530
        /*19fc*/ 	.word	0x0000000b
        /*1a00*/ 	.word	0x00022850
        /*1a04*/ 	.short	0x010a
        /*1a06*/ 	.byte	0x3f
	.zero		1


	//   ....[107]....
        /*1a08*/ 	.word	0x00034ed0
        /*1a0c*/ 	.word	0x00000011
        /*1a10*/ 	.word	0x00022820
        /*1a14*/ 	.short	0x010a
        /*1a16*/ 	.byte	0x3f
	.zero		1


	//   ....[108]....
        /*1a18*/ 	.word	0x00034f20
        /*1a1c*/ 	.word	0x00000005
        /*1a20*/ 	.word	0x000228a0
        /*1a24*/ 	.short	0x010a
        /*1a26*/ 	.byte	0x3f
	.zero		1


	//   ....[109]....
        /*1a28*/ 	.word	0x00034f70
        /*1a2c*/ 	.word	0x00000005
        /*1a30*/ 	.word	0x000228c0
        /*1a34*/ 	.short	0x010a
        /*1a36*/ 	.byte	0x3f
	.zero		1


	//   ....[110]....
        /*1a38*/ 	.word	0x00034fc0
        /*1a3c*/ 	.word	0x00000005
        /*1a40*/ 	.word	0x000228a0
        /*1a44*/ 	.short	0x010a
        /*1a46*/ 	.byte	0x3f
	.zero		1


	//   ....[111]....
        /*1a48*/ 	.word	0x00035010
        /*1a4c*/ 	.word	0x00000005
        /*1a50*/ 	.word	0x000228c0
        /*1a54*/ 	.short	0x010a
        /*1a56*/ 	.byte	0x3f
	.zero		1


	//   ....[112]....
        /*1a58*/ 	.word	0x00035140
        /*1a5c*/ 	.word	0x00000004
        /*1a60*/ 	.word	0x00022880
        /*1a64*/ 	.short	0x010a
        /*1a66*/ 	.byte	0x3f
	.zero		1


	//   ....[113]....
        /*1a68*/ 	.word	0x00035ec0
        /*1a6c*/ 	.word	0x00000004
        /*1a70*/ 	.word	0x00022840
        /*1a74*/ 	.short	0x010a
        /*1a76*/ 	.byte	0x3f
	.zero		1


	//   ....[114]....
        /*1a78*/ 	.word	0x00037640
        /*1a7c*/ 	.word	0x00000011
        /*1a80*/ 	.word	0x00022820
        /*1a84*/ 	.short	0x010a
        /*1a86*/ 	.byte	0x3f
	.zero		1


	//   ....[115]....
        /*1a88*/ 	.word	0x00037690
        /*1a8c*/ 	.word	0x00000000
        /*1a90*/ 	.word	0x00022880
        /*1a94*/ 	.short	0x010a
        /*1a96*/ 	.byte	0x3f
	.zero		1


	//   ....[116]....
        /*1a98*/ 	.word	0x00038220
        /*1a9c*/ 	.word	0x00000000
        /*1aa0*/ 	.word	0x00022840
        /*1aa4*/ 	.short	0x010a
        /*1aa6*/ 	.byte	0x3f
	.zero		1


	//   ....[117]....
        /*1aa8*/ 	.word	0x00038d70
        /*1aac*/ 	.word	0x00000003
        /*1ab0*/ 	.word	0x00022870
        /*1ab4*/ 	.short	0x010a
        /*1ab6*/ 	.byte	0x3f
	.zero		1


	//   ....[118]....
        /*1ab8*/ 	.word	0x00038dc0
        /*1abc*/ 	.word	0x00000003
        /*1ac0*/ 	.word	0x00022860
        /*1ac4*/ 	.short	0x010a
        /*1ac6*/ 	.byte	0x3f
	.zero		1


	//   ....[119]....
        /*1ac8*/ 	.word	0x00038e10
        /*1acc*/ 	.word	0x00000012
        /*1ad0*/ 	.word	0x00022870
        /*1ad4*/ 	.short	0x010a
        /*1ad6*/ 	.byte	0x3f
	.zero		1


	//   ....[120]....
        /*1ad8*/ 	.word	0x00038e60
        /*1adc*/ 	.word	0x00000012
        /*1ae0*/ 	.word	0x00022860
        /*1ae4*/ 	.short	0x010a
        /*1ae6*/ 	.byte	0x3f
	.zero		1


	//   ....[121]....
        /*1ae8*/ 	.word	0x000398a0
        /*1aec*/ 	.word	0x00000005
        /*1af0*/ 	.word	0x00022820
        /*1af4*/ 	.short	0x010a
        /*1af6*/ 	.byte	0x3f
	.zero		1


	//   ....[122]....
        /*1af8*/ 	.word	0x00039a40
        /*1afc*/ 	.word	0x00000003
        /*1b00*/ 	.word	0x00022840
        /*1b04*/ 	.short	0x010a
        /*1b06*/ 	.byte	0x3f
	.zero		1


	//   ....[123]....
        /*1b08*/ 	.word	0x00039a90
        /*1b0c*/ 	.word	0x00000021
        /*1b10*/ 	.word	0x00022840
        /*1b14*/ 	.short	0x010a
        /*1b16*/ 	.byte	0x3f
	.zero		1


	//   ....[124]....
        /*1b18*/ 	.word	0x00039ae0
        /*1b1c*/ 	.word	0x00000003
        /*1b20*/ 	.word	0x00022860
        /*1b24*/ 	.short	0x010a
        /*1b26*/ 	.byte	0x3f
	.zero		1


	//   ....[125]....
        /*1b28*/ 	.word	0x00039b30
        /*1b2c*/ 	.word	0x00000021
        /*1b30*/ 	.word	0x00022860
        /*1b34*/ 	.short	0x010a
        /*1b36*/ 	.byte	0x3f
	.zero		1


	//   ....[126]....
        /*1b38*/ 	.word	0x00039b80
        /*1b3c*/ 	.word	0x00000003
        /*1b40*/ 	.word	0x00022880
        /*1b44*/ 	.short	0x010a
        /*1b46*/ 	.byte	0x3f
	.zero		1


	//----- nvinfo : EIATTR_NUM_MBARRIERS
	.align		4
.L_239:
        /*1b48*/ 	.byte	0x03, 0x38
        /*1b4a*/ 	.short	0x0016


	//----- nvinfo : EIATTR_EXIT_INSTR_OFFSETS
	.align		4
        /*1b4c*/ 	.byte	0x04, 0x1c
        /*1b4e*/ 	.short	(.L_241 - .L_240)


	//   ....[0]....
.L_240:
        /*1b50*/ 	.word	0x00030db0


	//----- nvinfo : EIATTR_MAX_THREADS
	.align		4
.L_241:
        /*1b54*/ 	.byte	0x04, 0x05
        /*1b56*/ 	.short	(.L_243 - .L_242)
.L_242:
        /*1b58*/ 	.word	0x00000180
        /*1b5c*/ 	.word	0x00000001
        /*1b60*/ 	.word	0x00000001


	//----- nvinfo : EIATTR_CRS_STACK_SIZE
	.align		4
.L_243:
        /*1b64*/ 	.byte	0x04, 0x1e
        /*1b66*/ 	.short	(.L_245 - .L_244)
.L_244:
        /*1b68*/ 	.word	0x00000000


	//----- nvinfo : EIATTR_CBANK_PARAM_SIZE
	.align		4
.L_245:
        /*1b6c*/ 	.byte	0x03, 0x19
        /*1b6e*/ 	.short	0x0af0


	//----- nvinfo : EIATTR_PARAM_CBANK
	.align		4
        /*1b70*/ 	.byte	0x04, 0x0a
        /*1b72*/ 	.short	(.L_247 - .L_246)
	.align		4
.L_246:
        /*1b74*/ 	.word	index@(.nv.constant0._ZN7cutlass13device_kernelIN5flash11enable_sm90INS1_16FlashAttnFwdSm90INS1_25CollectiveMainloopFwdSm90ILi2EN4cute5tupleIJNS5_1CILi1EEES8_S8_EEENS6_IJNS7_ILi128EEENS7_ILi160EEESA_EEELi128ENS_12float_e4m3_tEfNS_4arch4Sm90ELb0ELb1ELb1ELb1ELb1ELb1ELb0ELb1ELb1ELb1ELb1ELb0EEENS1_21CollectiveEpilogueFwdINS6_IJSA_SA_SB_EEES9_NS_10bfloat16_tESF_Li256ELb1ELb1ELb1ELb1EEENS1_36VarlenDynamicPersistentTileSchedulerILi128ELi160ELi256ELi128ELb1ELb1ELb1ELb1ELb0ELb1EEEEEEEEEvNT_6ParamsE)
        /*1b78*/ 	.short	0x0210
        /*1b7a*/ 	.short	0x0af0


	//----- nvinfo : EIATTR_SW_WAR
	.align		4
.L_247:
        /*1b7c*/ 	.byte	0x04, 0x36
        /*1b7e*/ 	.short	(.L_249 - .L_248)
.L_248:
        /*1b80*/ 	.word	0x00000008
.L_249:


//--------------------- .nv.info._ZN7cutlass13device_kernelIN5flash11enable_sm90INS1_16FlashAttnFwdSm90INS1_25CollectiveMainloopFwdSm90ILi2EN4cute5tupleIJNS5_1CILi1EEES8_S8_EEENS6_IJNS7_ILi128EEENS7_ILi160EEESA_EEELi128ENS_12float_e4m3_tEfNS_4arch4Sm90ELb1ELb0ELb1ELb0ELb1ELb0ELb0ELb1ELb1ELb1ELb1ELb0EEENS1_21CollectiveEpilogueFwdINS6_IJSA_SA_SB_EEES9_NS_10bfloat16_tESF_Li256ELb0ELb1ELb1ELb1EEENS1_19SingleTileSchedulerILb0ELb1ELb1ELi128EEEEEEEEEvNT_6ParamsE --------------------------
	.section	.nv.info._ZN7cutlass13device_kernelIN5flash11enable_sm90INS1_16FlashAttnFwdSm90INS1_25CollectiveMainloopFwdSm90ILi2EN4cute5tupleIJNS5_1CILi1EEES8_S8_EEENS6_IJNS7_ILi128EEENS7_ILi160EEESA_EEELi128ENS_12float_e4m3_tEfNS_4arch4Sm90ELb1ELb0ELb1ELb0ELb1ELb0ELb0ELb1ELb1ELb1ELb1ELb0EEENS1_21CollectiveEpilogueFwdINS6_IJSA_SA_SB_EEES9_NS_10bfloat16_tESF_Li256ELb0ELb1ELb1ELb1EEENS1_19SingleTileSchedulerILb0ELb1ELb1ELi128EEEEEEEEEvNT_6ParamsE,"",@"SHT_CUDA_INFO"
	.sectionflags	@""
	.align	4


	//----- nvinfo : EIATTR_CUDA_API_VERSION
	.align		4
        /*0000*/ 	.byte	0x04, 0x37
        /*0002*/ 	.short	(.L_251 - .L_250)
.L_250:
        /*0004*/ 	.word	0x00000082


	//----- nvinfo : EIATTR_KPARAM_INFO
	.align		4
.L_251:
        /*0008*/ 	.byte	0x04, 0x17
        /*000a*/ 	.short	(.L_253 - .L_252)
.L_252:
        /*000c*/ 	.word	0x00000000
        /*0010*/ 	.short	0x0000
        /*0012*/ 	.short	0x0070
        /*0014*/ 	.byte	0x00, 0xf0, 0x01, 0x28


	//----- nvinfo : EIATTR_SPARSE_MMA_MASK
	.align		4
.L_253:
        /*0018*/ 	.byte	0x03, 0x50
        /*001a*/ 	.short	0x0000


	//----- nvinfo : EIATTR_MAXREG_COUNT
	.align		4
        /*001c*/ 	.byte	0x03, 0x1b
        /*001e*/ 	.short	0x00a8


	//----- nvinfo : EIATTR_NUM_BARRIERS
	.align		4
        /*0020*/ 	.byte	0x02, 0x4c
        /*0022*/ 	.byte	0x10
	.zero		1


	//----- nvinfo : EIATTR_EXTERNS
	.align		4
        /*0024*/ 	.byte	0x04, 0x0f
        /*0026*/ 	.short	(.L_255 - .L_254)


	//   ....[0]....
	.align		4
.L_254:
        /*0028*/ 	.word	index@(__assertfail)


	//----- nvinfo : EIATTR_ANNOTATIONS
	.align		4
.L_255:
        /*002c*/ 	.byte	0x04, 0x55
        /*002e*/ 	.short	(.L_257 - .L_256)


	//   ....[0]....
.L_256:
        /*0030*/ 	.word	0x00000001
        /*0034*/ 	.byte	0x70, 0x07, 0x01, 0x00, 0x01, 0x00, 0x00, 0x00, 0xb0, 0x35, 0x01, 0x00, 0x01, 0x00, 0x00, 0x00
        /*0044*/ 	.byte	0x60, 0x3c, 0x01, 0x00


	//----- nvinfo : EIATTR_MERCURY_ISA_VERSION
	.align		4
.L_257:
        /*0048*/ 	.byte	0x03, 0x5f
        /*004a*/ 	.short	0x0101


	//----- nvinfo : EIATTR_INT_WARP_WIDE_INSTR_OFFSETS
	.align		4
        /*004c*/ 	.byte	0x04, 0x31
        /*004e*/ 	.short	(.L_259 - .L_258)


	//   ....[0]....
.L_258:
        /*0050*/ 	.word	0x000000c0


	//   ....[1]....
        /*0054*/ 	.word	0x000000d0


	//   ....[2]....
        /*0058*/ 	.word	0x00000170


	//----- nvinfo : EIATTR_COOP_GROUP_MASK_REGIDS
	.align		4
.L_259:
        /*005c*/ 	.byte	0x04, 0x29
        /*005e*/ 	.short	(.L_261 - .L_260)


	//   ....[0]....
.L_260:
        /*0060*/ 	.word	0xffffffff


	//   ....[1]....
        /*0064*/ 	.word	0xffffffff


	//   ....[2]....
        /*0068*/ 	.word	0xffffffff


	//   ....[3]....
        /*006c*/ 	.word	0xffffffff


	//   ....[4]....
        /*0070*/ 	.word	0xffffffff


	//   ....[5]....
        /*0074*/ 	.word	0xffffffff


	//   ....[6]....
        /*0078*/ 	.word	0xffffffff


	//   ....[7]....
        /*007c*/ 	.word	0xffffffff


	//   ....[8]....
        /*0080*/ 	.word	0xffffffff


	//   ....[9]....
        /*0084*/ 	.word	0xffffffff


	//   ....[10]....
        /*0088*/ 	.word	0xffffffff


	//   ....[11]....
        /*008c*/ 	.word	0xffffffff


	//   ....[12]....
        /*0090*/ 	.word	0xffffffff


	//   ....[13]....
        /*0094*/ 	.word	0xffffffff


	//   ....[14]....
        /*0098*/ 	.word	0xffffffff


	//   ....[15]....
        /*009c*/ 	.word	0xffffffff


	//   ....[16]....
        /*00a0*/ 	.word	0xffffffff


	//   ....[17]....
        /*00a4*/ 	.word	0xffffffff


	//   ....[18]....
        /*00a8*/ 	.word	0xffffffff


	//   ....[19]....
        /*00ac*/ 	.word	0xffffffff


	//   ....[20]....
        /*00b0*/ 	.word	0xffffffff


	//   ....[21]....
        /*00b4*/ 	.word	0xffffffff


	//   ....[22]....
        /*00b8*/ 	.word	0xffffffff


	//   ....[23]....
        /*00bc*/ 	.word	0xffffffff


	//   ....[24]....
        /*00c0*/ 	.word	0xffffffff


	//   ....[25]....
        /*00c4*/ 	.word	0xffffffff


	//   ....[26]....
        /*00c8*/ 	.word	0xffffffff


	//   ....[27]....
        /*00cc*/ 	.word	0xffffffff


	//   ....[28]....
        /*00d0*/ 	.word	0xffffffff


	//   ....[29]....
        /*00d4*/ 	.word	0xffffffff


	//   ....[30]....
        /*00d8*/ 	.word	0xffffffff


	//   ....[31]....
        /*00dc*/ 	.word	0xffffffff


	//   ....[32]....
        /*00e0*/ 	.word	0xffffffff


	//   ....[33]....
        /*00e4*/ 	.word	0xffffffff


	//   ....[34]....
        /*00e8*/ 	.word	0xffffffff


	//   ....[35]....
        /*00ec*/ 	.word	0xffffffff


	//   ....[36]....
        /*00f0*/ 	.word	0xffffffff


	//   ....[37]....
        /*00f4*/ 	.word	0xffffffff


	//   ....[38]....
        /*00f8*/ 	.word	0xffffffff


	//   ....[39]....
        /*00fc*/ 	.word	0xffffffff


	//   ....[40]....
        /*0100*/ 	.word	0xffffffff


	//   ....[41]....
        /*0104*/ 	.word	0xffffffff


	//   ....[42]....
        /*0108*/ 	.word	0xffffffff


	//   ....[43]....
        /*010c*/ 	.word	0xffffffff


	//   ....[44]....
        /*0110*/ 	.word	0xffffffff


	//   ....[45]....
        /*0114*/ 	.word	0xffffffff


	//   ....[46]....
        /*0118*/ 	.word	0xffffffff


	//   ....[47]....
        /*011c*/ 	.word	0xffffffff


	//   ....[48]....
        /*0120*/ 	.word	0xffffffff


	//   ....[49]....
        /*0124*/ 	.word	0xffffffff


	//   ....[50]....
        /*0128*/ 	.word	0xffffffff


	//   ....[51]....
        /*012c*/ 	.word	0xffffffff


	//   ....[52]....
        /*0130*/ 	.word	0xffffffff


	//   ....[53]....
        /*0134*/ 	.word	0xffffffff


	//   ....[54]....
        /*0138*/ 	.word	0xffffffff


	//   ....[55]....
        /*013c*/ 	.word	0xffffffff


	//   ....[56]....
        /*0140*/ 	.word	0xffffffff


	//   ....[57]....
        /*0144*/ 	.word	0xffffffff


	//   ....[58]....
        /*0148*/ 	.word	0xffffffff


	//   ....[59]....
        /*014c*/ 	.word	0xffffffff


	//   ....[60]....
        /*0150*/ 	.word	0xffffffff


	//   ....[61]....
        /*0154*/ 	.word	0xffffffff


	//   ....[62]....
        /*0158*/ 	.word	0xffffffff


	//   ....[63]....
        /*015c*/ 	.word	0xffffffff


	//   ....[64]....
        /*0160*/ 	.word	0xffffffff


	//   ....[65]....
        /*0164*/ 	.word	0xffffffff


	//   ....[66]....
        /*0168*/ 	.word	0xffffffff


	//   ....[67]....
        /*016c*/ 	.word	0xffffffff


	//   ....[68]....
        /*0170*/ 	.word	0xffffffff


	//   ....[69]....
        /*0174*/ 	.word	0xffffffff


	//   ....[70]....
        /*0178*/ 	.word	0xffffffff


	//   ....[71]....
        /*017c*/ 	.word	0xffffffff


	//   ....[72]....
        /*0180*/ 	.word	0xffffffff


	//   ....[73]....
        /*0184*/ 	.word	0xffffffff


	//   ....[74]....
        /*0188*/ 	.word	0xffffffff


	//   ....[75]....
        /*018c*/ 	.word	0xffffffff


	//   ....[76]....
        /*0190*/ 	.word	0xffffffff


	//   ....[77]....
        /*0194*/ 	.word	0xffffffff


	//   ....[78]....
        /*0198*/ 	.word	0xffffffff


	//   ....[79]....
        /*019c*/ 	.word	0xffffffff


	//   ....[80]....
        /*01a0*/ 	.word	0xffffffff


	//   ....[81]....
        /*01a4*/ 	.word	0xffffffff


	//   ....[82]....
        /*01a8*/ 	.word	0xffffffff


	//   ....[83]....
        /*01ac*/ 	.word	0xffffffff


	//   ....[84]....
        /*01b0*/ 	.word	0xffffffff


	//   ....[85]....
        /*01b4*/ 	.word	0xffffffff


	//   ....[86]....
        /*01b8*/ 	.word	0xffffffff


	//   ....[87]....
        /*01bc*/ 	.word	0xffffffff


	//   ....[88]....
        /*01c0*/ 	.word	0xffffffff


	//   ....[89]....
        /*01c4*/ 	.word	0xffffffff


	//   ....[90]....
        /*01c8*/ 	.word	0xffffffff


	//   ....[91]....
        /*01cc*/ 	.word	0xffffffff


	//   ....[92]....
        /*01d0*/ 	.word	0xffffffff


	//   ....[93]....
        /*01d4*/ 	.word	0xffffffff


	//   ....[94]....
        /*01d8*/ 	.word	0xffffffff


	//   ....[95]....
        /*01dc*/ 	.word	0xffffffff


	//   ....[96]....
        /*01e0*/ 	.word	0xffffffff


	//   ....[97]....
        /*01e4*/ 	.word	0xffffffff


	//   ....[98]....
        /*01e8*/ 	.word	0xffffffff


	//   ....[99]....
        /*01ec*/ 	.word	0xffffffff


	//   ....[100]....
        /*01f0*/ 	.word	0xffffffff


	//   ....[101]....
        /*01f4*/ 	.word	0xffffffff


	//   ....[102]....
        /*01f8*/ 	.word	0xffffffff


	//   ....[103]....
        /*01fc*/ 	.word	0xffffffff


	//   ....[104]....
        /*0200*/ 	.word	0xffffffff


	//   ....[105]....
        /*0204*/ 	.word	0xffffffff


	//   ....[106]....
        /*0208*/ 	.word	0xffffffff


	//   ....[107]....
        /*020c*/ 	.word	0xffffffff


	//   ....[108]....
        /*0210*/ 	.word	0xffffffff


	//   ....[109]....
        /*0214*/ 	.word	0xffffffff


	//   ....[110]....
        /*0218*/ 	.word	0xffffffff


	//   ....[111]....
        /*021c*/ 	.word	0xffffffff


	//   ....[112]....
        /*0220*/ 	.word	0xffffffff


	//   ....[113]....
        /*0224*/ 	.word	0xffffffff


	//   ....[114]....
        /*0228*/ 	.word	0xffffffff


	//   ....[115]....
        /*022c*/ 	.word	0xffffffff


	//   ....[116]....
        /*0230*/ 	.word	0xffffffff


	//   ....[117]....
        /*0234*/ 	.word	0xffffffff


	//   ....[118]....
        /*0238*/ 	.word	0xffffffff


	//   ....[119]....
        /*023c*/ 	.word	0xffffffff


	//   ....[120]....
        /*0240*/ 	.word	0xffffffff


	//   ....[121]....
        /*0244*/ 	.word	0xffffffff


	//   ....[122]....
        /*0248*/ 	.word	0xffffffff


	//   ....[123]....
        /*024c*/ 	.word	0xffffffff


	//   ....[124]....
        /*0250*/ 	.word	0xffffffff


	//   ....[125]....
        /*0254*/ 	.word	0xffffffff


	//   ....[126]....
        /*0258*/ 	.word	0xffffffff


	//   ....[127]....
        /*025c*/ 	.word	0xffffffff


	//   ....[128]....
        /*0260*/ 	.word	0xffffffff


	//   ....[129]....
        /*0264*/ 	.word	0xffffffff


	//   ....[130]....
        /*0268*/ 	.word	0xffffffff


	//   ....[131]....
        /*026c*/ 	.word	0xffffffff


	//   ....[132]....
        /*0270*/ 	.word	0xffffffff


	//   ....[133]....
        /*0274*/ 	.word	0xffffffff


	//   ....[134]....
        /*0278*/ 	.word	0xffffffff


	//   ....[135]....
        /*027c*/ 	.word	0xffffffff


	//   ....[136]....
        /*0280*/ 	.word	0xffffffff


	//   ....[137]....
        /*0284*/ 	.word	0xffffffff


	//   ....[138]....
        /*0288*/ 	.word	0xffffffff


	//   ....[139]....
        /*028c*/ 	.word	0xffffffff


	//   ....[140]....
        /*0290*/ 	.word	0xffffffff


	//   ....[141]....
        /*0294*/ 	.word	0xffffffff


	//   ....[142]....
        /*0298*/ 	.word	0xffffffff


	//   ....[143]....
        /*029c*/ 	.word	0xffffffff


	//   ....[144]....
        /*02a0*/ 	.word	0xffffffff


	//   ....[145]....
        /*02a4*/ 	.word	0xffffffff


	//   ....[146]....
        /*02a8*/ 	.word	0xffffffff


	//   ....[147]....
        /*02ac*/ 	.word	0xffffffff


	//   ....[148]....
        /*02b0*/ 	.word	0xffffffff


	//   ....[149]....
        /*02b4*/ 	.word	0xffffffff


	//   ....[150]....
        /*02b8*/ 	.word	0xffffffff


	//   ....[151]....
        /*02bc*/ 	.word	0xffffffff


	//   ....[152]....
        /*02c0*/ 	.word	0xffffffff


	//   ....[153]....
        /*02c4*/ 	.word	0xffffffff


	//   ....[154]....
        /*02c8*/ 	.word	0xffffffff


	//   ....[155]....
        /*02cc*/ 	.word	0xffffffff


	//   ....[156]....
        /*02d0*/ 	.word	0xffffffff


	//   ....[157]....
        /*02d4*/ 	.word	0xffffffff


	//   ....[158]....
        /*02d8*/ 	.word	0xffffffff


	//   ....[159]....
        /*02dc*/ 	.word	0xffffffff


	//   ....[160]....
        /*02e0*/ 	.word	0xffffffff


	//   ....[161]....
        /*02e4*/ 	.word	0xffffffff


	//   ....[162]....
        /*02e8*/ 	.word	0xffffffff


	//   ....[163]....
        /*02ec*/ 	.word	0xffffffff


	//   ....[164]....
        /*02f0*/ 	.word	0xffffffff


	//   ....[165]....
        /*02f4*/ 	.word	0xffffffff


	//   ....[166]....
        /*02f8*/ 	.word	0xffffffff


	//   ....[167]....
        /*02fc*/ 	.word	0xffffffff


	//   ....[168]....
        /*0300*/ 	.word	0xffffffff


	//   ....[169]....
        /*0304*/ 	.word	0xffffffff


	//   ....[170]....
        /*0308*/ 	.word	0xffffffff


	//   ....[171]....
        /*030c*/ 	.word	0xffffffff


	//   ....[172]....
        /*0310*/ 	.word	0xffffffff


	//   ....[173]....
        /*0314*/ 	.word	0xffffffff


	//   ....[174]....
        /*0318*/ 	.word	0xffffffff


	//   ....[175]....
        /*031c*/ 	.word	0xffffffff


	//   ....[176]....
        /*0320*/ 	.word	0xffffffff


	//   ....[177]....
        /*0324*/ 	.word	0xffffffff


	//   ....[178]....
        /*0328*/ 	.word	0xffffffff


	//   ....[179]....
        /*032c*/ 	.word	0xffffffff


	//   ....[180]....
        /*0330*/ 	.word	0xffffffff


	//   ....[181]....
        /*0334*/ 	.word	0xffffffff


	//   ....[182]....
        /*0338*/ 	.word	0xffffffff


	//   ....[183]....
        /*033c*/ 	.word	0xffffffff


	//   ....[184]....
        /*0340*/ 	.word	0xffffffff


	//   ....[185]....
        /*0344*/ 	.word	0xffffffff


	//   ....[186]....
        /*0348*/ 	.word	0xffffffff


	//   ....[187]....
        /*034c*/ 	.word	0xffffffff


	//   ....[188]....
        /*0350*/ 	.word	0xffffffff


	//   ....[189]....
        /*0354*/ 	.word	0xffffffff


	//   ....[190]....
        /*0358*/ 	.word	0xffffffff


	//   ....[191]....
        /*035c*/ 	.word	0xffffffff


	//   ....[192]....
        /*0360*/ 	.word	0xffffffff


	//   ....[193]....
        /*0364*/ 	.word	0xffffffff


	//   ....[194]....
        /*0368*/ 	.word	0xffffffff


	//   ....[195]....
        /*036c*/ 	.word	0xffffffff


	//   ....[196]....
        /*0370*/ 	.word	0xffffffff


	//   ....[197]....
        /*0374*/ 	.word	0x0500000f


	//   ....[198]....
        /*0378*/ 	.word	0x0500000f


	//   ....[199]....
        /*037c*/ 	.word	0x0500000f


	//   ....[200]....
        /*0380*/ 	.word	0x0500000f


	//   ....[201]....
        /*0384*/ 	.word	0x0500000f


	//   ....[202]....
        /*0388*/ 	.word	0x0500000f


	//   ....[203]....
        /*038c*/ 	.word	0x0500000f


	//   ....[204]....
        /*0390*/ 	.word	0x0500000f


	//   ....[205]....
        /*0394*/ 	.word	0x0500000f


	//   ....[206]....
        /*0398*/ 	.word	0x0500000f


	//   ....[207]....
        /*039c*/ 	.word	0x0500000f


	//   ....[208]....
        /*03a0*/ 	.word	0x0500000f


	//   ....[209]....
        /*03a4*/ 	.word	0x0500000f


	//   ....[210]....
        /*03a8*/ 	.word	0x0500000f


	//   ....[211]....
        /*03ac*/ 	.word	0x0500000f


	//   ....[212]....
        /*03b0*/ 	.word	0x0500000f


	//   ....[213]....
        /*03b4*/ 	.word	0x0500000f


	//   ....[214]....
        /*03b8*/ 	.word	0x0500000f


	//   ....[215]....
        /*03bc*/ 	.word	0x0500000f


	//   ....[216]....
        /*03c0*/ 	.word	0x0500000f


	//   ....[217]....
        /*03c4*/ 	.word	0x0500000f


	//   ....[218]....
        /*03c8*/ 	.word	0x0500000f


	//   ....[219]....
        /*03cc*/ 	.word	0x0500000f


	//   ....[220]....
        /*03d0*/ 	.word	0x0500000f


	//   ....[221]....
        /*03d4*/ 	.word	0x0500000f


	//   ....[222]....
        /*03d8*/ 	.word	0x0500000f


	//   ....[223]....
        /*03dc*/ 	.word	0x0500000f


	//   ....[224]....
        /*03e0*/ 	.word	0x0500000f


	//   ....[225]....
        /*03e4*/ 	.word	0x0500000f


	//   ....[226]....
        /*03e8*/ 	.word	0x0500000f


	//   ....[227]....
        /*03ec*/ 	.word	0x0500000f


	//   ....[228]....
        /*03f0*/ 	.word	0x0500000f


	//   ....[229]....
        /*03f4*/ 	.word	0x0500000f


	//   ....[230]....
        /*03f8*/ 	.word	0x0500000f


	//   ....[231]....
        /*03fc*/ 	.word	0x0500000f


	//   ....[232]....
        /*0400*/ 	.word	0x0500000f


	//   ....[233]....
        /*0404*/ 	.word	0x0500000f


	//   ....[234]....
        /*0408*/ 	.word	0x0500000f


	//   ....[235]....
        /*040c*/ 	.word	0x0500000f


	//   ....[236]....
        /*0410*/ 	.word	0x0500000f


	//   ....[237]....
        /*0414*/ 	.word	0x0500000f


	//   ....[238]....
        /*0418*/ 	.word	0x0500000f


	//   ....[239]....
        /*041c*/ 	.word	0x0500000f


	//   ....[240]....
        /*0420*/ 	.word	0x0500000f


	//   ....[241]....
        /*0424*/ 	.word	0x0500000f


	//   ....[242]....
        /*0428*/ 	.word	0x0500000f


	//   ....[243]....
        /*042c*/ 	.word	0x0500000f


	//   ....[244]....
        /*0430*/ 	.word	0x0500000f


	//   ....[245]....
        /*0434*/ 	.word	0x0500000f


	//   ....[246]....
        /*0438*/ 	.word	0x0500000f


	//   ....[247]....
        /*043c*/ 	.word	0x0500000f


	//   ....[248]....
        /*0440*/ 	.word	0x0500000f


	//   ....[249]....
        /*0444*/ 	.word	0x0500000f


	//   ....[250]....
        /*0448*/ 	.word	0x0500000f


	//   ....[251]....
        /*044c*/ 	.word	0x0500000f


	//   ....[252]....
        /*0450*/ 	.word	0x0500000f


	//   ....[253]....
        /*0454*/ 	.word	0x0500000f


	//   ....[254]....
        /*0458*/ 	.word	0x0500000f


	//   ....[255]....
        /*045c*/ 	.word	0x0500000f


	//   ....[0]....
        /*0460*/ 	.word	0x0500000f


	//   ....[1]....
        /*0464*/ 	.word	0x0500000f


	//   ....[2]....
        /*0468*/ 	.word	0x0500000f


	//   ....[3]....
        /*046c*/ 	.word	0x0500000f


	//   ....[4]....
        /*0470*/ 	.word	0x0500000f


	//   ....[5]....
        /*0474*/ 	.word	0x0500000f


	//   ....[6]....
        /*0478*/ 	.word	0x0500000f


	//   ....[7]....
        /*047c*/ 	.word	0x0500000f


	//   ....[8]....
        /*0480*/ 	.word	0x0500000f


	//   ....[9]....
        /*0484*/ 	.word	0x0500000f


	//   ....[10]....
        /*0488*/ 	.word	0x0500000f


	//   ....[11]....
        /*048c*/ 	.word	0x0500000f


	//   ....[12]....
        /*0490*/ 	.word	0x0500000f


	//   ....[13]....
        /*0494*/ 	.word	0x0500000f


	//   ....[14]....
        /*0498*/ 	.word	0x0500000f


	//   ....[15]....
        /*049c*/ 	.word	0x0500000f


	//   ....[16]....
        /*04a0*/ 	.word	0x0500000f


	//   ....[17]....
        /*04a4*/ 	.word	0x0500000f


	//   ....[18]....
        /*04a8*/ 	.word	0x0500000f


	//   ....[19]....
        /*04ac*/ 	.word	0x0500000f


	//   ....[20]....
        /*04b0*/ 	.word	0x0500000f


	//   ....[21]....
        /*04b4*/ 	.word	0x0500000f


	//   ....[22]....
        /*04b8*/ 	.word	0x0500000f


	//   ....[23]....
        /*04bc*/ 	.word	0x0500000f


	//   ....[24]....
        /*04c0*/ 	.word	0x0500000f


	//   ....[25]....
        /*04c4*/ 	.word	0x0500000f


	//   ....[26]....
        /*04c8*/ 	.word	0x0500000f


	//   ....[27]....
        /*04cc*/ 	.word	0x0500000f


	//   ....[28]....
        /*04d0*/ 	.word	0x0500000f


	//   ....[29]....
        /*04d4*/ 	.word	0x0500000f


	//   ....[30]....
        /*04d8*/ 	.word	0x0500000f


	//   ....[31]....
        /*04dc*/ 	.word	0x0500000f


	//   ....[32]....
        /*04e0*/ 	.word	0x0500000f


	//   ....[33]....
        /*04e4*/ 	.word	0x0500000f


	//   ....[34]....
        /*04e8*/ 	.word	0x0500000f


	//   ....[35]....
        /*04ec*/ 	.word	0x0500000f


	//   ....[36]....
        /*04f0*/ 	.word	0x0500000f


	//   ....[37]....
        /*04f4*/ 	.word	0x0500000f


	//----- nvinfo : EIATTR_COOP_GROUP_INSTR_OFFSETS
	.align		4
.L_261:
        /*04f8*/ 	.byte	0x04, 0x28
        /*04fa*/ 	.short	(.L_263 - .L_262)


	//   ....[0]....
.L_262:
        /*04fc*/ 	.word	0x00000080


	//   ....[1]....
        /*0500*/ 	.word	0x00000090


	//   ....[2]....
        /*0504*/ 	.word	0x000002d0


	//   ....[3]....
        /*0508*/ 	.word	0x00000430


	//   ....[4]....
        /*050c*/ 	.word	0x00000550


	//   ....[5]....
        /*0510*/ 	.word	0x000006b0


	//   ....[6]....
        /*0514*/ 	.word	0x000011a0


	//   ....[7]....
        /*0518*/ 	.word	0x00002480


	//   ....[8]....
        /*051c*/ 	.word	0x00003170


	//   ....[9]....
        /*0520*/ 	.word	0x000032c0


	//   ....[10]....
        /*0524*/ 	.word	0x00003340


	//   ....[11]....
        /*0528*/ 	.word	0x000040c0


	//   ....[12]....
        /*052c*/ 	.word	0x00004120


	//   ....[13]....
        /*0530*/ 	.word	0x00006200


	//   ....[14]....
        /*0534*/ 	.word	0x00006740


	//   ....[15]....
        /*0538*/ 	.word	0x00007110


	//   ....[16]....
        /*053c*/ 	.word	0x00007210


	//   ....[17]....
        /*0540*/ 	.word	0x00007e30


	//   ....[18]....
        /*0544*/ 	.word	0x00007e90


	//   ....[19]....
        /*0548*/ 	.word	0x0000ae10


	//   ....[20]....
        /*054c*/ 	.word	0x0000ae40


	//   ....[21]....
        /*0550*/ 	.word	0x0000ae60


	//   ....[22]....
        /*0554*/ 	.word	0x0000ae80


	//   ....[23]....
        /*0558*/ 	.word	0x0000c970


	//   ....[24]....
        /*055c*/ 	.word	0x0000c980


	//   ....[25]....
        /*0560*/ 	.word	0x0000ca00


	//   ....[26]....
        /*0564*/ 	.word	0x0000ca10


	//   ....[27]....
        /*0568*/ 	.word	0x0000d890


	//   ....[28]....
        /*056c*/ 	.word	0x0000d8a0


	//   ....[29]....
        /*0570*/ 	.word	0x0000d8b0


	//   ....[30]....
        /*0574*/ 	.word	0x0000d8d0


	//   ....[31]....
        /*0578*/ 	.word	0x0000d8e0


	//   ....[32]....
        /*057c*/ 	.word	0x0000d8f0


	//   ....[33]....
        /*0580*/ 	.word	0x0000d900


	//   ....[34]....
        /*0584*/ 	.word	0x0000d920


	//   ....[35]....
        /*0588*/ 	.word	0x0000d930


	//   ....[36]....
        /*058c*/ 	.word	0x0000d940


	//   ....[37]....
        /*0590*/ 	.word	0x0000d950


	//   ....[38]....
        /*0594*/ 	.word	0x0000d960


	//   ....[39]....
        /*0598*/ 	.word	0x0000d970


	//   ....[40]....
        /*059c*/ 	.word	0x0000d990


	//   ....[41]....
        /*05a0*/ 	.word	0x0000d9a0


	//   ....[42]....
        /*05a4*/ 	.word	0x0000d9b0


	//   ....[43]....
        /*05a8*/ 	.word	0x0000d9c0


	//   ....[44]....
        /*05ac*/ 	.word	0x0000d9d0


	//   ....[45]....
        /*05b0*/ 	.word	0x0000d9e0


	//   ....[46]....
        /*05b4*/ 	.word	0x0000d9f0


	//   ....[47]....
        /*05b8*/ 	.word	0x0000da00


	//   ....[48]....
        /*05bc*/ 	.word	0x0000da10


	//   ....[49]....
        /*05c0*/ 	.word	0x0000da20


	//   ....[50]....
        /*05c4*/ 	.word	0x0000da30


	//   ....[51]....
        /*05c8*/ 	.word	0x0000da40


	//   ....[52]....
        /*05cc*/ 	.word	0x0000da50


	//   ....[53]....
        /*05d0*/ 	.word	0x0000da60


	//   ....[54]....
        /*05d4*/ 	.word	0x0000da70


	//   ....[55]....
        /*05d8*/ 	.word	0x0000da90


	//   ....[56]....
        /*05dc*/ 	.word	0x0000daa0


	//   ....[57]....
        /*05e0*/ 	.word	0x0000dab0


	//   ....[58]....
        /*05e4*/ 	.word	0x0000dac0


	//   ....[59]....
        /*05e8*/ 	.word	0x0000dad0


	//   ....[60]....
        /*05ec*/ 	.word	0x0000daf0


	//   ....[61]....
        /*05f0*/ 	.word	0x0000db00


	//   ....[62]....
        /*05f4*/ 	.word	0x0000db20


	//   ....[63]....
        /*05f8*/ 	.word	0x0000db30


	//   ....[64]....
        /*05fc*/ 	.word	0x0000db40


	//   ....[65]....
        /*0600*/ 	.word	0x0000db50


	//   ....[66]....
        /*0604*/ 	.word	0x0000db70


	//   ....[67]....
        /*0608*/ 	.word	0x0000db80


	//   ....[68]....
        /*060c*/ 	.word	0x0000db90


	//   ....[69]....
        /*0610*/ 	.word	0x0000dba0


	//   ....[70]....
        /*0614*/ 	.word	0x0000dbb0


	//   ....[71]....
        /*0618*/ 	.word	0x0000dbc0


	//   ....[72]....
        /*061c*/ 	.word	0x0000dbd0


	//   ....[73]....
        /*0620*/ 	.word	0x0000dbe0


	//   ....[74]....
        /*0624*/ 	.word	0x0000dc00


	//   ....[75]....
        /*0628*/ 	.word	0x0000dc30


	//   ....[76]....
        /*062c*/ 	.word	0x0000dc60


	//   ....[77]....
        /*0630*/ 	.word	0x0000dc90


	//   ....[78]....
        /*0634*/ 	.word	0x0000dcc0


	//   ....[79]....
        /*0638*/ 	.word	0x0000dcf0


	//   ....[80]....
        /*063c*/ 	.word	0x0000dd10


	//   ....[81]....
        /*0640*/ 	.word	0x0000dd20


	//   ....[82]....
        /*0644*/ 	.word	0x0000dd30


	//   ....[83]....
        /*0648*/ 	.word	0x0000dd40


	//   ....[84]....
        /*064c*/ 	.word	0x0000dd50


	//   ....[85]....
        /*0650*/ 	.word	0x0000dd80


	//   ....[86]....
        /*0654*/ 	.word	0x0000ddb0


	//   ....[87]....
        /*0658*/ 	.word	0x0000dde0


	//   ....[88]....
        /*065c*/ 	.word	0x0000ddf0


	//   ....[89]....
        /*0660*/ 	.word	0x0000de00


	//   ....[90]....
        /*0664*/ 	.word	0x0000de10


	//   ....[91]....
        /*0668*/ 	.word	0x0000e280


	//   ....[92]....
        /*066c*/ 	.word	0x0000e2c0


	//   ....[93]....
        /*0670*/ 	.word	0x0000e300


	//   ....[94]....
        /*0674*/ 	.word	0x0000e330


	//   ....[95]....
        /*0678*/ 	.word	0x0000e370


	//   ....[96]....
        /*067c*/ 	.word	0x0000e3a0


	//   ....[97]....
        /*0680*/ 	.word	0x0000ea70


	//   ....[98]....
        /*0684*/ 	.word	0x0000eaa0


	//   ....[99]....
        /*0688*/ 	.word	0x0000f5f0


	//   ....[100]....
        /*068c*/ 	.word	0x00010bb0


	//   ....[101]....
        /*0690*/ 	.word	0x00010bf0


	//   ....[102]....
        /*0694*/ 	.word	0x00010c20


	//   ....[103]....
        /*0698*/ 	.word	0x00010c50


	//   ....[104]....
        /*069c*/ 	.word	0x00010c60


	//   ....[105]....
        /*06a0*/ 	.word	0x00010c70


	//   ....[106]....
        /*06a4*/ 	.word	0x00010c90


	//   ....[107]....
        /*06a8*/ 	.word	0x00010ce0


	//   ....[108]....
        /*06ac*/ 	.word	0x00010d00


	//   ....[109]....
        /*06b0*/ 	.word	0x00010d40


	//   ....[110]....
        /*06b4*/ 	.word	0x00010d60


	//   ....[111]....
        /*06b8*/ 	.word	0x00010da0


	//   ....[112]....
        /*06bc*/ 	.word	0x00010dc0


	//   ....[113]....
        /*06c0*/ 	.word	0x00010e00


	//   ....[114]....
        /*06c4*/ 	.word	0x00010e20


	//   ....[115]....
        /*06c8*/ 	.word	0x00010e50


	//   ....[116]....
        /*06cc*/ 	.word	0x00010e70


	//   ....[117]....
        /*06d0*/ 	.word	0x00010e90


	//   ....[118]....
        /*06d4*/ 	.word	0x00010ec0


	//   ....[119]....
        /*06d8*/ 	.word	0x00010ee0


	//   ....[120]....
        /*06dc*/ 	.word	0x000113f0


	//   ....[121]....
        /*06e0*/ 	.word	0x00011420


	//   ....[122]....
        /*06e4*/ 	.word	0x000114b0


	//   ....[123]....
        /*06e8*/ 	.word	0x000114e0


	//   ....[124]....
        /*06ec*/ 	.word	0x00011500


	//   ....[125]....
        /*06f0*/ 	.word	0x00011540


	//   ....[126]....
        /*06f4*/ 	.word	0x00011570


	//   ....[127]....
        /*06f8*/ 	.word	0x000115c0


	//   ....[128]....
        /*06fc*/ 	.word	0x000115f0


	//   ....[129]....
        /*0700*/ 	.word	0x00011610


	//   ....[130]....
        /*0704*/ 	.word	0x00011670


	//   ....[131]....
        /*0708*/ 	.word	0x00011690


	//   ....[132]....
        /*070c*/ 	.word	0x000116e0


	//   ....[133]....
        /*0710*/ 	.word	0x00011700


	//   ....[134]....
        /*0714*/ 	.word	0x00011750


	//   ....[135]....
        /*0718*/ 	.word	0x00011770


	//   ....[136]....
        /*071c*/ 	.word	0x000117b0


	//   ....[137]....
        /*0720*/ 	.word	0x000117d0


	//   ....[138]....
        /*0724*/ 	.word	0x00011820


	//   ....[139]....
        /*0728*/ 	.word	0x00011850


	//   ....[140]....
        /*072c*/ 	.word	0x00011df0


	//   ....[141]....
        /*0730*/ 	.word	0x00011e20


	//   ....[142]....
        /*0734*/ 	.word	0x00011e50


	//   ....[143]....
        /*0738*/ 	.word	0x00011e80


	//   ....[144]....
        /*073c*/ 	.word	0x00011ee0


	//   ....[145]....
        /*0740*/ 	.word	0x00011f30


	//   ....[146]....
        /*0744*/ 	.word	0x00011f60


	//   ....[147]....
        /*0748*/ 	.word	0x00011f80


	//   ....[148]....
        /*074c*/ 	.word	0x00011fe0


	//   ....[149]....
        /*0750*/ 	.word	0x00012000


	//   ....[150]....
        /*0754*/ 	.word	0x00012060


	//   ....[151]....
        /*0758*/ 	.word	0x00012070


	//   ....[152]....
        /*075c*/ 	.word	0x000120a0


	//   ....[153]....
        /*0760*/ 	.word	0x000120d0


	//   ....[154]....
        /*0764*/ 	.word	0x00012130


	//   ....[155]....
        /*0768*/ 	.word	0x00012160


	//   ....[156]....
        /*076c*/ 	.word	0x000129d0


	//   ....[157]....
        /*0770*/ 	.word	0x000129f0


	//   ....[158]....
        /*0774*/ 	.word	0x00012a00


	//   ....[159]....
        /*0778*/ 	.word	0x00012a10


	//   ....[160]....
        /*077c*/ 	.word	0x00012a20


	//   ....[161]....
        /*0780*/ 	.word	0x00012a70


	//   ....[162]....
        /*0784*/ 	.word	0x00012a90


	//   ....[163]....
        /*0788*/ 	.word	0x00012ab0


	//   ....[164]....
        /*078c*/ 	.word	0x00012ac0


	//   ....[165]....
        /*0790*/ 	.word	0x00012b00


	//   ....[166]....
        /*0794*/ 	.word	0x00012b10


	//   ....[167]....
        /*0798*/ 	.word	0x00012b50


	//   ....[168]....
        /*079c*/ 	.word	0x00012b60


	//   ....[169]....
        /*07a0*/ 	.word	0x00012ba0


	//   ....[170]....
        /*07a4*/ 	.word	0x00012bb0


	//   ....[171]....
        /*07a8*/ 	.word	0x00012bf0


	//   ....[172]....
        /*07ac*/ 	.word	0x00012c00


	//   ....[173]....
        /*07b0*/ 	.word	0x00012c10


	//   ....[174]....
        /*07b4*/ 	.word	0x00012c50


	//   ....[175]....
        /*07b8*/ 	.word	0x00012c70


	//   ....[176]....
        /*07bc*/ 	.word	0x00013050


	//   ....[177]....
        /*07c0*/ 	.word	0x00013070


	//   ....[178]....
        /*07c4*/ 	.word	0x00013090


	//   ....[179]....
        /*07c8*/ 	.word	0x000130a0


	//   ....[180]....
        /*07cc*/ 	.word	0x000130b0


	//   ....[181]....
        /*07d0*/ 	.word	0x000130c0


	//   ....[182]....
        /*07d4*/ 	.word	0x000130e0


	//   ....[183]....
        /*07d8*/ 	.word	0x000130f0


	//   ....[184]....
        /*07dc*/ 	.word	0x00013130


	//   ....[185]....
        /*07e0*/ 	.word	0x00013150


	//   ....[186]....
        /*07e4*/ 	.word	0x00013180


	//   ....[187]....
        /*07e8*/ 	.word	0x000131a0


	//   ....[188]....
        /*07ec*/ 	.word	0x000131d0


	//   ....[189]....
        /*07f0*/ 	.word	0x000131f0


	//   ....[190]....
        /*07f4*/ 	.word	0x00013210


	//   ....[191]....
        /*07f8*/ 	.word	0x00013230


	//   ....[192]....
        /*07fc*/ 	.word	0x00013250


	//   ....[193]....
        /*0800*/ 	.word	0x00013280


	//   ....[194]....
        /*0804*/ 	.word	0x00013320


	//   ....[195]....
        /*0808*/ 	.word	0x00013340


	//   ....[196]....
        /*080c*/ 	.word	0x000142e0


	//   ....[197]....
        /*0810*/ 	.word	0x000148a0


	//   ....[198]....
        /*0814*/ 	.word	0x00014990


	//   ....[199]....
        /*0818*/ 	.word	0x00014a70


	//   ....[200]....
        /*081c*/ 	.word	0x00014ae0


	//   ....[201]....
        /*0820*/ 	.word	0x00014b90


	//   ....[202]....
        /*0824*/ 	.word	0x00014c20


	//   ....[203]....
        /*0828*/ 	.word	0x00014cc0


	//   ....[204]....
        /*082c*/ 	.word	0x00014d40


	//   ....[205]....
        /*0830*/ 	.word	0x00014de0


	//   ....[206]....
        /*0834*/ 	.word	0x00014e70


	//   ....[207]....
        /*0838*/ 	.word	0x00014f10


	//   ....[208]....
        /*083c*/ 	.word	0x00014f90


	//   ....[209]....
        /*0840*/ 	.word	0x00015030


	//   ....[210]....
        /*0844*/ 	.word	0x000150c0


	//   ....[211]....
        /*0848*/ 	.word	0x00015160


	//   ....[212]....
        /*084c*/ 	.word	0x000151e0


	//   ....[213]....
        /*0850*/ 	.word	0x00015280


	//   ....[214]....
        /*0854*/ 	.word	0x00015310


	//   ....[215]....
        /*0858*/ 	.word	0x000153b0


	//   ....[216]....
        /*085c*/ 	.word	0x00015430


	//   ....[217]....
        /*0860*/ 	.word	0x00015510


	//   ....[218]....
        /*0864*/ 	.word	0x00015680


	//   ....[219]....
        /*0868*/ 	.word	0x00015750


	//   ....[220]....
        /*086c*/ 	.word	0x00015830


	//   ....[221]....
        /*0870*/ 	.word	0x00015880


	//   ....[222]....
        /*0874*/ 	.word	0x00015950


	//   ....[223]....
        /*0878*/ 	.word	0x000159a0


	//   ....[224]....
        /*087c*/ 	.word	0x00015a90


	//   ....[225]....
        /*0880*/ 	.word	0x00015ae0


	//   ....[226]....
        /*0884*/ 	.word	0x00015bd0


	//   ....[227]....
        /*0888*/ 	.word	0x00015c20


	//   ....[228]....
        /*088c*/ 	.word	0x00015c90


	//   ....[229]....
        /*0890*/ 	.word	0x00015d50


	//   ....[230]....
        /*0894*/ 	.word	0x00015dd0


	//   ....[231]....
        /*0898*/ 	.word	0x00015e70


	//   ....[232]....
        /*089c*/ 	.word	0x00015ef0


	//   ....[233]....
        /*08a0*/ 	.word	0x00015f90


	//   ....[234]....
        /*08a4*/ 	.word	0x00015ff0


	//   ....[235]....
        /*08a8*/ 	.word	0x000160b0


	//   ....[236]....
        /*08ac*/ 	.word	0x00016110


	//   ....[237]....
        /*08b0*/ 	.word	0x000161d0


	//   ....[238]....
        /*08b4*/ 	.word	0x00016260


	//   ....[239]....
        /*08b8*/ 	.word	0x000162d0


	//   ....[240]....
        /*08bc*/ 	.word	0x00016380


	//   ....[241]....
        /*08c0*/ 	.word	0x00016420


	//   ....[242]....
        /*08c4*/ 	.word	0x00016480


	//   ....[243]....
        /*08c8*/ 	.word	0x00016570


	//   ....[244]....
        /*08cc*/ 	.word	0x000165e0


	//   ....[245]....
        /*08d0*/ 	.word	0x000166b0


	//   ....[246]....
        /*08d4*/ 	.word	0x00016710


	//   ....[247]....
        /*08d8*/ 	.word	0x000167d0


	//   ....[248]....
        /*08dc*/ 	.word	0x00016830


	//   ....[249]....
        /*08e0*/ 	.word	0x000168f0


	//   ....[250]....
        /*08e4*/ 	.word	0x00016950


	//   ....[251]....
        /*08e8*/ 	.word	0x00016a00


	//   ....[252]....
        /*08ec*/ 	.word	0x00016a80


	//   ....[253]....
        /*08f0*/ 	.word	0x00016b40


	//   ....[254]....
        /*08f4*/ 	.word	0x00016c80


	//   ....[255]....
        /*08f8*/ 	.word	0x00016d20


	//   ....[0]....
        /*08fc*/ 	.word	0x00016d80


	//   ....[1]....
        /*0900*/ 	.word	0x00016e30


	//   ....[2]....
        /*0904*/ 	.word	0x00016ec0


	//   ....[3]....
        /*0908*/ 	.word	0x00016f50


	//   ....[4]....
        /*090c*/ 	.word	0x00016fb0


	//   ....[5]....
        /*0910*/ 	.word	0x00017060


	//   ....[6]....
        /*0914*/ 	.word	0x000170c0


	//   ....[7]....
        /*0918*/ 	.word	0x00017170


	//   ....[8]....
        /*091c*/ 	.word	0x000171d0


	//   ....[9]....
        /*0920*/ 	.word	0x00017280


	//   ....[10]....
        /*0924*/ 	.word	0x000172e0


	//   ....[11]....
        /*0928*/ 	.word	0x00017390


	//   ....[12]....
        /*092c*/ 	.word	0x000173f0


	//   ....[13]....
        /*0930*/ 	.word	0x000174a0


	//   ....[14]....
        /*0934*/ 	.word	0x00017530


	//   ....[15]....
        /*0938*/ 	.word	0x000175c0


	//   ....[16]....
        /*093c*/ 	.word	0x00017620


	//   ....[17]....
        /*0940*/ 	.word	0x000176d0


	//   ....[18]....
        /*0944*/ 	.word	0x000177b0


	//   ....[19]....
        /*0948*/ 	.word	0x00017850


	//   ....[20]....
        /*094c*/ 	.word	0x000178c0


	//   ....[21]....
        /*0950*/ 	.word	0x00017960


	//   ....[22]....
        /*0954*/ 	.word	0x000179c0


	//   ....[23]....
        /*0958*/ 	.word	0x00017a60


	//   ....[24]....
        /*095c*/ 	.word	0x00017ac0


	//   ....[25]....
        /*0960*/ 	.word	0x00017b70


	//   ....[26]....
        /*0964*/ 	.word	0x00017bd0


	//   ....[27]....
        /*0968*/ 	.word	0x00017c70


	//   ....[28]....
        /*096c*/ 	.word	0x00017cd0


	//   ....[29]....
        /*0970*/ 	.word	0x00017d80


	//   ....[30]....
        /*0974*/ 	.word	0x00017de0


	//   ....[31]....
        /*0978*/ 	.word	0x00017e80


	//   ....[32]....
        /*097c*/ 	.word	0x00017ee0


	//   ....[33]....
        /*0980*/ 	.word	0x00017f90


	//   ....[34]....
        /*0984*/ 	.word	0x00018020


	//   ....[35]....
        /*0988*/ 	.word	0x000180b0


	//   ....[36]....
        /*098c*/ 	.word	0x00018110


	//   ....[37]....
        /*0990*/ 	.word	0x000181b0


	//----- nvinfo : EIATTR_REG_RECONFIG
	.align		4
.L_263:
        /*0994*/ 	.byte	0x01, 0x54
	.zero		2


	//----- nvinfo : EIATTR_SYSCALL_OFFSETS
	.align		4
        /*0998*/ 	.byte	0x04, 0x46
        /*099a*/ 	.short	(.L_265 - .L_264)


	//   ....[0]....
.L_264:
        /*099c*/ 	.word	0x00001360


	//   ....[1]....
        /*09a0*/ 	.word	0x0000fe40


	//   ....[2]....
        /*09a4*/ 	.word	0x0000ff80


	//   ....[3]....
        /*09a8*/ 	.word	0x000100c0


	//   ....[4]....
        /*09ac*/ 	.word	0x000101e0


	//   ....[5]....
        /*09b0*/ 	.word	0x00011b60


	//----- nvinfo : EIATTR_MBARRIER_INSTR_OFFSETS
	.align		4
.L_265:
        /*09b4*/ 	.byte	0x04, 0x39
        /*09b6*/ 	.short	(.L_267 - .L_266)


	//   ....[0]....
.L_266:
        /*09b8*/ 	.word	0x00000180
        /*09bc*/ 	.word	0x000000ff
        /*09c0*/ 	.word	0x00022800
        /*09c4*/ 	.short	0x0100
        /*09c6*/ 	.byte	0x08
	.zero		1


	//   ....[1]....
        /*09c8*/ 	.word	0x00000190
        /*09cc*/ 	.word	0x000000ff
        /*09d0*/ 	.word	0x00022820
        /*09d4*/ 	.short	0x0100
        /*09d6*/ 	.byte	0x08
	.zero		1


	//   ....[2]....
        /*09d8*/ 	.word	0x00000280
        /*09dc*/ 	.word	0x000000ff
        /*09e0*/ 	.word	0x00022830
        /*09e4*/ 	.short	0x0100
        /*09e6*/ 	.byte	0x08
	.zero		1


	//   ....[3]....
        /*09e8*/ 	.word	0x00000290
        /*09ec*/ 	.word	0x000000ff
        /*09f0*/ 	.word	0x00022840
        /*09f4*/ 	.short	0x0100
        /*09f6*/ 	.byte	0x08
	.zero		1


	//   ....[4]....
        /*09f8*/ 	.word	0x000002a0
        /*09fc*/ 	.word	0x000000ff
        /*0a00*/ 	.word	0x00022838
        /*0a04*/ 	.short	0x0100
        /*0a06*/ 	.byte	0x08
	.zero		1


	//   ....[5]....
        /*0a08*/ 	.word	0x000002b0
        /*0a0c*/ 	.word	0x000000ff
        /*0a10*/ 	.word	0x00022848
        /*0a14*/ 	.short	0x0100
        /*0a16*/ 	.byte	0x08
	.zero		1


	//   ....[6]....
        /*0a18*/ 	.word	0x000003e0
        /*0a1c*/ 	.word	0x000000ff
        /*0a20*/ 	.word	0x00022850
        /*0a24*/ 	.short	0x0100
        /*0a26*/ 	.byte	0x08
	.zero		1


	//   ....[7]....
        /*0a28*/ 	.word	0x000003f0
        /*0a2c*/ 	.word	0x000000ff
        /*0a30*/ 	.word	0x00022860
        /*0a34*/ 	.short	0x0100
        /*0a36*/ 	.byte	0x08
	.zero		1


	//   ....[8]....
        /*0a38*/ 	.word	0x00000400
        /*0a3c*/ 	.word	0x000000ff
        /*0a40*/ 	.word	0x00022858
        /*0a44*/ 	.short	0x0100
        /*0a46*/ 	.byte	0x08
	.zero		1


	//   ....[9]....
        /*0a48*/ 	.word	0x00000410
        /*0a4c*/ 	.word	0x000000ff
        /*0a50*/ 	.word	0x00022868
        /*0a54*/ 	.short	0x0100
        /*0a56*/ 	.byte	0x08
	.zero		1


	//   ....[10]....
        /*0a58*/ 	.word	0x00000500
        /*0a5c*/ 	.word	0x000000ff
        /*0a60*/ 	.word	0x00022870
        /*0a64*/ 	.short	0x0100
        /*0a66*/ 	.byte	0x06
	.zero		1


	//   ....[11]....
        /*0a68*/ 	.word	0x00000510
        /*0a6c*/ 	.word	0x000000ff
        /*0a70*/ 	.word	0x00022880
        /*0a74*/ 	.short	0x0100
        /*0a76*/ 	.byte	0x06
	.zero		1


	//   ....[12]....
        /*0a78*/ 	.word	0x00000520
        /*0a7c*/ 	.word	0x000000ff
        /*0a80*/ 	.word	0x00022878
        /*0a84*/ 	.short	0x0100
        /*0a86*/ 	.byte	0x06
	.zero		1


	//   ....[13]....
        /*0a88*/ 	.word	0x00000530
        /*0a8c*/ 	.word	0x000000ff
        /*0a90*/ 	.word	0x00022888
        /*0a94*/ 	.short	0x0100
        /*0a96*/ 	.byte	0x06
	.zero		1


	//   ....[14]....
        /*0a98*/ 	.word	0x00000660
        /*0a9c*/ 	.word	0x000000ff
        /*0aa0*/ 	.word	0x00022890
        /*0aa4*/ 	.short	0x0100
        /*0aa6*/ 	.byte	0x08
	.zero		1


	//   ....[15]....
        /*0aa8*/ 	.word	0x00000670
        /*0aac*/ 	.word	0x000000ff
        /*0ab0*/ 	.word	0x000228a0
        /*0ab4*/ 	.short	0x0100
        /*0ab6*/ 	.byte	0x08
	.zero		1


	//   ....[16]....
        /*0ab8*/ 	.word	0x00000680
        /*0abc*/ 	.word	0x000000ff
        /*0ac0*/ 	.word	0x00022898
        /*0ac4*/ 	.short	0x0100
        /*0ac6*/ 	.byte	0x08
	.zero		1


	//   ....[17]....
        /*0ac8*/ 	.word	0x00000690
        /*0acc*/ 	.word	0x000000ff
        /*0ad0*/ 	.word	0x000228a8
        /*0ad4*/ 	.short	0x0100
        /*0ad6*/ 	.byte	0x08
	.zero		1


	//   ....[18]....
        /*0ad8*/ 	.word	0x000007d0
        /*0adc*/ 	.word	0x000000ff
        /*0ae0*/ 	.word	0x000228b0
        /*0ae4*/ 	.short	0x0100
        /*0ae6*/ 	.byte	0x08
	.zero		1


	//   ....[19]....
        /*0ae8*/ 	.word	0x000007e0
        /*0aec*/ 	.word	0x000000ff
        /*0af0*/ 	.word	0x000228c0
        /*0af4*/ 	.short	0x0100
        /*0af6*/ 	.byte	0x08
	.zero		1


	//   ....[20]....
        /*0af8*/ 	.word	0x000007f0
        /*0afc*/ 	.word	0x000000ff
        /*0b00*/ 	.word	0x000228b8
        /*0b04*/ 	.short	0x0100
        /*0b06*/ 	.byte	0x08
	.zero		1


	//   ....[21]....
        /*0b08*/ 	.word	0x00000800
        /*0b0c*/ 	.word	0x000000ff
        /*0b10*/ 	.word	0x000228c8
        /*0b14*/ 	.short	0x0100
        /*0b16*/ 	.byte	0x08
	.zero		1


	//   ....[22]....
        /*0b18*/ 	.word	0x00001630
        /*0b1c*/ 	.word	0x000000ff
        /*0b20*/ 	.word	0x00022800
        /*0b24*/ 	.short	0x010a
        /*0b26*/ 	.byte	0x29
	.zero		1


	//   ....[23]....
        /*0b28*/ 	.word	0x000016c0
        /*0b2c*/ 	.word	0x000000ff
        /*0b30*/ 	.word	0x00022830
        /*0b34*/ 	.short	0x010a
        /*0b36*/ 	.byte	0x29
	.zero		1


	//   ....[24]....
        /*0b38*/ 	.word	0x00001720
        /*0b3c*/ 	.word	0x000000ff
        /*0b40*/ 	.word	0x00022830
        /*0b44*/ 	.short	0x010a
        /*0b46*/ 	.byte	0x29
	.zero		1


	//   ....[25]....
        /*0b48*/ 	.word	0x00002ce0
        /*0b4c*/ 	.word	0x000000ff
        /*0b50*/ 	.word	0x00000000
        /*0b54*/ 	.short	0x0101
        /*0b56*/ 	.byte	0x0a
	.zero		1


	//   ....[26]....
        /*0b58*/ 	.word	0x000054c0
        /*0b5c*/ 	.word	0x000000ff
        /*0b60*/ 	.word	0x00022830
        /*0b64*/ 	.short	0x010a
        /*0b66*/ 	.byte	0x06
	.zero		1


	//   ....[27]....
        /*0b68*/ 	.word	0x00005500
        /*0b6c*/ 	.word	0x000000ff
        /*0b70*/ 	.word	0x00022830
        /*0b74*/ 	.short	0x010a
        /*0b76*/ 	.byte	0x06
	.zero		1


	//   ....[28]....
        /*0b78*/ 	.word	0x00005db0
        /*0b7c*/ 	.word	0x000000ff
        /*0b80*/ 	.word	0x00022850
        /*0b84*/ 	.short	0x010a
        /*0b86*/ 	.byte	0x06
	.zero		1


	//   ....[29]....
        /*0b88*/ 	.word	0x00005df0
        /*0b8c*/ 	.word	0x000000ff
        /*0b90*/ 	.word	0x00022850
        /*0b94*/ 	.short	0x010a
        /*0b96*/ 	.byte	0x06
	.zero		1


	//   ....[30]....
        /*0b98*/ 	.word	0x00006960
        /*0b9c*/ 	.word	0x000000ff
        /*0ba0*/ 	.word	0x00000000
        /*0ba4*/ 	.short	0x0101
        /*0ba6*/ 	.byte	0x06
	.zero		1


	//   ....[31]....
        /*0ba8*/ 	.word	0x00008c60
        /*0bac*/ 	.word	0x000000ff
        /*0bb0*/ 	.word	0x00000000
        /*0bb4*/ 	.short	0x0101
        /*0bb6*/ 	.byte	0x06
	.zero		1


	//   ....[32]....
        /*0bb8*/ 	.word	0x000093c0
        /*0bbc*/ 	.word	0x000000ff
        /*0bc0*/ 	.word	0x00022830
        /*0bc4*/ 	.short	0x010a
        /*0bc6*/ 	.byte	0x06
	.zero		1


	//   ....[33]....
        /*0bc8*/ 	.word	0x00009400
        /*0bcc*/ 	.word	0x000000ff
        /*0bd0*/ 	.word	0x00022830
        /*0bd4*/ 	.short	0x010a
        /*0bd6*/ 	.byte	0x06
	.zero		1


	//   ....[34]....
        /*0bd8*/ 	.word	0x00009c70
        /*0bdc*/ 	.word	0x000000ff
        /*0be0*/ 	.word	0x00022850
        /*0be4*/ 	.short	0x010a
        /*0be6*/ 	.byte	0x06
	.zero		1


	//   ....[35]....
        /*0be8*/ 	.word	0x00009cb0
        /*0bec*/ 	.word	0x000000ff
        /*0bf0*/ 	.word	0x00022850
        /*0bf4*/ 	.short	0x010a
        /*0bf6*/ 	.byte	0x06
	.zero		1


	//   ....[36]....
        /*0bf8*/ 	.word	0x0000a560
        /*0bfc*/ 	.word	0x000000ff
        /*0c00*/ 	.word	0x00000000
        /*0c04*/ 	.short	0x0101
        /*0c06*/ 	.byte	0x06
	.zero		1


	//   ....[37]....
        /*0c08*/ 	.word	0x0000bf90
        /*0c0c*/ 	.word	0x000000ff
        /*0c10*/ 	.word	0x00000000
        /*0c14*/ 	.short	0x0101
        /*0c16*/ 	.byte	0x06
	.zero		1


	//   ....[38]....
        /*0c18*/ 	.word	0x0000c630
        /*0c1c*/ 	.word	0x000000ff
        /*0c20*/ 	.word	0x00022850
        /*0c24*/ 	.short	0x010a
        /*0c26*/ 	.byte	0x0c
	.zero		1


	//   ....[39]....
        /*0c28*/ 	.word	0x0000c670
        /*0c2c*/ 	.word	0x000000ff
        /*0c30*/ 	.word	0x00022850
        /*0c34*/ 	.short	0x010a
        /*0c36*/ 	.byte	0x0c
	.zero		1


	//   ....[40]....
        /*0c38*/ 	.word	0x0000ccd0
        /*0c3c*/ 	.word	0x000000ff
        /*0c40*/ 	.word	0x00000000
        /*0c44*/ 	.short	0x0101
        /*0c46*/ 	.byte	0x04
	.zero		1


	//   ....[41]....
        /*0c48*/ 	.word	0x0000e360
        /*0c4c*/ 	.word	0x000000ff
        /*0c50*/ 	.word	0x00000000
        /*0c54*/ 	.short	0x0101
        /*0c56*/ 	.byte	0x04
	.zero		1


	//   ....[42]....
        /*0c58*/ 	.word	0x00010860
        /*0c5c*/ 	.word	0x000000ff
        /*0c60*/ 	.word	0x00022880
        /*0c64*/ 	.short	0x010a
        /*0c66*/ 	.byte	0x2c
	.zero		1


	//   ....[43]....
        /*0c68*/ 	.word	0x000110c0
        /*0c6c*/ 	.word	0x000000ff
        /*0c70*/ 	.word	0x00022870
        /*0c74*/ 	.short	0x0107
        /*0c76*/ 	.byte	0x2c
	.zero		1


	//   ....[44]....
        /*0c78*/ 	.word	0x00011150
        /*0c7c*/ 	.word	0x000000ff
        /*0c80*/ 	.word	0x00022870
        /*0c84*/ 	.short	0x0101
        /*0c86*/ 	.byte	0x2c
	.zero		1


	//   ....[45]....
        /*0c88*/ 	.word	0x00011180
        /*0c8c*/ 	.word	0x000000ff
        /*0c90*/ 	.word	0x00022840
        /*0c94*/ 	.short	0x010a
        /*0c96*/ 	.byte	0x2c
	.zero		1


	//   ....[46]....
        /*0c98*/ 	.word	0x00011900
        /*0c9c*/ 	.word	0x000000ff
        /*0ca0*/ 	.word	0x00022830
        /*0ca4*/ 	.short	0x0107
        /*0ca6*/ 	.byte	0x2c
	.zero		1


	//   ....[47]....
        /*0ca8*/ 	.word	0x00011990
        /*0cac*/ 	.word	0x000000ff
        /*0cb0*/ 	.word	0x00022830
        /*0cb4*/ 	.short	0x0101
        /*0cb6*/ 	.byte	0x2c
	.zero		1


	//   ....[48]....
        /*0cb8*/ 	.word	0x00012250
        /*0cbc*/ 	.word	0x000000ff
        /*0cc0*/ 	.word	0x00022800
        /*0cc4*/ 	.short	0x0107
        /*0cc6*/ 	.byte	0x2c
	.zero		1


	//   ....[49]....
        /*0cc8*/ 	.word	0x00012290
        /*0ccc*/ 	.word	0x000000ff
        /*0cd0*/ 	.word	0x00022800
        /*0cd4*/ 	.short	0x0101
        /*0cd6*/ 	.byte	0x2c
	.zero		1


	//   ....[50]....
        /*0cd8*/ 	.word	0x000122a0
        /*0cdc*/ 	.word	0x000000ff
        /*0ce0*/ 	.word	0x00022820
        /*0ce4*/ 	.short	0x010a
        /*0ce6*/ 	.byte	0x2c
	.zero		1


	//   ....[51]....
        /*0ce8*/ 	.word	0x00012700
        /*0cec*/ 	.word	0x00000003
        /*0cf0*/ 	.word	0x00022880
        /*0cf4*/ 	.short	0x010a
        /*0cf6*/ 	.byte	0x3f
	.zero		1


	//   ....[52]....
        /*0cf8*/ 	.word	0x00012d40
        /*0cfc*/ 	.word	0x00000003
        /*0d00*/ 	.word	0x00022870
        /*0d04*/ 	.short	0x0107
        /*0d06*/ 	.byte	0x3f
	.zero		1


	//   ....[53]....
        /*0d08*/ 	.word	0x00012dd0
        /*0d0c*/ 	.word	0x00000003
        /*0d10*/ 	.word	0x00022870
        /*0d14*/ 	.short	0x0101
        /*0d16*/ 	.byte	0x3f
	.zero		1


	//   ....[54]....
        /*0d18*/ 	.word	0x00012e00
        /*0d1c*/ 	.word	0x00000003
        /*0d20*/ 	.word	0x00022840
        /*0d24*/ 	.short	0x010a
        /*0d26*/ 	.byte	0x3f
	.zero		1


	//   ....[55]....
        /*0d28*/ 	.word	0x000133d0
        /*0d2c*/ 	.word	0x00000003
        /*0d30*/ 	.word	0x00022830
        /*0d34*/ 	.short	0x0107
        /*0d36*/ 	.byte	0x3f
	.zero		1


	//   ....[56]....
        /*0d38*/ 	.word	0x00013470
        /*0d3c*/ 	.word	0x00000003
        /*0d40*/ 	.word	0x00022830
        /*0d44*/ 	.short	0x0101
        /*0d46*/ 	.byte	0x3f
	.zero		1


	//   ....[57]....
        /*0d48*/ 	.word	0x000134f0
        /*0d4c*/ 	.word	0x00000006
        /*0d50*/ 	.word	0x00022870
        /*0d54*/ 	.short	0x010a
        /*0d56*/ 	.byte	0x3f
	.zero		1


	//   ....[58]....
        /*0d58*/ 	.word	0x00013580
        /*0d5c*/ 	.word	0x00000006
        /*0d60*/ 	.word	0x00022860
        /*0d64*/ 	.short	0x010a
        /*0d66*/ 	.byte	0x3f
	.zero		1


	//   ....[59]....
        /*0d68*/ 	.word	0x00013a70
        /*0d6c*/ 	.word	0x00000006
        /*0d70*/ 	.word	0x00022850
        /*0d74*/ 	.short	0x0101
        /*0d76*/ 	.byte	0x3f
	.zero		1


	//   ....[60]....
        /*0d78*/ 	.word	0x00013b10
        /*0d7c*/ 	.word	0x00000006
        /*0d80*/ 	.word	0x00000000
        /*0d84*/ 	.short	0x0101
        /*0d86*/ 	.byte	0x3f
	.zero		1


	//   ....[61]....
        /*0d88*/ 	.word	0x00013be0
        /*0d8c*/ 	.word	0x00000003
        /*0d90*/ 	.word	0x00022870
        /*0d94*/ 	.short	0x010a
        /*0d96*/ 	.byte	0x3f
	.zero		1


	//   ....[62]....
        /*0d98*/ 	.word	0x00013c90
        /*0d9c*/ 	.word	0x00000003
        /*0da0*/ 	.word	0x00022860
        /*0da4*/ 	.short	0x010a
        /*0da6*/ 	.byte	0x3f
	.zero		1


	//   ....[63]....
        /*0da8*/ 	.word	0x00014170
        /*0dac*/ 	.word	0x00000003
        /*0db0*/ 	.word	0x00022850
        /*0db4*/ 	.short	0x0101
        /*0db6*/ 	.byte	0x3f
	.zero		1


	//   ....[64]....
        /*0db8*/ 	.word	0x00014200
        /*0dbc*/ 	.word	0x00000003
        /*0dc0*/ 	.word	0x00000000
        /*0dc4*/ 	.short	0x0101
        /*0dc6*/ 	.byte	0x3f
	.zero		1


	//   ....[65]....
        /*0dc8*/ 	.word	0x00014290
        /*0dcc*/ 	.word	0x00000007
        /*0dd0*/ 	.word	0x00022820
        /*0dd4*/ 	.short	0x010a
        /*0dd6*/ 	.byte	0x3f
	.zero		1


	//   ....[66]....
        /*0dd8*/ 	.word	0x000143b0
        /*0ddc*/ 	.word	0x00000005
        /*0de0*/ 	.word	0x00022840
        /*0de4*/ 	.short	0x010a
        /*0de6*/ 	.byte	0x3f
	.zero		1


	//   ....[67]....
        /*0de8*/ 	.word	0x00014450
        /*0dec*/ 	.word	0x00000007
        /*0df0*/ 	.word	0x00022840
        /*0df4*/ 	.short	0x010a
        /*0df6*/ 	.byte	0x3f
	.zero		1


	//   ....[68]....
        /*0df8*/ 	.word	0x00014490
        /*0dfc*/ 	.word	0x00000005
        /*0e00*/ 	.word	0x00022860
        /*0e04*/ 	.short	0x010a
        /*0e06*/ 	.byte	0x3f
	.zero		1


	//   ....[69]....
        /*0e08*/ 	.word	0x000144d0
        /*0e0c*/ 	.word	0x00000007
        /*0e10*/ 	.word	0x00022860
        /*0e14*/ 	.short	0x010a
        /*0e16*/ 	.byte	0x3f
	.zero		1


	//   ....[70]....
        /*0e18*/ 	.word	0x00014510
        /*0e1c*/ 	.word	0x00000005
        /*0e20*/ 	.word	0x00022880
        /*0e24*/ 	.short	0x010a
        /*0e26*/ 	.byte	0x3f
	.zero		1


	//   ....[71]....
        /*0e28*/ 	.word	0x00014550
        /*0e2c*/ 	.word	0x00000007
        /*0e30*/ 	.word	0x00022880
        /*0e34*/ 	.short	0x010a
        /*0e36*/ 	.byte	0x3f
	.zero		1


	//   ....[72]....
        /*0e38*/ 	.word	0x000145c0
        /*0e3c*/ 	.word	0x00000003
        /*0e40*/ 	.word	0x00022800
        /*0e44*/ 	.short	0x010a
        /*0e46*/ 	.byte	0x3f
	.zero		1


	//   ....[73]....
        /*0e48*/ 	.word	0x00014620
        /*0e4c*/ 	.word	0x00000005
        /*0e50*/ 	.word	0x00022830
        /*0e54*/ 	.short	0x010a
        /*0e56*/ 	.byte	0x3f
	.zero		1


	//   ....[74]....
        /*0e58*/ 	.word	0x00014680
        /*0e5c*/ 	.word	0x0000000b
        /*0e60*/ 	.word	0x00022830
        /*0e64*/ 	.short	0x010a
        /*0e66*/ 	.byte	0x3f
	.zero		1


	//   ....[75]....
        /*0e68*/ 	.word	0x000146e0
        /*0e6c*/ 	.word	0x0000000b
        /*0e70*/ 	.word	0x00022850
        /*0e74*/ 	.short	0x010a
        /*0e76*/ 	.byte	0x3f
	.zero		1


	//   ....[76]....
        /*0e78*/ 	.word	0x00014740
        /*0e7c*/ 	.word	0x0000000a
        /*0e80*/ 	.word	0x00022830
        /*0e84*/ 	.short	0x010a
        /*0e86*/ 	.byte	0x3f
	.zero		1


	//   ....[77]....
        /*0e88*/ 	.word	0x000147a0
        /*0e8c*/ 	.word	0x0000000a
        /*0e90*/ 	.word	0x00022850
        /*0e94*/ 	.short	0x010a
        /*0e96*/ 	.byte	0x3f
	.zero		1


	//   ....[78]....
        /*0e98*/ 	.word	0x00014800
        /*0e9c*/ 	.word	0x00000003
        /*0ea0*/ 	.word	0x00022850
        /*0ea4*/ 	.short	0x010a
        /*0ea6*/ 	.byte	0x3f
	.zero		1


	//   ....[79]....
        /*0ea8*/ 	.word	0x000148e0
        /*0eac*/ 	.word	0x00000003
        /*0eb0*/ 	.word	0x00022880
        /*0eb4*/ 	.short	0x010a
        /*0eb6*/ 	.byte	0x3f
	.zero		1


	//   ....[80]....
        /*0eb8*/ 	.word	0x000155d0
        /*0ebc*/ 	.word	0x00000003
        /*0ec0*/ 	.word	0x00022840
        /*0ec4*/ 	.short	0x010a
        /*0ec6*/ 	.byte	0x3f
	.zero		1


	//   ....[81]....
        /*0ec8*/ 	.word	0x00016b80
        /*0ecc*/ 	.word	0x00000003
        /*0ed0*/ 	.word	0x00022820
        /*0ed4*/ 	.short	0x010a
        /*0ed6*/ 	.byte	0x3f
	.zero		1


	//   ....[82]....
        /*0ed8*/ 	.word	0x00016bd0
        /*0edc*/ 	.word	0x00000003
        /*0ee0*/ 	.word	0x00022880
        /*0ee4*/ 	.short	0x010a
        /*0ee6*/ 	.byte	0x3f
	.zero		1


	//   ....[83]....
        /*0ee8*/ 	.word	0x00017700
        /*0eec*/ 	.word	0x00000003
        /*0ef0*/ 	.word	0x00022840
        /*0ef4*/ 	.short	0x010a
        /*0ef6*/ 	.byte	0x3f
	.zero		1


	//   ....[84]....
        /*0ef8*/ 	.word	0x000181e0
        /*0efc*/ 	.word	0x00000006
        /*0f00*/ 	.word	0x00022870
        /*0f04*/ 	.short	0x010a
        /*0f06*/ 	.byte	0x3f
	.zero		1


	//   ....[85]....
        /*0f08*/ 	.word	0x00018230
        /*0f0c*/ 	.word	0x00000006
        /*0f10*/ 	.word	0x00022860
        /*0f14*/ 	.short	0x010a
        /*0f16*/ 	.byte	0x3f
	.zero		1


	//   ....[86]....
        /*0f18*/ 	.word	0x00018280
        /*0f1c*/ 	.word	0x00000003
        /*0f20*/ 	.word	0x00022870
        /*0f24*/ 	.short	0x010a
        /*0f26*/ 	.byte	0x3f
	.zero		1


	//   ....[87]....
        /*0f28*/ 	.word	0x000182d0
        /*0f2c*/ 	.word	0x00000003
        /*0f30*/ 	.word	0x00022860
        /*0f34*/ 	.short	0x010a
        /*0f36*/ 	.byte	0x3f
	.zero		1


	//   ....[88]....
        /*0f38*/ 	.word	0x00018320
        /*0f3c*/ 	.word	0x00000007
        /*0f40*/ 	.word	0x00022820
        /*0f44*/ 	.short	0x010a
        /*0f46*/ 	.byte	0x3f
	.zero		1


	//   ....[89]....
        /*0f48*/ 	.word	0x00018370
        /*0f4c*/ 	.word	0x00000005
        /*0f50*/ 	.word	0x00022840
        /*0f54*/ 	.short	0x010a
        /*0f56*/ 	.byte	0x3f
	.zero		1


	//   ....[90]....
        /*0f58*/ 	.word	0x000183c0
        /*0f5c*/ 	.word	0x00000007
        /*0f60*/ 	.word	0x00022840
        /*0f64*/ 	.short	0x010a
        /*0f66*/ 	.byte	0x3f
	.zero		1


	//   ....[91]....
        /*0f68*/ 	.word	0x00018410
        /*0f6c*/ 	.word	0x00000005
        /*0f70*/ 	.word	0x00022860
        /*0f74*/ 	.short	0x010a
        /*0f76*/ 	.byte	0x3f
	.zero		1


	//   ....[92]....
        /*0f78*/ 	.word	0x00018460
        /*0f7c*/ 	.word	0x00000007
        /*0f80*/ 	.word	0x00022860
        /*0f84*/ 	.short	0x010a
        /*0f86*/ 	.byte	0x3f
	.zero		1


	//   ....[93]....
        /*0f88*/ 	.word	0x000184b0
        /*0f8c*/ 	.word	0x00000005
        /*0f90*/ 	.word	0x00022880
        /*0f94*/ 	.short	0x010a
        /*0f96*/ 	.byte	0x3f
	.zero		1


	//----- nvinfo : EIATTR_NUM_MBARRIERS
	.align		4
.L_267:
        /*0f98*/ 	.byte	0x03, 0x38
        /*0f9a*/ 	.short	0x0016


	//----- nvinfo : EIATTR_EXIT_INSTR_OFFSETS
	.align		4
        /*0f9c*/ 	.byte	0x04, 0x1c
        /*0f9e*/ 	.short	(.L_269 - .L_268)


	//   ....[0]....
.L_268:
        /*0fa0*/ 	.word	0x000145a0


	//----- nvinfo : EIATTR_MAX_THREADS
	.align		4
.L_269:
        /*0fa4*/ 	.byte	0x04, 0x05
        /*0fa6*/ 	.short	(.L_271 - .L_270)
.L_270:
        /*0fa8*/ 	.word	0x00000180
        /*0fac*/ 	.word	0x00000001
        /*0fb0*/ 	.word	0x00000001


	//----- nvinfo : EIATTR_CRS_STACK_SIZE
	.align		4
.L_271:
        /*0fb4*/ 	.byte	0x04, 0x1e
        /*0fb6*/ 	.short	(.L_273 - .L_272)
.L_272:
        /*0fb8*/ 	.word	0x00000000


	//----- nvinfo : EIATTR_CBANK_PARAM_SIZE
	.align		4
.L_273:
        /*0fbc*/ 	.byte	0x03, 0x19
        /*0fbe*/ 	.short	0x0a70


	//----- nvinfo : EIATTR_PARAM_CBANK
	.align		4
        /*0fc0*/ 	.byte	0x04, 0x0a
        /*0fc2*/ 	.short	(.L_275 - .L_274)
	.align		4
.L_274:
        /*0fc4*/ 	.word	index@(.nv.constant0._ZN7cutlass13device_kernelIN5flash11enable_sm90INS1_16FlashAttnFwdSm90INS1_25CollectiveMainloopFwdSm90ILi2EN4cute5tupleIJNS5_1CILi1EEES8_S8_EEENS6_IJNS7_ILi128EEENS7_ILi160EEESA_EEELi128ENS_12float_e4m3_tEfNS_4arch4Sm90ELb1ELb0ELb1ELb0ELb1ELb0ELb0ELb1ELb1ELb1ELb1ELb0EEENS1_21CollectiveEpilogueFwdINS6_IJSA_SA_SB_EEES9_NS_10bfloat16_tESF_Li256ELb0ELb1ELb1ELb1EEENS1_19SingleTileSchedulerILb0ELb1ELb1ELi128EEEEEEEEEvNT_6ParamsE)
        /*0fc8*/ 	.short	0x0210
        /*0fca*/ 	.short	0x0a70


	//----- nvinfo : EIATTR_SW_WAR
	.align		4
.L_275:
        /*0fcc*/ 	.byte	0x04, 0x36
        /*0fce*/ 	.short	(.L_277 - .L_276)
.L_276:
        /*0fd0*/ 	.word	0x00000008
.L_277:


//--------------------- .nv.info._ZN7cutlass13device_kernelIN5flash11enable_sm90INS1_16FlashAttnFwdSm90INS1_25CollectiveMainloopFwdSm90ILi2EN4cute5tupleIJNS5_1CILi1EEES8_S8_EEENS6_IJNS7_ILi128EEENS7_ILi160EEESA_EEELi128ENS_12float_e4m3_tEfNS_4arch4Sm90ELb1ELb0ELb1ELb1ELb1ELb0ELb0ELb1ELb1ELb1ELb1ELb0EEENS1_21CollectiveEpilogueFwdINS6_IJSA_SA_SB_EEES9_NS_10bfloat16_tESF_Li256ELb1ELb1ELb1ELb1EEENS1_36VarlenDynamicPersistentTileSchedulerILi128ELi160ELi256ELi128ELb1ELb1ELb1ELb1ELb1ELb1EEEEEEEEEvNT_6ParamsE --------------------------
	.section	.nv.info._ZN7cutlass13device_kernelIN5flash11enable_sm90INS1_16FlashAttnFwdSm90INS1_25CollectiveMainloopFwdSm90ILi2EN4cute5tupleIJNS5_1CILi1EEES8_S8_EEENS6_IJNS7_ILi128EEENS7_ILi160EEESA_EEELi128ENS_12float_e4m3_tEfNS_4arch4Sm90ELb1ELb0ELb1ELb1ELb1ELb0ELb0ELb1ELb1ELb1ELb1ELb0EEENS1_21CollectiveEpilogueFwdINS6_IJSA_SA_SB_EEES9_NS_10bfloat16_tESF_Li256ELb1ELb1ELb1ELb1EEENS1_36VarlenDynamicPersistentTileSchedulerILi128ELi160ELi256ELi128ELb1ELb1ELb1ELb1ELb1ELb1EEEEEEEEEvNT_6ParamsE,"",@"SHT_CUDA_INFO"
	.sectionflags	@""
	.align	4


	//----- nvinfo : EIATTR_CUDA_API_VERSION
	.align		4
        /*0000*/ 	.byte	0x04, 0x37
        /*0002*/ 	.short	(.L_279 - .L_278)
.L_278:
        /*0004*/ 	.word	0x00000082


	//----- nvinfo : EIATTR_KPARAM_INFO
	.align		4
.L_279:
        /*0008*/ 	.byte	0x04, 0x17
        /*000a*/ 	.short	(.L_281 - .L_280)
.L_280:
        /*000c*/ 	.word	0x00000000
        /*0010*/ 	.short	0x0000
        /*0012*/ 	.short	0x0070
        /*0014*/ 	.byte	0x00, 0xf0, 0x01, 0x2a


	//----- nvinfo : EIATTR_SPARSE_MMA_MASK
	.align		4
.L_281:
        /*0018*/ 	.byte	0x03, 0x50
        /*001a*/ 	.short	0x0000


	//----- nvinfo : EIATTR_MAXREG_COUNT
	.align		4
        /*001c*/ 	.byte	0x03, 0x1b
        /*001e*/ 	.short	0x00a8


	//----- nvinfo : EIATTR_NUM_BARRIERS
	.align		4
        /*0020*/ 	.byte	0x02, 0x4c
        /*0022*/ 	.byte	0x10
	.zero		1


	//----- nvinfo : EIATTR_EXTERNS
	.align		4
        /*0024*/ 	.byte	0x04, 0x0f
        /*0026*/ 	.short	(.L_283 - .L_282)


	//   ....[0]....
	.align		4
.L_282:
        /*0028*/ 	.word	index@(__assertfail)


	//----- nvinfo : EIATTR_ANNOTATIONS
	.align		4
.L_283:
        /*002c*/ 	.byte	0x04, 0x55
        /*002e*/ 	.short	(.L_285 - .L_284)


	//   ....[0]....
.L_284:
        /* <DEDUP_REMOVED lines=29> */


	//----- nvinfo : EIATTR_MERCURY_ISA_VERSION
	.align		4
.L_285:
        /*01e8*/ 	.byte	0x03, 0x5f
        /*01ea*/ 	.short	0x0101


	//----- nvinfo : EIATTR_UNUSED_LOAD_BYTE_OFFSET
	.align		4
        /*01ec*/ 	.byte	0x04, 0x44
        /*01ee*/ 	.short	(.L_287 - .L_286)


	//   ....[0]....
.L_286:
        /*01f0*/ 	.word	0x00000980
        /*01f4*/ 	.word	0x0000fff0


	//   ....[1]....
        /*01f8*/ 	.word	0x0000d6f0
        /*01fc*/ 	.word	0x0000fff0


	//----- nvinfo : EIATTR_INT_WARP_WIDE_INSTR_OFFSETS
	.align		4
.L_287:
        /*0200*/ 	.byte	0x04, 0x31
        /*0202*/ 	.short	(.L_289 - .L_288)


	//   ....[0]....
.L_288:
        /*0204*/ 	.word	0x000000c0


	//   ....[1]....
        /*0208*/ 	.word	0x000000d0


	//   ....[2]....
        /*020c*/ 	.word	0x00000170


	//   ....[3]....
        /*0210*/ 	.word	0x00012e50


	//   ....[4]....
        /*0214*/ 	.word	0x00012ee0


	//   ....[5]....
        /*0218*/ 	.word	0x00016f60


	//   ....[6]....
        /*021c*/ 	.word	0x00016ff0


	//----- nvinfo : EIATTR_COOP_GROUP_MASK_REGIDS
	.align		4
.L_289:
        /*0220*/ 	.byte	0x04, 0x29
        /*0222*/ 	.short	(.L_291 - .L_290)


	//   ....[0]....
.L_290:
        /*0224*/ 	.word	0xffffffff


	//   ....[1]....
        /*0228*/ 	.word	0xffffffff


	//   ....[2]....
        /*022c*/ 	.word	0xffffffff


	//   ....[3]....
        /*0230*/ 	.word	0xffffffff


	//   ....[4]....
        /*0234*/ 	.word	0xffffffff


	//   ....[5]....
        /*0238*/ 	.word	0xffffffff


	//   ....[6]....
        /*023c*/ 	.word	0xffffffff


	//   ....[7]....
        /*0240*/ 	.word	0xffffffff


	//   ....[8]....
        /*0244*/ 	.word	0xffffffff


	//   ....[9]....
        /*0248*/ 	.word	0xffffffff


	//   ....[10]....
        /*024c*/ 	.word	0xffffffff


	//   ....[11]....
        /*0250*/ 	.word	0xffffffff


	//   ....[12]....
        /*0254*/ 	.word	0xffffffff


	//   ....[13]....
        /*0258*/ 	.word	0xffffffff


	//   ....[14]....
        /*025c*/ 	.word	0xffffffff


	//   ....[15]....
        /*0260*/ 	.word	0xffffffff


	//   ....[16]....
        /*0264*/ 	.word	0xffffffff


	//   ....[17]....
        /*0268*/ 	.word	0xffffffff


	//   ....[18]....
        /*026c*/ 	.word	0xffffffff


	//   ....[19]....
        /*0270*/ 	.word	0xffffffff


	//   ....[20]....
        /*0274*/ 	.word	0xffffffff


	//   ....[21]....
        /*0278*/ 	.word	0xffffffff


	//   ....[22]....
        /*027c*/ 	.word	0xffffffff


	//   ....[23]....
        /*0280*/ 	.word	0xffffffff


	//   ....[24]....
        /*0284*/ 	.word	0xffffffff


	//   ....[25]....
        /*0288*/ 	.word	0xffffffff


	//   ....[26]....
        /*028c*/ 	.word	0xffffffff


	//   ....[27]....
        /*0290*/ 	.word	0xffffffff


	//   ....[28]....
        /*0294*/ 	.word	0xffffffff


	//   ....[29]....
        /*0298*/ 	.word	0xffffffff


	//   ....[30]....
        /*029c*/ 	.word	0xffffffff


	//   ....[31]....
        /*02a0*/ 	.word	0xffffffff


	//   ....[32]....
        /*02a4*/ 	.word	0xffffffff


	//   ....[33]....
        /*02a8*/ 	.word	0xffffffff


	//   ....[34]....
        /*02ac*/ 	.word	0xffffffff


	//   ....[35]....
        /*02b0*/ 	.word	0xffffffff


	//   ....[36]....
        /*02b4*/ 	.word	0xffffffff


	//   ....[37]....
        /*02b8*/ 	.word	0xffffffff


	//   ....[38]....
        /*02bc*/ 	.word	0xffffffff


	//   ....[39]....
        /*02c0*/ 	.word	0xffffffff


	//   ....[40]....
        /*02c4*/ 	.word	0xffffffff


	//   ....[41]....
        /*02c8*/ 	.word	0xffffffff


	//   ....[42]....
        /*02cc*/ 	.word	0xffffffff


	//   ....[43]....
        /*02d0*/ 	.word	0xffffffff


	//   ....[44]....
        /*02d4*/ 	.word	0xffffffff


	//   ....[45]....
        /*02d8*/ 	.word	0xffffffff


	//   ....[46]....
        /*02dc*/ 	.word	0xffffffff


	//   ....[47]....
        /*02e0*/ 	.word	0xffffffff


	//   ....[48]....
        /*02e4*/ 	.word	0xffffffff


	//   ....[49]....
        /*02e8*/ 	.word	0xffffffff


	//   ....[50]....
        /*02ec*/ 	.word	0xffffffff


	//   ....[51]....
        /*02f0*/ 	.word	0xffffffff


	//   ....[52]....
        /*02f4*/ 	.word	0xffffffff


	//   ....[53]....
        /*02f8*/ 	.word	0xffffffff


	//   ....[54]....
        /*02fc*/ 	.word	0xffffffff


	//   ....[55]....
        /*0300*/ 	.word	0xffffffff


	//   ....[56]....
        /*0304*/ 	.word	0xffffffff


	//   ....[57]....
        /*0308*/ 	.word	0xffffffff


	//   ....[58]....
        /*030c*/ 	.word	0xffffffff


	//   ....[59]....
        /*0310*/ 	.word	0xffffffff


	//   ....[60]....
        /*0314*/ 	.word	0xffffffff


	//   ....[61]....
        /*0318*/ 	.word	0xffffffff


	//   ....[62]....
        /*031c*/ 	.word	0xffffffff


	//   ....[63]....
        /*0320*/ 	.word	0xffffffff


	//   ....[64]....
        /*0324*/ 	.word	0xffffffff


	//   ....[65]....
        /*0328*/ 	.word	0xffffffff


	//   ....[66]....
        /*032c*/ 	.word	0xffffffff


	//   ....[67]....
        /*0330*/ 	.word	0xffffffff


	//   ....[68]....
        /*0334*/ 	.word	0xffffffff


	//   ....[69]....
        /*0338*/ 	.word	0xffffffff


	//   ....[70]....
        /*033c*/ 	.word	0xffffffff


	//   ....[71]....
        /*0340*/ 	.word	0xffffffff


	//   ....[72]....
        /*0344*/ 	.word	0xffffffff


	//   ....[73]....
        /*0348*/ 	.word	0xffffffff


	//   ....[74]....
        /*034c*/ 	.word	0xffffffff


	//   ....[75]....
        /*0350*/ 	.word	0xffffffff


	//   ....[76]....
        /*0354*/ 	.word	0xffffffff


	//   ....[77]....
        /*0358*/ 	.word	0xffffffff


	//   ....[78]....
        /*035c*/ 	.word	0xffffffff


	//   ....[79]....
        /*0360*/ 	.word	0xffffffff


	//   ....[80]....
        /*0364*/ 	.word	0xffffffff


	//   ....[81]....
        /*0368*/ 	.word	0xffffffff


	//   ....[82]....
        /*036c*/ 	.word	0xffffffff


	//   ....[83]....
        /*0370*/ 	.word	0xffffffff


	//   ....[84]....
        /*0374*/ 	.word	0xffffffff


	//   ....[85]....
        /*0378*/ 	.word	0xffffffff


	//   ....[86]....
        /*037c*/ 	.word	0xffffffff


	//   ....[87]....
        /*0380*/ 	.word	0xffffffff


	//   ....[88]....
        /*0384*/ 	.word	0xffffffff


	//   ....[89]....
        /*0388*/ 	.word	0xffffffff


	//   ....[90]....
        /*038c*/ 	.word	0xffffffff


	//   ....[91]....
        /*0390*/ 	.word	0xffffffff


	//   ....[92]....
        /*0394*/ 	.word	0xffffffff


	//   ....[93]....
        /*0398*/ 	.word	0xffffffff


	//   ....[94]....
        /*039c*/ 	.word	0xffffffff


	//   ....[95]....
        /*03a0*/ 	.word	0xffffffff


	//   ....[96]....
        /*03a4*/ 	.word	0xffffffff


	//   ....[97]....
        /*03a8*/ 	.word	0xffffffff


	//   ....[98]....
        /*03ac*/ 	.word	0xffffffff


	//   ....[99]....
        /*03b0*/ 	.word	0xffffffff


	//   ....[100]....
        /*03b4*/ 	.word	0xffffffff


	//   ....[101]....
        /*03b8*/ 	.word	0xffffffff


	//   ....[102]....
        /*03bc*/ 	.word	0xffffffff


	//   ....[103]....
        /*03c0*/ 	.word	0xffffffff


	//   ....[104]....
        /*03c4*/ 	.word	0xffffffff


	//   ....[105]....
        /*03c8*/ 	.word	0xffffffff


	//   ....[106]....
        /*03cc*/ 	.word	0xffffffff


	//   ....[107]....
        /*03d0*/ 	.word	0xffffffff


	//   ....[108]....
        /*03d4*/ 	.word	0xffffffff


	//   ....[109]....
        /*03d8*/ 	.word	0xffffffff


	//   ....[110]....
        /*03dc*/ 	.word	0xffffffff


	//   ....[111]....
        /*03e0*/ 	.word	0xffffffff


	//   ....[112]....
        /*03e4*/ 	.word	0xffffffff


	//   ....[113]....
        /*03e8*/ 	.word	0xffffffff


	//   ....[114]....
        /*03ec*/ 	.word	0xffffffff


	//   ....[115]....
        /*03f0*/ 	.word	0xffffffff


	//   ....[116]....
        /*03f4*/ 	.word	0xffffffff


	//   ....[117]....
        /*03f8*/ 	.word	0xffffffff


	//   ....[118]....
        /*03fc*/ 	.word	0xffffffff


	//   ....[119]....
        /*0400*/ 	.word	0xffffffff


	//   ....[120]....
        /*0404*/ 	.word	0xffffffff


	//   ....[121]....
        /*0408*/ 	.word	0xffffffff


	//   ....[122]....
        /*040c*/ 	.word	0xffffffff


	//   ....[123]....
        /*0410*/ 	.word	0xffffffff


	//   ....[124]....
        /*0414*/ 	.word	0xffffffff


	//   ....[125]....
        /*0418*/ 	.word	0xffffffff


	//   ....[126]....
        /*041c*/ 	.word	0xffffffff


	//   ....[127]....
        /*0420*/ 	.word	0xffffffff


	//   ....[128]....
        /*0424*/ 	.word	0xffffffff


	//   ....[129]....
        /*0428*/ 	.word	0xffffffff


	//   ....[130]....
        /*042c*/ 	.word	0xffffffff


	//   ....[131]....
        /*0430*/ 	.word	0xffffffff


	//   ....[132]....
        /*0434*/ 	.word	0xffffffff


	//   ....[133]....
        /*0438*/ 	.word	0xffffffff


	//   ....[134]....
        /*043c*/ 	.word	0xffffffff


	//   ....[135]....
        /*0440*/ 	.word	0xffffffff


	//   ....[136]....
        /*0444*/ 	.word	0xffffffff


	//   ....[137]....
        /*0448*/ 	.word	0xffffffff


	//   ....[138]....
        /*044c*/ 	.word	0xffffffff


	//   ....[139]....
        /*0450*/ 	.word	0xffffffff


	//   ....[140]....
        /*0454*/ 	.word	0xffffffff


	//   ....[141]....
        /*0458*/ 	.word	0xffffffff


	//   ....[142]....
        /*045c*/ 	.word	0xffffffff


	//   ....[143]....
        /*0460*/ 	.word	0xffffffff


	//   ....[144]....
        /*0464*/ 	.word	0xffffffff


	//   ....[145]....
        /*0468*/ 	.word	0xffffffff


	//   ....[146]....
        /*046c*/ 	.word	0xffffffff


	//   ....[147]....
        /*0470*/ 	.word	0xffffffff


	//   ....[148]....
        /*0474*/ 	.word	0xffffffff


	//   ....[149]....
        /*0478*/ 	.word	0xffffffff


	//   ....[150]....
        /*047c*/ 	.word	0xffffffff


	//   ....[151]....
        /*0480*/ 	.word	0xffffffff


	//   ....[152]....
        /*0484*/ 	.word	0xffffffff


	//   ....[153]....
        /*0488*/ 	.word	0xffffffff


	//   ....[154]....
        /*048c*/ 	.word	0xffffffff


	//   ....[155]....
        /*0490*/ 	.word	0xffffffff


	//   ....[156]....
        /*0494*/ 	.word	0xffffffff


	//   ....[157]....
        /*0498*/ 	.word	0xffffffff


	//   ....[158]....
        /*049c*/ 	.word	0xffffffff


	//   ....[159]....
        /*04a0*/ 	.word	0xffffffff


	//   ....[160]....
        /*04a4*/ 	.word	0xffffffff


	//   ....[161]....
        /*04a8*/ 	.word	0xffffffff


	//   ....[162]....
        /*04ac*/ 	.word	0xffffffff


	//   ....[163]....
        /*04b0*/ 	.word	0xffffffff


	//   ....[164]....
        /*04b4*/ 	.word	0xffffffff


	//   ....[165]....
        /*04b8*/ 	.word	0xffffffff


	//   ....[166]....
        /*04bc*/ 	.word	0xffffffff


	//   ....[167]....
        /*04c0*/ 	.word	0xffffffff


	//   ....[168]....
        /*04c4*/ 	.word	0xffffffff


	//   ....[169]....
        /*04c8*/ 	.word	0xffffffff


	//   ....[170]....
        /*04cc*/ 	.word	0xffffffff


	//   ....[171]....
        /*04d0*/ 	.word	0xffffffff


	//   ....[172]....
        /*04d4*/ 	.word	0xffffffff


	//   ....[173]....
        /*04d8*/ 	.word	0xffffffff


	//   ....[174]....
        /*04dc*/ 	.word	0xffffffff


	//   ....[175]....
        /*04e0*/ 	.word	0xffffffff


	//   ....[176]....
        /*04e4*/ 	.word	0xffffffff


	//   ....[177]....
        /*04e8*/ 	.word	0xffffffff


	//   ....[178]....
        /*04ec*/ 	.word	0xffffffff


	//   ....[179]....
        /*04f0*/ 	.word	0xffffffff


	//   ....[180]....
        /*04f4*/ 	.word	0xffffffff


	//   ....[181]....
        /*04f8*/ 	.word	0xffffffff


	//   ....[182]....
        /*04fc*/ 	.word	0xffffffff


	//   ....[183]....
        /*0500*/ 	.word	0xffffffff


	//   ....[184]....
        /*0504*/ 	.word	0xffffffff


	//   ....[185]....
        /*0508*/ 	.word	0xffffffff


	//   ....[186]....
        /*050c*/ 	.word	0xffffffff


	//   ....[187]....
        /*0510*/ 	.word	0xffffffff


	//   ....[188]....
        /*0514*/ 	.word	0xffffffff


	//   ....[189]....
        /*0518*/ 	.word	0xffffffff


	//   ....[190]....
        /*051c*/ 	.word	0xffffffff


	//   ....[191]....
        /*0520*/ 	.word	0xffffffff


	//   ....[192]....
        /*0524*/ 	.word	0xffffffff


	//   ....[193]....
        /*0528*/ 	.word	0xffffffff


	//   ....[194]....
        /*052c*/ 	.word	0xffffffff


	//   ....[195]....
        /*0530*/ 	.word	0xffffffff


	//   ....[196]....
        /*0534*/ 	.word	0xffffffff


	//   ....[197]....
        /*0538*/ 	.word	0xffffffff


	//   ....[198]....
        /*053c*/ 	.word	0xffffffff


	//   ....[199]....
        /*0540*/ 	.word	0xffffffff


	//   ....[200]....
        /*0544*/ 	.word	0xffffffff


	//   ....[201]....
        /*0548*/ 	.word	0xffffffff


	//   ....[202]....
        /*054c*/ 	.word	0xffffffff


	//   ....[203]....
        /*0550*/ 	.word	0xffffffff


	//   ....[204]....
        /*0554*/ 	.word	0xffffffff


	//   ....[205]....
        /*0558*/ 	.word	0xffffffff


	//   ....[206]....
        /*055c*/ 	.word	0xffffffff


	//   ....[207]....
        /*0560*/ 	.word	0xffffffff


	//   ....[208]....
        /*0564*/ 	.word	0xffffffff


	//   ....[209]....
        /*0568*/ 	.word	0xffffffff


	//   ....[210]....
        /*056c*/ 	.word	0xffffffff


	//   ....[211]....
        /*0570*/ 	.word	0xffffffff


	//   ....[212]....
        /*0574*/ 	.word	0xffffffff


	//   ....[213]....
        /*0578*/ 	.word	0xffffffff


	//   ....[214]....
        /*057c*/ 	.word	0xffffffff


	//   ....[215]....
        /*0580*/ 	.word	0xffffffff


	//   ....[216]....
        /*0584*/ 	.word	0xffffffff


	//   ....[217]....
        /*0588*/ 	.word	0xffffffff


	//   ....[218]....
        /*058c*/ 	.word	0xffffffff


	//   ....[219]....
        /*0590*/ 	.word	0xffffffff


	//   ....[220]....
        /*0594*/ 	.word	0xffffffff


	//   ....[221]....
        /*0598*/ 	.word	0xffffffff


	//   ....[222]....
        /*059c*/ 	.word	0xffffffff


	//   ....[223]....
        /*05a0*/ 	.word	0xffffffff


	//   ....[224]....
        /*05a4*/ 	.word	0xffffffff


	//   ....[225]....
        /*05a8*/ 	.word	0xffffffff


	//   ....[226]....
        /*05ac*/ 	.word	0xffffffff


	//   ....[227]....
        /*05b0*/ 	.word	0xffffffff


	//   ....[228]....
        /*05b4*/ 	.word	0xffffffff


	//   ....[229]....
        /*05b8*/ 	.word	0xffffffff


	//   ....[230]....
        /*05bc*/ 	.word	0xffffffff


	//   ....[231]....
        /*05c0*/ 	.word	0xffffffff


	//   ....[232]....
        /*05c4*/ 	.word	0xffffffff


	//   ....[233]....
        /*05c8*/ 	.word	0xffffffff


	//   ....[234]....
        /*05cc*/ 	.word	0xffffffff


	//   ....[235]....
        /*05d0*/ 	.word	0xffffffff


	//   ....[236]....
        /*05d4*/ 	.word	0xffffffff


	//   ....[237]....
        /*05d8*/ 	.word	0xffffffff


	//   ....[238]....
        /*05dc*/ 	.word	0xffffffff


	//   ....[239]....
        /*05e0*/ 	.word	0xffffffff


	//   ....[240]....
        /*05e4*/ 	.word	0xffffffff


	//   ....[241]....
        /*05e8*/ 	.word	0xffffffff


	//   ....[242]....
        /*05ec*/ 	.word	0xffffffff


	//   ....[243]....
        /*05f0*/ 	.word	0xffffffff


	//   ....[244]....
        /*05f4*/ 	.word	0xffffffff


	//   ....[245]....
        /*05f8*/ 	.word	0xffffffff


	//   ....[246]....
        /*05fc*/ 	.word	0xffffffff


	//   ....[247]....
        /*0600*/ 	.word	0x0500000f


	//   ....[248]....
        /*0604*/ 	.word	0x0500000f


	//   ....[249]....
        /*0608*/ 	.word	0x0500000f


	//   ....[250]....
        /*060c*/ 	.word	0x0500000f


	//   ....[251]....
        /*0610*/ 	.word	0x0500000f


	//   ....[252]....
        /*0614*/ 	.word	0x0500000f


	//   ....[253]....
        /*0618*/ 	.word	0x0500000f


	//   ....[254]....
        /*061c*/ 	.word	0x0500000f


	//   ....[255]....
        /*0620*/ 	.word	0x0500000f


	//   ....[0]....
        /*0624*/ 	.word	0x0500000f


	//   ....[1]....
        /*0628*/ 	.word	0x0500000f


	//   ....[2]....
        /*062c*/ 	.word	0x0500000f


	//   ....[3]....
        /*0630*/ 	.word	0x0500000f


	//   ....[4]....
        /*0634*/ 	.word	0x0500000f


	//   ....[5]....
        /*0638*/ 	.word	0x0500000f


	//   ....[6]....
        /*063c*/ 	.word	0x0500000f


	//   ....[7]....
        /*0640*/ 	.word	0x0500000f


	//   ....[8]....
        /*0644*/ 	.word	0x0500000f


	//   ....[9]....
        /*0648*/ 	.word	0x0500000f


	//   ....[10]....
        /*064c*/ 	.word	0x0500000f


	//   ....[11]....
        /*0650*/ 	.word	0x0500000f


	//   ....[12]....
        /*0654*/ 	.word	0x0500000f


	//   ....[13]....
        /*0658*/ 	.word	0x0500000f


	//   ....[14]....
        /*065c*/ 	.word	0x0500000f


	//   ....[15]....
        /*0660*/ 	.word	0x0500000f


	//   ....[16]....
        /*0664*/ 	.word	0x0500000f


	//   ....[17]....
        /*0668*/ 	.word	0x0500000f


	//   ....[18]....
        /*066c*/ 	.word	0x0500000f


	//   ....[19]....
        /*0670*/ 	.word	0x0500000f


	//   ....[20]....
        /*0674*/ 	.word	0x0500000f


	//   ....[21]....
        /*0678*/ 	.word	0x0500000f


	//   ....[22]....
        /*067c*/ 	.word	0x0500000f


	//   ....[23]....
        /*0680*/ 	.word	0x0500000f


	//   ....[24]....
        /*0684*/ 	.word	0x0500000f


	//   ....[25]....
        /*0688*/ 	.word	0x0500000f


	//   ....[26]....
        /*068c*/ 	.word	0x0500000f


	//   ....[27]....
        /*0690*/ 	.word	0x0500000f


	//   ....[28]....
        /*0694*/ 	.word	0x0500000f


	//   ....[29]....
        /*0698*/ 	.word	0x0500000f


	//   ....[30]....
        /*069c*/ 	.word	0x0500000f


	//   ....[31]....
        /*06a0*/ 	.word	0x0500000f


	//   ....[32]....
        /*06a4*/ 	.word	0x0500000f


	//   ....[33]....
        /*06a8*/ 	.word	0x0500000f


	//   ....[34]....
        /*06ac*/ 	.word	0x0500000f


	//   ....[35]....
        /*06b0*/ 	.word	0x0500000f


	//   ....[36]....
        /*06b4*/ 	.word	0x0500000f


	//   ....[37]....
        /*06b8*/ 	.word	0x0500000f


	//   ....[38]....
        /*06bc*/ 	.word	0x0500000f


	//   ....[39]....
        /*06c0*/ 	.word	0x0500000f


	//   ....[40]....
        /*06c4*/ 	.word	0x0500000f


	//   ....[41]....
        /*06c8*/ 	.word	0x0500000f


	//   ....[42]....
        /*06cc*/ 	.word	0x0500000f


	//   ....[43]....
        /*06d0*/ 	.word	0x0500000f


	//   ....[44]....
        /*06d4*/ 	.word	0x0500000f


	//   ....[45]....
        /*06d8*/ 	.word	0x0500000f


	//   ....[46]....
        /*06dc*/ 	.word	0x0500000f


	//   ....[47]....
        /*06e0*/ 	.word	0x0500000f


	//   ....[48]....
        /*06e4*/ 	.word	0x0500000f


	//   ....[49]....
        /*06e8*/ 	.word	0x0500000f


	//   ....[50]....
        /*06ec*/ 	.word	0x0500000f


	//   ....[51]....
        /*06f0*/ 	.word	0x0500000f


	//   ....[52]....
        /*06f4*/ 	.word	0x0500000f


	//   ....[53]....
        /*06f8*/ 	.word	0x0500000f


	//   ....[54]....
        /*06fc*/ 	.word	0x0500000f


	//   ....[55]....
        /*0700*/ 	.word	0x0500000f


	//   ....[56]....
        /*0704*/ 	.word	0x0500000f


	//   ....[57]....
        /*0708*/ 	.word	0x0500000f


	//   ....[58]....
        /*070c*/ 	.word	0x0500000f


	//   ....[59]....
        /*0710*/ 	.word	0x0500000f


	//   ....[60]....
        /*0714*/ 	.word	0x0500000f


	//   ....[61]....
        /*0718*/ 	.word	0x0500000f


	//   ....[62]....
        /*071c*/ 	.word	0x0500000f


	//   ....[63]....
        /*0720*/ 	.word	0x0500000f


	//   ....[64]....
        /*0724*/ 	.word	0x0500000f


	//   ....[65]....
        /*0728*/ 	.word	0x0500000f


	//   ....[66]....
        /*072c*/ 	.word	0x0500000f


	//   ....[67]....
        /*0730*/ 	.word	0x0500000f


	//   ....[68]....
        /*0734*/ 	.word	0x0500000f


	//   ....[69]....
        /*0738*/ 	.word	0x0500000f


	//   ....[70]....
        /*073c*/ 	.word	0x0500000f


	//   ....[71]....
        /*0740*/ 	.word	0x0500000f


	//   ....[72]....
        /*0744*/ 	.word	0x0500000f


	//   ....[73]....
        /*0748*/ 	.word	0x0500000f


	//   ....[74]....
        /*074c*/ 	.word	0x0500000f


	//   ....[75]....
        /*0750*/ 	.word	0x0500000f


	//   ....[76]....
        /*0754*/ 	.word	0x0500000f


	//   ....[77]....
        /*0758*/ 	.word	0x0500000f


	//   ....[78]....
        /*075c*/ 	.word	0x0500000f


	//   ....[79]....
        /*0760*/ 	.word	0x0500000f


	//   ....[80]....
        /*0764*/ 	.word	0x0500000f


	//   ....[81]....
        /*0768*/ 	.word	0x0500000f


	//   ....[82]....
        /*076c*/ 	.word	0x0500000f


	//   ....[83]....
        /*0770*/ 	.word	0x0500000f


	//   ....[84]....
        /*0774*/ 	.word	0x0500000f


	//   ....[85]....
        /*0778*/ 	.word	0x0500000f


	//   ....[86]....
        /*077c*/ 	.word	0x0500000f


	//   ....[87]....
        /*0780*/ 	.word	0x0500000f


	//   ....[88]....
        /*0784*/ 	.word	0x0500000f


	//----- nvinfo : EIATTR_COOP_GROUP_INSTR_OFFSETS
	.align		4
.L_291:
        /*0788*/ 	.byte	0x04, 0x28
        /*078a*/ 	.short	(.L_293 - .L_292)


	//   ....[0]....
.L_292:
        /*078c*/ 	.word	0x00000080


	//   ....[1]....
        /*0790*/ 	.word	0x00000090


	//   ....[2]....
        /*0794*/ 	.word	0x000002d0


	//   ....[3]....
        /*0798*/ 	.word	0x00000430


	//   ....[4]....
        /*079c*/ 	.word	0x00000550


	//   ....[5]....
        /*07a0*/ 	.word	0x000006b0


	//   ....[6]....
        /*07a4*/ 	.word	0x00001ab0


	//   ....[7]....
        /*07a8*/ 	.word	0x00002a70


	//   ....[8]....
        /*07ac*/ 	.word	0x00002ee0


	//   ....[9]....
        /*07b0*/ 	.word	0x00003a10


	//   ....[10]....
        /*07b4*/ 	.word	0x00003a90


	//   ....[11]....
        /*07b8*/ 	.word	0x00004700


	//   ....[12]....
        /*07bc*/ 	.word	0x00004780


	//   ....[13]....
        /*07c0*/ 	.word	0x00006890


	//   ....[14]....
        /*07c4*/ 	.word	0x00007710


	//   ....[15]....
        /*07c8*/ 	.word	0x00007740


	//   ....[16]....
        /*07cc*/ 	.word	0x000077e0


	//   ....[17]....
        /*07d0*/ 	.word	0x000084a0


	//   ....[18]....
        /*07d4*/ 	.word	0x000084f0


	//   ....[19]....
        /*07d8*/ 	.word	0x0000b4b0


	//   ....[20]....
        /*07dc*/ 	.word	0x0000b4d0


	//   ....[21]....
        /*07e0*/ 	.word	0x0000b4f0


	//   ....[22]....
        /*07e4*/ 	.word	0x0000b520


	//   ....[23]....
        /*07e8*/ 	.word	0x0000cf30


	//   ....[24]....
        /*07ec*/ 	.word	0x0000cf40


	//   ....[25]....
        /*07f0*/ 	.word	0x0000cfc0


	//   ....[26]....
        /*07f4*/ 	.word	0x0000cfd0


	//   ....[27]....
        /*07f8*/ 	.word	0x0000df40


	//   ....[28]....
        /*07fc*/ 	.word	0x0000df50


	//   ....[29]....
        /*0800*/ 	.word	0x0000df60


	//   ....[30]....
        /*0804*/ 	.word	0x0000df70


	//   ....[31]....
        /*0808*/ 	.word	0x0000df80


	//   ....[32]....
        /*080c*/ 	.word	0x0000df90


	//   ....[33]....
        /*0810*/ 	.word	0x0000dfa0


	//   ....[34]....
        /*0814*/ 	.word	0x0000dfb0


	//   ....[35]....
        /*0818*/ 	.word	0x0000dfc0


	//   ....[36]....
        /*081c*/ 	.word	0x0000dfd0


	//   ....[37]....
        /*0820*/ 	.word	0x0000e000


	//   ....[38]....
        /*0824*/ 	.word	0x0000e010


	//   ....[39]....
        /*0828*/ 	.word	0x0000e020


	//   ....[40]....
        /*082c*/ 	.word	0x0000e030


	//   ....[41]....
        /*0830*/ 	.word	0x0000e040


	//   ....[42]....
        /*0834*/ 	.word	0x0000e050


	//   ....[43]....
        /*0838*/ 	.word	0x0000e060


	//   ....[44]....
        /*083c*/ 	.word	0x0000e070


	//   ....[45]....
        /*0840*/ 	.word	0x0000e080


	//   ....[46]....
        /*0844*/ 	.word	0x0000e0a0


	//   ....[47]....
        /*0848*/ 	.word	0x0000e0b0


	//   ....[48]....
        /*084c*/ 	.word	0x0000e0c0


	//   ....[49]....
        /*0850*/ 	.word	0x0000e0d0


	//   ....[50]....
        /*0854*/ 	.word	0x0000e0e0


	//   ....[51]....
        /*0858*/ 	.word	0x0000e0f0


	//   ....[52]....
        /*085c*/ 	.word	0x0000e100


	//   ....[53]....
        /*0860*/ 	.word	0x0000e110


	//   ....[54]....
        /*0864*/ 	.word	0x0000e120


	//   ....[55]....
        /*0868*/ 	.word	0x0000e130


	//   ....[56]....
        /*086c*/ 	.word	0x0000e140


	//   ....[57]....
        /*0870*/ 	.word	0x0000e150


	//   ....[58]....
        /*0874*/ 	.word	0x0000e160


	//   ....[59]....
        /*0878*/ 	.word	0x0000e170


	//   ....[60]....
        /*087c*/ 	.word	0x0000e180


	//   ....[61]....
        /*0880*/ 	.word	0x0000e1a0


	//   ....[62]....
        /*0884*/ 	.word	0x0000e1b0


	//   ....[63]....
        /*0888*/ 	.word	0x0000e1c0


	//   ....[64]....
        /*088c*/ 	.word	0x0000e1e0


	//   ....[65]....
        /*0890*/ 	.word	0x0000e1f0


	//   ....[66]....
        /*0894*/ 	.word	0x0000e210


	//   ....[67]....
        /*0898*/ 	.word	0x0000e220


	//   ....[68]....
        /*089c*/ 	.word	0x0000e230


	//   ....[69]....
        /*08a0*/ 	.word	0x0000e240


	//   ....[70]....
        /*08a4*/ 	.word	0x0000e260


	//   ....[71]....
        /*08a8*/ 	.word	0x0000e270


	//   ....[72]....
        /*08ac*/ 	.word	0x0000e290


	//   ....[73]....
        /*08b0*/ 	.word	0x0000e2b0


	//   ....[74]....
        /*08b4*/ 	.word	0x0000e2c0


	//   ....[75]....
        /*08b8*/ 	.word	0x0000e2f0


	//   ....[76]....
        /*08bc*/ 	.word	0x0000e320


	//   ....[77]....
        /*08c0*/ 	.word	0x0000e350


	//   ....[78]....
        /*08c4*/ 	.word	0x0000e380


	//   ....[79]....
        /*08c8*/ 	.word	0x0000e3b0


	//   ....[80]....
        /*08cc*/ 	.word	0x0000e3e0


	//   ....[81]....
        /*08d0*/ 	.word	0x0000e410


	//   ....[82]....
        /*08d4*/ 	.word	0x0000e440


	//   ....[83]....
        /*08d8*/ 	.word	0x0000e470


	//   ....[84]....
        /*08dc*/ 	.word	0x0000e4a0


	//   ....[85]....
        /*08e0*/ 	.word	0x0000e4d0


	//   ....[86]....
        /*08e4*/ 	.word	0x0000e500


	//   ....[87]....
        /*08e8*/ 	.word	0x0000e530


	//   ....[88]....
        /*08ec*/ 	.word	0x0000e560


	//   ....[89]....
        /*08f0*/ 	.word	0x0000e590


	//   ....[90]....
        /*08f4*/ 	.word	0x0000e5c0


	//   ....[91]....
        /*08f8*/ 	.word	0x0000ee70


	//   ....[92]....
        /*08fc*/ 	.word	0x0000eeb0


	//   ....[93]....
        /*0900*/ 	.word	0x0000eee0


	//   ....[94]....
        /*0904*/ 	.word	0x0000ef10


	//   ....[95]....
        /*0908*/ 	.word	0x0000f5e0


	//   ....[96]....
        /*090c*/ 	.word	0x0000f600


	//   ....[97]....
        /*0910*/ 	.word	0x0000f6d0


	//   ....[98]....
        /*0914*/ 	.word	0x0000f6f0


	//   ....[99]....
        /*0918*/ 	.word	0x0000f7b0


	//   ....[100]....
        /*091c*/ 	.word	0x0000f7d0


	//   ....[101]....
        /*0920*/ 	.word	0x0000f8a0


	//   ....[102]....
        /*0924*/ 	.word	0x0000f8c0


	//   ....[103]....
        /*0928*/ 	.word	0x0000fc80


	//   ....[104]....
        /*092c*/ 	.word	0x0000fc90


	//   ....[105]....
        /*0930*/ 	.word	0x000100c0


	//   ....[106]....
        /*0934*/ 	.word	0x000100d0


	//   ....[107]....
        /*0938*/ 	.word	0x00010dc0


	//   ....[108]....
        /*093c*/ 	.word	0x00010de0


	//   ....[109]....
        /*0940*/ 	.word	0x00010ea0


	//   ....[110]....
        /*0944*/ 	.word	0x00010ec0


	//   ....[111]....
        /*0948*/ 	.word	0x00010f80


	//   ....[112]....
        /*094c*/ 	.word	0x00010fa0


	//   ....[113]....
        /*0950*/ 	.word	0x00011070


	//   ....[114]....
        /*0954*/ 	.word	0x00011090


	//   ....[115]....
        /*0958*/ 	.word	0x000111d0


	//   ....[116]....
        /*095c*/ 	.word	0x000113e0


	//   ....[117]....
        /*0960*/ 	.word	0x00011410


	//   ....[118]....
        /*0964*/ 	.word	0x00011440


	//   ....[119]....
        /*0968*/ 	.word	0x00011470


	//   ....[120]....
        /*096c*/ 	.word	0x000114a0


	//   ....[121]....
        /*0970*/ 	.word	0x000114f0


	//   ....[122]....
        /*0974*/ 	.word	0x00011670


	//   ....[123]....
        /*0978*/ 	.word	0x000116a0


	//   ....[124]....
        /*097c*/ 	.word	0x000116d0


	//   ....[125]....
        /*0980*/ 	.word	0x00011700


	//   ....[126]....
        /*0984*/ 	.word	0x00011730


	//   ....[127]....
        /*0988*/ 	.word	0x00011760


	//   ....[128]....
        /*098c*/ 	.word	0x000117f0


	//   ....[129]....
        /*0990*/ 	.word	0x00011850


	//   ....[130]....
        /*0994*/ 	.word	0x00011860


	//   ....[131]....
        /*0998*/ 	.word	0x000118b0


	//   ....[132]....
        /*099c*/ 	.word	0x00013d20


	//   ....[133]....
        /*09a0*/ 	.word	0x00013d50


	//   ....[134]....
        /*09a4*/ 	.word	0x00013df0


	//   ....[135]....
        /*09a8*/ 	.word	0x00013e00


	//   ....[136]....
        /*09ac*/ 	.word	0x00013e50


	//   ....[137]....
        /*09b0*/ 	.word	0x00013e60


	//   ....[138]....
        /*09b4*/ 	.word	0x00013eb0


	//   ....[139]....
        /*09b8*/ 	.word	0x00013ec0


	//   ....[140]....
        /*09bc*/ 	.word	0x00013f10


	//   ....[141]....
        /*09c0*/ 	.word	0x00013f20


	//   ....[142]....
        /*09c4*/ 	.word	0x00013f70


	//   ....[143]....
        /*09c8*/ 	.word	0x00013f80


	//   ....[144]....
        /*09cc*/ 	.word	0x00013fd0


	//   ....[145]....
        /*09d0*/ 	.word	0x00013fe0


	//   ....[146]....
        /*09d4*/ 	.word	0x00013ff0


	//   ....[147]....
        /*09d8*/ 	.word	0x00014040


	//   ....[148]....
        /*09dc*/ 	.word	0x00014090


	//   ....[149]....
        /*09e0*/ 	.word	0x000140a0


	//   ....[150]....
        /*09e4*/ 	.word	0x000140b0


	//   ....[151]....
        /*09e8*/ 	.word	0x00014110


	//   ....[152]....
        /*09ec*/ 	.word	0x000145a0


	//   ....[153]....
        /*09f0*/ 	.word	0x000145d0


	//   ....[154]....
        /*09f4*/ 	.word	0x000145f0


	//   ....[155]....
        /*09f8*/ 	.word	0x00014680


	//   ....[156]....
        /*09fc*/ 	.word	0x00014690


	//   ....[157]....
        /*0a00*/ 	.word	0x00014710


	//   ....[158]....
        /*0a04*/ 	.word	0x00014720


	//   ....[159]....
        /*0a08*/ 	.word	0x000147a0


	//   ....[160]....
        /*0a0c*/ 	.word	0x000147b0


	//   ....[161]....
        /*0a10*/ 	.word	0x00014830


	//   ....[162]....
        /*0a14*/ 	.word	0x00014840


	//   ....[163]....
        /*0a18*/ 	.word	0x000148b0


	//   ....[164]....
        /*0a1c*/ 	.word	0x000148c0


	//   ....[165]....
        /*0a20*/ 	.word	0x00014930


	//   ....[166]....
        /*0a24*/ 	.word	0x00014940


	//   ....[167]....
        /*0a28*/ 	.word	0x00014950


	//   ....[168]....
        /*0a2c*/ 	.word	0x00014a00


	//   ....[169]....
        /*0a30*/ 	.word	0x00014a20


	//   ....[170]....
        /*0a34*/ 	.word	0x00014a30


	//   ....[171]....
        /*0a38*/ 	.word	0x00014a80


	//   ....[172]....
        /*0a3c*/ 	.word	0x00015120


	//   ....[173]....
        /*0a40*/ 	.word	0x00015150


	//   ....[174]....
        /*0a44*/ 	.word	0x00015180


	//   ....[175]....
        /*0a48*/ 	.word	0x000151c0


	//   ....[176]....
        /*0a4c*/ 	.word	0x00015210


	//   ....[177]....
        /*0a50*/ 	.word	0x00015230


	//   ....[178]....
        /*0a54*/ 	.word	0x00015280


	//   ....[179]....
        /*0a58*/ 	.word	0x000152a0


	//   ....[180]....
        /*0a5c*/ 	.word	0x000152f0


	//   ....[181]....
        /*0a60*/ 	.word	0x00015310


	//   ....[182]....
        /*0a64*/ 	.word	0x00015360


	//   ....[183]....
        /*0a68*/ 	.word	0x00015380


	//   ....[184]....
        /*0a6c*/ 	.word	0x000153d0


	//   ....[185]....
        /*0a70*/ 	.word	0x000153f0


	//   ....[186]....
        /*0a74*/ 	.word	0x00015420


	//   ....[187]....
        /*0a78*/ 	.word	0x00015440


	//   ....[188]....
        /*0a7c*/ 	.word	0x00015d50


	//   ....[189]....
        /*0a80*/ 	.word	0x00015d70


	//   ....[190]....
        /*0a84*/ 	.word	0x00015d80


	//   ....[191]....
        /*0a88*/ 	.word	0x00015d90


	//   ....[192]....
        /*0a8c*/ 	.word	0x00015da0


	//   ....[193]....
        /*0a90*/ 	.word	0x00015db0


	//   ....[194]....
        /*0a94*/ 	.word	0x00015e10


	//   ....[195]....
        /*0a98*/ 	.word	0x00015e50


	//   ....[196]....
        /*0a9c*/ 	.word	0x00015e70


	//   ....[197]....
        /*0aa0*/ 	.word	0x00015e80


	//   ....[198]....
        /*0aa4*/ 	.word	0x00015ec0


	//   ....[199]....
        /*0aa8*/ 	.word	0x00015ed0


	//   ....[200]....
        /*0aac*/ 	.word	0x00015f10


	//   ....[201]....
        /*0ab0*/ 	.word	0x00015f20


	//   ....[202]....
        /*0ab4*/ 	.word	0x00015f60


	//   ....[203]....
        /*0ab8*/ 	.word	0x00015f70


	//   ....[204]....
        /*0abc*/ 	.word	0x00015f80


	//   ....[205]....
        /*0ac0*/ 	.word	0x00015f90


	//   ....[206]....
        /*0ac4*/ 	.word	0x00015fa0


	//   ....[207]....
        /*0ac8*/ 	.word	0x00016040


	//   ....[208]....
        /*0acc*/ 	.word	0x000163f0


	//   ....[209]....
        /*0ad0*/ 	.word	0x00016400


	//   ....[210]....
        /*0ad4*/ 	.word	0x00016410


	//   ....[211]....
        /*0ad8*/ 	.word	0x00016420


	//   ....[212]....
        /*0adc*/ 	.word	0x00016430


	//   ....[213]....
        /*0ae0*/ 	.word	0x00016440


	//   ....[214]....
        /*0ae4*/ 	.word	0x00016460


	//   ....[215]....
        /*0ae8*/ 	.word	0x000164b0


	//   ....[216]....
        /*0aec*/ 	.word	0x000164f0


	//   ....[217]....
        /*0af0*/ 	.word	0x00016510


	//   ....[218]....
        /*0af4*/ 	.word	0x00016520


	//   ....[219]....
        /*0af8*/ 	.word	0x00016560


	//   ....[220]....
        /*0afc*/ 	.word	0x00016570


	//   ....[221]....
        /*0b00*/ 	.word	0x000165b0


	//   ....[222]....
        /*0b04*/ 	.word	0x000165c0


	//   ....[223]....
        /*0b08*/ 	.word	0x00016600


	//   ....[224]....
        /*0b0c*/ 	.word	0x00016610


	//   ....[225]....
        /*0b10*/ 	.word	0x00016620


	//   ....[226]....
        /*0b14*/ 	.word	0x00016630


	//   ....[227]....
        /*0b18*/ 	.word	0x00016640


	//   ....[228]....
        /*0b1c*/ 	.word	0x00017950


	//   ....[229]....
        /*0b20*/ 	.word	0x00017970


	//   ....[230]....
        /*0b24*/ 	.word	0x000179a0


	//   ....[231]....
        /*0b28*/ 	.word	0x000179d0


	//   ....[232]....
        /*0b2c*/ 	.word	0x00017a00


	//   ....[233]....
        /*0b30*/ 	.word	0x00017a10


	//   ....[234]....
        /*0b34*/ 	.word	0x00017a40


	//   ....[235]....
        /*0b38*/ 	.word	0x00017a80


	//   ....[236]....
        /*0b3c*/ 	.word	0x00017bf0


	//   ....[237]....
        /*0b40*/ 	.word	0x00017c20


	//   ....[238]....
        /*0b44*/ 	.word	0x00017c60


	//   ....[239]....
        /*0b48*/ 	.word	0x00017c90


	//   ....[240]....
        /*0b4c*/ 	.word	0x00017cc0


	//   ....[241]....
        /*0b50*/ 	.word	0x00017cf0


	//   ....[242]....
        /*0b54*/ 	.word	0x00017d80


	//   ....[243]....
        /*0b58*/ 	.word	0x00017dd0


	//   ....[244]....
        /*0b5c*/ 	.word	0x00017de0


	//   ....[245]....
        /*0b60*/ 	.word	0x00017e20


	//   ....[246]....
        /*0b64*/ 	.word	0x00018920


	//   ....[247]....
        /*0b68*/ 	.word	0x00018f30


	//   ....[248]....
        /*0b6c*/ 	.word	0x00019010


	//   ....[249]....
        /*0b70*/ 	.word	0x00019100


	//   ....[250]....
        /*0b74*/ 	.word	0x00019160


	//   ....[251]....
        /*0b78*/ 	.word	0x00019220


	//   ....[252]....
        /*0b7c*/ 	.word	0x00019280


	//   ....[253]....
        /*0b80*/ 	.word	0x00019340


	//   ....[254]....
        /*0b84*/ 	.word	0x000193a0


	//   ....[255]....
        /*0b88*/ 	.word	0x00019460


	//   ....[0]....
        /*0b8c*/ 	.word	0x000194c0


	//   ....[1]....
        /*0b90*/ 	.word	0x00019580


	//   ....[2]....
        /*0b94*/ 	.word	0x000195e0


	//   ....[3]....
        /*0b98*/ 	.word	0x000196a0


	//   ....[4]....
        /*0b9c*/ 	.word	0x00019700


	//   ....[5]....
        /*0ba0*/ 	.word	0x000197c0


	//   ....[6]....
        /*0ba4*/ 	.word	0x00019820


	//   ....[7]....
        /*0ba8*/ 	.word	0x000198e0


	//   ....[8]....
        /*0bac*/ 	.word	0x00019940


	//   ....[9]....
        /*0bb0*/ 	.word	0x00019a00


	//   ....[10]....
        /*0bb4*/ 	.word	0x00019a60


	//   ....[11]....
        /*0bb8*/ 	.word	0x00019b30


	//   ....[12]....
        /*0bbc*/ 	.word	0x00019cf0


	//   ....[13]....
        /*0bc0*/ 	.word	0x00019d80


	//   ....[14]....
        /*0bc4*/ 	.word	0x00019e80


	//   ....[15]....
        /*0bc8*/ 	.word	0x00019ed0


	//   ....[16]....
        /*0bcc*/ 	.word	0x00019fd0


	//   ....[17]....
        /*0bd0*/ 	.word	0x0001a020


	//   ....[18]....
        /*0bd4*/ 	.word	0x0001a080


	//   ....[19]....
        /*0bd8*/ 	.word	0x0001a170


	//   ....[20]....
        /*0bdc*/ 	.word	0x0001a1d0


	//   ....[21]....
        /*0be0*/ 	.word	0x0001a2c0


	//   ....[22]....
        /*0be4*/ 	.word	0x0001a320


	//   ....[23]....
        /*0be8*/ 	.word	0x0001a410


	//   ....[24]....
        /*0bec*/ 	.word	0x0001a470


	//   ....[25]....
        /*0bf0*/ 	.word	0x0001a550


	//   ....[26]....
        /*0bf4*/ 	.word	0x0001a5b0


	//   ....[27]....
        /*0bf8*/ 	.word	0x0001a650


	//   ....[28]....
        /*0bfc*/ 	.word	0x0001a700


	//   ....[29]....
        /*0c00*/ 	.word	0x0001a7b0


	//   ....[30]....
        /*0c04*/ 	.word	0x0001a830


	//   ....[31]....
        /*0c08*/ 	.word	0x0001a8d0


	//   ....[32]....
        /*0c0c*/ 	.word	0x0001a970


	//   ....[33]....
        /*0c10*/ 	.word	0x0001a9e0


	//   ....[34]....
        /*0c14*/ 	.word	0x0001aa60


	//   ....[35]....
        /*0c18*/ 	.word	0x0001ab10


	//   ....[36]....
        /*0c1c*/ 	.word	0x0001ab70


	//   ....[37]....
        /*0c20*/ 	.word	0x0001ac30


	//   ....[38]....
        /*0c24*/ 	.word	0x0001ac90


	//   ....[39]....
        /*0c28*/ 	.word	0x0001ad50


	//   ....[40]....
        /*0c2c*/ 	.word	0x0001adb0


	//   ....[41]....
        /*0c30*/ 	.word	0x0001ae70


	//   ....[42]....
        /*0c34*/ 	.word	0x0001aed0


	//   ....[43]....
        /*0c38*/ 	.word	0x0001af80


	//   ....[44]....
        /*0c3c*/ 	.word	0x0001afe0


	//   ....[45]....
        /*0c40*/ 	.word	0x0001b0a0


	//   ....[46]....
        /*0c44*/ 	.word	0x0001b100


	//   ....[47]....
        /*0c48*/ 	.word	0x0001b1a0


	//   ....[48]....
        /*0c4c*/ 	.word	0x0001b2d0


	//   ....[49]....
        /*0c50*/ 	.word	0x0001b370


	//   ....[50]....
        /*0c54*/ 	.word	0x0001b3d0


	//   ....[51]....
        /*0c58*/ 	.word	0x0001b480


	//   ....[52]....
        /*0c5c*/ 	.word	0x0001b500


	//   ....[53]....
        /*0c60*/ 	.word	0x0001b590


	//   ....[54]....
        /*0c64*/ 	.word	0x0001b620


	//   ....[55]....
        /*0c68*/ 	.word	0x0001b6b0


	//   ....[56]....
        /*0c6c*/ 	.word	0x0001b710


	//   ....[57]....
        /*0c70*/ 	.word	0x0001b7c0


	//   ....[58]....
        /*0c74*/ 	.word	0x0001b820


	//   ....[59]....
        /*0c78*/ 	.word	0x0001b8d0


	//   ....[60]....
        /*0c7c*/ 	.word	0x0001b930


	//   ....[61]....
        /*0c80*/ 	.word	0x0001b9e0


	//   ....[62]....
        /*0c84*/ 	.word	0x0001ba40


	//   ....[63]....
        /*0c88*/ 	.word	0x0001baf0


	//   ....[64]....
        /*0c8c*/ 	.word	0x0001bb50


	//   ....[65]....
        /*0c90*/ 	.word	0x0001bc00


	//   ....[66]....
        /*0c94*/ 	.word	0x0001bc60


	//   ....[67]....
        /*0c98*/ 	.word	0x0001bd10


	//   ....[68]....
        /*0c9c*/ 	.word	0x0001be00


	//   ....[69]....
        /*0ca0*/ 	.word	0x0001be90


	//   ....[70]....
        /*0ca4*/ 	.word	0x0001bef0


	//   ....[71]....
        /*0ca8*/ 	.word	0x0001bfa0


	//   ....[72]....
        /*0cac*/ 	.word	0x0001c020


	//   ....[73]....
        /*0cb0*/ 	.word	0x0001c0b0


	//   ....[74]....
        /*0cb4*/ 	.word	0x0001c140


	//   ....[75]....
        /*0cb8*/ 	.word	0x0001c1d0


	//   ....[76]....
        /*0cbc*/ 	.word	0x0001c230


	//   ....[77]....
        /*0cc0*/ 	.word	0x0001c2e0


	//   ....[78]....
        /*0cc4*/ 	.word	0x0001c340


	//   ....[79]....
        /*0cc8*/ 	.word	0x0001c3f0


	//   ....[80]....
        /*0ccc*/ 	.word	0x0001c450


	//   ....[81]....
        /*0cd0*/ 	.word	0x0001c500


	//   ....[82]....
        /*0cd4*/ 	.word	0x0001c560


	//   ....[83]....
        /*0cd8*/ 	.word	0x0001c610


	//   ....[84]....
        /*0cdc*/ 	.word	0x0001c670


	//   ....[85]....
        /*0ce0*/ 	.word	0x0001c720


	//   ....[86]....
        /*0ce4*/ 	.word	0x0001c780


	//   ....[87]....
        /*0ce8*/ 	.word	0x0001c830


	//   ....[88]....
        /*0cec*/ 	.word	0x0001ca80


	//----- nvinfo : EIATTR_REG_RECONFIG
	.align		4
.L_293:
        /*0cf0*/ 	.byte	0x01, 0x54
	.zero		2


	//----- nvinfo : EIATTR_SYSCALL_OFFSETS
	.align		4
        /*0cf4*/ 	.byte	0x04, 0x46
        /*0cf6*/ 	.short	(.L_295 - .L_294)


	//   ....[0]....
.L_294:
        /*0cf8*/ 	.word	0x00001c90


	//   ....[1]....
        /*0cfc*/ 	.word	0x00013050


	//   ....[2]....
        /*0d00*/ 	.word	0x000131c0


	//   ....[3]....
        /*0d04*/ 	.word	0x00013310


	//   ....[4]....
        /*0d08*/ 	.word	0x00013450


	//   ....[5]....
        /*0d0c*/ 	.word	0x00014dd0


	//----- nvinfo : EIATTR_MBARRIER_INSTR_OFFSETS
	.align		4
.L_295:
        /*0d10*/ 	.byte	0x04, 0x39
        /*0d12*/ 	.short	(.L_297 - .L_296)


	//   ....[0]....
.L_296:
        /*0d14*/ 	.word	0x00000180
        /*0d18*/ 	.word	0x000000ff
        /*0d1c*/ 	.word	0x00022800
        /*0d20*/ 	.short	0x0100
        /*0d22*/ 	.byte	0x08
	.zero		1


	//   ....[1]....
        /*0d24*/ 	.word	0x00000190
        /*0d28*/ 	.word	0x000000ff
        /*0d2c*/ 	.word	0x00022820
        /*0d30*/ 	.short	0x0100
        /*0d32*/ 	.byte	0x08
	.zero		1


	//   ....[2]....
        /*0d34*/ 	.word	0x00000280
        /*0d38*/ 	.word	0x000000ff
        /*0d3c*/ 	.word	0x00022830
        /*0d40*/ 	.short	0x0100
        /*0d42*/ 	.byte	0x08
	.zero		1


	//   ....[3]....
        /*0d44*/ 	.word	0x00000290
        /*0d48*/ 	.word	0x000000ff
        /*0d4c*/ 	.word	0x00022840
        /*0d50*/ 	.short	0x0100
        /*0d52*/ 	.byte	0x08
	.zero		1


	//   ....[4]....
        /*0d54*/ 	.word	0x000002a0
        /*0d58*/ 	.word	0x000000ff
        /*0d5c*/ 	.word	0x00022838
        /*0d60*/ 	.short	0x0100
        /*0d62*/ 	.byte	0x08
	.zero		1


	//   ....[5]....
        /*0d64*/ 	.word	0x000002b0
        /*0d68*/ 	.word	0x000000ff
        /*0d6c*/ 	.word	0x00022848
        /*0d70*/ 	.short	0x0100
        /*0d72*/ 	.byte	0x08
	.zero		1


	//   ....[6]....
        /*0d74*/ 	.word	0x000003e0
        /*0d78*/ 	.word	0x000000ff
        /*0d7c*/ 	.word	0x00022850
        /*0d80*/ 	.short	0x0100
        /*0d82*/ 	.byte	0x08
	.zero		1


	//   ....[7]....
        /*0d84*/ 	.word	0x000003f0
        /*0d88*/ 	.word	0x000000ff
        /*0d8c*/ 	.word	0x00022860
        /*0d90*/ 	.short	0x0100
        /*0d92*/ 	.byte	0x08
	.zero		1


	//   ....[8]....
        /*0d94*/ 	.word	0x00000400
        /*0d98*/ 	.word	0x000000ff
        /*0d9c*/ 	.word	0x00022858
        /*0da0*/ 	.short	0x0100
        /*0da2*/ 	.byte	0x08
	.zero		1


	//   ....[9]....
        /*0da4*/ 	.word	0x00000410
        /*0da8*/ 	.word	0x000000ff
        /*0dac*/ 	.word	0x00022868
        /*0db0*/ 	.short	0x0100
        /*0db2*/ 	.byte	0x08
	.zero		1


	//   ....[10]....
        /*0db4*/ 	.word	0x00000500
        /*0db8*/ 	.word	0x000000ff
        /*0dbc*/ 	.word	0x00022870
        /*0dc0*/ 	.short	0x0100
        /*0dc2*/ 	.byte	0x06
	.zero		1


	//   ....[11]....
        /*0dc4*/ 	.word	0x00000510
        /*0dc8*/ 	.word	0x000000ff
        /*0dcc*/ 	.word	0x00022880
        /*0dd0*/ 	.short	0x0100
        /*0dd2*/ 	.byte	0x06
	.zero		1


	//   ....[12]....
        /*0dd4*/ 	.word	0x00000520
        /*0dd8*/ 	.word	0x000000ff
        /*0ddc*/ 	.word	0x00022878
        /*0de0*/ 	.short	0x0100
        /*0de2*/ 	.byte	0x06
	.zero		1


	//   ....[13]....
        /*0de4*/ 	.word	0x00000530
        /*0de8*/ 	.word	0x000000ff
        /*0dec*/ 	.word	0x00022888
        /*0df0*/ 	.short	0x0100
        /*0df2*/ 	.byte	0x06
	.zero		1


	//   ....[14]....
        /*0df4*/ 	.word	0x00000660
        /*0df8*/ 	.word	0x000000ff
        /*0dfc*/ 	.word	0x00022890
        /*0e00*/ 	.short	0x0100
        /*0e02*/ 	.byte	0x08
	.zero		1


	//   ....[15]....
        /*0e04*/ 	.word	0x00000670
        /*0e08*/ 	.word	0x000000ff
        /*0e0c*/ 	.word	0x000228a0
        /*0e10*/ 	.short	0x0100
        /*0e12*/ 	.byte	0x08
	.zero		1


	//   ....[16]....
        /*0e14*/ 	.word	0x00000680
        /*0e18*/ 	.word	0x000000ff
        /*0e1c*/ 	.word	0x00022898
        /*0e20*/ 	.short	0x0100
        /*0e22*/ 	.byte	0x08
	.zero		1


	//   ....[17]....
        /*0e24*/ 	.word	0x00000690
        /*0e28*/ 	.word	0x000000ff
        /*0e2c*/ 	.word	0x000228a8
        /*0e30*/ 	.short	0x0100
        /*0e32*/ 	.byte	0x08
	.zero		1


	//   ....[18]....
        /*0e34*/ 	.word	0x000007e0
        /*0e38*/ 	.word	0x000000ff
        /*0e3c*/ 	.word	0x000228b0
        /*0e40*/ 	.short	0x0100
        /*0e42*/ 	.byte	0x08
	.zero		1


	//   ....[19]....
        /*0e44*/ 	.word	0x000007f0
        /*0e48*/ 	.word	0x000000ff
        /*0e4c*/ 	.word	0x000228c0
        /*0e50*/ 	.short	0x0100
        /*0e52*/ 	.byte	0x08
	.zero		1


	//   ....[20]....
        /*0e54*/ 	.word	0x00000800
        /*0e58*/ 	.word	0x000000ff
        /*0e5c*/ 	.word	0x000228b8
        /*0e60*/ 	.short	0x0100
        /*0e62*/ 	.byte	0x08
	.zero		1


	//   ....[21]....
        /*0e64*/ 	.word	0x00000810
        /*0e68*/ 	.word	0x000000ff
        /*0e6c*/ 	.word	0x000228c8
        /*0e70*/ 	.short	0x0100
        /*0e72*/ 	.byte	0x08
	.zero		1


	//   ....[22]....
        /*0e74*/ 	.word	0x00001ee0
        /*0e78*/ 	.word	0x000000ff
        /*0e7c*/ 	.word	0x00022800
        /*0e80*/ 	.short	0x010a
        /*0e82*/ 	.byte	0x2b
	.zero		1


	//   ....[23]....
        /*0e84*/ 	.word	0x00001fa0
        /*0e88*/ 	.word	0x00000002
        /*0e8c*/ 	.word	0x00022830
        /*0e90*/ 	.short	0x010a
        /*0e92*/ 	.byte	0x3f
	.zero		1


	//   ....[24]....
        /*0e94*/ 	.word	0x00001fe0
        /*0e98*/ 	.word	0x00000002
        /*0e9c*/ 	.word	0x00022830
        /*0ea0*/ 	.short	0x010a
        /*0ea2*/ 	.byte	0x3f
	.zero		1


	//   ....[25]....
        /*0ea4*/ 	.word	0x00003850
        /*0ea8*/ 	.word	0x000000ff
        /*0eac*/ 	.word	0x00000000
        /*0eb0*/ 	.short	0x0101
        /*0eb2*/ 	.byte	0x06
	.zero		1


	//   ....[26]....
        /*0eb4*/ 	.word	0x00005b50
        /*0eb8*/ 	.word	0x000000ff
        /*0ebc*/ 	.word	0x00022830
        /*0ec0*/ 	.short	0x010a
        /*0ec2*/ 	.byte	0x06
	.zero		1


	//   ....[27]....
        /*0ec4*/ 	.word	0x00005b90
        /*0ec8*/ 	.word	0x000000ff
        /*0ecc*/ 	.word	0x00022830
        /*0ed0*/ 	.short	0x010a
        /*0ed2*/ 	.byte	0x06
	.zero		1


	//   ....[28]....
        /*0ed4*/ 	.word	0x00006420
        /*0ed8*/ 	.word	0x000000ff
        /*0edc*/ 	.word	0x00022850
        /*0ee0*/ 	.short	0x010a
        /*0ee2*/ 	.byte	0x06
	.zero		1


	//   ....[29]....
        /*0ee4*/ 	.word	0x00006460
        /*0ee8*/ 	.word	0x000000ff
        /*0eec*/ 	.word	0x00022850
        /*0ef0*/ 	.short	0x010a
        /*0ef2*/ 	.byte	0x06
	.zero		1


	//   ....[30]....
        /*0ef4*/ 	.word	0x00006f50
        /*0ef8*/ 	.word	0x000000ff
        /*0efc*/ 	.word	0x00000000
        /*0f00*/ 	.short	0x0101
        /*0f02*/ 	.byte	0x06
	.zero		1


	//   ....[31]....
        /*0f04*/ 	.word	0x000092f0
        /*0f08*/ 	.word	0x000000ff
        /*0f0c*/ 	.word	0x00000000
        /*0f10*/ 	.short	0x0101
        /*0f12*/ 	.byte	0x06
	.zero		1


	//   ....[32]....
        /*0f14*/ 	.word	0x00009a30
        /*0f18*/ 	.word	0x000000ff
        /*0f1c*/ 	.word	0x00022830
        /*0f20*/ 	.short	0x010a
        /*0f22*/ 	.byte	0x06
	.zero		1


	//   ....[33]....
        /*0f24*/ 	.word	0x00009a70
        /*0f28*/ 	.word	0x000000ff
        /*0f2c*/ 	.word	0x00022830
        /*0f30*/ 	.short	0x010a
        /*0f32*/ 	.byte	0x06
	.zero		1


	//   ....[34]....
        /*0f34*/ 	.word	0x0000a2d0
        /*0f38*/ 	.word	0x000000ff
        /*0f3c*/ 	.word	0x00022850
        /*0f40*/ 	.short	0x010a
        /*0f42*/ 	.byte	0x06
	.zero		1


	//   ....[35]....
        /*0f44*/ 	.word	0x0000a310
        /*0f48*/ 	.word	0x000000ff
        /*0f4c*/ 	.word	0x00022850
        /*0f50*/ 	.short	0x010a
        /*0f52*/ 	.byte	0x06
	.zero		1


	//   ....[36]....
        /*0f54*/ 	.word	0x0000ac70
        /*0f58*/ 	.word	0x000000ff
        /*0f5c*/ 	.word	0x00000000
        /*0f60*/ 	.short	0x0101
        /*0f62*/ 	.byte	0x06
	.zero		1


	//   ....[37]....
        /*0f64*/ 	.word	0x0000c630
        /*0f68*/ 	.word	0x000000ff
        /*0f6c*/ 	.word	0x00000000
        /*0f70*/ 	.short	0x0101
        /*0f72*/ 	.byte	0x06
	.zero		1


	//   ....[38]....
        /*0f74*/ 	.word	0x0000cc90
        /*0f78*/ 	.word	0x000000ff
        /*0f7c*/ 	.word	0x00022850
        /*0f80*/ 	.short	0x010a
        /*0f82*/ 	.byte	0x05
	.zero		1


	//   ....[39]....
        /*0f84*/ 	.word	0x0000ccd0
        /*0f88*/ 	.word	0x000000ff
        /*0f8c*/ 	.word	0x00022850
        /*0f90*/ 	.short	0x010a
        /*0f92*/ 	.byte	0x05
	.zero		1


	//   ....[40]....
        /*0f94*/ 	.word	0x0000d2b0
        /*0f98*/ 	.word	0x000000ff
        /*0f9c*/ 	.word	0x00000000
        /*0fa0*/ 	.short	0x0101
        /*0fa2*/ 	.byte	0x04
	.zero		1


	//   ....[41]....
        /*0fa4*/ 	.word	0x0000f5d0
        /*0fa8*/ 	.word	0x00000003
        /*0fac*/ 	.word	0x00000000
        /*0fb0*/ 	.short	0x0101
        /*0fb2*/ 	.byte	0x3f
	.zero		1


	//   ....[42]....
        /*0fb4*/ 	.word	0x0000fa70
        /*0fb8*/ 	.word	0x00000002
        /*0fbc*/ 	.word	0x00000000
        /*0fc0*/ 	.short	0x0101
        /*0fc2*/ 	.byte	0x3f
	.zero		1


	//   ....[43]....
        /*0fc4*/ 	.word	0x000139f0
        /*0fc8*/ 	.word	0x00000000
        /*0fcc*/ 	.word	0x00022880
        /*0fd0*/ 	.short	0x010a
        /*0fd2*/ 	.byte	0x3f
	.zero		1


	//   ....[44]....
        /*0fd4*/ 	.word	0x00014270
        /*0fd8*/ 	.word	0x00000000
        /*0fdc*/ 	.word	0x00022870
        /*0fe0*/ 	.short	0x0107
        /*0fe2*/ 	.byte	0x3f
	.zero		1


	//   ....[45]....
        /*0fe4*/ 	.word	0x00014330
        /*0fe8*/ 	.word	0x00000000
        /*0fec*/ 	.word	0x00022870
        /*0ff0*/ 	.short	0x0101
        /*0ff2*/ 	.byte	0x3f
	.zero		1


	//   ....[46]....
        /*0ff4*/ 	.word	0x00014360
        /*0ff8*/ 	.word	0x00000000
        /*0ffc*/ 	.word	0x00022840
        /*1000*/ 	.short	0x010a
        /*1002*/ 	.byte	0x3f
	.zero		1


	//   ....[47]....
        /*1004*/ 	.word	0x00014b20
        /*1008*/ 	.word	0x00000000
        /*100c*/ 	.word	0x00022830
        /*1010*/ 	.short	0x0107
        /*1012*/ 	.byte	0x3f
	.zero		1


	//   ....[48]....
        /*1014*/ 	.word	0x00014be0
        /*1018*/ 	.word	0x00000000
        /*101c*/ 	.word	0x00022830
        /*1020*/ 	.short	0x0101
        /*1022*/ 	.byte	0x3f
	.zero		1


	//   ....[49]....
        /*1024*/ 	.word	0x00015500
        /*1028*/ 	.word	0x00000010
        /*102c*/ 	.word	0x00022800
        /*1030*/ 	.short	0x0107
        /*1032*/ 	.byte	0x3f
	.zero		1


	//   ....[50]....
        /*1034*/ 	.word	0x000155f0
        /*1038*/ 	.word	0x00000010
        /*103c*/ 	.word	0x00022800
        /*1040*/ 	.short	0x0101
        /*1042*/ 	.byte	0x3f
	.zero		1


	//   ....[51]....
        /*1044*/ 	.word	0x00015610
        /*1048*/ 	.word	0x00000010
        /*104c*/ 	.word	0x00022820
        /*1050*/ 	.short	0x010a
        /*1052*/ 	.byte	0x3f
	.zero		1


	//   ....[52]....
        /*1054*/ 	.word	0x00015ae0
        /*1058*/ 	.word	0x00000000
        /*105c*/ 	.word	0x00022880
        /*1060*/ 	.short	0x010a
        /*1062*/ 	.byte	0x3f
	.zero		1


	//   ....[53]....
        /*1064*/ 	.word	0x000160c0
        /*1068*/ 	.word	0x00000000
        /*106c*/ 	.word	0x00022870
        /*1070*/ 	.short	0x0107
        /*1072*/ 	.byte	0x3f
	.zero		1


	//   ....[54]....
        /*1074*/ 	.word	0x00016180
        /*1078*/ 	.word	0x00000000
        /*107c*/ 	.word	0x00022870
        /*1080*/ 	.short	0x0101
        /*1082*/ 	.byte	0x3f
	.zero		1


	//   ....[55]....
        /*1084*/ 	.word	0x000161b0
        /*1088*/ 	.word	0x00000000
        /*108c*/ 	.word	0x00022840
        /*1090*/ 	.short	0x010a
        /*1092*/ 	.byte	0x3f
	.zero		1


	//   ....[56]....
        /*1094*/ 	.word	0x00016750
        /*1098*/ 	.word	0x00000000
        /*109c*/ 	.word	0x00022830
        /*10a0*/ 	.short	0x0107
        /*10a2*/ 	.byte	0x3f
	.zero		1


	//   ....[57]....
        /*10a4*/ 	.word	0x00016810
        /*10a8*/ 	.word	0x00000000
        /*10ac*/ 	.word	0x00022830
        /*10b0*/ 	.short	0x0101
        /*10b2*/ 	.byte	0x3f
	.zero		1


	//   ....[58]....
        /*10b4*/ 	.word	0x000168a0
        /*10b8*/ 	.word	0x00000012
        /*10bc*/ 	.word	0x00022870
        /*10c0*/ 	.short	0x010a
        /*10c2*/ 	.byte	0x3f
	.zero		1


	//   ....[59]....
        /*10c4*/ 	.word	0x00016930
        /*10c8*/ 	.word	0x00000012
        /*10cc*/ 	.word	0x00022860
        /*10d0*/ 	.short	0x010a
        /*10d2*/ 	.byte	0x3f
	.zero		1


	//   ....[60]....
        /*10d4*/ 	.word	0x00016e30
        /*10d8*/ 	.word	0x00000012
        /*10dc*/ 	.word	0x00022850
        /*10e0*/ 	.short	0x0101
        /*10e2*/ 	.byte	0x3f
	.zero		1


	//   ....[61]....
        /*10e4*/ 	.word	0x00016ec0
        /*10e8*/ 	.word	0x00000012
        /*10ec*/ 	.word	0x00000000
        /*10f0*/ 	.short	0x0101
        /*10f2*/ 	.byte	0x3f
	.zero		1


	//   ....[62]....
        /*10f4*/ 	.word	0x00017090
        /*10f8*/ 	.word	0x00000011
        /*10fc*/ 	.word	0x00022870
        /*1100*/ 	.short	0x010a
        /*1102*/ 	.byte	0x3f
	.zero		1


	//   ....[63]....
        /*1104*/ 	.word	0x00017120
        /*1108*/ 	.word	0x00000011
        /*110c*/ 	.word	0x00022860
        /*1110*/ 	.short	0x010a
        /*1112*/ 	.byte	0x3f
	.zero		1


	//   ....[64]....
        /*1114*/ 	.word	0x00017620
        /*1118*/ 	.word	0x00000011
        /*111c*/ 	.word	0x00022850
        /*1120*/ 	.short	0x0101
        /*1122*/ 	.byte	0x3f
	.zero		1


	//   ....[65]....
        /*1124*/ 	.word	0x000176e0
        /*1128*/ 	.word	0x00000011
        /*112c*/ 	.word	0x00000000
        /*1130*/ 	.short	0x0101
        /*1132*/ 	.byte	0x3f
	.zero		1


	//   ....[66]....
        /*1134*/ 	.word	0x000188a0
        /*1138*/ 	.word	0x00000007
        /*113c*/ 	.word	0x00022820
        /*1140*/ 	.short	0x010a
        /*1142*/ 	.byte	0x3f
	.zero		1


	//   ....[67]....
        /*1144*/ 	.word	0x00018a20
        /*1148*/ 	.word	0x00000005
        /*114c*/ 	.word	0x00022840
        /*1150*/ 	.short	0x010a
        /*1152*/ 	.byte	0x3f
	.zero		1


	//   ....[68]....
        /*1154*/ 	.word	0x00018ac0
        /*1158*/ 	.word	0x00000003
        /*115c*/ 	.word	0x00022840
        /*1160*/ 	.short	0x010a
        /*1162*/ 	.byte	0x3f
	.zero		1


	//   ....[69]....
        /*1164*/ 	.word	0x00018b00
        /*1168*/ 	.word	0x00000005
        /*116c*/ 	.word	0x00022860
        /*1170*/ 	.short	0x010a
        /*1172*/ 	.byte	0x3f
	.zero		1


	//   ....[70]....
        /*1174*/ 	.word	0x00018b40
        /*1178*/ 	.word	0x00000003
        /*117c*/ 	.word	0x00022860
        /*1180*/ 	.short	0x010a
        /*1182*/ 	.byte	0x3f
	.zero		1


	//   ....[71]....
        /*1184*/ 	.word	0x00018b80
        /*1188*/ 	.word	0x00000005
        /*118c*/ 	.word	0x00022880
        /*1190*/ 	.short	0x010a
        /*1192*/ 	.byte	0x3f
	.zero		1


	//   ....[72]....
        /*1194*/ 	.word	0x00018bc0
        /*1198*/ 	.word	0x00000003
        /*119c*/ 	.word	0x00022880
        /*11a0*/ 	.short	0x010a
        /*11a2*/ 	.byte	0x3f
	.zero		1


	//   ....[73]....
        /*11a4*/ 	.word	0x00018c30
        /*11a8*/ 	.word	0x00000003
        /*11ac*/ 	.word	0x00022800
        /*11b0*/ 	.short	0x010a
        /*11b2*/ 	.byte	0x3f
	.zero		1


	//   ....[74]....
        /*11b4*/ 	.word	0x00018c80
        /*11b8*/ 	.word	0x00000002
        /*11bc*/ 	.word	0x00022830
        /*11c0*/ 	.short	0x010a
        /*11c2*/ 	.byte	0x3f
	.zero		1


	//   ....[75]....
        /*11c4*/ 	.word	0x00018ce0
        /*11c8*/ 	.word	0x00000008
        /*11cc*/ 	.word	0x00022830
        /*11d0*/ 	.short	0x010a
        /*11d2*/ 	.byte	0x3f
	.zero		1


	//   ....[76]....
        /*11d4*/ 	.word	0x00018d40
        /*11d8*/ 	.word	0x00000008
        /*11dc*/ 	.word	0x00022850
        /*11e0*/ 	.short	0x010a
        /*11e2*/ 	.byte	0x3f
	.zero		1


	//   ....[77]....
        /*11e4*/ 	.word	0x00018da0
        /*11e8*/ 	.word	0x00000008
        /*11ec*/ 	.word	0x00022830
        /*11f0*/ 	.short	0x010a
        /*11f2*/ 	.byte	0x3f
	.zero		1


	//   ....[78]....
        /*11f4*/ 	.word	0x00018e00
        /*11f8*/ 	.word	0x00000008
        /*11fc*/ 	.word	0x00022850
        /*1200*/ 	.short	0x010a
        /*1202*/ 	.byte	0x3f
	.zero		1


	//   ....[79]....
        /*1204*/ 	.word	0x00018e60
        /*1208*/ 	.word	0x00000005
        /*120c*/ 	.word	0x00022850
        /*1210*/ 	.short	0x010a
        /*1212*/ 	.byte	0x3f
	.zero		1


	//   ....[80]....
        /*1214*/ 	.word	0x00018f60
        /*1218*/ 	.word	0x00000000
        /*121c*/ 	.word	0x00022880
        /*1220*/ 	.short	0x010a
        /*1222*/ 	.byte	0x3f
	.zero		1


	//   ....[81]....
        /*1224*/ 	.word	0x00019c40
        /*1228*/ 	.word	0x00000000
        /*122c*/ 	.word	0x00022840
        /*1230*/ 	.short	0x010a
        /*1232*/ 	.byte	0x3f
	.zero		1


	//   ....[82]....
        /*1234*/ 	.word	0x0001b1d0
        /*1238*/ 	.word	0x00000010
        /*123c*/ 	.word	0x00022820
        /*1240*/ 	.short	0x010a
        /*1242*/ 	.byte	0x3f
	.zero		1


	//   ....[83]....
        /*1244*/ 	.word	0x0001b220
        /*1248*/ 	.word	0x00000000
        /*124c*/ 	.word	0x00022880
        /*1250*/ 	.short	0x010a
        /*1252*/ 	.byte	0x3f
	.zero		1


	//   ....[84]....
        /*1254*/ 	.word	0x0001bd50
        /*1258*/ 	.word	0x00000000
        /*125c*/ 	.word	0x00022840
        /*1260*/ 	.short	0x010a
        /*1262*/ 	.byte	0x3f
	.zero		1


	//   ....[85]....
        /*1264*/ 	.word	0x0001c860
        /*1268*/ 	.word	0x00000012
        /*126c*/ 	.word	0x00022870
        /*1270*/ 	.short	0x010a
        /*1272*/ 	.byte	0x3f
	.zero		1


	//   ....[86]....
        /*1274*/ 	.word	0x0001c8b0
        /*1278*/ 	.word	0x00000012
        /*127c*/ 	.word	0x00022860
        /*1280*/ 	.short	0x010a
        /*1282*/ 	.byte	0x3f
	.zero		1


	//   ....[87]....
        /*1284*/ 	.word	0x0001c900
        /*1288*/ 	.word	0x00000011
        /*128c*/ 	.word	0x00022870
        /*1290*/ 	.short	0x010a
        /*1292*/ 	.byte	0x3f
	.zero		1


	//   ....[88]....
        /*1294*/ 	.word	0x0001c950
        /*1298*/ 	.word	0x00000011
        /*129c*/ 	.word	0x00022860
        /*12a0*/ 	.short	0x010a
        /*12a2*/ 	.byte	0x3f
	.zero		1


	//   ....[89]....
        /*12a4*/ 	.word	0x0001c9a0
        /*12a8*/ 	.word	0x00000007
        /*12ac*/ 	.word	0x00022820
        /*12b0*/ 	.short	0x010a
        /*12b2*/ 	.byte	0x3f
	.zero		1


	//   ....[90]....
        /*12b4*/ 	.word	0x0001cb40
        /*12b8*/ 	.word	0x00000005
        /*12bc*/ 	.word	0x00022840
        /*12c0*/ 	.short	0x010a
        /*12c2*/ 	.byte	0x3f
	.zero		1


	//   ....[91]....
        /*12c4*/ 	.word	0x0001cb90
        /*12c8*/ 	.word	0x00000003
        /*12cc*/ 	.word	0x00022840
        /*12d0*/ 	.short	0x010a
        /*12d2*/ 	.byte	0x3f
	.zero		1


	//   ....[92]....
        /*12d4*/ 	.word	0x0001cbe0
        /*12d8*/ 	.word	0x00000005
        /*12dc*/ 	.word	0x00022860
        /*12e0*/ 	.short	0x010a
        /*12e2*/ 	.byte	0x3f
	.zero		1


	//   ....[93]....
        /*12e4*/ 	.word	0x0001cc30
        /*12e8*/ 	.word	0x00000003
        /*12ec*/ 	.word	0x00022860
        /*12f0*/ 	.short	0x010a
        /*12f2*/ 	.byte	0x3f
	.zero		1


	//   ....[94]....
        /*12f4*/ 	.word	0x0001cc80
        /*12f8*/ 	.word	0x00000005
        /*12fc*/ 	.word	0x00022880
        /*1300*/ 	.short	0x010a
        /*1302*/ 	.byte	0x3f
	.zero		1


	//----- nvinfo : EIATTR_NUM_MBARRIERS
	.align		4
.L_297:
        /*1304*/ 	.byte	0x03, 0x38
        /*1306*/ 	.short	0x0016


	//----- nvinfo : EIATTR_EXIT_INSTR_OFFSETS
	.align		4
        /*1308*/ 	.byte	0x04, 0x1c
        /*130a*/ 	.short	(.L_299 - .L_298)


	//   ....[0]....
.L_298:
        /*130c*/ 	.word	0x000009c0


	//   ....[1]....
        /*1310*/ 	.word	0x00011180


	//   ....[2]....
        /*1314*/ 	.word	0x00018c10


	//----- nvinfo : EIATTR_MAX_THREADS
	.align		4
.L_299:
        /*1318*/ 	.byte	0x04, 0x05
        /*131a*/ 	.short	(.L_301 - .L_300)
.L_300:
        /*131c*/ 	.word	0x00000180
        /*1320*/ 	.word	0x00000001
        /*1324*/ 	.word	0x00000001


	//----- nvinfo : EIATTR_CRS_STACK_SIZE
	.align		4
.L_301:
        /*1328*/ 	.byte	0x04, 0x1e
        /*132a*/ 	.short	(.L_303 - .L_302)
.L_302:
        /*132c*/ 	.word	0x00000000


	//----- nvinfo : EIATTR_CBANK_PARAM_SIZE
	.align		4
.L_303:
        /*1330*/ 	.byte	0x03, 0x19
        /*1332*/ 	.short	0x0af0


	//----- nvinfo : EIATTR_PARAM_CBANK
	.align		4
        /*1334*/ 	.byte	0x04, 0x0a
        /*1336*/ 	.short	(.L_305 - .L_304)
	.align		4
.L_304:
        /*1338*/ 	.word	index@(.nv.constant0._ZN7cutlass13device_kernelIN5flash11enable_sm90INS1_16FlashAttnFwdSm90INS1_25CollectiveMainloopFwdSm90ILi2EN4cute5tupleIJNS5_1CILi1EEES8_S8_EEENS6_IJNS7_ILi128EEENS7_ILi160EEESA_EEELi128ENS_12float_e4m3_tEfNS_4arch4Sm90ELb1ELb0ELb1ELb1ELb1ELb0ELb0ELb1ELb1ELb1ELb1ELb0EEENS1_21CollectiveEpilogueFwdINS6_IJSA_SA_SB_EEES9_NS_10bfloat16_tESF_Li256ELb1ELb1ELb1ELb1EEENS1_36VarlenDynamicPersistentTileSchedulerILi128ELi160ELi256ELi128ELb1ELb1ELb1ELb1ELb1ELb1EEEEEEEEEvNT_6ParamsE)
        /*133c*/ 	.short	0x0210
        /*133e*/ 	.short	0x0af0


	//----- nvinfo : EIATTR_SW_WAR
	.align		4
.L_305:
        /*1340*/ 	.byte	0x04, 0x36
        /*1342*/ 	.short	(.L_307 - .L_306)
.L_306:
        /*1344*/ 	.word	0x00000008
.L_307:


//--------------------- .nv.info._ZN7cutlass13device_kernelIN5flash11enable_sm90INS1_16FlashAttnFwdSm90INS1_25CollectiveMainloopFwdSm90ILi2EN4cute5tupleIJNS5_1CILi1EEES8_S8_EEENS6_IJNS7_ILi128EEENS7_ILi160EEESA_EEELi128ENS_12float_e4m3_tEfNS_4arch4Sm90ELb1ELb0ELb1ELb1ELb1ELb1ELb0ELb1ELb1ELb1ELb1ELb0EEENS1_21CollectiveEpilogueFwdINS6_IJSA_SA_SB_EEES9_NS_10bfloat16_tESF_Li256ELb1ELb1ELb1ELb1EEENS1_36VarlenDynamicPersistentTileSchedulerILi128ELi160ELi256ELi128ELb1ELb1ELb1ELb1ELb1ELb1EEEEEEEEEvNT_6ParamsE --------------------------
	.section	.nv.info._ZN7cutlass13device_kernelIN5flash11enable_sm90INS1_16FlashAttnFwdSm90INS1_25CollectiveMainloopFwdSm90ILi2EN4cute5tupleIJNS5_1CILi1EEES8_S8_EEENS6_IJNS7_ILi128EEENS7_ILi160EEESA_EEELi128ENS_12float_e4m3_tEfNS_4arch4Sm90ELb1ELb0ELb1ELb1ELb1ELb1ELb0ELb1ELb1ELb1ELb1ELb0EEENS1_21CollectiveEpilogueFwdINS6_IJSA_SA_SB_EEES9_NS_10bfloat16_tESF_Li256ELb1ELb1ELb1ELb1EEENS1_36VarlenDynamicPersistentTileSchedulerILi128ELi160ELi256ELi128ELb1ELb1ELb1ELb1ELb1ELb1EEEEEEEEEvNT_6ParamsE,"",@"SHT_CUDA_INFO"
	.sectionflags	@""
	.align	4


	//----- nvinfo : EIATTR_CUDA_API_VERSION
	.align		4
        /*0000*/ 	.byte	0x04, 0x37
        /*0002*/ 	.short	(.L_309 - .L_308)
.L_308:
        /*0004*/ 	.word	0x00000082


	//----- nvinfo : EIATTR_KPARAM_INFO
	.align		4
.L_309:
        /*0008*/ 	.byte	0x04, 0x17
        /*000a*/ 	.short	(.L_311 - .L_310)
.L_310:
        /*000c*/ 	.word	0x00000000
        /*0010*/ 	.short	0x0000
        /*0012*/ 	.short	0x0070
        /*0014*/ 	.byte	0x00, 0xf0, 0x01, 0x2a


	//----- nvinfo : EIATTR_SPARSE_MMA_MASK
	.align		4
.L_311:
        /*0018*/ 	.byte	0x03, 0x50
        /*001a*/ 	.short	0x0000


	//----- nvinfo : EIATTR_MAXREG_COUNT
	.align		4
        /*001c*/ 	.byte	0x03, 0x1b
        /*001e*/ 	.short	0x00a8


	//----- nvinfo : EIATTR_NUM_BARRIERS
	.align		4
        /*0020*/ 	.byte	0x02, 0x4c
        /*0022*/ 	.byte	0x10
	.zero		1


	//----- nvinfo : EIATTR_EXTERNS
	.align		4
        /*0024*/ 	.byte	0x04, 0x0f
        /*0026*/ 	.short	(.L_313 - .L_312)


	//   ....[0]....
	.align		4
.L_312:
        /*0028*/ 	.word	index@(__assertfail)


	//----- nvinfo : EIATTR_ANNOTATIONS
	.align		4
.L_313:
        /*002c*/ 	.byte	0x04, 0x55
        /*002e*/ 	.short	(.L_315 - .L_314)


	//   ....[0]....
.L_314:
        /* <DEDUP_REMOVED lines=46> */


	//----- nvinfo : EIATTR_MERCURY_ISA_VERSION
	.align		4
.L_315:
        /*02f8*/ 	.byte	0x03, 0x5f
        /*02fa*/ 	.short	0x0101


	//----- nvinfo : EIATTR_UNUSED_LOAD_BYTE_OFFSET
	.align		4
        /*02fc*/ 	.byte	0x04, 0x44
        /*02fe*/ 	.short	(.L_317 - .L_316)


	//   ....[0]....
.L_316:
        /*0300*/ 	.word	0x00000aa0
        /*0304*/ 	.word	0x0000fff0


	//   ....[1]....
        /*0308*/ 	.word	0x0001bdc0
        /*030c*/ 	.word	0x0000fff0


	//----- nvinfo : EIATTR_INT_WARP_WIDE_INSTR_OFFSETS
	.align		4
.L_317:
        /*0310*/ 	.byte	0x04, 0x31
        /*0312*/ 	.short	(.L_319 - .L_318)


	//   ....[0]....
.L_318:
        /*0314*/ 	.word	0x00000130


	//   ....[1]....
        /*0318*/ 	.word	0x00000170


	//   ....[2]....
        /*031c*/ 	.word	0x000001e0


	//   ....[3]....
        /*0320*/ 	.word	0x00022eb0


	//   ....[4]....
        /*0324*/ 	.word	0x00022f50


	//   ....[5]....
        /*0328*/ 	.word	0x000271e0


	//   ....[6]....
        /*032c*/ 	.word	0x00027280


	//----- nvinfo : EIATTR_COOP_GROUP_MASK_REGIDS
	.align		4
.L_319:
        /*0330*/ 	.byte	0x04, 0x29
        /*0332*/ 	.short	(.L_321 - .L_320)


	//   ....[0]....
.L_320:
        /*0334*/ 	.word	0xffffffff


	//   ....[1]....
        /*0338*/ 	.word	0xffffffff


	//   ....[2]....
        /*033c*/ 	.word	0xffffffff


	//   ....[3]....
        /*0340*/ 	.word	0xffffffff


	//   ....[4]....
        /*0344*/ 	.word	0xffffffff


	//   ....[5]....
        /*0348*/ 	.word	0xffffffff


	//   ....[6]....
        /*034c*/ 	.word	0xffffffff


	//   ....[7]....
        /*0350*/ 	.word	0xffffffff


	//   ....[8]....
        /*0354*/ 	.word	0xffffffff


	//   ....[9]....
        /*0358*/ 	.word	0xffffffff


	//   ....[10]....
        /*035c*/ 	.word	0xffffffff


	//   ....[11]....
        /*0360*/ 	.word	0xffffffff


	//   ....[12]....
        /*0364*/ 	.word	0xffffffff


	//   ....[13]....
        /*0368*/ 	.word	0xffffffff


	//   ....[14]....
        /*036c*/ 	.word	0xffffffff


	//   ....[15]....
        /*0370*/ 	.word	0xffffffff


	//   ....[16]....
        /*0374*/ 	.word	0xffffffff


	//   ....[17]....
        /*0378*/ 	.word	0xffffffff


	//   ....[18]....
        /*037c*/ 	.word	0xffffffff


	//   ....[19]....
        /*0380*/ 	.word	0xffffffff


	//   ....[20]....
        /*0384*/ 	.word	0xffffffff


	//   ....[21]....
        /*0388*/ 	.word	0xffffffff


	//   ....[22]....
        /*038c*/ 	.word	0xffffffff


	//   ....[23]....
        /*0390*/ 	.word	0xffffffff


	//   ....[24]....
        /*0394*/ 	.word	0xffffffff


	//   ....[25]....
        /*0398*/ 	.word	0xffffffff


	//   ....[26]....
        /*039c*/ 	.word	0xffffffff


	//   ....[27]....
        /*03a0*/ 	.word	0xffffffff


	//   ....[28]....
        /*03a4*/ 	.word	0xffffffff


	//   ....[29]....
        /*03a8*/ 	.word	0xffffffff


	//   ....[30]....
        /*03ac*/ 	.word	0xffffffff


	//   ....[31]....
        /*03b0*/ 	.word	0xffffffff


	//   ....[32]....
        /*03b4*/ 	.word	0xffffffff


	//   ....[33]....
        /*03b8*/ 	.word	0xffffffff


	//   ....[34]....
        /*03bc*/ 	.word	0xffffffff


	//   ....[35]....
        /*03c0*/ 	.word	0xffffffff


	//   ....[36]....
        /*03c4*/ 	.word	0xffffffff


	//   ....[37]....
        /*03c8*/ 	.word	0xffffffff


	//   ....[38]....
        /*03cc*/ 	.word	0xffffffff


	//   ....[39]....
        /*03d0*/ 	.word	0xffffffff


	//   ....[40]....
        /*03d4*/ 	.word	0xffffffff


	//   ....[41]....
        /*03d8*/ 	.word	0xffffffff


	//   ....[42]....
        /*03dc*/ 	.word	0xffffffff


	//   ....[43]....
        /*03e0*/ 	.word	0xffffffff


	//   ....[44]....
        /*03e4*/ 	.word	0xffffffff


	//   ....[45]....
        /*03e8*/ 	.word	0xffffffff


	//   ....[46]....
        /*03ec*/ 	.word	0xffffffff


	//   ....[47]....
        /*03f0*/ 	.word	0xffffffff


	//   ....[48]....
        /*03f4*/ 	.word	0xffffffff


	//   ....[49]....
        /*03f8*/ 	.word	0xffffffff


	//   ....[50]....
        /*03fc*/ 	.word	0xffffffff


	//   ....[51]....
        /*0400*/ 	.word	0xffffffff


	//   ....[52]....
        /*0404*/ 	.word	0xffffffff


	//   ....[53]....
        /*0408*/ 	.word	0xffffffff


	//   ....[54]....
        /*040c*/ 	.word	0xffffffff


	//   ....[55]....
        /*0410*/ 	.word	0xffffffff


	//   ....[56]....
        /*0414*/ 	.word	0xffffffff


	//   ....[57]....
        /*0418*/ 	.word	0xffffffff


	//   ....[58]....
        /*041c*/ 	.word	0xffffffff


	//   ....[59]....
        /*0420*/ 	.word	0xffffffff


	//   ....[60]....
        /*0424*/ 	.word	0xffffffff


	//   ....[61]....
        /*0428*/ 	.word	0xffffffff


	//   ....[62]....
        /*042c*/ 	.word	0xffffffff


	//   ....[63]....
        /*0430*/ 	.word	0xffffffff


	//   ....[64]....
        /*0434*/ 	.word	0xffffffff


	//   ....[65]....
        /*0438*/ 	.word	0xffffffff


	//   ....[66]....
        /*043c*/ 	.word	0xffffffff


	//   ....[67]....
        /*0440*/ 	.word	0xffffffff


	//   ....[68]....
        /*0444*/ 	.word	0xffffffff


	//   ....[69]....
        /*0448*/ 	.word	0xffffffff


	//   ....[70]....
        /*044c*/ 	.word	0xffffffff


	//   ....[71]....
        /*0450*/ 	.word	0xffffffff


	//   ....[72]....
        /*0454*/ 	.word	0xffffffff


	//   ....[73]....
        /*0458*/ 	.word	0xffffffff


	//   ....[74]....
        /*045c*/ 	.word	0xffffffff


	//   ....[75]....
        /*0460*/ 	.word	0xffffffff


	//   ....[76]....
        /*0464*/ 	.word	0xffffffff


	//   ....[77]....
        /*0468*/ 	.word	0xffffffff


	//   ....[78]....
        /*046c*/ 	.word	0xffffffff


	//   ....[79]....
        /*0470*/ 	.word	0xffffffff


	//   ....[80]....
        /*0474*/ 	.word	0xffffffff


	//   ....[81]....
        /*0478*/ 	.word	0xffffffff


	//   ....[82]....
        /*047c*/ 	.word	0xffffffff


	//   ....[83]....
        /*0480*/ 	.word	0xffffffff


	//   ....[84]....
        /*0484*/ 	.word	0xffffffff


	//   ....[85]....
        /*0488*/ 	.word	0xffffffff


	//   ....[86]....
        /*048c*/ 	.word	0xffffffff


	//   ....[87]....
        /*0490*/ 	.word	0xffffffff


	//   ....[88]....
        /*0494*/ 	.word	0xffffffff


	//   ....[89]....
        /*0498*/ 	.word	0xffffffff


	//   ....[90]....
        /*049c*/ 	.word	0xffffffff


	//   ....[91]....
        /*04a0*/ 	.word	0xffffffff


	//   ....[92]....
        /*04a4*/ 	.word	0xffffffff


	//   ....[93]....
        /*04a8*/ 	.word	0xffffffff


	//   ....[94]....
        /*04ac*/ 	.word	0xffffffff


	//   ....[95]....
        /*04b0*/ 	.word	0xffffffff


	//   ....[96]....
        /*04b4*/ 	.word	0xffffffff


	//   ....[97]....
        /*04b8*/ 	.word	0xffffffff


	//   ....[98]....
        /*04bc*/ 	.word	0xffffffff


	//   ....[99]....
        /*04c0*/ 	.word	0xffffffff


	//   ....[100]....
        /*04c4*/ 	.word	0xffffffff


	//   ....[101]....
        /*04c8*/ 	.word	0xffffffff


	//   ....[102]....
        /*04cc*/ 	.word	0xffffffff


	//   ....[103]....
        /*04d0*/ 	.word	0xffffffff


	//   ....[104]....
        /*04d4*/ 	.word	0xffffffff


	//   ....[105]....
        /*04d8*/ 	.word	0xffffffff


	//   ....[106]....
        /*04dc*/ 	.word	0xffffffff


	//   ....[107]....
        /*04e0*/ 	.word	0xffffffff


	//   ....[108]....
        /*04e4*/ 	.word	0xffffffff


	//   ....[109]....
        /*04e8*/ 	.word	0xffffffff


	//   ....[110]....
        /*04ec*/ 	.word	0xffffffff


	//   ....[111]....
        /*04f0*/ 	.word	0xffffffff


	//   ....[112]....
        /*04f4*/ 	.word	0xffffffff


	//   ....[113]....
        /*04f8*/ 	.word	0xffffffff


	//   ....[114]....
        /*04fc*/ 	.word	0xffffffff


	//   ....[115]....
        /*0500*/ 	.word	0xffffffff


	//   ....[116]....
        /*0504*/ 	.word	0xffffffff


	//   ....[117]....
        /*0508*/ 	.word	0xffffffff


	//   ....[118]....
        /*050c*/ 	.word	0xffffffff


	//   ....[119]....
        /*0510*/ 	.word	0xffffffff


	//   ....[120]....
        /*0514*/ 	.word	0xffffffff


	//   ....[121]....
        /*0518*/ 	.word	0xffffffff


	//   ....[122]....
        /*051c*/ 	.word	0xffffffff


	//   ....[123]....
        /*0520*/ 	.word	0xffffffff


	//   ....[124]....
        /*0524*/ 	.word	0xffffffff


	//   ....[125]....
        /*0528*/ 	.word	0xffffffff


	//   ....[126]....
        /*052c*/ 	.word	0xffffffff


	//   ....[127]....
        /*0530*/ 	.word	0xffffffff


	//   ....[128]....
        /*0534*/ 	.word	0xffffffff


	//   ....[129]....
        /*0538*/ 	.word	0xffffffff


	//   ....[130]....
        /*053c*/ 	.word	0xffffffff


	//   ....[131]....
        /*0540*/ 	.word	0xffffffff


	//   ....[132]....
        /*0544*/ 	.word	0xffffffff


	//   ....[133]....
        /*0548*/ 	.word	0xffffffff


	//   ....[134]....
        /*054c*/ 	.word	0xffffffff


	//   ....[135]....
        /*0550*/ 	.word	0xffffffff


	//   ....[136]....
        /*0554*/ 	.word	0xffffffff


	//   ....[137]....
        /*0558*/ 	.word	0xffffffff


	//   ....[138]....
        /*055c*/ 	.word	0xffffffff


	//   ....[139]....
        /*0560*/ 	.word	0xffffffff


	//   ....[140]....
        /*0564*/ 	.word	0xffffffff


	//   ....[141]....
        /*0568*/ 	.word	0xffffffff


	//   ....[142]....
        /*056c*/ 	.word	0xffffffff


	//   ....[143]....
        /*0570*/ 	.word	0xffffffff


	//   ....[144]....
        /*0574*/ 	.word	0xffffffff


	//   ....[145]....
        /*0578*/ 	.word	0xffffffff


	//   ....[146]....
        /*057c*/ 	.word	0xffffffff


	//   ....[147]....
        /*0580*/ 	.word	0xffffffff


	//   ....[148]....
        /*0584*/ 	.word	0xffffffff


	//   ....[149]....
        /*0588*/ 	.word	0xffffffff


	//   ....[150]....
        /*058c*/ 	.word	0xffffffff


	//   ....[151]....
        /*0590*/ 	.word	0xffffffff


	//   ....[152]....
        /*0594*/ 	.word	0xffffffff


	//   ....[153]....
        /*0598*/ 	.word	0xffffffff


	//   ....[154]....
        /*059c*/ 	.word	0xffffffff


	//   ....[155]....
        /*05a0*/ 	.word	0xffffffff


	//   ....[156]....
        /*05a4*/ 	.word	0xffffffff


	//   ....[157]....
        /*05a8*/ 	.word	0xffffffff


	//   ....[158]....
        /*05ac*/ 	.word	0xffffffff


	//   ....[159]....
        /*05b0*/ 	.word	0xffffffff


	//   ....[160]....
        /*05b4*/ 	.word	0xffffffff


	//   ....[161]....
        /*05b8*/ 	.word	0xffffffff


	//   ....[162]....
        /*05bc*/ 	.word	0xffffffff


	//   ....[163]....
        /*05c0*/ 	.word	0xffffffff


	//   ....[164]....
        /*05c4*/ 	.word	0xffffffff


	//   ....[165]....
        /*05c8*/ 	.word	0xffffffff


	//   ....[166]....
        /*05cc*/ 	.word	0xffffffff


	//   ....[167]....
        /*05d0*/ 	.word	0xffffffff


	//   ....[168]....
        /*05d4*/ 	.word	0xffffffff


	//   ....[169]....
        /*05d8*/ 	.word	0xffffffff


	//   ....[170]....
        /*05dc*/ 	.word	0xffffffff


	//   ....[171]....
        /*05e0*/ 	.word	0xffffffff


	//   ....[172]....
        /*05e4*/ 	.word	0xffffffff


	//   ....[173]....
        /*05e8*/ 	.word	0xffffffff


	//   ....[174]....
        /*05ec*/ 	.word	0xffffffff


	//   ....[175]....
        /*05f0*/ 	.word	0xffffffff


	//   ....[176]....
        /*05f4*/ 	.word	0xffffffff


	//   ....[177]....
        /*05f8*/ 	.word	0xffffffff


	//   ....[178]....
        /*05fc*/ 	.word	0xffffffff


	//   ....[179]....
        /*0600*/ 	.word	0xffffffff


	//   ....[180]....
        /*0604*/ 	.word	0xffffffff


	//   ....[181]....
        /*0608*/ 	.word	0xffffffff


	//   ....[182]....
        /*060c*/ 	.word	0xffffffff


	//   ....[183]....
        /*0610*/ 	.word	0xffffffff


	//   ....[184]....
        /*0614*/ 	.word	0xffffffff


	//   ....[185]....
        /*0618*/ 	.word	0xffffffff


	//   ....[186]....
        /*061c*/ 	.word	0xffffffff


	//   ....[187]....
        /*0620*/ 	.word	0xffffffff


	//   ....[188]....
        /*0624*/ 	.word	0xffffffff


	//   ....[189]....
        /*0628*/ 	.word	0xffffffff


	//   ....[190]....
        /*062c*/ 	.word	0xffffffff


	//   ....[191]....
        /*0630*/ 	.word	0xffffffff


	//   ....[192]....
        /*0634*/ 	.word	0xffffffff


	//   ....[193]....
        /*0638*/ 	.word	0xffffffff


	//   ....[194]....
        /*063c*/ 	.word	0xffffffff


	//   ....[195]....
        /*0640*/ 	.word	0xffffffff


	//   ....[196]....
        /*0644*/ 	.word	0xffffffff


	//   ....[197]....
        /*0648*/ 	.word	0xffffffff


	//   ....[198]....
        /*064c*/ 	.word	0xffffffff


	//   ....[199]....
        /*0650*/ 	.word	0xffffffff


	//   ....[200]....
        /*0654*/ 	.word	0xffffffff


	//   ....[201]....
        /*0658*/ 	.word	0xffffffff


	//   ....[202]....
        /*065c*/ 	.word	0xffffffff


	//   ....[203]....
        /*0660*/ 	.word	0xffffffff


	//   ....[204]....
        /*0664*/ 	.word	0xffffffff


	//   ....[205]....
        /*0668*/ 	.word	0xffffffff


	//   ....[206]....
        /*066c*/ 	.word	0xffffffff


	//   ....[207]....
        /*0670*/ 	.word	0xffffffff


	//   ....[208]....
        /*0674*/ 	.word	0xffffffff


	//   ....[209]....
        /*0678*/ 	.word	0xffffffff


	//   ....[210]....
        /*067c*/ 	.word	0xffffffff


	//   ....[211]....
        /*0680*/ 	.word	0xffffffff


	//   ....[212]....
        /*0684*/ 	.word	0xffffffff


	//   ....[213]....
        /*0688*/ 	.word	0xffffffff


	//   ....[214]....
        /*068c*/ 	.word	0xffffffff


	//   ....[215]....
        /*0690*/ 	.word	0xffffffff


	//   ....[216]....
        /*0694*/ 	.word	0xffffffff


	//   ....[217]....
        /*0698*/ 	.word	0xffffffff


	//   ....[218]....
        /*069c*/ 	.word	0xffffffff


	//   ....[219]....
        /*06a0*/ 	.word	0xffffffff


	//   ....[220]....
        /*06a4*/ 	.word	0xffffffff


	//   ....[221]....
        /*06a8*/ 	.word	0xffffffff


	//   ....[222]....
        /*06ac*/ 	.word	0xffffffff


	//   ....[223]....
        /*06b0*/ 	.word	0xffffffff


	//   ....[224]....
        /*06b4*/ 	.word	0xffffffff


	//   ....[225]....
        /*06b8*/ 	.word	0xffffffff


	//   ....[226]....
        /*06bc*/ 	.word	0xffffffff


	//   ....[227]....
        /*06c0*/ 	.word	0xffffffff


	//   ....[228]....
        /*06c4*/ 	.word	0xffffffff


	//   ....[229]....
        /*06c8*/ 	.word	0xffffffff


	//   ....[230]....
        /*06cc*/ 	.word	0xffffffff


	//   ....[231]....
        /*06d0*/ 	.word	0xffffffff


	//   ....[232]....
        /*06d4*/ 	.word	0xffffffff


	//   ....[233]....
        /*06d8*/ 	.word	0xffffffff


	//   ....[234]....
        /*06dc*/ 	.word	0xffffffff


	//   ....[235]....
        /*06e0*/ 	.word	0xffffffff


	//   ....[236]....
        /*06e4*/ 	.word	0xffffffff


	//   ....[237]....
        /*06e8*/ 	.word	0xffffffff


	//   ....[238]....
        /*06ec*/ 	.word	0xffffffff


	//   ....[239]....
        /*06f0*/ 	.word	0xffffffff


	//   ....[240]....
        /*06f4*/ 	.word	0xffffffff


	//   ....[241]....
        /*06f8*/ 	.word	0xffffffff


	//   ....[242]....
        /*06fc*/ 	.word	0xffffffff


	//   ....[243]....
        /*0700*/ 	.word	0xffffffff


	//   ....[244]....
        /*0704*/ 	.word	0xffffffff


	//   ....[245]....
        /*0708*/ 	.word	0xffffffff


	//   ....[246]....
        /*070c*/ 	.word	0xffffffff


	//   ....[247]....
        /*0710*/ 	.word	0xffffffff


	//   ....[248]....
        /*0714*/ 	.word	0xffffffff


	//   ....[249]....
        /*0718*/ 	.word	0xffffffff


	//   ....[250]....
        /*071c*/ 	.word	0xffffffff


	//   ....[251]....
        /*0720*/ 	.word	0xffffffff


	//   ....[252]....
        /*0724*/ 	.word	0xffffffff


	//   ....[253]....
        /*0728*/ 	.word	0xffffffff


	//   ....[254]....
        /*072c*/ 	.word	0xffffffff


	//   ....[255]....
        /*0730*/ 	.word	0xffffffff


	//   ....[0]....
        /*0734*/ 	.word	0xffffffff


	//   ....[1]....
        /*0738*/ 	.word	0xffffffff


	//   ....[2]....
        /*073c*/ 	.word	0xffffffff


	//   ....[3]....
        /*0740*/ 	.word	0xffffffff


	//   ....[4]....
        /*0744*/ 	.word	0xffffffff


	//   ....[5]....
        /*0748*/ 	.word	0xffffffff


	//   ....[6]....
        /*074c*/ 	.word	0xffffffff


	//   ....[7]....
        /*0750*/ 	.word	0xffffffff


	//   ....[8]....
        /*0754*/ 	.word	0xffffffff


	//   ....[9]....
        /*0758*/ 	.word	0xffffffff


	//   ....[10]....
        /*075c*/ 	.word	0xffffffff


	//   ....[11]....
        /*0760*/ 	.word	0xffffffff


	//   ....[12]....
        /*0764*/ 	.word	0xffffffff


	//   ....[13]....
        /*0768*/ 	.word	0xffffffff


	//   ....[14]....
        /*076c*/ 	.word	0xffffffff


	//   ....[15]....
        /*0770*/ 	.word	0xffffffff


	//   ....[16]....
        /*0774*/ 	.word	0xffffffff


	//   ....[17]....
        /*0778*/ 	.word	0xffffffff


	//   ....[18]....
        /*077c*/ 	.word	0xffffffff


	//   ....[19]....
        /*0780*/ 	.word	0xffffffff


	//   ....[20]....
        /*0784*/ 	.word	0xffffffff


	//   ....[21]....
        /*0788*/ 	.word	0xffffffff


	//   ....[22]....
        /*078c*/ 	.word	0xffffffff


	//   ....[23]....
        /*0790*/ 	.word	0xffffffff


	//   ....[24]....
        /*0794*/ 	.word	0xffffffff


	//   ....[25]....
        /*0798*/ 	.word	0xffffffff


	//   ....[26]....
        /*079c*/ 	.word	0xffffffff


	//   ....[27]....
        /*07a0*/ 	.word	0xffffffff


	//   ....[28]....
        /*07a4*/ 	.word	0xffffffff


	//   ....[29]....
        /*07a8*/ 	.word	0xffffffff


	//   ....[30]....
        /*07ac*/ 	.word	0xffffffff


	//   ....[31]....
        /*07b0*/ 	.word	0xffffffff


	//   ....[32]....
        /*07b4*/ 	.word	0xffffffff


	//   ....[33]....
        /*07b8*/ 	.word	0x0500000f


	//   ....[34]....
        /*07bc*/ 	.word	0x0500000f


	//   ....[35]....
        /*07c0*/ 	.word	0x0500000f


	//   ....[36]....
        /*07c4*/ 	.word	0x0500000f


	//   ....[37]....
        /*07c8*/ 	.word	0x0500000f


	//   ....[38]....
        /*07cc*/ 	.word	0x0500000f


	//   ....[39]....
        /*07d0*/ 	.word	0x0500000f


	//   ....[40]....
        /*07d4*/ 	.word	0x0500000f


	//   ....[41]....
        /*07d8*/ 	.word	0x0500000f


	//   ....[42]....
        /*07dc*/ 	.word	0x0500000f


	//   ....[43]....
        /*07e0*/ 	.word	0x0500000f


	//   ....[44]....
        /*07e4*/ 	.word	0x0500000f


	//   ....[45]....
        /*07e8*/ 	.word	0x0500000f


	//   ....[46]....
        /*07ec*/ 	.word	0x0500000f


	//   ....[47]....
        /*07f0*/ 	.word	0x0500000f


	//   ....[48]....
        /*07f4*/ 	.word	0x0500000f


	//   ....[49]....
        /*07f8*/ 	.word	0x0500000f


	//   ....[50]....
        /*07fc*/ 	.word	0x0500000f


	//   ....[51]....
        /*0800*/ 	.word	0x0500000f


	//   ....[52]....
        /*0804*/ 	.word	0x0500000f


	//   ....[53]....
        /*0808*/ 	.word	0x0500000f


	//   ....[54]....
        /*080c*/ 	.word	0x0500000f


	//   ....[55]....
        /*0810*/ 	.word	0x0500000f


	//   ....[56]....
        /*0814*/ 	.word	0x0500000f


	//   ....[57]....
        /*0818*/ 	.word	0x0500000f


	//   ....[58]....
        /*081c*/ 	.word	0x0500000f


	//   ....[59]....
        /*0820*/ 	.word	0x0500000f


	//   ....[60]....
        /*0824*/ 	.word	0x0500000f


	//   ....[61]....
        /*0828*/ 	.word	0x0500000f


	//   ....[62]....
        /*082c*/ 	.word	0x0500000f


	//   ....[63]....
        /*0830*/ 	.word	0x0500000f


	//   ....[64]....
        /*0834*/ 	.word	0x0500000f


	//   ....[65]....
        /*0838*/ 	.word	0x0500000f


	//   ....[66]....
        /*083c*/ 	.word	0x0500000f


	//   ....[67]....
        /*0840*/ 	.word	0x0500000f


	//   ....[68]....
        /*0844*/ 	.word	0x0500000f


	//   ....[69]....
        /*0848*/ 	.word	0x0500000f


	//   ....[70]....
        /*084c*/ 	.word	0x0500000f


	//   ....[71]....
        /*0850*/ 	.word	0x0500000f


	//   ....[72]....
        /*0854*/ 	.word	0x0500000f


	//   ....[73]....
        /*0858*/ 	.word	0x0500000f


	//   ....[74]....
        /*085c*/ 	.word	0x0500000f


	//   ....[75]....
        /*0860*/ 	.word	0x0500000f


	//   ....[76]....
        /*0864*/ 	.word	0x0500000f


	//   ....[77]....
        /*0868*/ 	.word	0x0500000f


	//   ....[78]....
        /*086c*/ 	.word	0x0500000f


	//   ....[79]....
        /*0870*/ 	.word	0x0500000f


	//   ....[80]....
        /*0874*/ 	.word	0x0500000f


	//   ....[81]....
        /*0878*/ 	.word	0x0500000f


	//   ....[82]....
        /*087c*/ 	.word	0x0500000f


	//   ....[83]....
        /*0880*/ 	.word	0x0500000f


	//   ....[84]....
        /*0884*/ 	.word	0x0500000f


	//   ....[85]....
        /*0888*/ 	.word	0x0500000f


	//   ....[86]....
        /*088c*/ 	.word	0x0500000f


	//   ....[87]....
        /*0890*/ 	.word	0x0500000f


	//   ....[88]....
        /*0894*/ 	.word	0x0500000f


	//   ....[89]....
        /*0898*/ 	.word	0x0500000f


	//   ....[90]....
        /*089c*/ 	.word	0x0500000f


	//   ....[91]....
        /*08a0*/ 	.word	0x0500000f


	//   ....[92]....
        /*08a4*/ 	.word	0x0500000f


	//   ....[93]....
        /*08a8*/ 	.word	0x0500000f


	//   ....[94]....
        /*08ac*/ 	.word	0x0500000f


	//   ....[95]....
        /*08b0*/ 	.word	0x0500000f


	//   ....[96]....
        /*08b4*/ 	.word	0x0500000f


	//   ....[97]....
        /*08b8*/ 	.word	0x0500000f


	//   ....[98]....
        /*08bc*/ 	.word	0x0500000f


	//   ....[99]....
        /*08c0*/ 	.word	0x0500000f


	//   ....[100]....
        /*08c4*/ 	.word	0x0500000f


	//   ....[101]....
        /*08c8*/ 	.word	0x0500000f


	//   ....[102]....
        /*08cc*/ 	.word	0x0500000f


	//   ....[103]....
        /*08d0*/ 	.word	0x0500000f


	//   ....[104]....
        /*08d4*/ 	.word	0x0500000f


	//   ....[105]....
        /*08d8*/ 	.word	0x0500000f


	//   ....[106]....
        /*08dc*/ 	.word	0x0500000f


	//   ....[107]....
        /*08e0*/ 	.word	0x0500000f


	//   ....[108]....
        /*08e4*/ 	.word	0x0500000f


	//   ....[109]....
        /*08e8*/ 	.word	0x0500000f


	//   ....[110]....
        /*08ec*/ 	.word	0x0500000f


	//   ....[111]....
        /*08f0*/ 	.word	0x0500000f


	//   ....[112]....
        /*08f4*/ 	.word	0x0500000f


	//   ....[113]....
        /*08f8*/ 	.word	0x0500000f


	//   ....[114]....
        /*08fc*/ 	.word	0x0500000f


	//   ....[115]....
        /*0900*/ 	.word	0x0500000f


	//   ....[116]....
        /*0904*/ 	.word	0x0500000f


	//   ....[117]....
        /*0908*/ 	.word	0x0500000f


	//   ....[118]....
        /*090c*/ 	.word	0x0500000f


	//   ....[119]....
        /*0910*/ 	.word	0x0500000f


	//   ....[120]....
        /*0914*/ 	.word	0x0500000f


	//   ....[121]....
        /*0918*/ 	.word	0x0500000f


	//   ....[122]....
        /*091c*/ 	.word	0x0500000f


	//   ....[123]....
        /*0920*/ 	.word	0x0500000f


	//   ....[124]....
        /*0924*/ 	.word	0x0500000f


	//   ....[125]....
        /*0928*/ 	.word	0x0500000f


	//   ....[126]....
        /*092c*/ 	.word	0x0500000f


	//   ....[127]....
        /*0930*/ 	.word	0x0500000f


	//   ....[128]....
        /*0934*/ 	.word	0x0500000f


	//   ....[129]....
        /*0938*/ 	.word	0x0500000f


	//   ....[130]....
        /*093c*/ 	.word	0x0500000f


	//   ....[131]....
        /*0940*/ 	.word	0x0500000f


	//   ....[132]....
        /*0944*/ 	.word	0x0500000f


	//   ....[133]....
        /*0948*/ 	.word	0x0500000f


	//   ....[134]....
        /*094c*/ 	.word	0x0500000f


	//   ....[135]....
        /*0950*/ 	.word	0x0500000f


	//   ....[136]....
        /*0954*/ 	.word	0x0500000f


	//   ....[137]....
        /*0958*/ 	.word	0x0500000f


	//   ....[138]....
        /*095c*/ 	.word	0x0500000f


	//   ....[139]....
        /*0960*/ 	.word	0x0500000f


	//   ....[140]....
        /*0964*/ 	.word	0x0500000f


	//   ....[141]....
        /*0968*/ 	.word	0x0500000f


	//   ....[142]....
        /*096c*/ 	.word	0x0500000f


	//   ....[143]....
        /*0970*/ 	.word	0x0500000f


	//   ....[144]....
        /*0974*/ 	.word	0x0500000f


	//   ....[145]....
        /*0978*/ 	.word	0x0500000f


	//   ....[146]....
        /*097c*/ 	.word	0x0500000f


	//   ....[147]....
        /*0980*/ 	.word	0x0500000f


	//   ....[148]....
        /*0984*/ 	.word	0x0500000f


	//   ....[149]....
        /*0988*/ 	.word	0x0500000f


	//   ....[150]....
        /*098c*/ 	.word	0x0500000f


	//   ....[151]....
        /*0990*/ 	.word	0x0500000f


	//   ....[152]....
        /*0994*/ 	.word	0x0500000f


	//   ....[153]....
        /*0998*/ 	.word	0x0500000f


	//   ....[154]....
        /*099c*/ 	.word	0x0500000f


	//   ....[155]....
        /*09a0*/ 	.word	0x0500000f


	//   ....[156]....
        /*09a4*/ 	.word	0x0500000f


	//   ....[157]....
        /*09a8*/ 	.word	0x0500000f


	//   ....[158]....
        /*09ac*/ 	.word	0x0500000f


	//   ....[159]....
        /*09b0*/ 	.word	0x0500000f


	//   ....[160]....
        /*09b4*/ 	.word	0x0500000f


	//   ....[161]....
        /*09b8*/ 	.word	0x0500000f


	//   ....[162]....
        /*09bc*/ 	.word	0x0500000f


	//   ....[163]....
        /*09c0*/ 	.word	0x0500000f


	//   ....[164]....
        /*09c4*/ 	.word	0x0500000f


	//   ....[165]....
        /*09c8*/ 	.word	0x0500000f


	//   ....[166]....
        /*09cc*/ 	.word	0x0500000f


	//   ....[167]....
        /*09d0*/ 	.word	0x0500000f


	//   ....[168]....
        /*09d4*/ 	.word	0x0500000f


	//   ....[169]....
        /*09d8*/ 	.word	0x0500000f


	//   ....[170]....
        /*09dc*/ 	.word	0x0500000f


	//   ....[171]....
        /*09e0*/ 	.word	0x0500000f


	//   ....[172]....
        /*09e4*/ 	.word	0x0500000f


	//   ....[173]....
        /*09e8*/ 	.word	0x0500000f


	//   ....[174]....
        /*09ec*/ 	.word	0x0500000f


	//   ....[175]....
        /*09f0*/ 	.word	0x0500000f


	//   ....[176]....
        /*09f4*/ 	.word	0x0500000f


	//   ....[177]....
        /*09f8*/ 	.word	0x0500000f


	//   ....[178]....
        /*09fc*/ 	.word	0x0500000f


	//   ....[179]....
        /*0a00*/ 	.word	0x0500000f


	//   ....[180]....
        /*0a04*/ 	.word	0x0500000f


	//   ....[181]....
        /*0a08*/ 	.word	0x0500000f


	//   ....[182]....
        /*0a0c*/ 	.word	0x0500000f


	//   ....[183]....
        /*0a10*/ 	.word	0x0500000f


	//   ....[184]....
        /*0a14*/ 	.word	0x0500000f


	//   ....[185]....
        /*0a18*/ 	.word	0x0500000f


	//   ....[186]....
        /*0a1c*/ 	.word	0x0500000f


	//   ....[187]....
        /*0a20*/ 	.word	0x0500000f


	//   ....[188]....
        /*0a24*/ 	.word	0x0500000f


	//   ....[189]....
        /*0a28*/ 	.word	0x0500000f


	//   ....[190]....
        /*0a2c*/ 	.word	0x0500000f


	//   ....[191]....
        /*0a30*/ 	.word	0x0500000f


	//   ....[192]....
        /*0a34*/ 	.word	0x0500000f


	//   ....[193]....
        /*0a38*/ 	.word	0x0500000f


	//   ....[194]....
        /*0a3c*/ 	.word	0x0500000f


	//   ....[195]....
        /*0a40*/ 	.word	0x0500000f


	//   ....[196]....
        /*0a44*/ 	.word	0x0500000f


	//   ....[197]....
        /*0a48*/ 	.word	0x0500000f


	//   ....[198]....
        /*0a4c*/ 	.word	0x0500000f


	//   ....[199]....
        /*0a50*/ 	.word	0x0500000f


	//   ....[200]....
        /*0a54*/ 	.word	0x0500000f


	//   ....[201]....
        /*0a58*/ 	.word	0x0500000f


	//   ....[202]....
        /*0a5c*/ 	.word	0x0500000f


	//   ....[203]....
        /*0a60*/ 	.word	0x0500000f


	//   ....[204]....
        /*0a64*/ 	.word	0x0500000f


	//   ....[205]....
        /*0a68*/ 	.word	0x0500000f


	//   ....[206]....
        /*0a6c*/ 	.word	0x0500000f


	//   ....[207]....
        /*0a70*/ 	.word	0x0500000f


	//   ....[208]....
        /*0a74*/ 	.word	0x0500000f


	//   ....[209]....
        /*0a78*/ 	.word	0x0500000f


	//   ....[210]....
        /*0a7c*/ 	.word	0x0500000f


	//   ....[211]....
        /*0a80*/ 	.word	0x0500000f


	//   ....[212]....
        /*0a84*/ 	.word	0x0500000f


	//   ....[213]....
        /*0a88*/ 	.word	0x0500000f


	//   ....[214]....
        /*0a8c*/ 	.word	0x0500000f


	//   ....[215]....
        /*0a90*/ 	.word	0x0500000f


	//   ....[216]....
        /*0a94*/ 	.word	0x0500000f


	//   ....[217]....
        /*0a98*/ 	.word	0x0500000f


	//   ....[218]....
        /*0a9c*/ 	.word	0x0500000f


	//   ....[219]....
        /*0aa0*/ 	.word	0x0500000f


	//   ....[220]....
        /*0aa4*/ 	.word	0x0500000f


	//   ....[221]....
        /*0aa8*/ 	.word	0x0500000f


	//   ....[222]....
        /*0aac*/ 	.word	0x0500000f


	//   ....[223]....
        /*0ab0*/ 	.word	0x0500000f


	//   ....[224]....
        /*0ab4*/ 	.word	0x0500000f


	//   ....[225]....
        /*0ab8*/ 	.word	0x0500000f


	//   ....[226]....
        /*0abc*/ 	.word	0x0500000f


	//   ....[227]....
        /*0ac0*/ 	.word	0x0500000f


	//   ....[228]....
        /*0ac4*/ 	.word	0x0500000f


	//   ....[229]....
        /*0ac8*/ 	.word	0x0500000f


	//   ....[230]....
        /*0acc*/ 	.word	0x0500000f


	//   ....[231]....
        /*0ad0*/ 	.word	0x0500000f


	//   ....[232]....
        /*0ad4*/ 	.word	0x0500000f


	//   ....[233]....
        /*0ad8*/ 	.word	0x0500000f


	//   ....[234]....
        /*0adc*/ 	.word	0x0500000f


	//   ....[235]....
        /*0ae0*/ 	.word	0x0500000f


	//   ....[236]....
        /*0ae4*/ 	.word	0x0500000f


	//   ....[237]....
        /*0ae8*/ 	.word	0x0500000f


	//   ....[238]....
        /*0aec*/ 	.word	0x0500000f


	//   ....[239]....
        /*0af0*/ 	.word	0x0500000f


	//   ....[240]....
        /*0af4*/ 	.word	0x0500000f


	//   ....[241]....
        /*0af8*/ 	.word	0x0500000f


	//   ....[242]....
        /*0afc*/ 	.word	0x0500000f


	//   ....[243]....
        /*0b00*/ 	.word	0x0500000f


	//   ....[244]....
        /*0b04*/ 	.word	0x0500000f


	//   ....[245]....
        /*0b08*/ 	.word	0x0500000f


	//   ....[246]....
        /*0b0c*/ 	.word	0x0500000f


	//   ....[247]....
        /*0b10*/ 	.word	0x0500000f


	//   ....[248]....
        /*0b14*/ 	.word	0x0500000f


	//   ....[249]....
        /*0b18*/ 	.word	0x0500000f


	//   ....[250]....
        /*0b1c*/ 	.word	0x0500000f


	//   ....[251]....
        /*0b20*/ 	.word	0x0500000f


	//   ....[252]....
        /*0b24*/ 	.word	0x0500000f


	//   ....[253]....
        /*0b28*/ 	.word	0x0500000f


	//   ....[254]....
        /*0b2c*/ 	.word	0x0500000f


	//   ....[255]....
        /*0b30*/ 	.word	0x0500000f


	//   ....[0]....
        /*0b34*/ 	.word	0x0500000f


	//   ....[1]....
        /*0b38*/ 	.word	0x0500000f


	//   ....[2]....
        /*0b3c*/ 	.word	0x0500000f


	//   ....[3]....
        /*0b40*/ 	.word	0x0500000f


	//   ....[4]....
        /*0b44*/ 	.word	0x0500000f


	//   ....[5]....
        /*0b48*/ 	.word	0x0500000f


	//   ....[6]....
        /*0b4c*/ 	.word	0x0500000f


	//   ....[7]....
        /*0b50*/ 	.word	0x0500000f


	//   ....[8]....
        /*0b54*/ 	.word	0x0500000f


	//   ....[9]....
        /*0b58*/ 	.word	0x0500000f


	//   ....[10]....
        /*0b5c*/ 	.word	0x0500000f


	//   ....[11]....
        /*0b60*/ 	.word	0x0500000f


	//   ....[12]....
        /*0b64*/ 	.word	0x0500000f


	//----- nvinfo : EIATTR_COOP_GROUP_INSTR_OFFSETS
	.align		4
.L_321:
        /*0b68*/ 	.byte	0x04, 0x28
        /*0b6a*/ 	.short	(.L_323 - .L_322)


	//   ....[0]....
.L_322:
        /*0b6c*/ 	.word	0x00000070


	//   ....[1]....
        /*0b70*/ 	.word	0x00000140


	//   ....[2]....
        /*0b74*/ 	.word	0x00000190


	//   ....[3]....
        /*0b78*/ 	.word	0x000003c0


	//   ....[4]....
        /*0b7c*/ 	.word	0x00000520


	//   ....[5]....
        /*0b80*/ 	.word	0x00000640


	//   ....[6]....
        /*0b84*/ 	.word	0x000007a0


	//   ....[7]....
        /*0b88*/ 	.word	0x00003040


	//   ....[8]....
        /*0b8c*/ 	.word	0x00003050


	//   ....[9]....
        /*0b90*/ 	.word	0x00003f00


	//   ....[10]....
        /*0b94*/ 	.word	0x00003f10


	//   ....[11]....
        /*0b98*/ 	.word	0x00004dc0


	//   ....[12]....
        /*0b9c*/ 	.word	0x00004dd0


	//   ....[13]....
        /*0ba0*/ 	.word	0x000061a0


	//   ....[14]....
        /*0ba4*/ 	.word	0x000061b0


	//   ....[15]....
        /*0ba8*/ 	.word	0x00007090


	//   ....[16]....
        /*0bac*/ 	.word	0x000070a0


	//   ....[17]....
        /*0bb0*/ 	.word	0x00008000


	//   ....[18]....
        /*0bb4*/ 	.word	0x00008010


	//   ....[19]....
        /*0bb8*/ 	.word	0x00009190


	//   ....[20]....
        /*0bbc*/ 	.word	0x000091a0


	//   ....[21]....
        /*0bc0*/ 	.word	0x000092c0


	//   ....[22]....
        /*0bc4*/ 	.word	0x000092d0


	//   ....[23]....
        /*0bc8*/ 	.word	0x00009400


	//   ....[24]....
        /*0bcc*/ 	.word	0x00009410


	//   ....[25]....
        /*0bd0*/ 	.word	0x00009780


	//   ....[26]....
        /*0bd4*/ 	.word	0x000097a0


	//   ....[27]....
        /*0bd8*/ 	.word	0x000098a0


	//   ....[28]....
        /*0bdc*/ 	.word	0x000098c0


	//   ....[29]....
        /*0be0*/ 	.word	0x000099c0


	//   ....[30]....
        /*0be4*/ 	.word	0x000099e0


	//   ....[31]....
        /*0be8*/ 	.word	0x0000a2d0


	//   ....[32]....
        /*0bec*/ 	.word	0x0000ac70


	//   ....[33]....
        /*0bf0*/ 	.word	0x0000ac80


	//   ....[34]....
        /*0bf4*/ 	.word	0x0000ac90


	//   ....[35]....
        /*0bf8*/ 	.word	0x0000aca0


	//   ....[36]....
        /*0bfc*/ 	.word	0x0000aec0


	//   ....[37]....
        /*0c00*/ 	.word	0x0000aed0


	//   ....[38]....
        /*0c04*/ 	.word	0x0000aee0


	//   ....[39]....
        /*0c08*/ 	.word	0x0000aef0


	//   ....[40]....
        /*0c0c*/ 	.word	0x0000d3c0


	//   ....[41]....
        /*0c10*/ 	.word	0x0000d3f0


	//   ....[42]....
        /*0c14*/ 	.word	0x0000d400


	//   ....[43]....
        /*0c18*/ 	.word	0x0000d410


	//   ....[44]....
        /*0c1c*/ 	.word	0x0000d500


	//   ....[45]....
        /*0c20*/ 	.word	0x0000d520


	//   ....[46]....
        /*0c24*/ 	.word	0x0000d530


	//   ....[47]....
        /*0c28*/ 	.word	0x0000d540


	//   ....[48]....
        /*0c2c*/ 	.word	0x00010970


	//   ....[49]....
        /*0c30*/ 	.word	0x000109b0


	//   ....[50]....
        /*0c34*/ 	.word	0x00011570


	//   ....[51]....
        /*0c38*/ 	.word	0x00011660


	//   ....[52]....
        /*0c3c*/ 	.word	0x000122b0


	//   ....[53]....
        /*0c40*/ 	.word	0x00012340


	//   ....[54]....
        /*0c44*/ 	.word	0x00014c70


	//   ....[55]....
        /*0c48*/ 	.word	0x00014cd0


	//   ....[56]....
        /*0c4c*/ 	.word	0x00015ef0


	//   ....[57]....
        /*0c50*/ 	.word	0x00015f70


	//   ....[58]....
        /*0c54*/ 	.word	0x000165e0


	//   ....[59]....
        /*0c58*/ 	.word	0x00016640


	//   ....[60]....
        /*0c5c*/ 	.word	0x00019590


	//   ....[61]....
        /*0c60*/ 	.word	0x000195f0


	//   ....[62]....
        /*0c64*/ 	.word	0x00019ae0


	//   ....[63]....
        /*0c68*/ 	.word	0x00019b00


	//   ....[64]....
        /*0c6c*/ 	.word	0x0001b590


	//   ....[65]....
        /*0c70*/ 	.word	0x0001b5a0


	//   ....[66]....
        /*0c74*/ 	.word	0x0001b620


	//   ....[67]....
        /*0c78*/ 	.word	0x0001b630


	//   ....[68]....
        /*0c7c*/ 	.word	0x0001c230


	//   ....[69]....
        /*0c80*/ 	.word	0x0001c260


	//   ....[70]....
        /*0c84*/ 	.word	0x0001c2a0


	//   ....[71]....
        /*0c88*/ 	.word	0x0001c2e0


	//   ....[72]....
        /*0c8c*/ 	.word	0x0001c310


	//   ....[73]....
        /*0c90*/ 	.word	0x0001c340


	//   ....[74]....
        /*0c94*/ 	.word	0x0001c380


	//   ....[75]....
        /*0c98*/ 	.word	0x0001c3e0


	//   ....[76]....
        /*0c9c*/ 	.word	0x0001c410


	//   ....[77]....
        /*0ca0*/ 	.word	0x0001c440


	//   ....[78]....
        /*0ca4*/ 	.word	0x0001c470


	//   ....[79]....
        /*0ca8*/ 	.word	0x0001c4a0


	//   ....[80]....
        /*0cac*/ 	.word	0x0001c4d0


	//   ....[81]....
        /*0cb0*/ 	.word	0x0001c500


	//   ....[82]....
        /*0cb4*/ 	.word	0x0001c530


	//   ....[83]....
        /*0cb8*/ 	.word	0x0001c560


	//   ....[84]....
        /*0cbc*/ 	.word	0x0001c590


	//   ....[85]....
        /*0cc0*/ 	.word	0x0001c5c0


	//   ....[86]....
        /*0cc4*/ 	.word	0x0001c5f0


	//   ....[87]....
        /*0cc8*/ 	.word	0x0001c620


	//   ....[88]....
        /*0ccc*/ 	.word	0x0001c650


	//   ....[89]....
        /*0cd0*/ 	.word	0x0001c680


	//   ....[90]....
        /*0cd4*/ 	.word	0x0001c6b0


	//   ....[91]....
        /*0cd8*/ 	.word	0x0001c6e0


	//   ....[92]....
        /*0cdc*/ 	.word	0x0001c710


	//   ....[93]....
        /*0ce0*/ 	.word	0x0001c740


	//   ....[94]....
        /*0ce4*/ 	.word	0x0001c770


	//   ....[95]....
        /*0ce8*/ 	.word	0x0001c7a0


	//   ....[96]....
        /*0cec*/ 	.word	0x0001c7d0


	//   ....[97]....
        /*0cf0*/ 	.word	0x0001c800


	//   ....[98]....
        /*0cf4*/ 	.word	0x0001c830


	//   ....[99]....
        /*0cf8*/ 	.word	0x0001c860


	//   ....[100]....
        /*0cfc*/ 	.word	0x0001c890


	//   ....[101]....
        /*0d00*/ 	.word	0x0001c8c0


	//   ....[102]....
        /*0d04*/ 	.word	0x0001c8f0


	//   ....[103]....
        /*0d08*/ 	.word	0x0001c920


	//   ....[104]....
        /*0d0c*/ 	.word	0x0001c940


	//   ....[105]....
        /*0d10*/ 	.word	0x0001c950


	//   ....[106]....
        /*0d14*/ 	.word	0x0001c960


	//   ....[107]....
        /*0d18*/ 	.word	0x0001c980


	//   ....[108]....
        /*0d1c*/ 	.word	0x0001c9b0


	//   ....[109]....
        /*0d20*/ 	.word	0x0001c9e0


	//   ....[110]....
        /*0d24*/ 	.word	0x0001ca10


	//   ....[111]....
        /*0d28*/ 	.word	0x0001ca40


	//   ....[112]....
        /*0d2c*/ 	.word	0x0001ca60


	//   ....[113]....
        /*0d30*/ 	.word	0x0001ca70


	//   ....[114]....
        /*0d34*/ 	.word	0x0001ca80


	//   ....[115]....
        /*0d38*/ 	.word	0x0001ca90


	//   ....[116]....
        /*0d3c*/ 	.word	0x0001caa0


	//   ....[117]....
        /*0d40*/ 	.word	0x0001cab0


	//   ....[118]....
        /*0d44*/ 	.word	0x0001cac0


	//   ....[119]....
        /*0d48*/ 	.word	0x0001cad0


	//   ....[120]....
        /*0d4c*/ 	.word	0x0001cb00


	//   ....[121]....
        /*0d50*/ 	.word	0x0001cb30


	//   ....[122]....
        /*0d54*/ 	.word	0x0001cb60


	//   ....[123]....
        /*0d58*/ 	.word	0x0001cb90


	//   ....[124]....
        /*0d5c*/ 	.word	0x0001cbc0


	//   ....[125]....
        /*0d60*/ 	.word	0x0001cbf0


	//   ....[126]....
        /*0d64*/ 	.word	0x0001cc20


	//   ....[127]....
        /*0d68*/ 	.word	0x0001cc50


	//   ....[128]....
        /*0d6c*/ 	.word	0x0001cc60


	//   ....[129]....
        /*0d70*/ 	.word	0x0001cc90


	//   ....[130]....
        /*0d74*/ 	.word	0x0001ccc0


	//   ....[131]....
        /*0d78*/ 	.word	0x0001ccf0


	//   ....[132]....
        /*0d7c*/ 	.word	0x0001d580


	//   ....[133]....
        /*0d80*/ 	.word	0x0001d5a0


	//   ....[134]....
        /*0d84*/ 	.word	0x0001d5c0


	//   ....[135]....
        /*0d88*/ 	.word	0x0001d5d0


	//   ....[136]....
        /*0d8c*/ 	.word	0x0001dcc0


	//   ....[137]....
        /*0d90*/ 	.word	0x0001dcd0


	//   ....[138]....
        /*0d94*/ 	.word	0x0001de10


	//   ....[139]....
        /*0d98*/ 	.word	0x0001de20


	//   ....[140]....
        /*0d9c*/ 	.word	0x0001df60


	//   ....[141]....
        /*0da0*/ 	.word	0x0001df70


	//   ....[142]....
        /*0da4*/ 	.word	0x0001e0b0


	//   ....[143]....
        /*0da8*/ 	.word	0x0001e0c0


	//   ....[144]....
        /*0dac*/ 	.word	0x0001e550


	//   ....[145]....
        /*0db0*/ 	.word	0x0001e560


	//   ....[146]....
        /*0db4*/ 	.word	0x0001ed40


	//   ....[147]....
        /*0db8*/ 	.word	0x0001ed50


	//   ....[148]....
        /*0dbc*/ 	.word	0x0001fc80


	//   ....[149]....
        /*0dc0*/ 	.word	0x0001fc90


	//   ....[150]....
        /*0dc4*/ 	.word	0x0001fde0


	//   ....[151]....
        /*0dc8*/ 	.word	0x0001fdf0


	//   ....[152]....
        /*0dcc*/ 	.word	0x0001ff30


	//   ....[153]....
        /*0dd0*/ 	.word	0x0001ff40


	//   ....[154]....
        /*0dd4*/ 	.word	0x00020080


	//   ....[155]....
        /*0dd8*/ 	.word	0x00020090


	//   ....[156]....
        /*0ddc*/ 	.word	0x00020220


	//   ....[157]....
        /*0de0*/ 	.word	0x00020430


	//   ....[158]....
        /*0de4*/ 	.word	0x00020460


	//   ....[159]....
        /*0de8*/ 	.word	0x00020490


	//   ....[160]....
        /*0dec*/ 	.word	0x000204c0


	//   ....[161]....
        /*0df0*/ 	.word	0x000204f0


	//   ....[162]....
        /*0df4*/ 	.word	0x00020520


	//   ....[163]....
        /*0df8*/ 	.word	0x000206b0


	//   ....[164]....
        /*0dfc*/ 	.word	0x000206e0


	//   ....[165]....
        /*0e00*/ 	.word	0x00020710


	//   ....[166]....
        /*0e04*/ 	.word	0x00020740


	//   ....[167]....
        /*0e08*/ 	.word	0x00020770


	//   ....[168]....
        /*0e0c*/ 	.word	0x000207a0


	//   ....[169]....
        /*0e10*/ 	.word	0x00020830


	//   ....[170]....
        /*0e14*/ 	.word	0x00020860


	//   ....[171]....
        /*0e18*/ 	.word	0x00020870


	//   ....[172]....
        /*0e1c*/ 	.word	0x000208b0


	//   ....[173]....
        /*0e20*/ 	.word	0x00021f30


	//   ....[174]....
        /*0e24*/ 	.word	0x00023dc0


	//   ....[175]....
        /*0e28*/ 	.word	0x00023dd0


	//   ....[176]....
        /*0e2c*/ 	.word	0x00023e80


	//   ....[177]....
        /*0e30*/ 	.word	0x00023ea0


	//   ....[178]....
        /*0e34*/ 	.word	0x00023ee0


	//   ....[179]....
        /*0e38*/ 	.word	0x00023f00


	//   ....[180]....
        /*0e3c*/ 	.word	0x00023f40


	//   ....[181]....
        /*0e40*/ 	.word	0x00023f60


	//   ....[182]....
        /*0e44*/ 	.word	0x00023fa0


	//   ....[183]....
        /*0e48*/ 	.word	0x00023fc0


	//   ....[184]....
        /*0e4c*/ 	.word	0x00024000


	//   ....[185]....
        /*0e50*/ 	.word	0x00024020


	//   ....[186]....
        /*0e54*/ 	.word	0x00024060


	//   ....[187]....
        /*0e58*/ 	.word	0x00024080


	//   ....[188]....
        /*0e5c*/ 	.word	0x000240a0


	//   ....[189]....
        /*0e60*/ 	.word	0x000240b0


	//   ....[190]....
        /*0e64*/ 	.word	0x00024130


	//   ....[191]....
        /*0e68*/ 	.word	0x00024150


	//   ....[192]....
        /*0e6c*/ 	.word	0x00024160


	//   ....[193]....
        /*0e70*/ 	.word	0x000241a0


	//   ....[194]....
        /*0e74*/ 	.word	0x000246b0


	//   ....[195]....
        /*0e78*/ 	.word	0x000246e0


	//   ....[196]....
        /*0e7c*/ 	.word	0x00024810


	//   ....[197]....
        /*0e80*/ 	.word	0x00024820


	//   ....[198]....
        /*0e84*/ 	.word	0x000248a0


	//   ....[199]....
        /*0e88*/ 	.word	0x000248b0


	//   ....[200]....
        /*0e8c*/ 	.word	0x00024930


	//   ....[201]....
        /*0e90*/ 	.word	0x00024940


	//   ....[202]....
        /*0e94*/ 	.word	0x000249c0


	//   ....[203]....
        /*0e98*/ 	.word	0x000249d0


	//   ....[204]....
        /*0e9c*/ 	.word	0x00024a40


	//   ....[205]....
        /*0ea0*/ 	.word	0x00024a50


	//   ....[206]....
        /*0ea4*/ 	.word	0x00024ac0


	//   ....[207]....
        /*0ea8*/ 	.word	0x00024ad0


	//   ....[208]....
        /*0eac*/ 	.word	0x00024ae0


	//   ....[209]....
        /*0eb0*/ 	.word	0x00024b50


	//   ....[210]....
        /*0eb4*/ 	.word	0x00024b60


	//   ....[211]....
        /*0eb8*/ 	.word	0x00024b70


	//   ....[212]....
        /*0ebc*/ 	.word	0x00024ba0


	//   ....[213]....
        /*0ec0*/ 	.word	0x00024bc0


	//   ....[214]....
        /*0ec4*/ 	.word	0x00025280


	//   ....[215]....
        /*0ec8*/ 	.word	0x000252c0


	//   ....[216]....
        /*0ecc*/ 	.word	0x00025300


	//   ....[217]....
        /*0ed0*/ 	.word	0x00025320


	//   ....[218]....
        /*0ed4*/ 	.word	0x00025340


	//   ....[219]....
        /*0ed8*/ 	.word	0x00025400


	//   ....[220]....
        /*0edc*/ 	.word	0x00025450


	//   ....[221]....
        /*0ee0*/ 	.word	0x00025490


	//   ....[222]....
        /*0ee4*/ 	.word	0x000254d0


	//   ....[223]....
        /*0ee8*/ 	.word	0x00025510


	//   ....[224]....
        /*0eec*/ 	.word	0x00025550


	//   ....[225]....
        /*0ef0*/ 	.word	0x00025590


	//   ....[226]....
        /*0ef4*/ 	.word	0x000255d0


	//   ....[227]....
        /*0ef8*/ 	.word	0x00025600


	//   ....[228]....
        /*0efc*/ 	.word	0x00025610


	//   ....[229]....
        /*0f00*/ 	.word	0x00025650


	//   ....[230]....
        /*0f04*/ 	.word	0x00025f80


	//   ....[231]....
        /*0f08*/ 	.word	0x00025fb0


	//   ....[232]....
        /*0f0c*/ 	.word	0x00025fc0


	//   ....[233]....
        /*0f10*/ 	.word	0x00025fd0


	//   ....[234]....
        /*0f14*/ 	.word	0x00026020


	//   ....[235]....
        /*0f18*/ 	.word	0x00026040


	//   ....[236]....
        /*0f1c*/ 	.word	0x00026060


	//   ....[237]....
        /*0f20*/ 	.word	0x00026070


	//   ....[238]....
        /*0f24*/ 	.word	0x000260b0


	//   ....[239]....
        /*0f28*/ 	.word	0x000260c0


	//   ....[240]....
        /*0f2c*/ 	.word	0x00026100


	//   ....[241]....
        /*0f30*/ 	.word	0x00026110


	//   ....[242]....
        /*0f34*/ 	.word	0x00026150


	//   ....[243]....
        /*0f38*/ 	.word	0x00026160


	//   ....[244]....
        /*0f3c*/ 	.word	0x000261a0


	//   ....[245]....
        /*0f40*/ 	.word	0x000261b0


	//   ....[246]....
        /*0f44*/ 	.word	0x000261c0


	//   ....[247]....
        /*0f48*/ 	.word	0x00026200


	//   ....[248]....
        /*0f4c*/ 	.word	0x00026220


	//   ....[249]....
        /*0f50*/ 	.word	0x00026280


	//   ....[250]....
        /*0f54*/ 	.word	0x00026640


	//   ....[251]....
        /*0f58*/ 	.word	0x00026660


	//   ....[252]....
        /*0f5c*/ 	.word	0x00026670


	//   ....[253]....
        /*0f60*/ 	.word	0x00026680


	//   ....[254]....
        /*0f64*/ 	.word	0x00026690


	//   ....[255]....
        /*0f68*/ 	.word	0x000266e0


	//   ....[0]....
        /*0f6c*/ 	.word	0x00026700


	//   ....[1]....
        /*0f70*/ 	.word	0x00026720


	//   ....[2]....
        /*0f74*/ 	.word	0x00026730


	//   ....[3]....
        /*0f78*/ 	.word	0x00026770


	//   ....[4]....
        /*0f7c*/ 	.word	0x00026780


	//   ....[5]....
        /*0f80*/ 	.word	0x000267c0


	//   ....[6]....
        /*0f84*/ 	.word	0x000267d0


	//   ....[7]....
        /*0f88*/ 	.word	0x00026810


	//   ....[8]....
        /*0f8c*/ 	.word	0x00026820


	//   ....[9]....
        /*0f90*/ 	.word	0x00026860


	//   ....[10]....
        /*0f94*/ 	.word	0x00026870


	//   ....[11]....
        /*0f98*/ 	.word	0x00026880


	//   ....[12]....
        /*0f9c*/ 	.word	0x000268c0


	//   ....[13]....
        /*0fa0*/ 	.word	0x000268e0


	//   ....[14]....
        /*0fa4*/ 	.word	0x00027b80


	//   ....[15]....
        /*0fa8*/ 	.word	0x00027bb0


	//   ....[16]....
        /*0fac*/ 	.word	0x00027c10


	//   ....[17]....
        /*0fb0*/ 	.word	0x00027c40


	//   ....[18]....
        /*0fb4*/ 	.word	0x00027c70


	//   ....[19]....
        /*0fb8*/ 	.word	0x00027ca0


	//   ....[20]....
        /*0fbc*/ 	.word	0x00027cd0


	//   ....[21]....
        /*0fc0*/ 	.word	0x00027d00


	//   ....[22]....
        /*0fc4*/ 	.word	0x00027eb0


	//   ....[23]....
        /*0fc8*/ 	.word	0x00027ee0


	//   ....[24]....
        /*0fcc*/ 	.word	0x00027f10


	//   ....[25]....
        /*0fd0*/ 	.word	0x00027f40


	//   ....[26]....
        /*0fd4*/ 	.word	0x00027f70


	//   ....[27]....
        /*0fd8*/ 	.word	0x00027fa0


	//   ....[28]....
        /*0fdc*/ 	.word	0x00028060


	//   ....[29]....
        /*0fe0*/ 	.word	0x00028080


	//   ....[30]....
        /*0fe4*/ 	.word	0x000280a0


	//   ....[31]....
        /*0fe8*/ 	.word	0x00028100


	//   ....[32]....
        /*0fec*/ 	.word	0x00028b50


	//   ....[33]....
        /*0ff0*/ 	.word	0x00028f10


	//   ....[34]....
        /*0ff4*/ 	.word	0x00028fa0


	//   ....[35]....
        /*0ff8*/ 	.word	0x00029030


	//   ....[36]....
        /*0ffc*/ 	.word	0x000290c0


	//   ....[37]....
        /*1000*/ 	.word	0x00029150


	//   ....[38]....
        /*1004*/ 	.word	0x000291e0


	//   ....[39]....
        /*1008*/ 	.word	0x000292c0


	//   ....[40]....
        /*100c*/ 	.word	0x00029350


	//   ....[41]....
        /*1010*/ 	.word	0x000293f0


	//   ....[42]....
        /*1014*/ 	.word	0x00029480


	//   ....[43]....
        /*1018*/ 	.word	0x00029510


	//   ....[44]....
        /*101c*/ 	.word	0x000295a0


	//   ....[45]....
        /*1020*/ 	.word	0x00029680


	//   ....[46]....
        /*1024*/ 	.word	0x00029710


	//   ....[47]....
        /*1028*/ 	.word	0x000297a0


	//   ....[48]....
        /*102c*/ 	.word	0x00029830


	//   ....[49]....
        /*1030*/ 	.word	0x000298c0


	//   ....[50]....
        /*1034*/ 	.word	0x00029950


	//   ....[51]....
        /*1038*/ 	.word	0x00029a80


	//   ....[52]....
        /*103c*/ 	.word	0x00029b30


	//   ....[53]....
        /*1040*/ 	.word	0x00029bc0


	//   ....[54]....
        /*1044*/ 	.word	0x00029c10


	//   ....[55]....
        /*1048*/ 	.word	0x00029c60


	//   ....[56]....
        /*104c*/ 	.word	0x00029cf0


	//   ....[57]....
        /*1050*/ 	.word	0x00029d80


	//   ....[58]....
        /*1054*/ 	.word	0x00029dd0


	//   ....[59]....
        /*1058*/ 	.word	0x00029e20


	//   ....[60]....
        /*105c*/ 	.word	0x00029f10


	//   ....[61]....
        /*1060*/ 	.word	0x00029fc0


	//   ....[62]....
        /*1064*/ 	.word	0x0002a020


	//   ....[63]....
        /*1068*/ 	.word	0x0002a0a0


	//   ....[64]....
        /*106c*/ 	.word	0x0002a1a0


	//   ....[65]....
        /*1070*/ 	.word	0x0002a1f0


	//   ....[66]....
        /*1074*/ 	.word	0x0002a240


	//   ....[67]....
        /*1078*/ 	.word	0x0002a290


	//   ....[68]....
        /*107c*/ 	.word	0x0002a620


	//   ....[69]....
        /*1080*/ 	.word	0x0002a740


	//   ....[70]....
        /*1084*/ 	.word	0x0002a870


	//   ....[71]....
        /*1088*/ 	.word	0x0002a980


	//   ....[72]....
        /*108c*/ 	.word	0x0002aab0


	//   ....[73]....
        /*1090*/ 	.word	0x0002ab60


	//   ....[74]....
        /*1094*/ 	.word	0x0002abc0


	//   ....[75]....
        /*1098*/ 	.word	0x0002ac30


	//   ....[76]....
        /*109c*/ 	.word	0x0002ac90


	//   ....[77]....
        /*10a0*/ 	.word	0x0002ace0


	//   ....[78]....
        /*10a4*/ 	.word	0x0002ad40


	//   ....[79]....
        /*10a8*/ 	.word	0x0002ad90


	//   ....[80]....
        /*10ac*/ 	.word	0x0002ae30


	//   ....[81]....
        /*10b0*/ 	.word	0x0002aec0


	//   ....[82]....
        /*10b4*/ 	.word	0x0002af20


	//   ....[83]....
        /*10b8*/ 	.word	0x0002af70


	//   ....[84]....
        /*10bc*/ 	.word	0x0002b000


	//   ....[85]....
        /*10c0*/ 	.word	0x0002b070


	//   ....[86]....
        /*10c4*/ 	.word	0x0002b0d0


	//   ....[87]....
        /*10c8*/ 	.word	0x0002b120


	//   ....[88]....
        /*10cc*/ 	.word	0x0002b1a0


	//   ....[89]....
        /*10d0*/ 	.word	0x0002b210


	//   ....[90]....
        /*10d4*/ 	.word	0x0002b270


	//   ....[91]....
        /*10d8*/ 	.word	0x0002b2c0


	//   ....[92]....
        /*10dc*/ 	.word	0x0002b340


	//   ....[93]....
        /*10e0*/ 	.word	0x0002b3b0


	//   ....[94]....
        /*10e4*/ 	.word	0x0002b410


	//   ....[95]....
        /*10e8*/ 	.word	0x0002b460


	//   ....[96]....
        /*10ec*/ 	.word	0x0002b4c0


	//   ....[97]....
        /*10f0*/ 	.word	0x0002b530


	//   ....[98]....
        /*10f4*/ 	.word	0x0002b590


	//   ....[99]....
        /*10f8*/ 	.word	0x0002b5e0


	//   ....[100]....
        /*10fc*/ 	.word	0x0002b660


	//   ....[101]....
        /*1100*/ 	.word	0x0002b6d0


	//   ....[102]....
        /*1104*/ 	.word	0x0002b730


	//   ....[103]....
        /*1108*/ 	.word	0x0002b780


	//   ....[104]....
        /*110c*/ 	.word	0x0002b800


	//   ....[105]....
        /*1110*/ 	.word	0x0002b870


	//   ....[106]....
        /*1114*/ 	.word	0x0002b8d0


	//   ....[107]....
        /*1118*/ 	.word	0x0002b920


	//   ....[108]....
        /*111c*/ 	.word	0x0002b980


	//   ....[109]....
        /*1120*/ 	.word	0x0002b9d0


	//   ....[110]....
        /*1124*/ 	.word	0x0002ba50


	//   ....[111]....
        /*1128*/ 	.word	0x0002bac0


	//   ....[112]....
        /*112c*/ 	.word	0x0002bb40


	//   ....[113]....
        /*1130*/ 	.word	0x0002bba0


	//   ....[114]....
        /*1134*/ 	.word	0x0002bc00


	//   ....[115]....
        /*1138*/ 	.word	0x0002bc80


	//   ....[116]....
        /*113c*/ 	.word	0x0002bd00


	//   ....[117]....
        /*1140*/ 	.word	0x0002bd70


	//   ....[118]....
        /*1144*/ 	.word	0x0002bdd0


	//   ....[119]....
        /*1148*/ 	.word	0x0002be20


	//   ....[120]....
        /*114c*/ 	.word	0x0002bea0


	//   ....[121]....
        /*1150*/ 	.word	0x0002bf10


	//   ....[122]....
        /*1154*/ 	.word	0x0002bf70


	//   ....[123]....
        /*1158*/ 	.word	0x0002bfc0


	//   ....[124]....
        /*115c*/ 	.word	0x0002c040


	//   ....[125]....
        /*1160*/ 	.word	0x0002c0b0


	//   ....[126]....
        /*1164*/ 	.word	0x0002c110


	//   ....[127]....
        /*1168*/ 	.word	0x0002c160


	//   ....[128]....
        /*116c*/ 	.word	0x0002c1e0


	//   ....[129]....
        /*1170*/ 	.word	0x0002c250


	//   ....[130]....
        /*1174*/ 	.word	0x0002c2b0


	//   ....[131]....
        /*1178*/ 	.word	0x0002c300


	//   ....[132]....
        /*117c*/ 	.word	0x0002c380


	//   ....[133]....
        /*1180*/ 	.word	0x0002c3d0


	//   ....[134]....
        /*1184*/ 	.word	0x0002c460


	//   ....[135]....
        /*1188*/ 	.word	0x0002c4f0


	//   ....[136]....
        /*118c*/ 	.word	0x0002c580


	//   ....[137]....
        /*1190*/ 	.word	0x0002c610


	//   ....[138]....
        /*1194*/ 	.word	0x0002c6a0


	//   ....[139]....
        /*1198*/ 	.word	0x0002c730


	//   ....[140]....
        /*119c*/ 	.word	0x0002c7b0


	//   ....[141]....
        /*11a0*/ 	.word	0x0002c800


	//   ....[142]....
        /*11a4*/ 	.word	0x0002c890


	//   ....[143]....
        /*11a8*/ 	.word	0x0002c920


	//   ....[144]....
        /*11ac*/ 	.word	0x0002c9a0


	//   ....[145]....
        /*11b0*/ 	.word	0x0002c9f0


	//   ....[146]....
        /*11b4*/ 	.word	0x0002ca80


	//   ....[147]....
        /*11b8*/ 	.word	0x0002cb10


	//   ....[148]....
        /*11bc*/ 	.word	0x0002cba0


	//   ....[149]....
        /*11c0*/ 	.word	0x0002cc30


	//   ....[150]....
        /*11c4*/ 	.word	0x0002ccc0


	//   ....[151]....
        /*11c8*/ 	.word	0x0002cd50


	//   ....[152]....
        /*11cc*/ 	.word	0x0002ce10


	//   ....[153]....
        /*11d0*/ 	.word	0x0002d0f0


	//   ....[154]....
        /*11d4*/ 	.word	0x0002d1f0


	//   ....[155]....
        /*11d8*/ 	.word	0x0002d280


	//   ....[156]....
        /*11dc*/ 	.word	0x0002d370


	//   ....[157]....
        /*11e0*/ 	.word	0x0002d3c0


	//   ....[158]....
        /*11e4*/ 	.word	0x0002d4a0


	//   ....[159]....
        /*11e8*/ 	.word	0x0002d4f0


	//   ....[160]....
        /*11ec*/ 	.word	0x0002d5d0


	//   ....[161]....
        /*11f0*/ 	.word	0x0002d620


	//   ....[162]....
        /*11f4*/ 	.word	0x0002d700


	//   ....[163]....
        /*11f8*/ 	.word	0x0002d750


	//   ....[164]....
        /*11fc*/ 	.word	0x0002d830


	//   ....[165]....
        /*1200*/ 	.word	0x0002d880


	//   ....[166]....
        /*1204*/ 	.word	0x0002d960


	//   ....[167]....
        /*1208*/ 	.word	0x0002d9b0


	//   ....[168]....
        /*120c*/ 	.word	0x0002dae0


	//   ....[169]....
        /*1210*/ 	.word	0x0002db30


	//   ....[170]....
        /*1214*/ 	.word	0x0002dc10


	//   ....[171]....
        /*1218*/ 	.word	0x0002dc60


	//   ....[172]....
        /*121c*/ 	.word	0x0002dd50


	//   ....[173]....
        /*1220*/ 	.word	0x0002dda0


	//   ....[174]....
        /*1224*/ 	.word	0x0002df90


	//   ....[175]....
        /*1228*/ 	.word	0x0002e020


	//   ....[176]....
        /*122c*/ 	.word	0x0002e130


	//   ....[177]....
        /*1230*/ 	.word	0x0002e180


	//   ....[178]....
        /*1234*/ 	.word	0x0002e290


	//   ....[179]....
        /*1238*/ 	.word	0x0002e2e0


	//   ....[180]....
        /*123c*/ 	.word	0x0002e3f0


	//   ....[181]....
        /*1240*/ 	.word	0x0002e440


	//   ....[182]....
        /*1244*/ 	.word	0x0002e550


	//   ....[183]....
        /*1248*/ 	.word	0x0002e5a0


	//   ....[184]....
        /*124c*/ 	.word	0x0002e6b0


	//   ....[185]....
        /*1250*/ 	.word	0x0002e700


	//   ....[186]....
        /*1254*/ 	.word	0x0002e800


	//   ....[187]....
        /*1258*/ 	.word	0x0002e850


	//   ....[188]....
        /*125c*/ 	.word	0x0002e950


	//   ....[189]....
        /*1260*/ 	.word	0x0002e9a0


	//   ....[190]....
        /*1264*/ 	.word	0x0002ea70


	//   ....[191]....
        /*1268*/ 	.word	0x0002eac0


	//   ....[192]....
        /*126c*/ 	.word	0x0002eb90


	//   ....[193]....
        /*1270*/ 	.word	0x0002ebe0


	//   ....[194]....
        /*1274*/ 	.word	0x0002ec90


	//   ....[195]....
        /*1278*/ 	.word	0x0002ed00


	//   ....[196]....
        /*127c*/ 	.word	0x0002edf0


	//   ....[197]....
        /*1280*/ 	.word	0x0002ee40


	//   ....[198]....
        /*1284*/ 	.word	0x0002ef60


	//   ....[199]....
        /*1288*/ 	.word	0x0002efb0


	//   ....[200]....
        /*128c*/ 	.word	0x0002f0b0


	//   ....[201]....
        /*1290*/ 	.word	0x0002f100


	//   ....[202]....
        /*1294*/ 	.word	0x0002f1f0


	//   ....[203]....
        /*1298*/ 	.word	0x0002f240


	//   ....[204]....
        /*129c*/ 	.word	0x0002f330


	//   ....[205]....
        /*12a0*/ 	.word	0x0002f380


	//   ....[206]....
        /*12a4*/ 	.word	0x0002f460


	//   ....[207]....
        /*12a8*/ 	.word	0x0002f4b0


	//   ....[208]....
        /*12ac*/ 	.word	0x0002f580


	//   ....[209]....
        /*12b0*/ 	.word	0x0002f5d0


	//   ....[210]....
        /*12b4*/ 	.word	0x0002f700


	//   ....[211]....
        /*12b8*/ 	.word	0x0002f7a0


	//   ....[212]....
        /*12bc*/ 	.word	0x0002f870


	//   ....[213]....
        /*12c0*/ 	.word	0x0002f8c0


	//   ....[214]....
        /*12c4*/ 	.word	0x0002f9a0


	//   ....[215]....
        /*12c8*/ 	.word	0x0002f9f0


	//   ....[216]....
        /*12cc*/ 	.word	0x0002fac0


	//   ....[217]....
        /*12d0*/ 	.word	0x0002fb10


	//   ....[218]....
        /*12d4*/ 	.word	0x0002fbe0


	//   ....[219]....
        /*12d8*/ 	.word	0x0002fc30


	//   ....[220]....
        /*12dc*/ 	.word	0x0002fd00


	//   ....[221]....
        /*12e0*/ 	.word	0x0002fd50


	//   ....[222]....
        /*12e4*/ 	.word	0x0002fe20


	//   ....[223]....
        /*12e8*/ 	.word	0x0002fe70


	//   ....[224]....
        /*12ec*/ 	.word	0x0002fed0


	//   ....[225]....
        /*12f0*/ 	.word	0x0002ff40


	//   ....[226]....
        /*12f4*/ 	.word	0x00030030


	//   ....[227]....
        /*12f8*/ 	.word	0x00030080


	//   ....[228]....
        /*12fc*/ 	.word	0x00030150


	//   ....[229]....
        /*1300*/ 	.word	0x000301a0


	//   ....[230]....
        /*1304*/ 	.word	0x00030290


	//   ....[231]....
        /*1308*/ 	.word	0x00030320


	//   ....[232]....
        /*130c*/ 	.word	0x000303f0


	//   ....[233]....
        /*1310*/ 	.word	0x00030440


	//   ....[234]....
        /*1314*/ 	.word	0x00030510


	//   ....[235]....
        /*1318*/ 	.word	0x00030560


	//   ....[236]....
        /*131c*/ 	.word	0x00030630


	//   ....[237]....
        /*1320*/ 	.word	0x00030680


	//   ....[238]....
        /*1324*/ 	.word	0x00030750


	//   ....[239]....
        /*1328*/ 	.word	0x000307a0


	//   ....[240]....
        /*132c*/ 	.word	0x00030870


	//   ....[241]....
        /*1330*/ 	.word	0x000308c0


	//   ....[242]....
        /*1334*/ 	.word	0x00030990


	//   ....[243]....
        /*1338*/ 	.word	0x000309e0


	//   ....[244]....
        /*133c*/ 	.word	0x00030a40


	//   ....[245]....
        /*1340*/ 	.word	0x00030ab0


	//   ....[246]....
        /*1344*/ 	.word	0x00030b90


	//   ....[247]....
        /*1348*/ 	.word	0x00030be0


	//   ....[248]....
        /*134c*/ 	.word	0x00030cb0


	//   ....[249]....
        /*1350*/ 	.word	0x00030d00


	//   ....[250]....
        /*1354*/ 	.word	0x00030ed0


	//   ....[251]....
        /*1358*/ 	.word	0x00030f70


	//   ....[252]....
        /*135c*/ 	.word	0x000310f0


	//   ....[253]....
        /*1360*/ 	.word	0x00031160


	//   ....[254]....
        /*1364*/ 	.word	0x000311d0


	//   ....[255]....
        /*1368*/ 	.word	0x00031240


	//   ....[0]....
        /*136c*/ 	.word	0x000312b0


	//   ....[1]....
        /*1370*/ 	.word	0x00031330


	//   ....[2]....
        /*1374*/ 	.word	0x000313b0


	//   ....[3]....
        /*1378*/ 	.word	0x00031440


	//   ....[4]....
        /*137c*/ 	.word	0x000314b0


	//   ....[5]....
        /*1380*/ 	.word	0x00031520


	//   ....[6]....
        /*1384*/ 	.word	0x00031590


	//   ....[7]....
        /*1388*/ 	.word	0x00031610


	//   ....[8]....
        /*138c*/ 	.word	0x00031680


	//   ....[9]....
        /*1390*/ 	.word	0x00031710


	//   ....[10]....
        /*1394*/ 	.word	0x00031770


	//   ....[11]....
        /*1398*/ 	.word	0x00031800


	//   ....[12]....
        /*139c*/ 	.word	0x00031930


	//----- nvinfo : EIATTR_REG_RECONFIG
	.align		4
.L_323:
        /*13a0*/ 	.byte	0x01, 0x54
	.zero		2


	//----- nvinfo : EIATTR_SYSCALL_OFFSETS
	.align		4
        /*13a4*/ 	.byte	0x04, 0x46
        /*13a6*/ 	.short	(.L_325 - .L_324)


	//   ....[0]....
.L_324:
        /*13a8*/ 	.word	0x00001d80


	//   ....[1]....
        /*13ac*/ 	.word	0x00001ed0


	//   ....[2]....
        /*13b0*/ 	.word	0x0000a470


	//   ....[3]....
        /*13b4*/ 	.word	0x0000a9d0


	//   ....[4]....
        /*13b8*/ 	.word	0x000230b0


	//   ....[5]....
        /*13bc*/ 	.word	0x00023240


	//   ....[6]....
        /*13c0*/ 	.word	0x00023390


	//   ....[7]....
        /*13c4*/ 	.word	0x000234d0


	//   ....[8]....
        /*13c8*/ 	.word	0x00024f70


	//----- nvinfo : EIATTR_MBARRIER_INSTR_OFFSETS
	.align		4
.L_325:
        /*13cc*/ 	.byte	0x04, 0x39
        /*13ce*/ 	.short	(.L_327 - .L_326)


	//   ....[0]....
.L_326:
        /*13d0*/ 	.word	0x00000270
        /*13d4*/ 	.word	0x000000ff
        /*13d8*/ 	.word	0x00022800
        /*13dc*/ 	.short	0x0100
        /*13de*/ 	.byte	0x08
	.zero		1


	//   ....[1]....
        /*13e0*/ 	.word	0x00000280
        /*13e4*/ 	.word	0x000000ff
        /*13e8*/ 	.word	0x00022820
        /*13ec*/ 	.short	0x0100
        /*13ee*/ 	.byte	0x08
	.zero		1


	//   ....[2]....
        /*13f0*/ 	.word	0x00000370
        /*13f4*/ 	.word	0x000000ff
        /*13f8*/ 	.word	0x00022830
        /*13fc*/ 	.short	0x0100
        /*13fe*/ 	.byte	0x08
	.zero		1


	//   ....[3]....
        /*1400*/ 	.word	0x00000380
        /*1404*/ 	.word	0x000000ff
        /*1408*/ 	.word	0x00022840
        /*140c*/ 	.short	0x0100
        /*140e*/ 	.byte	0x08
	.zero		1


	//   ....[4]....
        /*1410*/ 	.word	0x00000390
        /*1414*/ 	.word	0x000000ff
        /*1418*/ 	.word	0x00022838
        /*141c*/ 	.short	0x0100
        /*141e*/ 	.byte	0x08
	.zero		1


	//   ....[5]....
        /*1420*/ 	.word	0x000003a0
        /*1424*/ 	.word	0x000000ff
        /*1428*/ 	.word	0x00022848
        /*142c*/ 	.short	0x0100
        /*142e*/ 	.byte	0x08
	.zero		1


	//   ....[6]....
        /*1430*/ 	.word	0x000004d0
        /*1434*/ 	.word	0x000000ff
        /*1438*/ 	.word	0x00022850
        /*143c*/ 	.short	0x0100
        /*143e*/ 	.byte	0x08
	.zero		1


	//   ....[7]....
        /*1440*/ 	.word	0x000004e0
        /*1444*/ 	.word	0x000000ff
        /*1448*/ 	.word	0x00022860
        /*144c*/ 	.short	0x0100
        /*144e*/ 	.byte	0x08
	.zero		1


	//   ....[8]....
        /*1450*/ 	.word	0x000004f0
        /*1454*/ 	.word	0x000000ff
        /*1458*/ 	.word	0x00022858
        /*145c*/ 	.short	0x0100
        /*145e*/ 	.byte	0x08
	.zero		1


	//   ....[9]....
        /*1460*/ 	.word	0x00000500
        /*1464*/ 	.word	0x000000ff
        /*1468*/ 	.word	0x00022868
        /*146c*/ 	.short	0x0100
        /*146e*/ 	.byte	0x08
	.zero		1


	//   ....[10]....
        /*1470*/ 	.word	0x000005f0
        /*1474*/ 	.word	0x000000ff
        /*1478*/ 	.word	0x00022870
        /*147c*/ 	.short	0x0100
        /*147e*/ 	.byte	0x06
	.zero		1


	//   ....[11]....
        /*1480*/ 	.word	0x00000600
        /*1484*/ 	.word	0x000000ff
        /*1488*/ 	.word	0x00022880
        /*148c*/ 	.short	0x0100
        /*148e*/ 	.byte	0x06
	.zero		1


	//   ....[12]....
        /*1490*/ 	.word	0x00000610
        /*1494*/ 	.word	0x000000ff
        /*1498*/ 	.word	0x00022878
        /*149c*/ 	.short	0x0100
        /*149e*/ 	.byte	0x06
	.zero		1


	//   ....[13]....
        /*14a0*/ 	.word	0x00000620
        /*14a4*/ 	.word	0x000000ff
        /*14a8*/ 	.word	0x00022888
        /*14ac*/ 	.short	0x0100
        /*14ae*/ 	.byte	0x06
	.zero		1


	//   ....[14]....
        /*14b0*/ 	.word	0x00000750
        /*14b4*/ 	.word	0x000000ff
        /*14b8*/ 	.word	0x00022890
        /*14bc*/ 	.short	0x0100
        /*14be*/ 	.byte	0x08
	.zero		1


	//   ....[15]....
        /*14c0*/ 	.word	0x00000760
        /*14c4*/ 	.word	0x000000ff
        /*14c8*/ 	.word	0x000228a0
        /*14cc*/ 	.short	0x0100
        /*14ce*/ 	.byte	0x08
	.zero		1


	//   ....[16]....
        /*14d0*/ 	.word	0x00000770
        /*14d4*/ 	.word	0x000000ff
        /*14d8*/ 	.word	0x00022898
        /*14dc*/ 	.short	0x0100
        /*14de*/ 	.byte	0x08
	.zero		1


	//   ....[17]....
        /*14e0*/ 	.word	0x00000780
        /*14e4*/ 	.word	0x000000ff
        /*14e8*/ 	.word	0x000228a8
        /*14ec*/ 	.short	0x0100
        /*14ee*/ 	.byte	0x08
	.zero		1


	//   ....[18]....
        /*14f0*/ 	.word	0x000008c0
        /*14f4*/ 	.word	0x000000ff
        /*14f8*/ 	.word	0x000228b0
        /*14fc*/ 	.short	0x0100
        /*14fe*/ 	.byte	0x08
	.zero		1


	//   ....[19]....
        /*1500*/ 	.word	0x000008d0
        /*1504*/ 	.word	0x000000ff
        /*1508*/ 	.word	0x000228c0
        /*150c*/ 	.short	0x0100
        /*150e*/ 	.byte	0x08
	.zero		1


	//   ....[20]....
        /*1510*/ 	.word	0x000008e0
        /*1514*/ 	.word	0x000000ff
        /*1518*/ 	.word	0x000228b8
        /*151c*/ 	.short	0x0100
        /*151e*/ 	.byte	0x08
	.zero		1


	//   ....[21]....
        /*1520*/ 	.word	0x000008f0
        /*1524*/ 	.word	0x000000ff
        /*1528*/ 	.word	0x000228c8
        /*152c*/ 	.short	0x0100
        /*152e*/ 	.byte	0x08
	.zero		1


	//   ....[22]....
        /*1530*/ 	.word	0x00002ff0
        /*1534*/ 	.word	0x00000056
        /*1538*/ 	.word	0x00022890
        /*153c*/ 	.short	0x010a
        /*153e*/ 	.byte	0x3f
	.zero		1


	//   ....[23]....
        /*1540*/ 	.word	0x00006140
        /*1544*/ 	.word	0x00000056
        /*1548*/ 	.word	0x00022890
        /*154c*/ 	.short	0x010a
        /*154e*/ 	.byte	0x3f
	.zero		1


	//   ....[24]....
        /*1550*/ 	.word	0x00008ff0
        /*1554*/ 	.word	0x00000056
        /*1558*/ 	.word	0x00022890
        /*155c*/ 	.short	0x010a
        /*155e*/ 	.byte	0x3f
	.zero		1


	//   ....[25]....
        /*1560*/ 	.word	0x000095e0
        /*1564*/ 	.word	0x00000004
        /*1568*/ 	.word	0x00000000
        /*156c*/ 	.short	0x0101
        /*156e*/ 	.byte	0x3f
	.zero		1


	//   ....[26]....
        /*1570*/ 	.word	0x00009620
        /*1574*/ 	.word	0x00000056
        /*1578*/ 	.word	0x000228b0
        /*157c*/ 	.short	0x010a
        /*157e*/ 	.byte	0x3f
	.zero		1


	//   ....[27]....
        /*1580*/ 	.word	0x00009b80
        /*1584*/ 	.word	0x00000056
        /*1588*/ 	.word	0x00000000
        /*158c*/ 	.short	0x0101
        /*158e*/ 	.byte	0x3f
	.zero		1


	//   ....[28]....
        /*1590*/ 	.word	0x0000a750
        /*1594*/ 	.word	0x00000012
        /*1598*/ 	.word	0x00022800
        /*159c*/ 	.short	0x010a
        /*159e*/ 	.byte	0x3f
	.zero		1


	//   ....[29]....
        /*15a0*/ 	.word	0x0000a7a0
        /*15a4*/ 	.word	0x00000012
        /*15a8*/ 	.word	0x00022800
        /*15ac*/ 	.short	0x010a
        /*15ae*/ 	.byte	0x3f
	.zero		1


	//   ....[30]....
        /*15b0*/ 	.word	0x0000b200
        /*15b4*/ 	.word	0x00000012
        /*15b8*/ 	.word	0x00022800
        /*15bc*/ 	.short	0x010a
        /*15be*/ 	.byte	0x3f
	.zero		1


	//   ....[31]....
        /*15c0*/ 	.word	0x0000d7d0
        /*15c4*/ 	.word	0x00000012
        /*15c8*/ 	.word	0x00022800
        /*15cc*/ 	.short	0x010a
        /*15ce*/ 	.byte	0x3f
	.zero		1


	//   ....[32]....
        /*15d0*/ 	.word	0x0000f850
        /*15d4*/ 	.word	0x00000000
        /*15d8*/ 	.word	0x00022830
        /*15dc*/ 	.short	0x010a
        /*15de*/ 	.byte	0x3f
	.zero		1


	//   ....[33]....
        /*15e0*/ 	.word	0x0000f8e0
        /*15e4*/ 	.word	0x00000000
        /*15e8*/ 	.word	0x00022830
        /*15ec*/ 	.short	0x010a
        /*15ee*/ 	.byte	0x3f
	.zero		1


	//   ....[34]....
        /*15f0*/ 	.word	0x00012560
        /*15f4*/ 	.word	0x0000003d
        /*15f8*/ 	.word	0x00000000
        /*15fc*/ 	.short	0x0101
        /*15fe*/ 	.byte	0x3f
	.zero		1


	//   ....[35]....
        /*1600*/ 	.word	0x00013780
        /*1604*/ 	.word	0x0000000f
        /*1608*/ 	.word	0x00022830
        /*160c*/ 	.short	0x010a
        /*160e*/ 	.byte	0x3f
	.zero		1


	//   ....[36]....
        /*1610*/ 	.word	0x000137d0
        /*1614*/ 	.word	0x0000000f
        /*1618*/ 	.word	0x00022830
        /*161c*/ 	.short	0x010a
        /*161e*/ 	.byte	0x3f
	.zero		1


	//   ....[37]....
        /*1620*/ 	.word	0x00014470
        /*1624*/ 	.word	0x0000000f
        /*1628*/ 	.word	0x00022850
        /*162c*/ 	.short	0x010a
        /*162e*/ 	.byte	0x3f
	.zero		1


	//   ....[38]....
        /*1630*/ 	.word	0x000144b0
        /*1634*/ 	.word	0x0000000f
        /*1638*/ 	.word	0x00022850
        /*163c*/ 	.short	0x010a
        /*163e*/ 	.byte	0x3f
	.zero		1


	//   ....[39]....
        /*1640*/ 	.word	0x00016820
        /*1644*/ 	.word	0x000000a7
        /*1648*/ 	.word	0x00000000
        /*164c*/ 	.short	0x0101
        /*164e*/ 	.byte	0x3f
	.zero		1


	//   ....[40]....
        /*1650*/ 	.word	0x00017380
        /*1654*/ 	.word	0x000000a7
        /*1658*/ 	.word	0x00000000
        /*165c*/ 	.short	0x0101
        /*165e*/ 	.byte	0x3f
	.zero		1


	//   ....[41]....
        /*1660*/ 	.word	0x00017b00
        /*1664*/ 	.word	0x0000000e
        /*1668*/ 	.word	0x00022830
        /*166c*/ 	.short	0x010a
        /*166e*/ 	.byte	0x3f
	.zero		1


	//   ....[42]....
        /*1670*/ 	.word	0x00017b50
        /*1674*/ 	.word	0x0000000e
        /*1678*/ 	.word	0x00022830
        /*167c*/ 	.short	0x010a
        /*167e*/ 	.byte	0x3f
	.zero		1


	//   ....[43]....
        /*1680*/ 	.word	0x000187c0
        /*1684*/ 	.word	0x0000000f
        /*1688*/ 	.word	0x00022850
        /*168c*/ 	.short	0x010a
        /*168e*/ 	.byte	0x3f
	.zero		1


	//   ....[44]....
        /*1690*/ 	.word	0x00018800
        /*1694*/ 	.word	0x0000000f
        /*1698*/ 	.word	0x00022850
        /*169c*/ 	.short	0x010a
        /*169e*/ 	.byte	0x3f
	.zero		1


	//   ....[45]....
        /*16a0*/ 	.word	0x00018c50
        /*16a4*/ 	.word	0x0000000e
        /*16a8*/ 	.word	0x00000000
        /*16ac*/ 	.short	0x0101
        /*16ae*/ 	.byte	0x3f
	.zero		1


	//   ....[46]....
        /*16b0*/ 	.word	0x0001ab80
        /*16b4*/ 	.word	0x000000a6
        /*16b8*/ 	.word	0x00000000
        /*16bc*/ 	.short	0x0101
        /*16be*/ 	.byte	0x3f
	.zero		1


	//   ....[47]....
        /*16c0*/ 	.word	0x0001b240
        /*16c4*/ 	.word	0x0000000b
        /*16c8*/ 	.word	0x00022850
        /*16cc*/ 	.short	0x010a
        /*16ce*/ 	.byte	0x3f
	.zero		1


	//   ....[48]....
        /*16d0*/ 	.word	0x0001b2c0
        /*16d4*/ 	.word	0x0000000b
        /*16d8*/ 	.word	0x00022850
        /*16dc*/ 	.short	0x010a
        /*16de*/ 	.byte	0x3f
	.zero		1


	//   ....[49]....
        /*16e0*/ 	.word	0x0001bce0
        /*16e4*/ 	.word	0x00000004
        /*16e8*/ 	.word	0x00000000
        /*16ec*/ 	.short	0x0101
        /*16ee*/ 	.byte	0x3f
	.zero		1


	//   ....[50]....
        /*16f0*/ 	.word	0x0001dbe0
        /*16f4*/ 	.word	0x00000000
        /*16f8*/ 	.word	0x00000000
        /*16fc*/ 	.short	0x0101
        /*16fe*/ 	.byte	0x3f
	.zero		1


	//   ....[51]....
        /*1700*/ 	.word	0x0001e4d0
        /*1704*/ 	.word	0x0000000c
        /*1708*/ 	.word	0x00000000
        /*170c*/ 	.short	0x0101
        /*170e*/ 	.byte	0x3f
	.zero		1


	//   ....[52]....
        /*1710*/ 	.word	0x00022010
        /*1714*/ 	.word	0x00000016
        /*1718*/ 	.word	0x00022820
        /*171c*/ 	.short	0x010a
        /*171e*/ 	.byte	0x3f
	.zero		1


	//   ....[53]....
        /*1720*/ 	.word	0x000220c0
        /*1724*/ 	.word	0x00000009
        /*1728*/ 	.word	0x000228a0
        /*172c*/ 	.short	0x010a
        /*172e*/ 	.byte	0x3f
	.zero		1


	//   ....[54]....
        /*1730*/ 	.word	0x000222f0
        /*1734*/ 	.word	0x00000009
        /*1738*/ 	.word	0x000228c0
        /*173c*/ 	.short	0x010a
        /*173e*/ 	.byte	0x3f
	.zero		1


	//   ....[55]....
        /*1740*/ 	.word	0x00022640
        /*1744*/ 	.word	0x00000009
        /*1748*/ 	.word	0x000228a0
        /*174c*/ 	.short	0x010a
        /*174e*/ 	.byte	0x3f
	.zero		1


	//   ....[56]....
        /*1750*/ 	.word	0x00022860
        /*1754*/ 	.word	0x00000009
        /*1758*/ 	.word	0x000228c0
        /*175c*/ 	.short	0x010a
        /*175e*/ 	.byte	0x3f
	.zero		1


	//   ....[57]....
        /*1760*/ 	.word	0x00023a40
        /*1764*/ 	.word	0x00000004
        /*1768*/ 	.word	0x00022880
        /*176c*/ 	.short	0x010a
        /*176e*/ 	.byte	0x3f
	.zero		1


	//   ....[58]....
        /*1770*/ 	.word	0x00024340
        /*1774*/ 	.word	0x00000004
        /*1778*/ 	.word	0x00022870
        /*177c*/ 	.short	0x0107
        /*177e*/ 	.byte	0x3f
	.zero		1


	//   ....[59]....
        /*1780*/ 	.word	0x00024400
        /*1784*/ 	.word	0x00000004
        /*1788*/ 	.word	0x00022870
        /*178c*/ 	.short	0x0101
        /*178e*/ 	.byte	0x3f
	.zero		1


	//   ....[60]....
        /*1790*/ 	.word	0x00024450
        /*1794*/ 	.word	0x00000004
        /*1798*/ 	.word	0x00022840
        /*179c*/ 	.short	0x010a
        /*179e*/ 	.byte	0x3f
	.zero		1


	//   ....[61]....
        /*17a0*/ 	.word	0x00024c90
        /*17a4*/ 	.word	0x00000004
        /*17a8*/ 	.word	0x00022830
        /*17ac*/ 	.short	0x0107
        /*17ae*/ 	.byte	0x3f
	.zero		1


	//   ....[62]....
        /*17b0*/ 	.word	0x00024d80
        /*17b4*/ 	.word	0x00000004
        /*17b8*/ 	.word	0x00022830
        /*17bc*/ 	.short	0x0101
        /*17be*/ 	.byte	0x3f
	.zero		1


	//   ....[63]....
        /*17c0*/ 	.word	0x00025710
        /*17c4*/ 	.word	0x00000016
        /*17c8*/ 	.word	0x00022800
        /*17cc*/ 	.short	0x0107
        /*17ce*/ 	.byte	0x3f
	.zero		1


	//   ....[64]....
        /*17d0*/ 	.word	0x00025810
        /*17d4*/ 	.word	0x00000016
        /*17d8*/ 	.word	0x00022800
        /*17dc*/ 	.short	0x0101
        /*17de*/ 	.byte	0x3f
	.zero		1


	//   ....[65]....
        /*17e0*/ 	.word	0x00025840
        /*17e4*/ 	.word	0x00000016
        /*17e8*/ 	.word	0x00022820
        /*17ec*/ 	.short	0x010a
        /*17ee*/ 	.byte	0x3f
	.zero		1


	//   ....[66]....
        /*17f0*/ 	.word	0x00025d10
        /*17f4*/ 	.word	0x00000000
        /*17f8*/ 	.word	0x00022880
        /*17fc*/ 	.short	0x010a
        /*17fe*/ 	.byte	0x3f
	.zero		1


	//   ....[67]....
        /*1800*/ 	.word	0x00026310
        /*1804*/ 	.word	0x00000000
        /*1808*/ 	.word	0x00022870
        /*180c*/ 	.short	0x0107
        /*180e*/ 	.byte	0x3f
	.zero		1


	//   ....[68]....
        /*1810*/ 	.word	0x000263d0
        /*1814*/ 	.word	0x00000000
        /*1818*/ 	.word	0x00022870
        /*181c*/ 	.short	0x0101
        /*181e*/ 	.byte	0x3f
	.zero		1


	//   ....[69]....
        /*1820*/ 	.word	0x00026400
        /*1824*/ 	.word	0x00000000
        /*1828*/ 	.word	0x00022840
        /*182c*/ 	.short	0x010a
        /*182e*/ 	.byte	0x3f
	.zero		1


	//   ....[70]....
        /*1830*/ 	.word	0x000269c0
        /*1834*/ 	.word	0x00000000
        /*1838*/ 	.word	0x00022830
        /*183c*/ 	.short	0x0107
        /*183e*/ 	.byte	0x3f
	.zero		1


	//   ....[71]....
        /*1840*/ 	.word	0x00026a80
        /*1844*/ 	.word	0x00000000
        /*1848*/ 	.word	0x00022830
        /*184c*/ 	.short	0x0101
        /*184e*/ 	.byte	0x3f
	.zero		1


	//   ....[72]....
        /*1850*/ 	.word	0x00026b10
        /*1854*/ 	.word	0x00000003
        /*1858*/ 	.word	0x00022870
        /*185c*/ 	.short	0x010a
        /*185e*/ 	.byte	0x3f
	.zero		1


	//   ....[73]....
        /*1860*/ 	.word	0x00026ba0
        /*1864*/ 	.word	0x00000003
        /*1868*/ 	.word	0x00022860
        /*186c*/ 	.short	0x010a
        /*186e*/ 	.byte	0x3f
	.zero		1


	//   ....[74]....
        /*1870*/ 	.word	0x000270b0
        /*1874*/ 	.word	0x00000003
        /*1878*/ 	.word	0x00022850
        /*187c*/ 	.short	0x0101
        /*187e*/ 	.byte	0x3f
	.zero		1


	//   ....[75]....
        /*1880*/ 	.word	0x00027140
        /*1884*/ 	.word	0x00000003
        /*1888*/ 	.word	0x00000000
        /*188c*/ 	.short	0x0101
        /*188e*/ 	.byte	0x3f
	.zero		1


	//   ....[76]....
        /*1890*/ 	.word	0x00027310
        /*1894*/ 	.word	0x00000011
        /*1898*/ 	.word	0x00022870
        /*189c*/ 	.short	0x010a
        /*189e*/ 	.byte	0x3f
	.zero		1


	//   ....[77]....
        /*18a0*/ 	.word	0x00027390
        /*18a4*/ 	.word	0x00000011
        /*18a8*/ 	.word	0x00022860
        /*18ac*/ 	.short	0x010a
        /*18ae*/ 	.byte	0x3f
	.zero		1


	//   ....[78]....
        /*18b0*/ 	.word	0x000278b0
        /*18b4*/ 	.word	0x00000011
        /*18b8*/ 	.word	0x00022850
        /*18bc*/ 	.short	0x0101
        /*18be*/ 	.byte	0x3f
	.zero		1


	//   ....[79]....
        /*18c0*/ 	.word	0x00027960
        /*18c4*/ 	.word	0x00000011
        /*18c8*/ 	.word	0x00000000
        /*18cc*/ 	.short	0x0101
        /*18ce*/ 	.byte	0x3f
	.zero		1


	//   ....[80]....
        /*18d0*/ 	.word	0x00028ad0
        /*18d4*/ 	.word	0x00000005
        /*18d8*/ 	.word	0x00022820
        /*18dc*/ 	.short	0x010a
        /*18de*/ 	.byte	0x3f
	.zero		1


	//   ....[81]....
        /*18e0*/ 	.word	0x00028c60
        /*18e4*/ 	.word	0x00000003
        /*18e8*/ 	.word	0x00022840
        /*18ec*/ 	.short	0x010a
        /*18ee*/ 	.byte	0x3f
	.zero		1


	//   ....[82]....
        /*18f0*/ 	.word	0x00028d00
        /*18f4*/ 	.word	0x00000005
        /*18f8*/ 	.word	0x00022840
        /*18fc*/ 	.short	0x010a
        /*18fe*/ 	.byte	0x3f
	.zero		1


	//   ....[83]....
        /*1900*/ 	.word	0x00028d40
        /*1904*/ 	.word	0x00000003
        /*1908*/ 	.word	0x00022860
        /*190c*/ 	.short	0x010a
        /*190e*/ 	.byte	0x3f
	.zero		1


	//   ....[84]....
        /*1910*/ 	.word	0x00028d80
        /*1914*/ 	.word	0x00000005
        /*1918*/ 	.word	0x00022860
        /*191c*/ 	.short	0x010a
        /*191e*/ 	.byte	0x3f
	.zero		1


	//   ....[85]....
        /*1920*/ 	.word	0x00028dc0
        /*1924*/ 	.word	0x00000003
        /*1928*/ 	.word	0x00022880
        /*192c*/ 	.short	0x010a
        /*192e*/ 	.byte	0x3f
	.zero		1


	//   ....[86]....
        /*1930*/ 	.word	0x00028e00
        /*1934*/ 	.word	0x00000005
        /*1938*/ 	.word	0x00022880
        /*193c*/ 	.short	0x010a
        /*193e*/ 	.byte	0x3f
	.zero		1


	//   ....[87]....
        /*1940*/ 	.word	0x00028e60
        /*1944*/ 	.word	0x00000056
        /*1948*/ 	.word	0x00022890
        /*194c*/ 	.short	0x010a
        /*194e*/ 	.byte	0x3f
	.zero		1


	//   ....[88]....
        /*1950*/ 	.word	0x00029210
        /*1954*/ 	.word	0x00000056
        /*1958*/ 	.word	0x00022890
        /*195c*/ 	.short	0x010a
        /*195e*/ 	.byte	0x3f
	.zero		1


	//   ....[89]....
        /*1960*/ 	.word	0x000295d0
        /*1964*/ 	.word	0x00000056
        /*1968*/ 	.word	0x00022890
        /*196c*/ 	.short	0x010a
        /*196e*/ 	.byte	0x3f
	.zero		1


	//   ....[90]....
        /*1970*/ 	.word	0x00029980
        /*1974*/ 	.word	0x00000056
        /*1978*/ 	.word	0x000228b0
        /*197c*/ 	.short	0x010a
        /*197e*/ 	.byte	0x3f
	.zero		1


	//   ....[91]....
        /*1980*/ 	.word	0x00029e50
        /*1984*/ 	.word	0x00000012
        /*1988*/ 	.word	0x00022800
        /*198c*/ 	.short	0x010a
        /*198e*/ 	.byte	0x3f
	.zero		1


	//   ....[92]....
        /*1990*/ 	.word	0x0002a350
        /*1994*/ 	.word	0x00000012
        /*1998*/ 	.word	0x00022800
        /*199c*/ 	.short	0x010a
        /*199e*/ 	.byte	0x3f
	.zero		1


	//   ....[93]....
        /*19a0*/ 	.word	0x0002a3a0
        /*19a4*/ 	.word	0x00000000
        /*19a8*/ 	.word	0x00022830
        /*19ac*/ 	.short	0x010a
        /*19ae*/ 	.byte	0x3f
	.zero		1


	//   ....[94]....
        /*19b0*/ 	.word	0x0002a3f0
        /*19b4*/ 	.word	0x0000000f
        /*19b8*/ 	.word	0x00022830
        /*19bc*/ 	.short	0x010a
        /*19be*/ 	.byte	0x3f
	.zero		1


	//   ....[95]....
        /*19c0*/ 	.word	0x0002a440
        /*19c4*/ 	.word	0x0000000f
        /*19c8*/ 	.word	0x00022850
        /*19cc*/ 	.short	0x010a
        /*19ce*/ 	.byte	0x3f
	.zero		1


	//   ....[96]....
        /*19d0*/ 	.word	0x0002a490
        /*19d4*/ 	.word	0x0000000e
        /*19d8*/ 	.word	0x00022830
        /*19dc*/ 	.short	0x010a
        /*19de*/ 	.byte	0x3f
	.zero		1


	//   ....[97]....
        /*19e0*/ 	.word	0x0002a4e0
        /*19e4*/ 	.word	0x0000000f
        /*19e8*/ 	.word	0x00022850
        /*19ec*/ 	.short	0x010a
        /*19ee*/ 	.byte	0x3f
	.zero		1


	//   ....[98]....
        /*19f0*/ 	.word	0x0002a530
        /*19f4*/ 	.word	0x0000000b
        /*19f8*/ 	.word	0x00022850
        /*19fc*/ 	.short	0x010a
        /*19fe*/ 	.byte	0x3f
	.zero		1


	//   ....[99]....
        /*1a00*/ 	.word	0x0002ced0
        /*1a04*/ 	.word	0x00000016
        /*1a08*/ 	.word	0x00022820
        /*1a0c*/ 	.short	0x010a
        /*1a0e*/ 	.byte	0x3f
	.zero		1


	//   ....[100]....
        /*1a10*/ 	.word	0x0002cf20
        /*1a14*/ 	.word	0x00000009
        /*1a18*/ 	.word	0x000228a0
        /*1a1c*/ 	.short	0x010a
        /*1a1e*/ 	.byte	0x3f
	.zero		1


	//   ....[101]....
        /*1a20*/ 	.word	0x0002cf70
        /*1a24*/ 	.word	0x00000009
        /*1a28*/ 	.word	0x000228c0
        /*1a2c*/ 	.short	0x010a
        /*1a2e*/ 	.byte	0x3f
	.zero		1


	//   ....[102]....
        /*1a30*/ 	.word	0x0002cfc0
        /*1a34*/ 	.word	0x00000009
        /*1a38*/ 	.word	0x000228a0
        /*1a3c*/ 	.short	0x010a
        /*1a3e*/ 	.byte	0x3f
	.zero		1


	//   ....[103]....
        /*1a40*/ 	.word	0x0002d010
        /*1a44*/ 	.word	0x00000009
        /*1a48*/ 	.word	0x000228c0
        /*1a4c*/ 	.short	0x010a
        /*1a4e*/ 	.byte	0x3f
	.zero		1


	//   ....[104]....
        /*1a50*/ 	.word	0x0002d140
        /*1a54*/ 	.word	0x00000004
        /*1a58*/ 	.word	0x00022880
        /*1a5c*/ 	.short	0x010a
        /*1a5e*/ 	.byte	0x3f
	.zero		1


	//   ....[105]....
        /*1a60*/ 	.word	0x0002dee0
        /*1a64*/ 	.word	0x00000004
        /*1a68*/ 	.word	0x00022840
        /*1a6c*/ 	.short	0x010a
        /*1a6e*/ 	.byte	0x3f
	.zero		1


	//   ....[106]....
        /*1a70*/ 	.word	0x0002f600
        /*1a74*/ 	.word	0x00000016
        /*1a78*/ 	.word	0x00022820
        /*1a7c*/ 	.short	0x010a
        /*1a7e*/ 	.byte	0x3f
	.zero		1


	//   ....[107]....
        /*1a80*/ 	.word	0x0002f650
        /*1a84*/ 	.word	0x00000000
        /*1a88*/ 	.word	0x00022880
        /*1a8c*/ 	.short	0x010a
        /*1a8e*/ 	.byte	0x3f
	.zero		1


	//   ....[108]....
        /*1a90*/ 	.word	0x000301e0
        /*1a94*/ 	.word	0x00000000
        /*1a98*/ 	.word	0x00022840
        /*1a9c*/ 	.short	0x010a
        /*1a9e*/ 	.byte	0x3f
	.zero		1


	//   ....[109]....
        /*1aa0*/ 	.word	0x00030d30
        /*1aa4*/ 	.word	0x00000003
        /*1aa8*/ 	.word	0x00022870
        /*1aac*/ 	.short	0x010a
        /*1aae*/ 	.byte	0x3f
	.zero		1


	//   ....[110]....
        /*1ab0*/ 	.word	0x00030d80
        /*1ab4*/ 	.word	0x00000003
        /*1ab8*/ 	.word	0x00022860
        /*1abc*/ 	.short	0x010a
        /*1abe*/ 	.byte	0x3f
	.zero		1


	//   ....[111]....
        /*1ac0*/ 	.word	0x00030dd0
        /*1ac4*/ 	.word	0x00000011
        /*1ac8*/ 	.word	0x00022870
        /*1acc*/ 	.short	0x010a
        /*1ace*/ 	.byte	0x3f
	.zero		1


	//   ....[112]....
        /*1ad0*/ 	.word	0x00030e20
        /*1ad4*/ 	.word	0x00000011
        /*1ad8*/ 	.word	0x00022860
        /*1adc*/ 	.short	0x010a
        /*1ade*/ 	.byte	0x3f
	.zero		1


	//   ....[113]....
        /*1ae0*/ 	.word	0x00031850
        /*1ae4*/ 	.word	0x00000005
        /*1ae8*/ 	.word	0x00022820
        /*1aec*/ 	.short	0x010a
        /*1aee*/ 	.byte	0x3f
	.zero		1


	//   ....[114]....
        /*1af0*/ 	.word	0x000319f0
        /*1af4*/ 	.word	0x00000003
        /*1af8*/ 	.word	0x00022840
        /*1afc*/ 	.short	0x010a
        /*1afe*/ 	.byte	0x3f
	.zero		1


	//   ....[115]....
        /*1b00*/ 	.word	0x00031a40
        /*1b04*/ 	.word	0x00000005
        /*1b08*/ 	.word	0x00022840
        /*1b0c*/ 	.short	0x010a
        /*1b0e*/ 	.byte	0x3f
	.zero		1


	//   ....[116]....
        /*1b10*/ 	.word	0x00031a90
        /*1b14*/ 	.word	0x00000003
        /*1b18*/ 	.word	0x00022860
        /*1b1c*/ 	.short	0x010a
        /*1b1e*/ 	.byte	0x3f
	.zero		1


	//   ....[117]....
        /*1b20*/ 	.word	0x00031ae0
        /*1b24*/ 	.word	0x00000005
        /*1b28*/ 	.word	0x00022860
        /*1b2c*/ 	.short	0x010a
        /*1b2e*/ 	.byte	0x3f
	.zero		1


	//   ....[118]....
        /*1b30*/ 	.word	0x00031b30
        /*1b34*/ 	.word	0x00000003
        /*1b38*/ 	.word	0x00022880
        /*1b3c*/ 	.short	0x010a
        /*1b3e*/ 	.byte	0x3f
	.zero		1


	//----- nvinfo : EIATTR_NUM_MBARRIERS
	.align		4
.L_327:
        /*1b40*/ 	.byte	0x03, 0x38
        /*1b42*/ 	.short	0x0016


	//----- nvinfo : EIATTR_EXIT_INSTR_OFFSETS
	.align		4
        /*1b44*/ 	.byte	0x04, 0x1c
        /*1b46*/ 	.short	(.L_329 - .L_328)


	//   ....[0]....
.L_328:
        /*1b48*/ 	.word	0x00028e50


	//----- nvinfo : EIATTR_MAX_THREADS
	.align		4
.L_329:
        /*1b4c*/ 	.byte	0x04, 0x05
        /*1b4e*/ 	.short	(.L_331 - .L_330)
.L_330:
        /*1b50*/ 	.word	0x00000180
        /*1b54*/ 	.word	0x00000001
        /*1b58*/ 	.word	0x00000001


	//----- nvinfo : EIATTR_CRS_STACK_SIZE
	.align		4
.L_331:
        /*1b5c*/ 	.byte	0x04, 0x1e
        /*1b5e*/ 	.short	(.L_333 - .L_332)
.L_332:
        /*1b60*/ 	.word	0x00000000


	//----- nvinfo : EIATTR_CBANK_PARAM_SIZE
	.align		4
.L_333:
        /*1b64*/ 	.byte	0x03, 0x19
        /*1b66*/ 	.short	0x0af0


	//----- nvinfo : EIATTR_PARAM_CBANK
	.align		4
        /*1b68*/ 	.byte	0x04, 0x0a
        /*1b6a*/ 	.short	(.L_335 - .L_334)
	.align		4
.L_334:
        /*1b6c*/ 	.word	index@(.nv.constant0._ZN7cutlass13device_kernelIN5flash11enable_sm90INS1_16FlashAttnFwdSm90INS1_25CollectiveMainloopFwdSm90ILi2EN4cute5tupleIJNS5_1CILi1EEES8_S8_EEENS6_IJNS7_ILi128EEENS7_ILi160EEESA_EEELi128ENS_12float_e4m3_tEfNS_4arch4Sm90ELb1ELb0ELb1ELb1ELb1ELb1ELb0ELb1ELb1ELb1ELb1ELb0EEENS1_21CollectiveEpilogueFwdINS6_IJSA_SA_SB_EEES9_NS_10bfloat16_tESF_Li256ELb1ELb1ELb1ELb1EEENS1_36VarlenDynamicPersistentTileSchedulerILi128ELi160ELi256ELi128ELb1ELb1ELb1ELb1ELb1ELb1EEEEEEEEEvNT_6ParamsE)
        /*1b70*/ 	.short	0x0210
        /*1b72*/ 	.short	0x0af0


	//----- nvinfo : EIATTR_SW_WAR
	.align		4
.L_335:
        /*1b74*/ 	.byte	0x04, 0x36
        /*1b76*/ 	.short	(.L_337 - .L_336)
.L_336:
        /*1b78*/ 	.word	0x00000008
.L_337:


//--------------------- .nv.callgraph             --------------------------
	.section	.nv.callgraph,"",@"SHT_CUDA_CALLGRAPH"
	.align	4
	.sectionentsize	8
	.align		4
        /*0000*/ 	.word	0x00000000
	.align		4
        /*0004*/ 	.word	0xffffffff
	.align		4
        /*0008*/ 	.word	index@(_ZN7cutlass13device_kernelIN5flash11enable_sm90INS1_16FlashAttnFwdSm90INS1_25CollectiveMainloopFwdSm90ILi2EN4cute5tupleIJNS5_1CILi1EEES8_S8_EEENS6_IJNS7_ILi128EEENS7_ILi160EEESA_EEELi128ENS_12float_e4m3_tEfNS_4arch4Sm90ELb0ELb0ELb1ELb0ELb1ELb0ELb0ELb1ELb1ELb1ELb1ELb0EEENS1_21CollectiveEpilogueFwdINS6_IJSA_SA_SB_EEES9_NS_10bfloat16_tESF_Li256ELb0ELb1ELb1ELb1EEENS1_19SingleTileSchedulerILb0ELb1ELb1ELi128EEEEEEEEEvNT_6ParamsE)
	.align		4
        /*000c*/ 	.word	index@(__assertfail)
	.align		4
        /*0010*/ 	.word	index@(_ZN7cutlass13device_kernelIN5flash11enable_sm90INS1_16FlashAttnFwdSm90INS1_25CollectiveMainloopFwdSm90ILi2EN4cute5tupleIJNS5_1CILi1EEES8_S8_EEENS6_IJNS7_ILi128EEENS7_ILi160EEESA_EEELi128ENS_12float_e4m3_tEfNS_4arch4Sm90ELb0ELb0ELb1ELb1ELb1ELb0ELb0ELb1ELb1ELb1ELb1ELb0EEENS1_21CollectiveEpilogueFwdINS6_IJSA_SA_SB_EEES9_NS_10bfloat16_tESF_Li256ELb1ELb1ELb1ELb1EEENS1_36VarlenDynamicPersistentTileSchedulerILi128ELi160ELi256ELi128ELb1ELb1ELb1ELb0ELb1ELb1EEEEEEEEEvNT_6ParamsE)
	.align		4
        /*0014*/ 	.word	index@(__assertfail)
	.align		4
        /*0018*/ 	.word	index@(_ZN7cutlass13device_kernelIN5flash11enable_sm90INS1_16FlashAttnFwdSm90INS1_25CollectiveMainloopFwdSm90ILi2EN4cute5tupleIJNS5_1CILi1EEES8_S8_EEENS6_IJNS7_ILi128EEENS7_ILi160EEESA_EEELi128ENS_12float_e4m3_tEfNS_4arch4Sm90ELb0ELb0ELb1ELb1ELb1ELb1ELb0ELb1ELb1ELb1ELb1ELb0EEENS1_21CollectiveEpilogueFwdINS6_IJSA_SA_SB_EEES9_NS_10bfloat16_tESF_Li256ELb1ELb1ELb1ELb1EEENS1_36VarlenDynamicPersistentTileSchedulerILi128ELi160ELi256ELi128ELb1ELb1ELb1ELb0ELb1ELb1EEEEEEEEEvNT_6ParamsE)
	.align		4
        /*001c*/ 	.word	index@(__assertfail)
	.align		4
        /*0020*/ 	.word	index@(_ZN7cutlass13device_kernelIN5flash11enable_sm90INS1_16FlashAttnFwdSm90INS1_25CollectiveMainloopFwdSm90ILi2EN4cute5tupleIJNS5_1CILi1EEES8_S8_EEENS6_IJNS7_ILi128EEENS7_ILi160EEESA_EEELi128ENS_12float_e4m3_tEfNS_4arch4Sm90ELb0ELb1ELb1ELb0ELb1ELb0ELb0ELb1ELb1ELb1ELb1ELb0EEENS1_21CollectiveEpilogueFwdINS6_IJSA_SA_SB_EEES9_NS_10bfloat16_tESF_Li256ELb0ELb1ELb1ELb1EEENS1_19SingleTileSchedulerILb0ELb1ELb1ELi128EEEEEEEEEvNT_6ParamsE)
	.align		4
        /*0024*/ 	.word	index@(__assertfail)
	.align		4
        /*0028*/ 	.word	index@(_ZN7cutlass13device_kernelIN5flash11enable_sm90INS1_16FlashAttnFwdSm90INS1_25CollectiveMainloopFwdSm90ILi2EN4cute5tupleIJNS5_1CILi1EEES8_S8_EEENS6_IJNS7_ILi128EEENS7_ILi160EEESA_EEELi128ENS_12float_e4m3_tEfNS_4arch4Sm90ELb0ELb1ELb1ELb1ELb1ELb0ELb0ELb1ELb1ELb1ELb1ELb0EEENS1_21CollectiveEpilogueFwdINS6_IJSA_SA_SB_EEES9_NS_10bfloat16_tESF_Li256ELb1ELb1ELb1ELb1EEENS1_36VarlenDynamicPersistentTileSchedulerILi128ELi160ELi256ELi128ELb1ELb1ELb1ELb1ELb0ELb1EEEEEEEEEvNT_6ParamsE)
	.align		4
        /*002c*/ 	.word	index@(__assertfail)
	.align		4
        /*0030*/ 	.word	index@(_ZN7cutlass13device_kernelIN5flash11enable_sm90INS1_16FlashAttnFwdSm90INS1_25CollectiveMainloopFwdSm90ILi2EN4cute5tupleIJNS5_1CILi1EEES8_S8_EEENS6_IJNS7_ILi128EEENS7_ILi160EEESA_EEELi128ENS_12float_e4m3_tEfNS_4arch4Sm90ELb0ELb1ELb1ELb1ELb1ELb1ELb0ELb1ELb1ELb1ELb1ELb0EEENS1_21CollectiveEpilogueFwdINS6_IJSA_SA_SB_EEES9_NS_10bfloat16_tESF_Li256ELb1ELb1ELb1ELb1EEENS1_36VarlenDynamicPersistentTileSchedulerILi128ELi160ELi256ELi128ELb1ELb1ELb1ELb1ELb0ELb1EEEEEEEEEvNT_6ParamsE)
	.align		4
        /*0034*/ 	.word	index@(__assertfail)
	.align		4
        /*0038*/ 	.word	index@(_ZN7cutlass13device_kernelIN5flash11enable_sm90INS1_16FlashAttnFwdSm90INS1_25CollectiveMainloopFwdSm90ILi2EN4cute5tupleIJNS5_1CILi1EEES8_S8_EEENS6_IJNS7_ILi128EEENS7_ILi160EEESA_EEELi128ENS_12float_e4m3_tEfNS_4arch4Sm90ELb1ELb0ELb1ELb0ELb1ELb0ELb0ELb1ELb1ELb1ELb1ELb0EEENS1_21CollectiveEpilogueFwdINS6_IJSA_SA_SB_EEES9_NS_10bfloat16_tESF_Li256ELb0ELb1ELb1ELb1EEENS1_19SingleTileSchedulerILb0ELb1ELb1ELi128EEEEEEEEEvNT_6ParamsE)
	.align		4
        /*003c*/ 	.word	index@(__assertfail)
	.align		4
        /*0040*/ 	.word	index@(_ZN7cutlass13device_kernelIN5flash11enable_sm90INS1_16FlashAttnFwdSm90INS1_25CollectiveMainloopFwdSm90ILi2EN4cute5tupleIJNS5_1CILi1EEES8_S8_EEENS6_IJNS7_ILi128EEENS7_ILi160EEESA_EEELi128ENS_12float_e4m3_tEfNS_4arch4Sm90ELb1ELb0ELb1ELb1ELb1ELb0ELb0ELb1ELb1ELb1ELb1ELb0EEENS1_21CollectiveEpilogueFwdINS6_IJSA_SA_SB_EEES9_NS_10bfloat16_tESF_Li256ELb1ELb1ELb1ELb1EEENS1_36VarlenDynamicPersistentTileSchedulerILi128ELi160ELi256ELi128ELb1ELb1ELb1ELb1ELb1ELb1EEEEEEEEEvNT_6ParamsE)
	.align		4
        /*0044*/ 	.word	index@(__assertfail)
	.align		4
        /*0048*/ 	.word	index@(_ZN7cutlass13device_kernelIN5flash11enable_sm90INS1_16FlashAttnFwdSm90INS1_25CollectiveMainloopFwdSm90ILi2EN4cute5tupleIJNS5_1CILi1EEES8_S8_EEENS6_IJNS7_ILi128EEENS7_ILi160EEESA_EEELi128ENS_12float_e4m3_tEfNS_4arch4Sm90ELb1ELb0ELb1ELb1ELb1ELb1ELb0ELb1ELb1ELb1ELb1ELb0EEENS1_21CollectiveEpilogueFwdINS6_IJSA_SA_SB_EEES9_NS_10bfloat16_tESF_Li256ELb1ELb1ELb1ELb1EEENS1_36VarlenDynamicPersistentTileSchedulerILi128ELi160ELi256ELi128ELb1ELb1ELb1ELb1ELb1ELb1EEEEEEEEEvNT_6ParamsE)
	.align		4
        /*004c*/ 	.word	index@(__assertfail)
	.align		4
        /*0050*/ 	.word	0x00000000
	.align		4
        /*0054*/ 	.word	0xfffffffe
	.align		4
        /*0058*/ 	.word	0x00000000
	.align		4
        /*005c*/ 	.word	0xfffffffd
	.align		4
        /*0060*/ 	.word	0x00000000
	.align		4
        /*0064*/ 	.word	0xfffffffc


//--------------------- .nv.constant4             --------------------------
	.section	.nv.constant4,"a",@progbits
	.align	8
	.align		8
.nv.constant4:
        /*0000*/ 	.dword	__assertfail
	.align		8
        /*0008*/ 	.dword	__unnamed_1
	.align		8
        /*0010*/ 	.dword	__unnamed_2
	.align		8
        /*0018*/ 	.dword	__unnamed_3
	.align		8
        /*0020*/ 	.dword	__unnamed_4
	.align		8
        /*0028*/ 	.dword	__unnamed_5
	.align		8
        /*0030*/ 	.dword	__unnamed_6
	.align		8
        /*0038*/ 	.dword	_ZZN5flash28permute_output_fp8_VcolmajorIN4cute6TensorINS1_11ArrayEngineIfLm64EEENS1_6LayoutINS1_5tupleIJNS6_IJNS1_1CILi2EEES8_NS7_ILi16EEEEEENS7_ILi1EEESB_EEENS6_IJNS6_IJSB_S8_NS7_ILi4EEEEEENS7_ILi0EEESF_EEEEEEEEEvRT_E9upper_map
	.align		8
        /*0040*/ 	.dword	_ZN86_INTERNAL_81332fa7_50_flash_fwd_hdim128_e4m3_paged_split_softcap_sm90_cu_b81ac279_30354cuda3std3__45__cpo5beginE
	.align		8
        /*0048*/ 	.dword	_ZN86_INTERNAL_81332fa7_50_flash_fwd_hdim128_e4m3_paged_split_softcap_sm90_cu_b81ac279_30354cuda3std3__45__cpo3endE
	.align		8
        /*0050*/ 	.dword	_ZN86_INTERNAL_81332fa7_50_flash_fwd_hdim128_e4m3_paged_split_softcap_sm90_cu_b81ac279_30354cuda3std3__45__cpo6cbeginE
	.align		8
        /*0058*/ 	.dword	_ZN86_INTERNAL_81332fa7_50_flash_fwd_hdim128_e4m3_paged_split_softcap_sm90_cu_b81ac279_30354cuda3std3__45__cpo4cendE
	.align		8
        /*0060*/ 	.dword	_ZN86_INTERNAL_81332fa7_50_flash_fwd_hdim128_e4m3_paged_split_softcap_sm90_cu_b81ac279_30354cuda3std3__488_GLOBAL__N__81332fa7_50_flash_fwd_hdim128_e4m3_paged_split_softcap_sm90_cu_b81ac279_30356ignoreE
	.align		8
        /*0068*/ 	.dword	_ZN86_INTERNAL_81332fa7_50_flash_fwd_hdim128_e4m3_paged_split_softcap_sm90_cu_b81ac279_30354cuda3std3__419piecewise_constructE
	.align		8
        /*0070*/ 	.dword	_ZN86_INTERNAL_81332fa7_50_flash_fwd_hdim128_e4m3_paged_split_softcap_sm90_cu_b81ac279_30354cuda3std3__48in_placeE
	.align		8
        /*0078*/ 	.dword	_ZN86_INTERNAL_81332fa7_50_flash_fwd_hdim128_e4m3_paged_split_softcap_sm90_cu_b81ac279_30354cuda3std6ranges3__45__cpo4swapE
	.align		8
        /*0080*/ 	.dword	_ZN86_INTERNAL_81332fa7_50_flash_fwd_hdim128_e4m3_paged_split_softcap_sm90_cu_b81ac279_30354cuda3std6ranges3__45__cpo9iter_moveE
	.align		8
        /*0088*/ 	.dword	_ZN86_INTERNAL_81332fa7_50_flash_fwd_hdim128_e4m3_paged_split_softcap_sm90_cu_b81ac279_30354cute7productE
	.align		8
        /*0090*/ 	.dword	_ZN86_INTERNAL_81332fa7_50_flash_fwd_hdim128_e4m3_paged_split_softcap_sm90_cu_b81ac279_30354cute1_E
	.align		8
        /*0098*/ 	.dword	$str$23
	.align		8
        /*00a0*/ 	.dword	$str$24


//--------------------- .text._ZN7cutlass13device_kernelIN5flash11enable_sm90INS1_16FlashAttnFwdSm90INS1_25CollectiveMainloopFwdSm90ILi2EN4cute5tupleIJNS5_1CILi1EEES8_S8_EEENS6_IJNS7_ILi128EEENS7_ILi160EEESA_EEELi128ENS_12float_e4m3_tEfNS_4arch4Sm90ELb0ELb0ELb1ELb0ELb1ELb0ELb0ELb1ELb1ELb1ELb1ELb0EEENS1_21CollectiveEpilogueFwdINS6_IJSA_SA_SB_EEES9_NS_10bfloat16_tESF_Li256ELb0ELb1ELb1ELb1EEENS1_19SingleTileSchedulerILb0ELb1ELb1ELi128EEEEEEEEEvNT_6ParamsE --------------------------
	.section	.text._ZN7cutlass13device_kernelIN5flash11enable_sm90INS1_16FlashAttnFwdSm90INS1_25CollectiveMainloopFwdSm90ILi2EN4cute5tupleIJNS5_1CILi1EEES8_S8_EEENS6_IJNS7_ILi128EEENS7_ILi160EEESA_EEELi128ENS_12float_e4m3_tEfNS_4arch4Sm90ELb0ELb0ELb1ELb0ELb1ELb0ELb0ELb1ELb1ELb1ELb1ELb0EEENS1_21CollectiveEpilogueFwdINS6_IJSA_SA_SB_EEES9_NS_10bfloat16_tESF_Li256ELb0ELb1ELb1ELb1EEENS1_19SingleTileSchedulerILb0ELb1ELb1ELi128EEEEEEEEEvNT_6ParamsE,"ax",@progbits
	.align	128
.text._ZN7cutlass13device_kernelIN5flash11enable_sm90INS1_16FlashAttnFwdSm90INS1_25CollectiveMainloopFwdSm90ILi2EN4cute5tupleIJNS5_1CILi1EEES8_S8_EEENS6_IJNS7_ILi128EEENS7_ILi160EEESA_EEELi128ENS_12float_e4m3_tEfNS_4arch4Sm90ELb0ELb0ELb1ELb0ELb1ELb0ELb0ELb1ELb1ELb1ELb1ELb0EEENS1_21CollectiveEpilogueFwdINS6_IJSA_SA_SB_EEES9_NS_10bfloat16_tESF_Li256ELb0ELb1ELb1ELb1EEENS1_19SingleTileSchedulerILb0ELb1ELb1ELi128EEEEEEEEEvNT_6ParamsE:
        .type           _ZN7cutlass13device_kernelIN5flash11enable_sm90INS1_16FlashAttnFwdSm90INS1_25CollectiveMainloopFwdSm90ILi2EN4cute5tupleIJNS5_1CILi1EEES8_S8_EEENS6_IJNS7_ILi128EEENS7_ILi160EEESA_EEELi128ENS_12float_e4m3_tEfNS_4arch4Sm90ELb0ELb0ELb1ELb0ELb1ELb0ELb0ELb1ELb1ELb1ELb1ELb0EEENS1_21CollectiveEpilogueFwdINS6_IJSA_SA_SB_EEES9_NS_10bfloat16_tESF_Li256ELb0ELb1ELb1ELb1EEENS1_19SingleTileSchedulerILb0ELb1ELb1ELi128EEEEEEEEEvNT_6ParamsE,@function
        .size           _ZN7cutlass13device_kernelIN5flash11enable_sm90INS1_16FlashAttnFwdSm90INS1_25CollectiveMainloopFwdSm90ILi2EN4cute5tupleIJNS5_1CILi1EEES8_S8_EEENS6_IJNS7_ILi128EEENS7_ILi160EEESA_EEELi128ENS_12float_e4m3_tEfNS_4arch4Sm90ELb0ELb0ELb1ELb0ELb1ELb0ELb0ELb1ELb1ELb1ELb1ELb0EEENS1_21CollectiveEpilogueFwdINS6_IJSA_SA_SB_EEES9_NS_10bfloat16_tESF_Li256ELb0ELb1ELb1ELb1EEENS1_19SingleTileSchedulerILb0ELb1ELb1ELi128EEEEEEEEEvNT_6ParamsE,(.L_x_3740 - _ZN7cutlass13device_kernelIN5flash11enable_sm90INS1_16FlashAttnFwdSm90INS1_25CollectiveMainloopFwdSm90ILi2EN4cute5tupleIJNS5_1CILi1EEES8_S8_EEENS6_IJNS7_ILi128EEENS7_ILi160EEESA_EEELi128ENS_12float_e4m3_tEfNS_4arch4Sm90ELb0ELb0ELb1ELb0ELb1ELb0ELb0ELb1ELb1ELb1ELb1ELb0EEENS1_21CollectiveEpilogueFwdINS6_IJSA_SA_SB_EEES9_NS_10bfloat16_tESF_Li256ELb0ELb1ELb1ELb1EEENS1_19SingleTileSchedulerILb0ELb1ELb1ELi128EEEEEEEEEvNT_6ParamsE)
        .other          _ZN7cutlass13device_kernelIN5flash11enable_sm90INS1_16FlashAttnFwdSm90INS1_25CollectiveMainloopFwdSm90ILi2EN4cute5tupleIJNS5_1CILi1EEES8_S8_EEENS6_IJNS7_ILi128EEENS7_ILi160EEESA_EEELi128ENS_12float_e4m3_tEfNS_4arch4Sm90ELb0ELb0ELb1ELb0ELb1ELb0ELb0ELb1ELb1ELb1ELb1ELb0EEENS1_21CollectiveEpilogueFwdINS6_IJSA_SA_SB_EEES9_NS_10bfloat16_tESF_Li256ELb0ELb1ELb1ELb1EEENS1_19SingleTileSchedulerILb0ELb1ELb1ELi128EEEEEEEEEvNT_6ParamsE,@"STO_CUDA_ENTRY STV_DEFAULT"
_ZN7cutlass13device_kernelIN5flash11enable_sm90INS1_16FlashAttnFwdSm90INS1_25CollectiveMainloopFwdSm90ILi2EN4cute5tupleIJNS5_1CILi1EEES8_S8_EEENS6_IJNS7_ILi128EEENS7_ILi160EEESA_EEELi128ENS_12float_e4m3_tEfNS_4arch4Sm90ELb0ELb0ELb1ELb0ELb1ELb0ELb0ELb1ELb1ELb1ELb1ELb0EEENS1_21CollectiveEpilogueFwdINS6_IJSA_SA_SB_EEES9_NS_10bfloat16_tESF_Li256ELb0ELb1ELb1ELb1EEENS1_19SingleTileSchedulerILb0ELb1ELb1ELi128EEEEEEEEEvNT_6ParamsE:
[----:B------:R-:W0:Y:S02]  /*0000*/  LDC R1, c[0x0][0x28] ;  /* 0x00000a00ff017b82 */ /* 0x000e240000000800 */
[----:B0-----:R-:W-:Y:S01]  /*0010*/  VIADD R1, R1, 0xfffffff8 ;  /* 0xfffffff801017836 */ /* 0x001fe20000000000 */
[----:B------:R-:W0:Y:S01]  /*0020*/  S2R R16, SR_TID.X ;  /* 0x0000000000107919 */ /* 0x000e220000002100 */
[----:B------:R-:W-:Y:S01]  /*0030*/  ELECT P0, URZ, PT ;  /* 0x00000000003f782f */ /* 0x000fe20003800000 */
[----:B------:R-:W-:Y:S01]  /*0040*/  UMOV UR4, 0x80 ;  /* 0x0000008000047882 */ /* 0x000fe20000000000 */
[----:B------:R-:W-:Y:S01]  /*0050*/  UMOV UR7, 0x100 ;  /* 0x0000010000077882 */ /* 0x000fe20000000000 */
[----:B0-----:R-:W-:-:S05]  /*0060*/  SHF.R.U32.HI R0, RZ, 0x5, R16 ;  /* 0x00000005ff007819 */ /* 0x001fca0000011610 */
[----:B------:R-:W0:Y:S02]  /*0070*/  SHFL.IDX PT, R2, R0, RZ, 0x1f ;  /* 0x00001fff00027589 */ /* 0x000e2400000e0000 */
[C---:B0-----:R-:W-:Y:S02]  /*0080*/  ISETP.NE.OR P0, PT, R2.reuse, RZ, !P0 ;  /* 0x000000ff0200720c */ /* 0x041fe40004705670 */
[----:B------:R-:W-:Y:S02]  /*0090*/  ISETP.NE.AND P1, PT, R2, RZ, PT ;  /* 0x000000ff0200720c */ /* 0x000fe40003f25270 */
[----:B------:R-:W-:-:S05]  /*00a0*/  SHF.R.U32.HI R2, RZ, 0x7, R16 ;  /* 0x00000007ff027819 */ /* 0x000fca0000011610 */
[----:B------:R0:W1:Y:S04]  /*00b0*/  SHFL.IDX PT, R4, R2, RZ, 0x1f ;  /* 0x00001fff02047589 */ /* 0x00006800000e0000 */
[----:B------:R-:W-:Y:S01]  /*00c0*/  VOTEU.ALL UP0, P0 ;  /* 0x00000000003f7886 */ /* 0x000fe20000000000 */
[----:B------:R-:W-:-:S04]  /*00d0*/  VOTEU.ALL UP1, P0 ;  /* 0x00000000003f7886 */ /* 0x000fc80000020000 */
[----:B------:R-:W2:Y:S01]  /*00e0*/  @!UP0 S2UR UR8, SR_CgaCtaId ;  /* 0x00000000000889c3 */ /* 0x000ea20000008800 */
[----:B------:R-:W-:Y:S01]  /*00f0*/  @!UP0 UMOV UR6, 0x400 ;  /* 0x0000040000068882 */ /* 0x000fe20000000000 */
[----:B------:R-:W-:-:S04]  /*0100*/  @!UP0 UIADD3 UR4, -UR4, 0x100000, URZ ;  /* 0x0010000004048890 */ /* 0x000fc8000fffe13f */
[----:B------:R-:W-:Y:S02]  /*0110*/  @!UP0 USHF.L.U32 UR5, UR4, 0xb, URZ ;  /* 0x0000000b04058899 */ /* 0x000fe4000800063f */
[----:B------:R-:W-:Y:S02]  /*0120*/  @!UP0 USHF.L.U32 UR4, UR4, 0x1, URZ ;  /* 0x0000000104048899 */ /* 0x000fe4000800063f */
[----:B--2---:R-:W-:Y:S02]  /*0130*/  @!UP0 ULEA UR8, UR8, UR6, 0x18 ;  /* 0x0000000608088291 */ /* 0x004fe4000f8ec03f */
[----:B------:R-:W-:-:S04]  /*0140*/  @!UP0 UIADD3 UR6, -UR7, 0x100000, URZ ;  /* 0x0010000007068890 */ /* 0x000fc8000fffe13f */
[----:B------:R-:W-:Y:S02]  /*0150*/  @!UP0 USHF.L.U32 UR7, UR6, 0xb, URZ ;  /* 0x0000000b06078899 */ /* 0x000fe4000800063f */
[----:B------:R-:W-:Y:S01]  /*0160*/  @!UP0 USHF.L.U32 UR6, UR6, 0x1, URZ ;  /* 0x0000000106068899 */ /* 0x000fe2000800063f */
[----:B------:R-:W-:-:S05]  /*0170*/  VOTEU.ALL UP0, P0 ;  /* 0x00000000003f7886 */ /* 0x000fca0000000000 */
[----:B------:R0:W2:Y:S06]  /*0180*/  @!UP0 SYNCS.EXCH.64 URZ, [UR8+0x22800], UR4 ;  /* 0x02280004083f85b2 */ /* 0x0000ac0008000100 */
[----:B------:R0:W3:Y:S02]  /*0190*/  @!UP1 SYNCS.EXCH.64 URZ, [UR8+0x22820], UR6 ;  /* 0x02282006083f95b2 */ /* 0x0000e40008000100 */
[----:B01----:R-:W-:Y:S05]  /*01a0*/  @P1 BRA `(.L_x_0) ;  /* 0x0000000000481947 */ /* 0x003fea0003800000 */
[----:B------:R-:W0:Y:S01]  /*01b0*/  S2UR UR5, SR_CgaCtaId ;  /* 0x00000000000579c3 */ /* 0x000e220000008800 */
[----:B------:R-:W-:Y:S01]  /*01c0*/  UMOV UR4, 0x400 ;  /* 0x0000040000047882 */ /* 0x000fe20000000000 */
[----:B------:R-:W-:Y:S01]  /*01d0*/  UMOV UR6, 0x80 ;  /* 0x0000008000067882 */ /* 0x000fe20000000000 */
[----:B------:R-:W-:Y:S01]  /*01e0*/  UMOV UR7, 0x100 ;  /* 0x0000010000077882 */ /* 0x000fe20000000000 */
[----:B------:R-:W-:Y:S01]  /*01f0*/  ELECT P0, URZ, PT ;  /* 0x00000000003f782f */ /* 0x000fe20003800000 */
[----:B0-----:R-:W-:Y:S02]  /*0200*/  ULEA UR8, UR5, UR4, 0x18 ;  /* 0x0000000405087291 */ /* 0x001fe4000f8ec03f */
[----:B------:R-:W-:-:S04]  /*0210*/  UIADD3 UR4, -UR6, 0x100000, URZ ;  /* 0x0010000006047890 */ /* 0x000fc8000fffe13f */
[----:B------:R-:W-:Y:S02]  /*0220*/  USHF.L.U32 UR5, UR4, 0xb, URZ ;  /* 0x0000000b04057899 */ /* 0x000fe4000800063f */
[----:B------:R-:W-:Y:S02]  /*0230*/  USHF.L.U32 UR4, UR4, 0x1, URZ ;  /* 0x0000000104047899 */ /* 0x000fe4000800063f */
[----:B------:R-:W-:-:S04]  /*0240*/  UIADD3 UR6, -UR7, 0x100000, URZ ;  /* 0x0010000007067890 */ /* 0x000fc8000fffe13f */
[----:B------:R-:W-:Y:S02]  /*0250*/  USHF.L.U32 UR7, UR6, 0xb, URZ ;  /* 0x0000000b06077899 */ /* 0x000fe4000800063f */
[----:B------:R-:W-:Y:S01]  /*0260*/  USHF.L.U32 UR6, UR6, 0x1, URZ ;  /* 0x0000000106067899 */ /* 0x000fe2000800063f */
[----:B------:R-:W0:Y:S03]  /*0270*/  FENCE.VIEW.ASYNC.S ;  /* 0x00000000000073c6 */ /* 0x000e260000000000 */
[----:B0-----:R0:W1:Y:S08]  /*0280*/  SYNCS.EXCH.64 URZ, [UR8+0x22830], UR4 ;  /* 0x02283004083f75b2 */ /* 0x0010700008000100 */
[----:B------:R0:W4:Y:S01]  /*0290*/  SYNCS.EXCH.64 URZ, [UR8+0x22840], UR6 ;  /* 0x02284006083f75b2 */ /* 0x0001220008000100 */
[----:B------:R0:W0:Y:S01]  /*02a0*/  SYNCS.EXCH.64 URZ, [UR8+0x22838], UR4 ;  /* 0x02283804083f75b2 */ /* 0x0000220008000100 */
[----:B------:R0:W0:Y:S01]  /*02b0*/  SYNCS.EXCH.64 URZ, [UR8+0x22848], UR6 ;  /* 0x02284806083f75b2 */ /* 0x0000220008000100 */
[----:B------:R-:W-:Y:S01]  /*02c0*/  NOP ;  /* 0x0000000000007918 */ /* 0x000fe20000000000 */
.L_x_0:
[----:B------:R-:W5:Y:S01]  /*02d0*/  SHFL.IDX PT, R3, R0, RZ, 0x1f ;  /* 0x00001fff00037589 */ /* 0x000f6200000e0000 */
[----:B------:R-:W-:Y:S01]  /*02e0*/  NOP ;  /* 0x0000000000007918 */ /* 0x000fe20000000000 */
[----:B-----5:R-:W-:-:S13]  /*02f0*/  ISETP.NE.AND P0, PT, R3, RZ, PT ;  /* 0x000000ff0300720c */ /* 0x020fda0003f05270 */
[----:B------:R-:W-:Y:S05]  /*0300*/  @P0 BRA `(.L_x_1) ;  /* 0x0000000000480947 */ /* 0x000fea0003800000 */
[----:B0-----:R-:W0:Y:S01]  /*0310*/  S2UR UR5, SR_CgaCtaId ;  /* 0x00000000000579c3 */ /* 0x001e220000008800 */
        /* <DEDUP_REMOVED lines=12> */
[----:B0-----:R0:W0:Y:S08]  /*03e0*/  SYNCS.EXCH.64 URZ, [UR8+0x22850], UR4 ;  /* 0x02285004083f75b2 */ /* 0x0010300008000100 */
[----:B------:R0:W0:Y:S01]  /*03f0*/  SYNCS.EXCH.64 URZ, [UR8+0x22860], UR6 ;  /* 0x02286006083f75b2 */ /* 0x0000220008000100 */
[----:B------:R0:W0:Y:S01]  /*0400*/  SYNCS.EXCH.64 URZ, [UR8+0x22858], UR4 ;  /* 0x02285804083f75b2 */ /* 0x0000220008000100 */
[----:B------:R0:W0:Y:S01]  /*0410*/  SYNCS.EXCH.64 URZ, [UR8+0x22868], UR6 ;  /* 0x02286806083f75b2 */ /* 0x0000220008000100 */
[----:B------:R-:W-:Y:S01]  /*0420*/  NOP ;  /* 0x0000000000007918 */ /* 0x000fe20000000000 */
.L_x_1:
[----:B------:R-:W5:Y:S01]  /*0430*/  SHFL.IDX PT, R3, R0, RZ, 0x1f ;  /* 0x00001fff00037589 */ /* 0x000f6200000e0000 */
[----:B------:R-:W-:Y:S01]  /*0440*/  NOP ;  /* 0x0000000000007918 */ /* 0x000fe20000000000 */
[----:B-----5:R-:W-:-:S13]  /*0450*/  ISETP.NE.AND P0, PT, R3, RZ, PT ;  /* 0x000000ff0300720c */ /* 0x020fda0003f05270 */
[----:B------:R-:W-:Y:S05]  /*0460*/  @P0 BRA `(.L_x_2) ;  /* 0x0000000000380947 */ /* 0x000fea0003800000 */
[----:B0-----:R-:W0:Y:S01]  /*0470*/  S2UR UR5, SR_CgaCtaId ;  /* 0x00000000000579c3 */ /* 0x001e220000008800 */
[----:B------:R-:W-:Y:S01]  /*0480*/  UMOV UR4, 0x400 ;  /* 0x0000040000047882 */ /* 0x000fe20000000000 */
[----:B------:R-:W-:Y:S01]  /*0490*/  UMOV UR7, 0x80 ;  /* 0x0000008000077882 */ /* 0x000fe20000000000 */
[----:B------:R-:W-:Y:S01]  /*04a0*/  ELECT P0, URZ, PT ;  /* 0x00000000003f782f */ /* 0x000fe20003800000 */
[----:B0-----:R-:W-:Y:S02]  /*04b0*/  ULEA UR6, UR5, UR4, 0x18 ;  /* 0x0000000405067291 */ /* 0x001fe4000f8ec03f */
[----:B------:R-:W-:-:S04]  /*04c0*/  UIADD3 UR4, -UR7, 0x100000, URZ ;  /* 0x0010000007047890 */ /* 0x000fc8000fffe13f */
[----:B------:R-:W-:Y:S02]  /*04d0*/  USHF.L.U32 UR5, UR4, 0xb, URZ ;  /* 0x0000000b04057899 */ /* 0x000fe4000800063f */
[----:B------:R-:W-:Y:S01]  /*04e0*/  USHF.L.U32 UR4, UR4, 0x1, URZ ;  /* 0x0000000104047899 */ /* 0x000fe2000800063f */
[----:B------:R-:W0:Y:S11]  /*04f0*/  FENCE.VIEW.ASYNC.S ;  /* 0x00000000000073c6 */ /* 0x000e360000000000 */
[----:B0-----:R0:W0:Y:S01]  /*0500*/  SYNCS.EXCH.64 URZ, [UR6+0x22870], UR4 ;  /* 0x02287004063f75b2 */ /* 0x0010220008000100 */
[----:B------:R0:W0:Y:S01]  /*0510*/  SYNCS.EXCH.64 URZ, [UR6+0x22880], UR4 ;  /* 0x02288004063f75b2 */ /* 0x0000220008000100 */
[----:B------:R0:W0:Y:S01]  /*0520*/  SYNCS.EXCH.64 URZ, [UR6+0x22878], UR4 ;  /* 0x02287804063f75b2 */ /* 0x0000220008000100 */
[----:B------:R0:W0:Y:S01]  /*0530*/  SYNCS.EXCH.64 URZ, [UR6+0x22888], UR4 ;  /* 0x02288804063f75b2 */ /* 0x0000220008000100 */
[----:B------:R-:W-:Y:S01]  /*0540*/  NOP ;  /* 0x0000000000007918 */ /* 0x000fe20000000000 */
.L_x_2:
        /* <DEDUP_REMOVED lines=22> */
.L_x_3:
[----:B------:R-:W5:Y:S01]  /*06b0*/  SHFL.IDX PT, R3, R0, RZ, 0x1f ;  /* 0x00001fff00037589 */ /* 0x000f6200000e0000 */
[----:B------:R-:W-:Y:S01]  /*06c0*/  R2UR UR9, R4 ;  /* 0x00000000040972ca */ /* 0x000fe200000e0000 */
        /* <DEDUP_REMOVED lines=21> */
.L_x_4:
[----:B------:R-:W-:Y:S01]  /*0820*/  UISETP.NE.AND UP0, UPT, UR9, URZ, UPT ;  /* 0x0000003f0900728c */ /* 0x000fe2000bf05270 */
[----:B------:R-:W-:Y:S01]  /*0830*/  NOP ;  /* 0x0000000000007918 */ /* 0x000fe20000000000 */
[----:B------:R-:W-:Y:S01]  /*0840*/  UMOV UR36, 0x1 ;  /* 0x0000000100247882 */ /* 0x000fe20000000000 */
[----:B------:R-:W-:Y:S01]  /*0850*/  ULDC.64 UR48, c[0x0][0x208] ;  /* 0x0000820000307ab9 */ /* 0x000fe20000000a00 */
[----:B------:R-:W-:Y:S01]  /*0860*/  USEL UR36, UR36, 0x2, !UP0 ;  /* 0x0000000224247887 */ /* 0x000fe2000c000000 */
[----:B------:R-:W-:Y:S01]  /*0870*/  BSSY B6, `(.L_x_5) ;  /* 0x0000f95000067945 */ /* 0x000fe20003800000 */
[----:B01234-:R-:W-:Y:S01]  /*0880*/  BAR.SYNC.DEFER_BLOCKING 0x0 ;  /* 0x0000000000007b1d */ /* 0x01ffe20000010000 */
[----:B------:R-:W-:-:S13]  /*0890*/  PLOP3.LUT P0, PT, PT, PT, UP0, 0x80, 0x0 ;  /* 0x000000000000781c */ /* 0x000fda0003f0f008 */
[----:B------:R-:W-:Y:S05]  /*08a0*/  @!P0 BRA `(.L_x_6) ;  /* 0x000000a8009c8947 */ /* 0x000fea0003800000 */
.L_x_7:
[----:B------:R-:W-:-:S08]  /*08b0*/  NOP ;  /* 0x0000000000007918 */ /* 0x000fd00000000000 */
[----:B------:R-:W0:Y:S02]  /*08c0*/  USETMAXREG.TRY_ALLOC.CTAPOOL UP0, 0xe8 ;  /* 0x000000e8000079c8 */ /* 0x000e240008000600 */
[----:B0-----:R-:W-:-:S13]  /*08d0*/  PLOP3.LUT P0, PT, PT, PT, UP0, 0x80, 0x0 ;  /* 0x000000000000781c */ /* 0x001fda0003f0f008 */
[----:B------:R-:W-:Y:S05]  /*08e0*/  @!P0 BRA `(.L_x_7) ;  /* 0xfffffffc00f08947 */ /* 0x000fea000383ffff */
[----:B------:R-:W0:Y:S01]  /*08f0*/  S2UR UR6, SR_CTAID.Y ;  /* 0x00000000000679c3 */ /* 0x000e220000002600 */
[----:B------:R-:W-:Y:S01]  /*0900*/  LOP3.LUT R0, R16, 0xffffff80, RZ, 0xc0, !PT ;  /* 0xffffff8010007812 */ /* 0x000fe200078ec0ff */
[----:B------:R-:W-:Y:S02]  /*0910*/  ULDC UR7, c[0x0][0xc50] ;  /* 0x0003140000077ab9 */ /* 0x000fe40000000800 */
[----:B------:R-:W-:-:S04]  /*0920*/  UISETP.NE.AND UP0, UPT, UR7, 0x1, UPT ;  /* 0x000000010700788c */ /* 0x000fc8000bf05270 */
[----:B------:R-:W-:Y:S08]  /*0930*/  BAR.ARV 0x8, 0x180 ;  /* 0x0206000000007b1d */ /* 0x000ff00000002000 */
[----:B------:R-:W1:Y:S01]  /*0940*/  S2UR UR37, SR_CTAID.Z ;  /* 0x00000000002579c3 */ /* 0x000e620000002700 */
[----:B------:R-:W-:Y:S01]  /*0950*/  ISETP.NE.AND P0, PT, R0, 0x80, PT ;  /* 0x000000800000780c */ /* 0x000fe20003f05270 */
[----:B------:R-:W-:Y:S01]  /*0960*/  @UP0 ULDC UR4, c[0x0][0xc54] ;  /* 0x0003150000040ab9 */ /* 0x000fe20000000800 */
[----:B------:R-:W-:Y:S01]  /*0970*/  @UP0 ULDC UR8, c[0x0][0xc58] ;  /* 0x0003160000080ab9 */ /* 0x000fe20000000800 */
[----:B0-----:R-:W-:-:S10]  /*0980*/  UIMAD.WIDE.U32 UR4, UR6, UR4, URZ ;  /* 0x00000004060472a5 */ /* 0x001fd4000f8e003f */
[----:B------:R-:W-:Y:S06]  /*0990*/  @!P0 BAR.ARV 0x9, 0x100 ;  /* 0x0244000000008b1d */ /* 0x000fec0000002000 */
[----:B------:R-:W-:Y:S01]  /*09a0*/  UMOV UR42, UR6 ;  /* 0x00000006002a7c82 */ /* 0x000fe20008000000 */
[----:B------:R-:W-:Y:S01]  /*09b0*/  @UP0 USHF.R.U32.HI UR42, URZ, UR8, UR5 ;  /* 0x000000083f2a0299 */ /* 0x000fe20008011605 */
[----:B-1----:R-:W-:-:S03]  /*09c0*/  ISETP.LE.AND P0, PT, RZ, UR37, PT ;  /* 0x00000025ff007c0c */ /* 0x002fc6000bf03270 */
[----:B------:R-:W-:-:S04]  /*09d0*/  UIADD3 UR4, -UR42, URZ, URZ ;  /* 0x0000003f2a047290 */ /* 0x000fc8000fffe13f */
[----:B------:R-:W-:-:S06]  /*09e0*/  UIMAD UR7, UR7, UR4, UR6 ;  /* 0x00000004070772a4 */ /* 0x000fcc000f8e0206 */
[----:B------:R-:W-:Y:S06]  /*09f0*/  @!P0 BRA `(.L_x_8) ;  /* 0x000000f400f08947 */ /* 0x000fec0003800000 */
[----:B------:R-:W-:Y:S01]  /*0a00*/  ULDC.64 UR4, c[0x0][0x418] ;  /* 0x0001060000047ab9 */ /* 0x000fe20000000a00 */
[----:B------:R-:W-:Y:S01]  /*0a10*/  ULDC UR45, c[0x0][0x424] ;  /* 0x00010900002d7ab9 */ /* 0x000fe20000000800 */
[----:B------:R-:W-:Y:S02]  /*0a20*/  UISETP.NE.U32.AND UP0, UPT, UR4, URZ, UPT ;  /* 0x0000003f0400728c */ /* 0x000fe4000bf05070 */
[----:B------:R-:W-:Y:S02]  /*0a30*/  ULOP3.LUT UR38, UR7, 0xffff, URZ, 0xc0, !UPT ;  /* 0x0000ffff07267892 */ /* 0x000fe4000f8ec03f */
[----:B------:R-:W-:Y:S01]  /*0a40*/  UISETP.NE.AND.EX UP0, UPT, UR5, URZ, UPT, UP0 ;  /* 0x0000003f0500728c */ /* 0x000fe2000bf05300 */
[----:B------:R-:W-:-:S03]  /*0a50*/  ULDC UR4, c[0x0][0x2f0] ;  /* 0x0000bc0000047ab9 */ /* 0x000fc60000000800 */
[----:B------:R-:W-:-:S04]  /*0a60*/  USEL UR45, UR45, 0x1, UP0 ;  /* 0x000000012d2d7887 */ /* 0x000fc80008000000 */
[----:B------:R-:W-:-:S04]  /*0a70*/  UIMAD UR45, UR45, UR4, URZ ;  /* 0x000000042d2d72a4 */ /* 0x000fc8000f8e023f */
[----:B------:R-:W-:Y:S02]  /*0a80*/  UISETP.GE.AND UP0, UPT, UR45, 0x1, UPT ;  /* 0x000000012d00788c */ /* 0x000fe4000bf06270 */
[----:B------:R-:W-:-:S04]  /*0a90*/  UIADD3 UR4, UR45, 0x9f, URZ ;  /* 0x0000009f2d047890 */ /* 0x000fc8000fffe03f */
[----:B------:R-:W-:Y:S01]  /*0aa0*/  PLOP3.LUT P0, PT, PT, PT, UP0, 0x80, 0x0 ;  /* 0x000000000000781c */ /* 0x000fe20003f0f008 */
[----:B------:R-:W-:-:S04]  /*0ab0*/  UIMAD.WIDE UR4, UR4, 0x66666667, URZ ;  /* 0x66666667040478a5 */ /* 0x000fc8000f8e023f */
[----:B------:R-:W-:-:S03]  /*0ac0*/  USHF.R.U32.HI UR6, URZ, 0x1f, UR5 ;  /* 0x0000001f3f067899 */ /* 0x000fc60008011605 */
[----:B------:R-:W-:Y:S01]  /*0ad0*/  UMOV UR4, URZ ;  /* 0x0000003f00047c82 */ /* 0x000fe20008000000 */
[----:B------:R-:W-:-:S04]  /*0ae0*/  ULEA.HI.SX32 UR6, UR5, UR6, 0x1a ;  /* 0x0000000605067291 */ /* 0x000fc8000f8fd23f */
[----:B------:R-:W-:Y:S08]  /*0af0*/  @!P0 BRA `(.L_x_9) ;  /* 0x0000000000908947 */ /* 0x000ff00003800000 */
[----:B------:R-:W-:Y:S01]  /*0b00*/  USHF.R.U32.HI UR7, URZ, 0x10, UR7 ;  /* 0x000000103f077899 */ /* 0x000fe20008011607 */
[----:B------:R-:W-:-:S03]  /*0b10*/  UMOV UR4, URZ ;  /* 0x0000003f00047c82 */ /* 0x000fc60008000000 */
[----:B------:R-:W-:-:S11]  /*0b20*/  UISETP.NE.AND UP0, UPT, UR7, URZ, UPT ;  /* 0x0000003f0700728c */ /* 0x000fd6000bf05270 */
[----:B------:R-:W-:Y:S02]  /*0b30*/  @!UP0 ULDC UR7, c[0x0][0x9f0] ;  /* 0x00027c0000078ab9 */ /* 0x000fe40000000800 */
[----:B------:R-:W-:Y:S01]  /*0b40*/  IMAD.U32 R4, RZ, RZ, UR7 ;  /* 0x00000007ff047e24 */ /* 0x000fe2000f8e00ff */
[----:B------:R-:W-:-:S04]  /*0b50*/  UIADD3 UR8, UR6, -0x1, UR7 ;  /* 0xffffffff06087890 */ /* 0x000fc8000fffe007 */
[-C--:B------:R-:W-:Y:S02]  /*0b60*/  IABS R0, R4.reuse ;  /* 0x0000000400007213 */ /* 0x080fe40000000000 */
[----:B------:R-:W-:Y:S01]  /*0b70*/  IMAD.U32 R5, RZ, RZ, UR8 ;  /* 0x00000008ff057e24 */ /* 0x000fe2000f8e00ff */
[----:B------:R-:W-:Y:S01]  /*0b80*/  IABS R6, R4 ;  /* 0x0000000400067213 */ /* 0x000fe20000000000 */
[----:B------:R-:W-:Y:S01]  /*0b90*/  ULOP3.LUT UR8, UR8, UR7, URZ, 0x3c, !UPT ;  /* 0x0000000708087292 */ /* 0x000fe2000f8e3c3f */
[----:B------:R-:W-:Y:S02]  /*0ba0*/  R2UR UR11, R0 ;  /* 0x00000000000b72ca */ /* 0x000fe400000e0000 */
[----:B------:R-:W-:-:S04]  /*0bb0*/  IABS R5, R5 ;  /* 0x0000000500057213 */ /* 0x000fc80000000000 */
[----:B------:R-:W-:-:S04]  /*0bc0*/  MOV R4, R5 ;  /* 0x0000000500047202 */ /* 0x000fc80000000f00 */
[----:B------:R-:W-:-:S03]  /*0bd0*/  R2UR UR10, R4 ;  /* 0x00000000040a72ca */ /* 0x000fc600000e0000 */
[----:B------:R-:W0:Y:S08]  /*0be0*/  I2F.RP R0, UR11 ;  /* 0x0000000b00007d06 */ /* 0x000e300008209400 */
[----:B0-----:R-:W0:Y:S02]  /*0bf0*/  MUFU.RCP R0, R0 ;  /* 0x0000000000007308 */ /* 0x001e240000001000 */
[----:B0-----:R-:W-:-:S02]  /*0c00*/  VIADD R3, R0, 0xffffffe ;  /* 0x0ffffffe00037836 */ /* 0x001fc40000000000 */
[----:B------:R-:W-:-:S04]  /*0c10*/  IMAD.MOV R0, RZ, RZ, -R6 ;  /* 0x000000ffff007224 */ /* 0x000fc800078e0a06 */
[----:B------:R-:W0:Y:S02]  /*0c20*/  F2I.FTZ.U32.TRUNC.NTZ R3, R3 ;  /* 0x0000000300037305 */ /* 0x000e24000021f000 */
[----:B0-----:R-:W-:-:S13]  /*0c30*/  R2UR UR5, R3 ;  /* 0x00000000030572ca */ /* 0x001fda00000e0000 */
[----:B------:R-:W-:-:S04]  /*0c40*/  UIADD3 UR9, URZ, -UR5, URZ ;  /* 0x800000053f097290 */ /* 0x000fc8000fffe03f */
[----:B------:R-:W-:-:S04]  /*0c50*/  UIMAD UR9, UR9, UR11, URZ ;  /* 0x0000000b090972a4 */ /* 0x000fc8000f8e023f */
[----:B------:R-:W-:-:S03]  /*0c60*/  UIMAD.WIDE.U32 UR4, UR5, UR9, UR4 ;  /* 0x00000009050472a5 */ /* 0x000fc6000f8e0004 */
[----:B------:R-:W-:Y:S01]  /*0c70*/  R2UR UR9, R0 ;  /* 0x00000000000972ca */ /* 0x000fe200000e0000 */
[----:B------:R-:W-:-:S12]  /*0c80*/  UIMAD.WIDE.U32 UR4, UR5, UR10, URZ ;  /* 0x0000000a050472a5 */ /* 0x000fd8000f8e003f */
[----:B------:R-:W-:-:S04]  /*0c90*/  UIMAD UR4, UR5, UR9, UR10 ;  /* 0x00000009050472a4 */ /* 0x000fc8000f8e020a */
[----:B------:R-:W-:-:S11]  /*0ca0*/  UISETP.GT.U32.AND UP1, UPT, UR11, UR4, UPT ;  /* 0x000000040b00728c */ /* 0x000fd6000bf24070 */
[----:B------:R-:W-:Y:S02]  /*0cb0*/  @!UP1 UIADD3 UR4, UR4, -UR11, URZ ;  /* 0x8000000b04049290 */ /* 0x000fe4000fffe03f */
[----:B------:R-:W-:Y:S02]  /*0cc0*/  @!UP1 UIADD3 UR5, UR5, 0x1, URZ ;  /* 0x0000000105059890 */ /* 0x000fe4000fffe03f */
[----:B------:R-:W-:Y:S02]  /*0cd0*/  UISETP.GE.U32.AND UP0, UPT, UR4, UR11, UPT ;  /* 0x0000000b0400728c */ /* 0x000fe4000bf06070 */
[----:B------:R-:W-:-:S09]  /*0ce0*/  UISETP.GE.AND UP1, UPT, UR8, URZ, UPT ;  /* 0x0000003f0800728c */ /* 0x000fd2000bf26270 */
[----:B------:R-:W-:Y:S02]  /*0cf0*/  @UP0 UIADD3 UR5, UR5, 0x1, URZ ;  /* 0x0000000105050890 */ /* 0x000fe4000fffe03f */
[----:B------:R-:W-:-:S05]  /*0d00*/  UISETP.NE.AND UP0, UPT, UR7, URZ, UPT ;  /* 0x0000003f0700728c */ /* 0x000fca000bf05270 */
[----:B------:R-:W-:Y:S02]  /*0d10*/  UMOV UR4, UR5 ;  /* 0x0000000500047c82 */ /* 0x000fe40008000000 */
[----:B------:R-:W-:-:S04]  /*0d20*/  @!UP1 UIADD3 UR4, -UR4, URZ, URZ ;  /* 0x0000003f04049290 */ /* 0x000fc8000fffe13f */
[----:B------:R-:W-:-:S12]  /*0d30*/  @!UP0 ULOP3.LUT UR4, URZ, UR7, URZ, 0x33, !UPT ;  /* 0x000000073f048292 */ /* 0x000fd8000f8e333f */
.L_x_9:
[----:B------:R-:W-:Y:S01]  /*0d40*/  UIMAD UR38, UR38, UR4, URZ ;  /* 0x00000004262672a4 */ /* 0x000fe2000f8e023f */
[----:B------:R-:W-:Y:S01]  /*0d50*/  IMAD.U32 R0, RZ, RZ, UR6 ;  /* 0x00000006ff007e24 */ /* 0x000fe2000f8e00ff */
[----:B------:R-:W-:Y:S01]  /*0d60*/  USHF.R.S32.HI UR39, URZ, 0x1f, UR37 ;  /* 0x0000001f3f277899 */ /* 0x000fe20008011425 */
[----:B------:R-:W-:Y:S01]  /*0d70*/  IMAD.U32 R3, RZ, RZ, UR4 ;  /* 0x00000004ff037e24 */ /* 0x000fe2000f8e00ff */
[----:B------:R-:W-:Y:S01]  /*0d80*/  PLOP3.LUT P0, PT, PT, PT, PT, 0x80, 0x0 ;  /* 0x000000000000781c */ /* 0x000fe20003f0f070 */
[----:B------:R-:W-:Y:S01]  /*0d90*/  VIADD R16, R16, 0xffffff80 ;  /* 0xffffff8010107836 */ /* 0x000fe20000000000 */
[----:B------:R-:W-:Y:S02]  /*0da0*/  CS2R R6, SRZ ;  /* 0x0000000000067805 */ /* 0x000fe4000001ff00 */
[----:B------:R-:W-:Y:S02]  /*0db0*/  CS2R R30, SRZ ;  /* 0x00000000001e7805 */ /* 0x000fe4000001ff00 */
[----:B------:R-:W-:-:S02]  /*0dc0*/  VIADDMNMX R0, R3, UR38, R0, PT ;  /* 0x0000002603007c46 */ /* 0x000fc4000b800100 */
[----:B------:R-:W-:Y:S02]  /*0dd0*/  CS2R R26, SRZ ;  /* 0x00000000001a7805 */ /* 0x000fe4000001ff00 */
[----:B------:R-:W-:Y:S02]  /*0de0*/  MOV R3, RZ ;  /* 0x000000ff00037202 */ /* 0x000fe40000000f00 */
[----:B------:R-:W-:Y:S02]  /*0df0*/  CS2R R8, SRZ ;  /* 0x0000000000087805 */ /* 0x000fe4000001ff00 */
[----:B------:R-:W-:Y:S01]  /*0e00*/  R2UR UR43, R0 ;  /* 0x00000000002b72ca */ /* 0x000fe200000e0000 */
[----:B------:R-:W-:Y:S01]  /*0e10*/  IMAD.MOV.U32 R0, RZ, RZ, RZ ;  /* 0x000000ffff007224 */ /* 0x000fe200078e00ff */
[----:B------:R-:W-:Y:S01]  /*0e20*/  CS2R R10, SRZ ;  /* 0x00000000000a7805 */ /* 0x000fe2000001ff00 */
[----:B------:R-:W-:Y:S01]  /*0e30*/  IMAD.MOV.U32 R36, RZ, RZ, RZ ;  /* 0x000000ffff247224 */ /* 0x000fe200078e00ff */
[----:B------:R-:W-:-:S02]  /*0e40*/  CS2R R38, SRZ ;  /* 0x0000000000267805 */ /* 0x000fc4000001ff00 */
[----:B------:R-:W-:Y:S01]  /*0e50*/  CS2R R34, SRZ ;  /* 0x0000000000227805 */ /* 0x000fe2000001ff00 */
[----:B------:R-:W-:Y:S01]  /*0e60*/  IMAD.MOV.U32 R33, RZ, RZ, RZ ;  /* 0x000000ffff217224 */ /* 0x000fe200078e00ff */
[----:B------:R-:W-:Y:S01]  /*0e70*/  CS2R R12, SRZ ;  /* 0x00000000000c7805 */ /* 0x000fe2000001ff00 */
[----:B------:R-:W-:Y:S01]  /*0e80*/  IMAD.MOV.U32 R44, RZ, RZ, RZ ;  /* 0x000000ffff2c7224 */ /* 0x000fe200078e00ff */
[----:B------:R-:W-:Y:S02]  /*0e90*/  CS2R R46, SRZ ;  /* 0x00000000002e7805 */ /* 0x000fe4000001ff00 */
[----:B------:R-:W-:Y:S02]  /*0ea0*/  CS2R R42, SRZ ;  /* 0x00000000002a7805 */ /* 0x000fe4000001ff00 */
[----:B------:R-:W-:Y:S01]  /*0eb0*/  MOV R41, RZ ;  /* 0x000000ff00297202 */ /* 0x000fe20000000f00 */
[----:B------:R-:W-:Y:S01]  /*0ec0*/  IMAD.MOV.U32 R52, RZ, RZ, RZ ;  /* 0x000000ffff347224 */ /* 0x000fe200078e00ff */
[----:B------:R-:W-:Y:S01]  /*0ed0*/  UISETP.GT.AND UP0, UPT, UR43, UR38, UPT ;  /* 0x000000262b00728c */ /* 0x000fe2000bf04270 */
[----:B------:R-:W-:-:S02]  /*0ee0*/  CS2R R14, SRZ ;  /* 0x00000000000e7805 */ /* 0x000fc4000001ff00 */
[----:B------:R-:W-:Y:S02]  /*0ef0*/  CS2R R54, SRZ ;  /* 0x0000000000367805 */ /* 0x000fe4000001ff00 */
[----:B------:R-:W-:Y:S01]  /*0f00*/  CS2R R50, SRZ ;  /* 0x0000000000327805 */ /* 0x000fe2000001ff00 */
[----:B------:R-:W-:Y:S01]  /*0f10*/  IMAD.MOV.U32 R49, RZ, RZ, RZ ;  /* 0x000000ffff317224 */ /* 0x000fe200078e00ff */
[----:B------:R-:W-:Y:S02]  /*0f20*/  CS2R R62, SRZ ;  /* 0x00000000003e7805 */ /* 0x000fe4000001ff00 */
[----:B------:R-:W-:Y:S01]  /*0f30*/  PLOP3.LUT P1, PT, PT, PT, UP0, 0x80, 0x0 ;  /* 0x000000000000781c */ /* 0x000fe20003f2f008 */
[----:B------:R-:W-:Y:S01]  /*0f40*/  IMAD.MOV.U32 R60, RZ, RZ, RZ ;  /* 0x000000ffff3c7224 */ /* 0x000fe200078e00ff */
[----:B------:R-:W-:Y:S01]  /*0f50*/  CS2R R58, SRZ ;  /* 0x00000000003a7805 */ /* 0x000fe2000001ff00 */
[----:B------:R-:W-:Y:S01]  /*0f60*/  IMAD.MOV.U32 R17, RZ, RZ, RZ ;  /* 0x000000ffff117224 */ /* 0x000fe200078e00ff */
[----:B------:R-:W-:-:S02]  /*0f70*/  CS2R R18, SRZ ;  /* 0x0000000000127805 */ /* 0x000fc4000001ff00 */
[----:B------:R-:W-:Y:S02]  /*0f80*/  MOV R68, RZ ;  /* 0x000000ff00447202 */ /* 0x000fe40000000f00 */
[----:B------:R-:W-:Y:S02]  /*0f90*/  CS2R R20, SRZ ;  /* 0x0000000000147805 */ /* 0x000fe4000001ff00 */
[----:B------:R-:W-:Y:S02]  /*0fa0*/  CS2R R70, SRZ ;  /* 0x0000000000467805 */ /* 0x000fe4000001ff00 */
[----:B------:R-:W-:Y:S01]  /*0fb0*/  CS2R R66, SRZ ;  /* 0x0000000000427805 */ /* 0x000fe2000001ff00 */
[----:B------:R-:W-:Y:S01]  /*0fc0*/  IMAD.MOV.U32 R65, RZ, RZ, RZ ;  /* 0x000000ffff417224 */ /* 0x000fe200078e00ff */
[----:B------:R-:W-:Y:S01]  /*0fd0*/  CS2R R22, SRZ ;  /* 0x0000000000167805 */ /* 0x000fe2000001ff00 */
[----:B------:R-:W-:Y:S01]  /*0fe0*/  IMAD.MOV.U32 R76, RZ, RZ, RZ ;  /* 0x000000ffff4c7224 */ /* 0x000fe200078e00ff */
[----:B------:R-:W-:-:S02]  /*0ff0*/  CS2R R78, SRZ ;  /* 0x00000000004e7805 */ /* 0x000fc4000001ff00 */
[----:B------:R-:W-:Y:S01]  /*1000*/  CS2R R74, SRZ ;  /* 0x00000000004a7805 */ /* 0x000fe2000001ff00 */
[----:B------:R-:W-:Y:S01]  /*1010*/  IMAD.MOV.U32 R73, RZ, RZ, RZ ;  /* 0x000000ffff497224 */ /* 0x000fe200078e00ff */
[----:B------:R-:W-:Y:S01]  /*1020*/  MOV R24, RZ ;  /* 0x000000ff00187202 */ /* 0x000fe20000000f00 */
[----:B------:R-:W-:Y:S01]  /*1030*/  IMAD.MOV.U32 R84, RZ, RZ, RZ ;  /* 0x000000ffff547224 */ /* 0x000fe200078e00ff */
[----:B------:R-:W-:Y:S02]  /*1040*/  CS2R R86, SRZ ;  /* 0x0000000000567805 */ /* 0x000fe4000001ff00 */
[----:B------:R-:W-:Y:S01]  /*1050*/  CS2R R82, SRZ ;  /* 0x0000000000527805 */ /* 0x000fe2000001ff00 */
[----:B------:R-:W-:Y:S02]  /*1060*/  IMAD.MOV.U32 R29, RZ, RZ, RZ ;  /* 0x000000ffff1d7224 */ /* 0x000fe400078e00ff */
[----:B------:R-:W-:Y:S01]  /*1070*/  IMAD.MOV.U32 R81, RZ, RZ, RZ ;  /* 0x000000ffff517224 */ /* 0x000fe200078e00ff */
[----:B------:R-:W-:Y:S06]  /*1080*/  @!P1 BRA `(.L_x_10) ;  /* 0x0000007c004c9947 */ /* 0x000fec0003800000 */
[----:B------:R-:W-:Y:S01]  /*1090*/  SHF.R.S32.HI R17, RZ, 0x1f, R16 ;  /* 0x0000001fff117819 */ /* 0x000fe20000011410 */
[----:B------:R-:W0:Y:S01]  /*10a0*/  S2UR UR44, SR_CgaCtaId ;  /* 0x00000000002c79c3 */ /* 0x000e220000008800 */
[----:B------:R-:W-:Y:S02]  /*10b0*/  UMOV UR41, 0x400 ;  /* 0x0000040000297882 */ /* 0x000fe40000000000 */
[----:B------:R-:W-:-:S04]  /*10c0*/  LEA.HI R17, R17, R16, RZ, 0x7 ;  /* 0x0000001011117211 */ /* 0x000fc800078f38ff */
[----:B------:R-:W-:-:S06]  /*10d0*/  SHF.R.S32.HI R0, RZ, 0x7, R17 ;  /* 0x00000007ff007819 */ /* 0x000fcc0000011411 */
[----:B------:R-:W1:Y:S01]  /*10e0*/  SHFL.IDX PT, R0, R0, RZ, 0x1f ;  /* 0x00001fff00007589 */ /* 0x000e6200000e0000 */
[----:B0-----:R-:W-:-:S04]  /*10f0*/  ULEA UR41, UR44, UR41, 0x18 ;  /* 0x000000292c297291 */ /* 0x001fc8000f8ec03f */
[----:B------:R-:W-:-:S04]  /*1100*/  UIADD3 UR5, UR41, 0x14400, URZ ;  /* 0x0001440029057890 */ /* 0x000fc8000fffe03f */
[----:B------:R-:W-:Y:S01]  /*1110*/  ULOP3.LUT UP0, URZ, UR5, 0x9f, URZ, 0xc0, !UPT ;  /* 0x0000009f053f7892 */ /* 0x000fe2000f80c03f */
[----:B-1----:R-:W-:-:S05]  /*1120*/  R2UR UR40, R0 ;  /* 0x00000000002872ca */ /* 0x002fca00000e0000 */
[----:B------:R-:W-:-:S08]  /*1130*/  PLOP3.LUT P0, PT, PT, PT, UP0, 0x80, 0x0 ;  /* 0x000000000000781c */ /* 0x000fd00003f0f008 */
[----:B------:R-:W-:-:S04]  /*1140*/  ULEA.HI UR4, UR40, UR40, URZ, 0x1 ;  /* 0x0000002828047291 */ /* 0x000fc8000f8f083f */
[----:B------:R-:W-:-:S04]  /*1150*/  ULOP3.LUT UR4, UR4, 0x1e, URZ, 0xc0, !UPT ;  /* 0x0000001e04047892 */ /* 0x000fc8000f8ec03f */
[----:B------:R-:W-:-:S04]  /*1160*/  UIADD3 UR4, UR40, -UR4, URZ ;  /* 0x8000000428047290 */ /* 0x000fc8000fffe03f */
[----:B------:R-:W-:-:S04]  /*1170*/  ULEA UR4, UR4, UR5, 0xd ;  /* 0x0000000504047291 */ /* 0x000fc8000f8e683f */
[----:B------:R-:W-:-:S04]  /*1180*/  USHF.R.U32.HI UR4, URZ, 0x4, UR4 ;  /* 0x000000043f047899 */ /* 0x000fc80008011604 */
[----:B------:R-:W-:Y:S01]  /*1190*/  ULOP3.LUT UR46, UR4, 0x3fff, URZ, 0xc0, !UPT ;  /* 0x00003fff042e7892 */ /* 0x000fe2000f8ec03f */
[----:B------:R-:W-:Y:S11]  /*11a0*/  @!P0 BRA `(.L_x_11) ;  /* 0x0000000000408947 */ /* 0x000ff60003800000 */
[----:B------:R-:W-:Y:S01]  /*11b0*/  MOV R0, 0x0 ;  /* 0x0000000000007802 */ /* 0x000fe20000000f00 */
[----:B------:R-:W-:Y:S01]  /*11c0*/  ULDC.64 UR4, c[0x4][0x98] ;  /* 0x0100260000047ab9 */ /* 0x000fe20000000a00 */
[----:B------:R-:W-:Y:S01]  /*11d0*/  ULDC.64 UR6, c[0x4][0x30] ;  /* 0x01000c0000067ab9 */ /* 0x000fe20000000a00 */
[----:B------:R-:W-:Y:S01]  /*11e0*/  IMAD.U32 R4, RZ, RZ, UR4 ;  /* 0x00000004ff047e24 */ /* 0x000fe2000f8e00ff */
[----:B------:R0:W1:Y:S01]  /*11f0*/  LDC.64 R14, c[0x4][R0] ;  /* 0x01000000000e7b82 */ /* 0x0000620000000a00 */
[----:B------:R-:W-:Y:S01]  /*1200*/  IMAD.U32 R5, RZ, RZ, UR5 ;  /* 0x00000005ff057e24 */ /* 0x000fe2000f8e00ff */
[----:B------:R-:W-:Y:S01]  /*1210*/  ULDC.64 UR4, c[0x4][0xa0] ;  /* 0x0100280000047ab9 */ /* 0x000fe20000000a00 */
[----:B------:R-:W-:Y:S01]  /*1220*/  IMAD.U32 R10, RZ, RZ, UR6 ;  /* 0x00000006ff0a7e24 */ /* 0x000fe2000f8e00ff */
[----:B------:R-:W-:Y:S01]  /*1230*/  MOV R6, UR4 ;  /* 0x0000000400067c02 */ /* 0x000fe20008000f00 */
[----:B------:R-:W-:Y:S01]  /*1240*/  IMAD.U32 R7, RZ, RZ, UR5 ;  /* 0x00000005ff077e24 */ /* 0x000fe2000f8e00ff */
[----:B------:R-:W-:Y:S01]  /*1250*/  MOV R12, 0x1 ;  /* 0x00000001000c7802 */ /* 0x000fe20000000f00 */
[----:B------:R-:W-:-:S02]  /*1260*/  IMAD.U32 R11, RZ, RZ, UR7 ;  /* 0x00000007ff0b7e24 */ /* 0x000fc4000f8e00ff */
[----:B------:R-:W-:Y:S02]  /*1270*/  IMAD.MOV.U32 R8, RZ, RZ, 0x70 ;  /* 0x00000070ff087424 */ /* 0x000fe400078e00ff */
[----:B0-----:R-:W-:-:S07]  /*1280*/  IMAD.MOV.U32 R13, RZ, RZ, RZ ;  /* 0x000000ffff0d7224 */ /* 0x001fce00078e00ff */
[----:B------:R-:W-:-:S07]  /*1290*/  LEPC R20, `(.L_x_11) ;  /* 0x000000001014794e */ /* 0x000fce0000000000 */
[----:B-1----:R-:W-:Y:S05]  /*12a0*/  CALL.ABS.NOINC R14 ;  /* 0x000000000e007343 */ /* 0x002fea0003c00000 */
.L_x_11:
[----:B------:R-:W-:Y:S01]  /*12b0*/  ULDC.64 UR6, c[0x0][0x990] ;  /* 0x0002640000067ab9 */ /* 0x000fe20000000a00 */
[----:B------:R-:W-:Y:S01]  /*12c0*/  ULDC.64 UR4, c[0x0][0x998] ;  /* 0x0002660000047ab9 */ /* 0x000fe20000000a00 */
[----:B------:R-:W-:Y:S01]  /*12d0*/  UISETP.NE.U32.AND UP0, UPT, UR6, URZ, UPT ;  /* 0x0000003f0600728c */ /* 0x000fe2000bf05070 */
[----:B------:R-:W-:Y:S01]  /*12e0*/  IMAD.MOV.U32 R3, RZ, RZ, 0x3f800000 ;  /* 0x3f800000ff037424 */ /* 0x000fe200078e00ff */
[----:B------:R-:W-:Y:S01]  /*12f0*/  UISETP.NE.U32.AND UP1, UPT, UR4, URZ, UPT ;  /* 0x0000003f0400728c */ /* 0x000fe2000bf25070 */
[----:B------:R-:W-:Y:S01]  /*1300*/  IMAD.MOV.U32 R0, RZ, RZ, 0x3f800000 ;  /* 0x3f800000ff007424 */ /* 0x000fe200078e00ff */
[----:B------:R-:W-:Y:S02]  /*1310*/  UISETP.NE.AND.EX UP0, UPT, UR7, URZ, UPT, UP0 ;  /* 0x0000003f0700728c */ /* 0x000fe4000bf05300 */
[----:B------:R-:W-:-:S04]  /*1320*/  UISETP.NE.AND.EX UP1, UPT, UR5, URZ, UPT, UP1 ;  /* 0x0000003f0500728c */ /* 0x000fc8000bf25310 */
[----:B------:R-:W-:Y:S02]  /*1330*/  PLOP3.LUT P0, PT, PT, PT, UP0, 0x80, 0x0 ;  /* 0x000000000000781c */ /* 0x000fe40003f0f008 */
[----:B------:R-:W-:-:S03]  /*1340*/  PLOP3.LUT P1, PT, PT, PT, UP1, 0x80, 0x0 ;  /* 0x000000000000781c */ /* 0x000fc60003f2f018 */
[----:B------:R-:W-:Y:S01]  /*1350*/  @UP0 ULDC.64 UR12, c[0x0][0x9a8] ;  /* 0x00026a00000c0ab9 */ /* 0x000fe20000000a00 */
[----:B------:R-:W-:Y:S01]  /*1360*/  @UP0 ULDC.64 UR16, c[0x0][0x9b0] ;  /* 0x00026c0000100ab9 */ /* 0x000fe20000000a00 */
[----:B------:R-:W-:Y:S01]  /*1370*/  @UP1 ULDC.64 UR14, c[0x0][0x9b8] ;  /* 0x00026e00000e1ab9 */ /* 0x000fe20000000a00 */
[----:B------:R-:W-:Y:S02]  /*1380*/  @UP0 UIMAD UR8, UR39, UR12, URZ ;  /* 0x0000000c270802a4 */ /* 0x000fe4000f8e023f */
[----:B------:R-:W-:Y:S02]  /*1390*/  @UP0 UIMAD.WIDE.U32 UR10, UR37, UR12, URZ ;  /* 0x0000000c250a02a5 */ /* 0x000fe4000f8e003f */
[----:B------:R-:W-:Y:S02]  /*13a0*/  @UP1 UIMAD UR12, UR39, UR14, URZ ;  /* 0x0000000e270c12a4 */ /* 0x000fe4000f8e023f */
[----:B------:R-:W-:Y:S02]  /*13b0*/  @UP0 UIMAD UR13, UR37, UR13, UR8 ;  /* 0x0000000d250d02a4 */ /* 0x000fe4000f8e0208 */
[----:B------:R-:W-:-:S02]  /*13c0*/  @UP1 UIMAD.WIDE.U32 UR8, UR37, UR14, URZ ;  /* 0x0000000e250812a5 */ /* 0x000fc4000f8e003f */
[----:B------:R-:W-:Y:S02]  /*13d0*/  @UP1 UIMAD UR14, UR37, UR15, UR12 ;  /* 0x0000000f250e12a4 */ /* 0x000fe4000f8e020c */
[----:B------:R-:W-:Y:S02]  /*13e0*/  @UP0 USHF.R.S32.HI UR12, URZ, 0x1f, UR42 ;  /* 0x0000001f3f0c0899 */ /* 0x000fe4000801142a */
[----:B------:R-:W-:Y:S01]  /*13f0*/  @UP1 USHF.R.S32.HI UR15, URZ, 0x1f, UR42 ;  /* 0x0000001f3f0f1899 */ /* 0x000fe2000801142a */
[----:B------:R-:W-:Y:S01]  /*1400*/  @UP1 ULDC.64 UR18, c[0x0][0x9c0] ;  /* 0x0002700000121ab9 */ /* 0x000fe20000000a00 */
[----:B------:R-:W-:Y:S02]  /*1410*/  @UP0 UIADD3 UR11, UR11, UR13, URZ ;  /* 0x0000000d0b0b0290 */ /* 0x000fe4000fffe03f */
[----:B------:R-:W-:Y:S02]  /*1420*/  @UP0 UIMAD UR12, UR12, UR16, URZ ;  /* 0x000000100c0c02a4 */ /* 0x000fe4000f8e023f */
[----:B------:R-:W-:-:S02]  /*1430*/  @UP1 UIMAD UR13, UR15, UR18, URZ ;  /* 0x000000120f0d12a4 */ /* 0x000fc4000f8e023f */
[----:B------:R-:W-:Y:S02]  /*1440*/  @UP1 UIADD3 UR9, UR9, UR14, URZ ;  /* 0x0000000e09091290 */ /* 0x000fe4000fffe03f */
[----:B------:R-:W-:Y:S02]  /*1450*/  @UP0 UIMAD UR12, UR42, UR17, UR12 ;  /* 0x000000112a0c02a4 */ /* 0x000fe4000f8e020c */
[----:B------:R-:W-:Y:S02]  /*1460*/  @UP0 UIMAD.WIDE.U32 UR10, UR42, UR16, UR10 ;  /* 0x000000102a0a02a5 */ /* 0x000fe4000f8e000a */
[----:B------:R-:W-:Y:S02]  /*1470*/  @UP1 UIMAD UR13, UR42, UR19, UR13 ;  /* 0x000000132a0d12a4 */ /* 0x000fe4000f8e020d */
[----:B------:R-:W-:Y:S02]  /*1480*/  @UP1 UIMAD.WIDE.U32 UR8, UR42, UR18, UR8 ;  /* 0x000000122a0812a5 */ /* 0x000fe4000f8e0008 */
[----:B------:R-:W-:-:S02]  /*1490*/  @UP0 UIADD3 UR11, UR11, UR12, URZ ;  /* 0x0000000c0b0b0290 */ /* 0x000fc4000fffe03f */
[----:B------:R-:W-:Y:S02]  /*14a0*/  @UP0 ULEA UR6, UP2, UR10, UR6, 0x2 ;  /* 0x000000060a060291 */ /* 0x000fe4000f84103f */
[----:B------:R-:W-:Y:S02]  /*14b0*/  @UP1 UIADD3 UR9, UR9, UR13, URZ ;  /* 0x0000000d09091290 */ /* 0x000fe4000fffe03f */
[----:B------:R-:W-:Y:S02]  /*14c0*/  @UP1 ULEA UR4, UP3, UR8, UR4, 0x2 ;  /* 0x0000000408041291 */ /* 0x000fe4000f86103f */
[----:B------:R-:W-:Y:S01]  /*14d0*/  @UP0 ULEA.HI.X UR7, UR10, UR7, UR11, 0x2, UP2 ;  /* 0x000000070a070291 */ /* 0x000fe200090f140b */
[----:B------:R-:W-:Y:S01]  /*14e0*/  IMAD.U32 R4, RZ, RZ, UR6 ;  /* 0x00000006ff047e24 */ /* 0x000fe2000f8e00ff */
[----:B------:R-:W-:Y:S02]  /*14f0*/  @UP1 ULEA.HI.X UR5, UR8, UR5, UR9, 0x2, UP3 ;  /* 0x0000000508051291 */ /* 0x000fe400098f1409 */
[----:B------:R-:W-:Y:S01]  /*1500*/  IMAD.U32 R6, RZ, RZ, UR4 ;  /* 0x00000004ff067e24 */ /* 0x000fe2000f8e00ff */
[----:B------:R-:W-:Y:S01]  /*1510*/  SHF.L.U32 R8, RZ, 0x1f, RZ ;  /* 0x0000001fff087819 */ /* 0x000fe200000006ff */
[----:B------:R-:W-:Y:S01]  /*1520*/  ULDC UR4, c[0x0][0x9d8] ;  /* 0x0002760000047ab9 */ /* 0x000fe20000000800 */
[----:B------:R-:W-:Y:S01]  /*1530*/  MOV R5, UR7 ;  /* 0x0000000700057c02 */ /* 0x000fe20008000f00 */
[----:B------:R-:W-:-:S04]  /*1540*/  IMAD.U32 R7, RZ, RZ, UR5 ;  /* 0x00000005ff077e24 */ /* 0x000fc8000f8e00ff */
[----:B------:R-:W2:Y:S04]  /*1550*/  @P0 LDG.E R3, desc[UR48][R4.64] ;  /* 0x0000003004030981 */ /* 0x000ea8000c1e1900 */
[----:B------:R-:W2:Y:S01]  /*1560*/  @P1 LDG.E R0, desc[UR48][R6.64] ;  /* 0x0000003006001981 */ /* 0x000ea2000c1e1900 */
[----:B------:R-:W0:Y:S01]  /*1570*/  SYNCS.PHASECHK.TRANS64.TRYWAIT P0, [UR41+0x22800], R8 ;  /* 0x02280008ff0075a7 */ /* 0x000e220008000169 */
[----:B--2---:R-:W-:-:S04]  /*1580*/  FMUL.FTZ R0, R3, R0 ;  /* 0x0000000003007220 */ /* 0x004fc80000410000 */
[----:B------:R-:W-:Y:S01]  /*1590*/  FMUL.FTZ R0, R0, UR4 ;  /* 0x0000000400007c20 */ /* 0x000fe20008410000 */
[----:B0-----:R-:W-:Y:S06]  /*15a0*/  @!P0 BRA `(.L_x_12) ;  /* 0x000000ec000c8947 */ /* 0x001fec0003800000 */
.L_x_94:
[----:B------:R-:W-:-:S06]  /*15b0*/  ULOP3.LUT UR4, UR36, 0x1, URZ, 0xfc, !UPT ;  /* 0x0000000124047892 */ /* 0x000fcc000f8efc3f */
[----:B0-----:R-:W-:-:S05]  /*15c0*/  IMAD.U32 R3, RZ, RZ, UR4 ;  /* 0x00000004ff037e24 */ /* 0x001fca000f8e00ff */
[----:B------:R-:W-:-:S13]  /*15d0*/  ISETP.NE.AND P0, PT, R3, 0x3, PT ;  /* 0x000000030300780c */ /* 0x000fda0003f05270 */
[----:B------:R-:W-:Y:S05]  /*15e0*/  @!P0 BRA `(.L_x_13) ;  /* 0x0000000000048947 */ /* 0x000fea0003800000 */
[----:B------:R-:W-:Y:S01]  /*15f0*/  BPT.TRAP 0x1 ;  /* 0x000000040000795c */ /* 0x000fe20000300000 */
.L_x_13:
[----:B------:R0:W1:Y:S01]  /*1600*/  SYNCS.PHASECHK.TRANS64.TRYWAIT P1, [UR41+0x22830], R8 ;  /* 0x02283008ff0075a7 */ /* 0x0000620008020169 */
[----:B------:R-:W-:Y:S05]  /*1610*/  @!P0 BRA `(.L_x_14) ;  /* 0x0000000000048947 */ /* 0x000fea0003800000 */
[----:B------:R-:W-:Y:S01]  /*1620*/  BPT.TRAP 0x1 ;  /* 0x000000040000795c */ /* 0x000fe20000300000 */
.L_x_14:
[----:B------:R-:W-:Y:S01]  /*1630*/  IMAD.U32 R4, RZ, RZ, UR46 ;  /* 0x0000002eff047e24 */ /* 0x000fe2000f8e00ff */
[----:B------:R-:W-:Y:S01]  /*1640*/  MOV R3, RZ ;  /* 0x000000ff00037202 */ /* 0x000fe20000000f00 */
[----:B-1----:R-:W-:Y:S06]  /*1650*/  @P1 BRA `(.L_x_15) ;  /* 0x0000000000081947 */ /* 0x002fec0003800000 */
[----:B------:R-:W1:Y:S02]  /*1660*/  SYNCS.PHASECHK.TRANS64.TRYWAIT P1, [UR41+0x22830], R8 ;  /* 0x02283008ff0075a7 */ /* 0x000e640008020169 */
[----:B-1----:R-:W-:Y:S05]  /*1670*/  @!P1 BRA `(.L_x_16) ;  /* 0x000000e800f09947 */ /* 0x002fea0003800000 */
.L_x_15:
[----:B------:R-:W-:Y:S05]  /*1680*/  WARPSYNC.ALL ;  /* 0x0000000000007948 */ /* 0x000fea0003800000 */
[----:B------:R-:W-:Y:S01]  /*1690*/  IMAD.MOV.U32 R25, RZ, RZ, RZ ;  /* 0x000000ffff197224 */ /* 0x000fe200078e00ff */
[----:B------:R-:W-:Y:S01]  /*16a0*/  LOP3.LUT R4, R4, 0x10000, RZ, 0xfc, !PT ;  /* 0x0001000004047812 */ /* 0x000fe200078efcff */
[----:B-1----:R-:W-:Y:S01]  /*16b0*/  IMAD.MOV.U32 R5, RZ, RZ, 0x40000040 ;  /* 0x40000040ff057424 */ /* 0x002fe200078e00ff */
[----:B------:R-:W-:-:S04]  /*16c0*/  UIADD3 UR4, UR41, 0x18400, URZ ;  /* 0x0001840029047890 */ /* 0x000fc8000fffe03f */
[C---:B------:R-:W-:Y:S01]  /*16d0*/  R2UR UR5, R5.reuse ;  /* 0x00000000050572ca */ /* 0x040fe200000e0000 */
[----:B------:R-:W-:Y:S01]  /*16e0*/  WARPGROUP.ARRIVE ;  /* 0x00000000000079c5 */ /* 0x000fe20000000000 */
[----:B------:R-:W-:Y:S01]  /*16f0*/  UMOV UR7, 0x40000040 ;  /* 0x4000004000077882 */ /* 0x000fe20000000000 */
[----:B------:R-:W-:Y:S01]  /*1700*/  USHF.R.U32.HI UR6, URZ, 0x4, UR4 ;  /* 0x000000043f067899 */ /* 0x000fe20008011604 */
[C---:B------:R-:W-:Y:S01]  /*1710*/  R2UR UR8, R4.reuse ;  /* 0x00000000040872ca */ /* 0x040fe200000e0000 */
[----:B------:R-:W-:Y:S01]  /*1720*/  UMOV UR11, 0x40000040 ;  /* 0x40000040000b7882 */ /* 0x000fe20000000000 */
[C---:B------:R-:W-:Y:S01]  /*1730*/  R2UR UR4, R4.reuse ;  /* 0x00000000040472ca */ /* 0x040fe200000e0000 */
[----:B------:R-:W-:Y:S01]  /*1740*/  ULOP3.LUT UR6, UR6, 0x3fff, URZ, 0xc0, !UPT ;  /* 0x00003fff06067892 */ /* 0x000fe2000f8ec03f */
[C---:B------:R-:W-:Y:S01]  /*1750*/  R2UR UR9, R5.reuse ;  /* 0x00000000050972ca */ /* 0x040fe200000e0000 */
[----:B------:R-:W-:Y:S01]  /*1760*/  UMOV UR15, 0x40000040 ;  /* 0x40000040000f7882 */ /* 0x000fe20000000000 */
[C---:B------:R-:W-:Y:S01]  /*1770*/  R2UR UR12, R4.reuse ;  /* 0x00000000040c72ca */ /* 0x040fe200000e0000 */
[----:B------:R-:W-:Y:S01]  /*1780*/  ULOP3.LUT UR46, UR6, 0x10000, URZ, 0xfc, !UPT ;  /* 0x00010000062e7892 */ /* 0x000fe2000f8efc3f */
[C---:B------:R-:W-:Y:S01]  /*1790*/  R2UR UR13, R5.reuse ;  /* 0x00000000050d72ca */ /* 0x040fe200000e0000 */
[----:B------:R-:W-:Y:S01]  /*17a0*/  UMOV UR19, 0x40000040 ;  /* 0x4000004000137882 */ /* 0x000fe20000000000 */
[C---:B------:R-:W-:Y:S01]  /*17b0*/  R2UR UR16, R4.reuse ;  /* 0x00000000041072ca */ /* 0x040fe200000e0000 */
[----:B------:R-:W-:Y:S01]  /*17c0*/  UIADD3 UR10, UR46, 0x100, URZ ;  /* 0x000001002e0a7890 */ /* 0x000fe2000fffe03f */
[C---:B------:R-:W-:Y:S01]  /*17d0*/  R2UR UR17, R5.reuse ;  /* 0x00000000051172ca */ /* 0x040fe200000e0000 */
[----:B------:R-:W-:Y:S01]  /*17e0*/  UIADD3 UR14, UR46, 0x200, URZ ;  /* 0x000002002e0e7890 */ /* 0x000fe2000fffe03f */
[----:B------:R-:W-:Y:S01]  /*17f0*/  R2UR UR20, R4 ;  /* 0x00000000041472ca */ /* 0x000fe200000e0000 */
[----:B------:R-:W-:Y:S01]  /*1800*/  UMOV UR6, UR46 ;  /* 0x0000002e00067c82 */ /* 0x000fe20008000000 */
[----:B------:R-:W-:Y:S01]  /*1810*/  UIADD3 UR18, UR46, 0x300, URZ ;  /* 0x000003002e127890 */ /* 0x000fe2000fffe03f */
[----:B------:R-:W-:Y:S01]  /*1820*/  QGMMA.64x32x32.F32.E4M3.E4M3 R92, gdesc[UR4], RZ, !UPT, gsb0 ;  /* 0x00600000045c79f3 */ /* 0x000fe2000c0008ff */
[----:B------:R-:W-:Y:S01]  /*1830*/  R2UR UR21, R5 ;  /* 0x00000000051572ca */ /* 0x000fe200000e0000 */
[----:B------:R-:W-:Y:S01]  /*1840*/  UIADD3 UR22, UR46, 0x400, URZ ;  /* 0x000004002e167890 */ /* 0x000fe2000fffe03f */
[----:B------:R-:W-:Y:S01]  /*1850*/  UMOV UR23, 0x40000040 ;  /* 0x4000004000177882 */ /* 0x000fe20000000000 */
[----:B------:R-:W-:Y:S01]  /*1860*/  UIADD3 UR26, UR46, 0x2, URZ ;  /* 0x000000022e1a7890 */ /* 0x000fe2000fffe03f */
[----:B------:R-:W-:Y:S01]  /*1870*/  UMOV UR25, 0x40000040 ;  /* 0x4000004000197882 */ /* 0x000fe20000000000 */
[----:B------:R-:W-:Y:S01]  /*1880*/  UMOV UR27, 0x40000040 ;  /* 0x40000040001b7882 */ /* 0x000fe20000000000 */
[----:B------:R-:W-:Y:S01]  /*1890*/  UIADD3 UR6, UR46, 0x102, URZ ;  /* 0x000001022e067890 */ /* 0x000fe2000fffe03f */
[----:B------:R-:W-:Y:S01]  /*18a0*/  UMOV UR5, UR25 ;  /* 0x0000001900057c82 */ /* 0x000fe20008000000 */
[----:B------:R-:W-:Y:S01]  /*18b0*/  UMOV UR7, 0x40000040 ;  /* 0x4000004000077882 */ /* 0x000fe20000000000 */
[----:B------:R-:W-:Y:S01]  /*18c0*/  UIADD3 UR30, UR46, 0x4, URZ ;  /* 0x000000042e1e7890 */ /* 0x000fe2000fffe03f */
[----:B------:R-:W-:Y:S01]  /*18d0*/  UMOV UR29, 0x40000040 ;  /* 0x40000040001d7882 */ /* 0x000fe20000000000 */
[----:B------:R-:W-:Y:S01]  /*18e0*/  UMOV UR31, 0x40000040 ;  /* 0x40000040001f7882 */ /* 0x000fe20000000000 */
[----:B------:R-:W-:Y:S01]  /*18f0*/  UIADD3 UR34, UR46, 0x6, URZ ;  /* 0x000000062e227890 */ /* 0x000fe2000fffe03f */
[----:B------:R-:W-:Y:S01]  /*1900*/  UMOV UR33, 0x40000040 ;  /* 0x4000004000217882 */ /* 0x000fe20000000000 */
[----:B------:R-:W-:Y:S01]  /*1910*/  UMOV UR35, 0x40000040 ;  /* 0x4000004000237882 */ /* 0x000fe20000000000 */
[----:B------:R-:W-:-:S02]  /*1920*/  WARPGROUP.DEPBAR.LE gsb0, 0x0 ;  /* 0x00008000000079c5 */ /* 0x000fc40000010000 */
[----:B------:R-:W-:-:S06]  /*1930*/  WARPGROUP.ARRIVE ;  /* 0x00000000000079c5 */ /* 0x000fcc0000000000 */
[----:B------:R-:W-:Y:S01]  /*1940*/  QGMMA.64x32x32.F32.E4M3.E4M3 R76, gdesc[UR8], RZ, !UPT, gsb0 ;  /* 0x00600000084c79f3 */ /* 0x000fe2000c0008ff */
[----:B------:R-:W-:Y:S01]  /*1950*/  UIADD3 UR10, UR46, 0x202, URZ ;  /* 0x000002022e0a7890 */ /* 0x000fe2000fffe03f */
[----:B------:R-:W-:Y:S01]  /*1960*/  UMOV UR9, UR25 ;  /* 0x0000001900097c82 */ /* 0x000fe20008000000 */
[----:B------:R-:W-:Y:S01]  /*1970*/  UMOV UR11, 0x40000040 ;  /* 0x40000040000b7882 */ /* 0x000fe20000000000 */
[----:B------:R-:W-:Y:S02]  /*1980*/  WARPGROUP.DEPBAR.LE gsb0, 0x0 ;  /* 0x00008000000079c5 */ /* 0x000fe40000010000 */
[----:B------:R-:W-:-:S06]  /*1990*/  WARPGROUP.ARRIVE ;  /* 0x00000000000079c5 */ /* 0x000fcc0000000000 */
[----:B------:R-:W-:Y:S01]  /*19a0*/  QGMMA.64x32x32.F32.E4M3.E4M3 R60, gdesc[UR12], RZ, !UPT, gsb0 ;  /* 0x006000000c3c79f3 */ /* 0x000fe2000c0008ff */
[----:B------:R-:W-:-:S13]  /*19b0*/  R2UR UR12, R4 ;  /* 0x00000000040c72ca */ /* 0x000fda00000e0000 */
[----:B------:R-:W-:Y:S02]  /*19c0*/  UIADD3 UR24, UR12, 0x2, URZ ;  /* 0x000000020c187890 */ /* 0x000fe4000fffe03f */
[----:B------:R-:W-:Y:S02]  /*19d0*/  UIADD3 UR28, UR12, 0x4, URZ ;  /* 0x000000040c1c7890 */ /* 0x000fe4000fffe03f */
[----:B------:R-:W-:-:S03]  /*19e0*/  UIADD3 UR32, UR12, 0x6, URZ ;  /* 0x000000060c207890 */ /* 0x000fc6000fffe03f */
[----:B------:R-:W-:Y:S01]  /*19f0*/  UMOV UR4, UR24 ;  /* 0x0000001800047c82 */ /* 0x000fe20008000000 */
[----:B------:R-:W-:Y:S01]  /*1a00*/  UMOV UR8, UR24 ;  /* 0x0000001800087c82 */ /* 0x000fe20008000000 */
[----:B------:R-:W-:Y:S02]  /*1a10*/  WARPGROUP.DEPBAR.LE gsb0, 0x0 ;  /* 0x00008000000079c5 */ /* 0x000fe40000010000 */
[----:B------:R-:W-:-:S06]  /*1a20*/  WARPGROUP.ARRIVE ;  /* 0x00000000000079c5 */ /* 0x000fcc0000000000 */
[----:B------:R-:W-:Y:S03]  /*1a30*/  QGMMA.64x32x32.F32.E4M3.E4M3 R44, gdesc[UR16], RZ, !UPT, gsb0 ;  /* 0x00600000102c79f3 */ /* 0x000fe6000c0008ff */
[----:B------:R-:W-:Y:S02]  /*1a40*/  WARPGROUP.DEPBAR.LE gsb0, 0x0 ;  /* 0x00008000000079c5 */ /* 0x000fe40000010000 */
[----:B------:R-:W-:-:S06]  /*1a50*/  WARPGROUP.ARRIVE ;  /* 0x00000000000079c5 */ /* 0x000fcc0000000000 */
[----:B------:R-:W-:Y:S03]  /*1a60*/  QGMMA.64x32x32.F32.E4M3.E4M3 R28, gdesc[UR20], RZ, !UPT, gsb0 ;  /* 0x00600000141c79f3 */ /* 0x000fe6000c0008ff */
[----:B------:R-:W-:Y:S02]  /*1a70*/  WARPGROUP.DEPBAR.LE gsb0, 0x0 ;  /* 0x00008000000079c5 */ /* 0x000fe40000010000 */
[----:B------:R-:W-:-:S06]  /*1a80*/  WARPGROUP.ARRIVE ;  /* 0x00000000000079c5 */ /* 0x000fcc0000000000 */
[----:B------:R-:W-:Y:S01]  /*1a90*/  QGMMA.64x32x32.F32.E4M3.E4M3 R92, gdesc[UR24], R92, gsb0 ;  /* 0x00600000185c79f3 */ /* 0x000fe2000800085c */
[----:B------:R-:W-:Y:S01]  /*1aa0*/  UIADD3 UR26, UR46, 0x302, URZ ;  /* 0x000003022e1a7890 */ /* 0x000fe2000fffe03f */
[----:B------:R-:W-:Y:S01]  /*1ab0*/  UMOV UR27, 0x40000040 ;  /* 0x40000040001b7882 */ /* 0x000fe20000000000 */
[----:B------:R-:W-:Y:S02]  /*1ac0*/  WARPGROUP.DEPBAR.LE gsb0, 0x0 ;  /* 0x00008000000079c5 */ /* 0x000fe40000010000 */
[----:B------:R-:W-:-:S06]  /*1ad0*/  WARPGROUP.ARRIVE ;  /* 0x00000000000079c5 */ /* 0x000fcc0000000000 */
[----:B------:R-:W-:Y:S01]  /*1ae0*/  QGMMA.64x32x32.F32.E4M3.E4M3 R76, gdesc[UR4], R76, gsb0 ;  /* 0x00600000044c79f3 */ /* 0x000fe2000800084c */
[----:B------:R-:W-:Y:S02]  /*1af0*/  UIADD3 UR4, UR46, 0x402, URZ ;  /* 0x000004022e047890 */ /* 0x000fe4000fffe03f */
[----:B------:R-:W-:Y:S01]  /*1b00*/  UIADD3 UR6, UR46, 0x104, URZ ;  /* 0x000001042e067890 */ /* 0x000fe2000fffe03f */
[----:B------:R-:W-:Y:S01]  /*1b10*/  UMOV UR5, UR29 ;  /* 0x0000001d00057c82 */ /* 0x000fe20008000000 */
[----:B------:R-:W-:Y:S01]  /*1b20*/  UMOV UR7, 0x40000040 ;  /* 0x4000004000077882 */ /* 0x000fe20000000000 */
[----:B------:R-:W-:Y:S02]  /*1b30*/  WARPGROUP.DEPBAR.LE gsb0, 0x0 ;  /* 0x00008000000079c5 */ /* 0x000fe40000010000 */
[----:B------:R-:W-:-:S06]  /*1b40*/  WARPGROUP.ARRIVE ;  /* 0x00000000000079c5 */ /* 0x000fcc0000000000 */
[----:B------:R-:W-:Y:S01]  /*1b50*/  QGMMA.64x32x32.F32.E4M3.E4M3 R60, gdesc[UR8], R60, gsb0 ;  /* 0x00600000083c79f3 */ /* 0x000fe2000800083c */
[----:B------:R-:W-:Y:S01]  /*1b60*/  UIADD3 UR10, UR46, 0x204, URZ ;  /* 0x000002042e0a7890 */ /* 0x000fe2000fffe03f */
[----:B------:R-:W-:Y:S01]  /*1b70*/  UMOV UR8, UR28 ;  /* 0x0000001c00087c82 */ /* 0x000fe20008000000 */
[----:B------:R-:W-:Y:S01]  /*1b80*/  UMOV UR9, UR29 ;  /* 0x0000001d00097c82 */ /* 0x000fe20008000000 */
[----:B------:R-:W-:Y:S01]  /*1b90*/  UMOV UR11, 0x40000040 ;  /* 0x40000040000b7882 */ /* 0x000fe20000000000 */
[----:B------:R-:W-:Y:S02]  /*1ba0*/  WARPGROUP.DEPBAR.LE gsb0, 0x0 ;  /* 0x00008000000079c5 */ /* 0x000fe40000010000 */
[----:B------:R-:W-:-:S06]  /*1bb0*/  WARPGROUP.ARRIVE ;  /* 0x00000000000079c5 */ /* 0x000fcc0000000000 */
[----:B------:R-:W-:Y:S01]  /*1bc0*/  QGMMA.64x32x32.F32.E4M3.E4M3 R44, gdesc[UR24], R44, gsb0 ;  /* 0x00600000182c79f3 */ /* 0x000fe2000800082c */
[----:B------:R-:W-:Y:S01]  /*1bd0*/  UMOV UR26, UR4 ;  /* 0x00000004001a7c82 */ /* 0x000fe20008000000 */
[----:B------:R-:W-:Y:S01]  /*1be0*/  UMOV UR27, 0x40000040 ;  /* 0x40000040001b7882 */ /* 0x000fe20000000000 */
[----:B------:R-:W-:Y:S01]  /*1bf0*/  UMOV UR4, UR28 ;  /* 0x0000001c00047c82 */ /* 0x000fe20008000000 */
[----:B------:R-:W-:Y:S02]  /*1c00*/  WARPGROUP.DEPBAR.LE gsb0, 0x0 ;  /* 0x00008000000079c5 */ /* 0x000fe40000010000 */
[----:B------:R-:W-:-:S06]  /*1c10*/  WARPGROUP.ARRIVE ;  /* 0x00000000000079c5 */ /* 0x000fcc0000000000 */
[----:B------:R-:W-:Y:S03]  /*1c20*/  QGMMA.64x32x32.F32.E4M3.E4M3 R28, gdesc[UR24], R28, gsb0 ;  /* 0x00600000181c79f3 */ /* 0x000fe6000800081c */
        /* <DEDUP_REMOVED lines=37> */
[----:B------:R-:W-:Y:S02]  /*1e80*/  WARPGROUP.DEPBAR.LE gsb0, 0x0 ;  /* 0x00008000000079c5 */ /* 0x000fe40000010000 */
[----:B------:R-:W-:-:S06]  /*1e90*/  WARPGROUP.ARRIVE ;  /* 0x00000000000079c5 */ /* 0x000fcc0000000000 */
[----:B------:R-:W-:Y:S03]  /*1ea0*/  QGMMA.64x32x32.F32.E4M3.E4M3 R60, gdesc[UR8], R60, gsb0 ;  /* 0x00600000083c79f3 */ /* 0x000fe6000800083c */
[----:B------:R-:W-:Y:S02]  /*1eb0*/  WARPGROUP.DEPBAR.LE gsb0, 0x0 ;  /* 0x00008000000079c5 */ /* 0x000fe40000010000 */
[----:B------:R-:W-:-:S06]  /*1ec0*/  WARPGROUP.ARRIVE ;  /* 0x00000000000079c5 */ /* 0x000fcc0000000000 */
[----:B------:R-:W-:Y:S01]  /*1ed0*/  QGMMA.64x32x32.F32.E4M3.E4M3 R44, gdesc[UR32], R44, gsb0 ;  /* 0x00600000202c79f3 */ /* 0x000fe2000800082c */
[----:B------:R-:W-:Y:S01]  /*1ee0*/  UMOV UR34, UR4 ;  /* 0x0000000400227c82 */ /* 0x000fe20008000000 */
[----:B------:R-:W-:Y:S01]  /*1ef0*/  UMOV UR35, 0x40000040 ;  /* 0x4000004000237882 */ /* 0x000fe20000000000 */
[----:B------:R-:W-:Y:S02]  /*1f00*/  WARPGROUP.DEPBAR.LE gsb0, 0x0 ;  /* 0x00008000000079c5 */ /* 0x000fe40000010000 */
[----:B------:R-:W-:-:S06]  /*1f10*/  WARPGROUP.ARRIVE ;  /* 0x00000000000079c5 */ /* 0x000fcc0000000000 */
[----:B------:R-:W-:Y:S03]  /*1f20*/  QGMMA.64x32x32.F32.E4M3.E4M3 R28, gdesc[UR32], R28, gsb0 ;  /* 0x00600000201c79f3 */ /* 0x000fe6000800081c */
[----:B------:R-:W-:Y:S02]  /*1f30*/  WARPGROUP.DEPBAR.LE gsb0, 0x0 ;  /* 0x00008000000079c5 */ /* 0x000fe40000010000 */
[----:B------:R-:W-:Y:S05]  /*1f40*/  @!P0 BRA `(.L_x_17) ;  /* 0x0000000000048947 */ /* 0x000fea0003800000 */
[----:B------:R-:W-:Y:S01]  /*1f50*/  BPT.TRAP 0x1 ;  /* 0x000000040000795c */ /* 0x000fe20000300000 */
.L_x_17:
[----:B------:R-:W-:Y:S01]  /*1f60*/  LOP3.LUT R17, R17, 0xffffff80, RZ, 0xc0, !PT ;  /* 0xffffff8011117812 */ /* 0x000fe200078ec0ff */
[C---:B------:R-:W-:Y:S01]  /*1f70*/  FMUL.FTZ R10, R0.reuse, R94 ;  /* 0x0000005e000a7220 */ /* 0x040fe20000410000 */
[C---:B------:R-:W-:Y:S01]  /*1f80*/  FMUL.FTZ R11, R0.reuse, R95 ;  /* 0x0000005f000b7220 */ /* 0x040fe20000410000 */
[C---:B------:R-:W-:Y:S01]  /*1f90*/  FMUL.FTZ R14, R0.reuse, R98 ;  /* 0x00000062000e7220 */ /* 0x040fe20000410000 */
[----:B------:R-:W-:Y:S01]  /*1fa0*/  FMUL.FTZ R15, R0, R99 ;  /* 0x00000063000f7220 */ /* 0x000fe20000410000 */
[----:B------:R-:W-:Y:S02]  /*1fb0*/  IMAD.IADD R17, R16, 0x1, -R17 ;  /* 0x0000000110117824 */ /* 0x000fe400078e0a11 */
[C---:B------:R-:W-:Y:S01]  /*1fc0*/  FMUL.FTZ R24, R0.reuse, R102 ;  /* 0x0000006600187220 */ /* 0x040fe20000410000 */
[----:B------:R-:W1:Y:S01]  /*1fd0*/  MUFU.TANH R10, R10 ;  /* 0x0000000a000a7308 */ /* 0x000e620000002400 */
[C---:B------:R-:W-:Y:S01]  /*1fe0*/  FMUL.FTZ R6, R0.reuse, R92 ;  /* 0x0000005c00067220 */ /* 0x040fe20000410000 */
[C---:B------:R-:W-:Y:S01]  /*1ff0*/  FMUL.FTZ R26, R0.reuse, R103 ;  /* 0x00000067001a7220 */ /* 0x040fe20000410000 */
[----:B------:R-:W-:Y:S01]  /*2000*/  SHF.R.S32.HI R16, RZ, 0x1f, R17 ;  /* 0x0000001fff107819 */ /* 0x000fe20000011411 */
[C---:B------:R-:W-:Y:S01]  /*2010*/  FMUL.FTZ R7, R0.reuse, R93 ;  /* 0x0000005d00077220 */ /* 0x040fe20000410000 */
[C---:B------:R-:W-:Y:S01]  /*2020*/  FMUL.FTZ R93, R0.reuse, R106 ;  /* 0x0000006a005d7220 */ /* 0x040fe20000410000 */
[----:B------:R-:W-:Y:S01]  /*2030*/  FMUL.FTZ R20, R0, R76 ;  /* 0x0000004c00147220 */ /* 0x000fe20000410000 */
[----:B------:R-:W-:Y:S01]  /*2040*/  LEA.HI R16, R16, R17, RZ, 0x2 ;  /* 0x0000001110107211 */ /* 0x000fe200078f10ff */
[----:B------:R-:W2:Y:S01]  /*2050*/  MUFU.TANH R11, R11 ;  /* 0x0000000b000b7308 */ /* 0x000ea20000002400 */
[C---:B0-----:R-:W-:Y:S01]  /*2060*/  FMUL.FTZ R8, R0.reuse, R96 ;  /* 0x0000006000087220 */ /* 0x041fe20000410000 */
[----:B------:R-:W-:Y:S01]  /*2070*/  FMUL.FTZ R76, R0, R84 ;  /* 0x00000054004c7220 */ /* 0x000fe20000410000 */
[----:B------:R-:W-:Y:S01]  /*2080*/  LOP3.LUT R16, R16, 0x7ffffffc, RZ, 0xc0, !PT ;  /* 0x7ffffffc10107812 */ /* 0x000fe200078ec0ff */
[C---:B------:R-:W-:Y:S01]  /*2090*/  FMUL.FTZ R92, R0.reuse, R107 ;  /* 0x0000006b005c7220 */ /* 0x040fe20000410000 */
[C---:B------:R-:W-:Y:S01]  /*20a0*/  FMUL.FTZ R9, R0.reuse, R97 ;  /* 0x0000006100097220 */ /* 0x040fe20000410000 */
[C---:B------:R-:W-:Y:S01]  /*20b0*/  FMUL.FTZ R78, R0.reuse, R78 ;  /* 0x0000004e004e7220 */ /* 0x040fe20000410000 */
[C---:B------:R-:W-:Y:S01]  /*20c0*/  FMUL.FTZ R12, R0.reuse, R100 ;  /* 0x00000064000c7220 */ /* 0x040fe20000410000 */
[----:B------:R-:W-:Y:S01]  /*20d0*/  IMAD.IADD R16, R17, 0x1, -R16 ;  /* 0x0000000111107824 */ /* 0x000fe200078e0a10 */
[----:B------:R-:W-:Y:S01]  /*20e0*/  MOV R17, 0xfffffffe ;  /* 0xfffffffe00117802 */ /* 0x000fe20000000f00 */
[----:B------:R-:W0:Y:S01]  /*20f0*/  MUFU.TANH R14, R14 ;  /* 0x0000000e000e7308 */ /* 0x000e220000002400 */
[C---:B------:R-:W-:Y:S01]  /*2100*/  FMUL.FTZ R79, R0.reuse, R79 ;  /* 0x0000004f004f7220 */ /* 0x040fe20000410000 */
[C---:B------:R-:W-:Y:S01]  /*2110*/  FMUL.FTZ R13, R0.reuse, R101 ;  /* 0x00000065000d7220 */ /* 0x040fe20000410000 */
[----:B------:R-:W-:Y:S01]  /*2120*/  FMUL.FTZ R82, R0, R82 ;  /* 0x0000005200527220 */ /* 0x000fe20000410000 */
[----:B------:R-:W-:-:S02]  /*2130*/  IMAD R16, R16, R17, 0xa0 ;  /* 0x000000a010107424 */ /* 0x000fc400078e0211 */
[C---:B------:R-:W-:Y:S01]  /*2140*/  FMUL.FTZ R18, R0.reuse, R104 ;  /* 0x0000006800127220 */ /* 0x040fe20000410000 */
[----:B------:R-:W-:Y:S02]  /*2150*/  IMAD.U32 R17, RZ, RZ, UR43 ;  /* 0x0000002bff117e24 */ /* 0x000fe4000f8e00ff */
[----:B------:R-:W-:Y:S01]  /*2160*/  FMUL.FTZ R83, R0, R83 ;  /* 0x0000005300537220 */ /* 0x000fe20000410000 */
[----:B------:R-:W-:Y:S01]  /*2170*/  VIADD R16, R16, UR45 ;  /* 0x0000002d10107c36 */ /* 0x000fe20008000000 */
[----:B------:R-:W3:Y:S01]  /*2180*/  MUFU.TANH R15, R15 ;  /* 0x0000000f000f7308 */ /* 0x000ee20000002400 */
[C---:B------:R-:W-:Y:S01]  /*2190*/  FMUL.FTZ R19, R0.reuse, R105 ;  /* 0x0000006900137220 */ /* 0x040fe20000410000 */
[C---:B------:R-:W-:Y:S01]  /*21a0*/  FMUL.FTZ R86, R0.reuse, R86 ;  /* 0x0000005600567220 */ /* 0x040fe20000410000 */
[----:B------:R-:W-:Y:S02]  /*21b0*/  IMAD R17, R17, -0xa0, R16 ;  /* 0xffffff6011117824 */ /* 0x000fe400078e0210 */
[C---:B------:R-:W-:Y:S01]  /*21c0*/  FMUL.FTZ R87, R0.reuse, R87 ;  /* 0x0000005700577220 */ /* 0x040fe20000410000 */
[C---:B------:R-:W-:Y:S01]  /*21d0*/  FMUL.FTZ R21, R0.reuse, R77 ;  /* 0x0000004d00157220 */ /* 0x040fe20000410000 */
[C---:B------:R-:W-:Y:S01]  /*21e0*/  FMUL.FTZ R90, R0.reuse, R90 ;  /* 0x0000005a005a7220 */ /* 0x040fe20000410000 */
[C---:B------:R-:W-:Y:S01]  /*21f0*/  FMUL.FTZ R23, R0.reuse, R80 ;  /* 0x0000005000177220 */ /* 0x040fe20000410000 */
[----:B------:R-:W4:Y:S01]  /*2200*/  MUFU.TANH R24, R24 ;  /* 0x0000001800187308 */ /* 0x000f220000002400 */
[C---:B------:R-:W-:Y:S01]  /*2210*/  ISETP.GT.AND P4, PT, R17.reuse, RZ, PT ;  /* 0x000000ff1100720c */ /* 0x040fe20003f84270 */
[C---:B------:R-:W-:Y:S01]  /*2220*/  FMUL.FTZ R91, R0.reuse, R91 ;  /* 0x0000005b005b7220 */ /* 0x040fe20000410000 */
[C---:B------:R-:W-:Y:S01]  /*2230*/  ISETP.GT.AND P3, PT, R17.reuse, 0x1, PT ;  /* 0x000000011100780c */ /* 0x040fe20003f64270 */
[C---:B------:R-:W-:Y:S01]  /*2240*/  FMUL.FTZ R22, R0.reuse, R81 ;  /* 0x0000005100167220 */ /* 0x040fe20000410000 */
[----:B------:R-:W-:Y:S01]  /*2250*/  ISETP.GT.AND P2, PT, R17, 0x8, PT ;  /* 0x000000081100780c */ /* 0x000fe20003f44270 */
[----:B------:R-:W-:Y:S01]  /*2260*/  FMUL.FTZ R80, R0, R62 ;  /* 0x0000003e00507220 */ /* 0x000fe20000410000 */
[----:B-1----:R-:W-:Y:S01]  /*2270*/  FSEL R84, R10, -INF , P4 ;  /* 0xff8000000a547808 */ /* 0x002fe20002000000 */
[----:B------:R-:W1:Y:S01]  /*2280*/  MUFU.TANH R6, R6 ;  /* 0x0000000600067308 */ /* 0x000e620000002400 */
[----:B--2---:R-:W-:Y:S01]  /*2290*/  FSEL R96, R11, -INF , P3 ;  /* 0xff8000000b607808 */ /* 0x004fe20001800000 */
[C---:B------:R-:W-:Y:S01]  /*22a0*/  FMUL.FTZ R81, R0.reuse, R63 ;  /* 0x0000003f00517220 */ /* 0x040fe20000410000 */
[C---:B------:R-:W-:Y:S01]  /*22b0*/  ISETP.GT.AND P1, PT, R17.reuse, 0x9, PT ;  /* 0x000000091100780c */ /* 0x040fe20003f24270 */
[----:B------:R-:W-:Y:S01]  /*22c0*/  FMUL.FTZ R27, R0, R85 ;  /* 0x00000055001b7220 */ /* 0x000fe20000410000 */
[----:B0-----:R-:W-:Y:S01]  /*22d0*/  FSEL R124, R14, -INF , P2 ;  /* 0xff8000000e7c7808 */ /* 0x001fe20001000000 */
[----:B------:R-:W-:Y:S01]  /*22e0*/  FMUL.FTZ R28, R0, R28 ;  /* 0x0000001c001c7220 */ /* 0x000fe20000410000 */
[----:B------:R-:W-:Y:S01]  /*22f0*/  FMNMX.FTZ R11, R84, R96, !PT ;  /* 0x00000060540b7209 */ /* 0x000fe20007810000 */
[----:B------:R-:W0:Y:S01]  /*2300*/  MUFU.TANH R26, R26 ;  /* 0x0000001a001a7308 */ /* 0x000e220000002400 */
[----:B------:R-:W-:Y:S01]  /*2310*/  ISETP.GT.AND P6, PT, R17, 0x10, PT ;  /* 0x000000101100780c */ /* 0x000fe20003fc4270 */
[C---:B------:R-:W-:Y:S01]  /*2320*/  FMUL.FTZ R66, R0.reuse, R66 ;  /* 0x0000004200427220 */ /* 0x040fe20000410000 */
[----:B---3--:R-:W-:Y:S01]  /*2330*/  FSEL R130, R15, -INF , P1 ;  /* 0xff8000000f827808 */ /* 0x008fe20000800000 */
[----:B------:R-:W-:Y:S01]  /*2340*/  FMUL.FTZ R30, R0, R30 ;  /* 0x0000001e001e7220 */ /* 0x000fe20000410000 */
[----:B------:R-:W-:Y:S01]  /*2350*/  FMNMX.FTZ R11, R124, R11, !PT ;  /* 0x0000000b7c0b7209 */ /* 0x000fe20007810000 */
[----:B------:R-:W-:Y:S01]  /*2360*/  FMUL.FTZ R67, R0, R67 ;  /* 0x0000004300437220 */ /* 0x000fe20000410000 */
[C---:B------:R-:W-:Y:S01]  /*2370*/  ISETP.GT.AND P5, PT, R17.reuse, 0x11, PT ;  /* 0x000000111100780c */ /* 0x040fe20003fa4270 */
[----:B------:R-:W2:Y:S01]  /*2380*/  MUFU.TANH R7, R7 ;  /* 0x0000000700077308 */ /* 0x000ea20000002400 */
[----:B----4-:R-:W-:Y:S01]  /*2390*/  FSEL R136, R24, -INF , P6 ;  /* 0xff80000018887808 */ /* 0x010fe20003000000 */
[----:B------:R-:W-:Y:S01]  /*23a0*/  FMUL.FTZ R77, R0, R89 ;  /* 0x00000059004d7220 */ /* 0x000fe20000410000 */
[----:B------:R-:W-:Y:S01]  /*23b0*/  FMNMX.FTZ R11, R130, R11, !PT ;  /* 0x0000000b820b7209 */ /* 0x000fe20007810000 */
[----:B------:R-:W-:Y:S01]  /*23c0*/  FMUL.FTZ R70, R0, R70 ;  /* 0x0000004600467220 */ /* 0x000fe20000410000 */
[----:B-1----:R-:W-:Y:S01]  /*23d0*/  FSEL R6, R6, -INF , P4 ;  /* 0xff80000006067808 */ /* 0x002fe20002000000 */
[----:B------:R-:W-:Y:S01]  /*23e0*/  FMUL.FTZ R71, R0, R71 ;  /* 0x0000004700477220 */ /* 0x000fe20000410000 */
[----:B------:R-:W-:Y:S01]  /*23f0*/  ISETP.GT.AND P4, PT, R17, 0x18, PT ;  /* 0x000000181100780c */ /* 0x000fe20003f84270 */
[----:B------:R-:W1:Y:S01]  /*2400*/  MUFU.TANH R93, R93 ;  /* 0x0000005d005d7308 */ /* 0x000e620000002400 */
[----:B0-----:R-:W-:Y:S01]  /*2410*/  FSEL R138, R26, -INF , P5 ;  /* 0xff8000001a8a7808 */ /* 0x001fe20002800000 */
[----:B------:R-:W-:Y:S01]  /*2420*/  FMUL.FTZ R74, R0, R74 ;  /* 0x0000004a004a7220 */ /* 0x000fe20000410000 */
[----:B------:R-:W-:Y:S01]  /*2430*/  FMNMX.FTZ R11, R136, R11, !PT ;  /* 0x0000000b880b7209 */ /* 0x000fe20007810000 */
[C---:B------:R-:W-:Y:S01]  /*2440*/  FMUL.FTZ R34, R0.reuse, R34 ;  /* 0x0000002200227220 */ /* 0x040fe20000410000 */
[C---:B------:R-:W-:Y:S01]  /*2450*/  FMUL.FTZ R62, R0.reuse, R64 ;  /* 0x00000040003e7220 */ /* 0x040fe20000410000 */
[----:B------:R-:W-:Y:S01]  /*2460*/  FMUL.FTZ R75, R0, R75 ;  /* 0x0000004b004b7220 */ /* 0x000fe20000410000 */
[----:B------:R-:W-:Y:S01]  /*2470*/  FMNMX.FTZ R11, R138, R11, !PT ;  /* 0x0000000b8a0b7209 */ /* 0x000fe20007810000 */
[----:B------:R-:W0:Y:S01]  /*2480*/  MUFU.TANH R8, R8 ;  /* 0x0000000800087308 */ /* 0x000e220000002400 */
[----:B--2---:R-:W-:Y:S01]  /*2490*/  FSEL R7, R7, -INF , P3 ;  /* 0xff80000007077808 */ /* 0x004fe20001800000 */
[C---:B------:R-:W-:Y:S01]  /*24a0*/  FMUL.FTZ R46, R0.reuse, R46 ;  /* 0x0000002e002e7220 */ /* 0x040fe20000410000 */
[----:B------:R-:W-:Y:S01]  /*24b0*/  ISETP.GT.AND P3, PT, R17, 0x19, PT ;  /* 0x000000191100780c */ /* 0x000fe20003f64270 */
[C---:B------:R-:W-:Y:S01]  /*24c0*/  FMUL.FTZ R38, R0.reuse, R38 ;  /* 0x0000002600267220 */ /* 0x040fe20000410000 */
[C---:B------:R-:W-:Y:S01]  /*24d0*/  FMUL.FTZ R63, R0.reuse, R68 ;  /* 0x00000044003f7220 */ /* 0x040fe20000410000 */
[C---:B------:R-:W-:Y:S01]  /*24e0*/  FMUL.FTZ R47, R0.reuse, R47 ;  /* 0x0000002f002f7220 */ /* 0x040fe20000410000 */
[C---:B------:R-:W-:Y:S01]  /*24f0*/  FMUL.FTZ R42, R0.reuse, R42 ;  /* 0x0000002a002a7220 */ /* 0x040fe20000410000 */
[----:B------:R-:W2:Y:S01]  /*2500*/  MUFU.TANH R92, R92 ;  /* 0x0000005c005c7308 */ /* 0x000ea20000002400 */
[----:B-1----:R-:W-:Y:S01]  /*2510*/  FSEL R140, R93, -INF , P4 ;  /* 0xff8000005d8c7808 */ /* 0x002fe20002000000 */
[C---:B------:R-:W-:Y:S01]  /*2520*/  FMUL.FTZ R64, R0.reuse, R69 ;  /* 0x0000004500407220 */ /* 0x040fe20000410000 */
[C---:B------:R-:W-:Y:S01]  /*2530*/  FMUL.FTZ R50, R0.reuse, R50 ;  /* 0x0000003200327220 */ /* 0x040fe20000410000 */
[----:B------:R-:W-:Y:S01]  /*2540*/  FMUL.FTZ R51, R0, R51 ;  /* 0x0000003300337220 */ /* 0x000fe20000410000 */
[----:B------:R-:W-:Y:S01]  /*2550*/  FMNMX.FTZ R11, R140, R11, !PT ;  /* 0x0000000b8c0b7209 */ /* 0x000fe20007810000 */
[C---:B------:R-:W-:Y:S01]  /*2560*/  FMUL.FTZ R54, R0.reuse, R54 ;  /* 0x0000003600367220 */ /* 0x040fe20000410000 */
[----:B------:R-:W-:Y:S01]  /*2570*/  FMUL.FTZ R55, R0, R55 ;  /* 0x0000003700377220 */ /* 0x000fe20000410000 */
[----:B------:R-:W1:Y:S01]  /*2580*/  MUFU.TANH R9, R9 ;  /* 0x0000000900097308 */ /* 0x000e620000002400 */
[----:B0-----:R-:W-:Y:S01]  /*2590*/  FSEL R14, R8, -INF , P2 ;  /* 0xff800000080e7808 */ /* 0x001fe20001000000 */
[C---:B------:R-:W-:Y:S01]  /*25a0*/  FMUL.FTZ R45, R0.reuse, R45 ;  /* 0x0000002d002d7220 */ /* 0x040fe20000410000 */
[----:B------:R-:W-:Y:S01]  /*25b0*/  ISETP.GT.AND P2, PT, R17, 0x20, PT ;  /* 0x000000201100780c */ /* 0x000fe20003f44270 */
[C---:B------:R-:W-:Y:S01]  /*25c0*/  FMUL.FTZ R58, R0.reuse, R58 ;  /* 0x0000003a003a7220 */ /* 0x040fe20000410000 */
[C---:B------:R-:W-:Y:S01]  /*25d0*/  FMUL.FTZ R59, R0.reuse, R59 ;  /* 0x0000003b003b7220 */ /* 0x040fe20000410000 */
[C---:B------:R-:W-:Y:S01]  /*25e0*/  FMUL.FTZ R48, R0.reuse, R48 ;  /* 0x0000003000307220 */ /* 0x040fe20000410000 */
[----:B------:R-:W-:Y:S01]  /*25f0*/  FMUL.FTZ R49, R0, R49 ;  /* 0x0000003100317220 */ /* 0x000fe20000410000 */
[----:B------:R0:W3:Y:S01]  /*2600*/  MUFU.TANH R94, R78 ;  /* 0x0000004e005e7308 */ /* 0x0000e20000002400 */
[----:B--2---:R-:W-:Y:S01]  /*2610*/  FSEL R142, R92, -INF , P3 ;  /* 0xff8000005c8e7808 */ /* 0x004fe20001800000 */
[C---:B------:R-:W-:Y:S01]  /*2620*/  FMUL.FTZ R31, R0.reuse, R31 ;  /* 0x0000001f001f7220 */ /* 0x040fe20000410000 */
[C---:B------:R-:W-:Y:S01]  /*2630*/  FMUL.FTZ R52, R0.reuse, R52 ;  /* 0x0000003400347220 */ /* 0x040fe20000410000 */
[----:B------:R-:W-:Y:S01]  /*2640*/  FMUL.FTZ R53, R0, R53 ;  /* 0x0000003500357220 */ /* 0x000fe20000410000 */
[----:B------:R-:W-:Y:S01]  /*2650*/  FMNMX.FTZ R11, R142, R11, !PT ;  /* 0x0000000b8e0b7209 */ /* 0x000fe20007810000 */
[C---:B------:R-:W-:Y:S01]  /*2660*/  FMUL.FTZ R35, R0.reuse, R35 ;  /* 0x0000002300237220 */ /* 0x040fe20000410000 */
[C---:B------:R-:W-:Y:S01]  /*2670*/  FMUL.FTZ R56, R0.reuse, R56 ;  /* 0x0000003800387220 */ /* 0x040fe20000410000 */
[----:B------:R-:W2:Y:S01]  /*2680*/  MUFU.TANH R12, R12 ;  /* 0x0000000c000c7308 */ /* 0x000ea20000002400 */
[----:B-1----:R-:W-:Y:S01]  /*2690*/  FSEL R16, R9, -INF , P1 ;  /* 0xff80000009107808 */ /* 0x002fe20000800000 */
[C---:B0-----:R-:W-:Y:S01]  /*26a0*/  FMUL.FTZ R78, R0.reuse, R88 ;  /* 0x00000058004e7220 */ /* 0x041fe20000410000 */
[C---:B------:R-:W-:Y:S01]  /*26b0*/  ISETP.GT.AND P1, PT, R17.reuse, 0x21, PT ;  /* 0x000000211100780c */ /* 0x040fe20003f24270 */
[C---:B------:R-:W-:Y:S01]  /*26c0*/  FMUL.FTZ R57, R0.reuse, R57 ;  /* 0x0000003900397220 */ /* 0x040fe20000410000 */
[C---:B------:R-:W-:Y:S01]  /*26d0*/  FMUL.FTZ R39, R0.reuse, R39 ;  /* 0x0000002700277220 */ /* 0x040fe20000410000 */
[C---:B------:R-:W-:Y:S01]  /*26e0*/  FMUL.FTZ R29, R0.reuse, R29 ;  /* 0x0000001d001d7220 */ /* 0x040fe20000410000 */
[----:B------:R-:W-:Y:S01]  /*26f0*/  FMUL.FTZ R43, R0, R43 ;  /* 0x0000002b002b7220 */ /* 0x000fe20000410000 */
[----:B------:R0:W1:Y:S01]  /*2700*/  MUFU.TANH R95, R79 ;  /* 0x0000004f005f7308 */ /* 0x0000620000002400 */
[----:B---3--:R-:W-:Y:S01]  /*2710*/  FSEL R144, R94, -INF , P2 ;  /* 0xff8000005e907808 */ /* 0x008fe20001000000 */
[C---:B------:R-:W-:Y:S01]  /*2720*/  FMUL.FTZ R33, R0.reuse, R33 ;  /* 0x0000002100217220 */ /* 0x040fe20000410000 */
[----:B------:R-:W-:Y:S01]  /*2730*/  ULDC UR4, c[0x0][0x988] ;  /* 0x0002620000047ab9 */ /* 0x000fe20000000800 */
[----:B------:R-:W-:Y:S01]  /*2740*/  FMUL.FTZ R37, R0, R37 ;  /* 0x0000002500257220 */ /* 0x000fe20000410000 */
[----:B------:R-:W-:Y:S01]  /*2750*/  FMNMX.FTZ R11, R144, R11, !PT ;  /* 0x0000000b900b7209 */ /* 0x000fe20007810000 */
[----:B------:R-:W-:Y:S01]  /*2760*/  IMAD.U32 R9, RZ, RZ, UR4 ;  /* 0x00000004ff097e24 */ /* 0x000fe2000f8e00ff */
[----:B------:R-:W-:Y:S01]  /*2770*/  P2R R109, PR, RZ, 0x1 ;  /* 0x00000001ff6d7803 */ /* 0x000fe20000000000 */
[----:B------:R-:W3:Y:S01]  /*2780*/  MUFU.TANH R13, R13 ;  /* 0x0000000d000d7308 */ /* 0x000ee20000002400 */
[----:B--2---:R-:W-:Y:S01]  /*2790*/  FSEL R12, R12, -INF , P6 ;  /* 0xff8000000c0c7808 */ /* 0x004fe20003000000 */
[C---:B0-----:R-:W-:Y:S01]  /*27a0*/  FMUL.FTZ R79, R0.reuse, R60 ;  /* 0x0000003c004f7220 */ /* 0x041fe20000410000 */
[----:B------:R-:W-:Y:S01]  /*27b0*/  ISETP.GT.AND P6, PT, R17, 0x28, PT ;  /* 0x000000281100780c */ /* 0x000fe20003fc4270 */
[C---:B------:R-:W-:Y:S01]  /*27c0*/  FMUL.FTZ R60, R0.reuse, R61 ;  /* 0x0000003d003c7220 */ /* 0x040fe20000410000 */
[C---:B------:R-:W-:Y:S01]  /*27d0*/  FMUL.FTZ R61, R0.reuse, R65 ;  /* 0x00000041003d7220 */ /* 0x040fe20000410000 */
[C---:B------:R-:W-:Y:S01]  /*27e0*/  FMUL.FTZ R65, R0.reuse, R73 ;  /* 0x0000004900417220 */ /* 0x040fe20000410000 */
[C---:B------:R-:W-:Y:S01]  /*27f0*/  FMUL.FTZ R32, R0.reuse, R32 ;  /* 0x0000002000207220 */ /* 0x040fe20000410000 */
[----:B------:R-:W0:Y:S01]  /*2800*/  MUFU.TANH R82, R82 ;  /* 0x0000005200527308 */ /* 0x000e220000002400 */
[----:B-1----:R-:W-:Y:S01]  /*2810*/  FSEL R146, R95, -INF , P1 ;  /* 0xff8000005f927808 */ /* 0x002fe20000800000 */
[C---:B------:R-:W-:Y:S01]  /*2820*/  FMUL.FTZ R36, R0.reuse, R36 ;  /* 0x0000002400247220 */ /* 0x040fe20000410000 */
[C---:B------:R-:W-:Y:S01]  /*2830*/  FMUL.FTZ R40, R0.reuse, R40 ;  /* 0x0000002800287220 */ /* 0x040fe20000410000 */
[----:B------:R-:W-:Y:S01]  /*2840*/  FMUL.FTZ R41, R0, R41 ;  /* 0x0000002900297220 */ /* 0x000fe20000410000 */
[----:B------:R-:W-:Y:S01]  /*2850*/  FMNMX.FTZ R11, R146, R11, !PT ;  /* 0x0000000b920b7209 */ /* 0x000fe20007810000 */
[----:B------:R-:W-:Y:S01]  /*2860*/  UIADD3 UR51, UR43, -0x2, URZ ;  /* 0xfffffffe2b337890 */ /* 0x000fe2000fffe03f */
[----:B------:R-:W1:Y:S01]  /*2870*/  S2UR UR43, SR_CgaCtaId ;  /* 0x00000000002b79c3 */ /* 0x000e620000008800 */
[----:B------:R-:W2:Y:S01]  /*2880*/  MUFU.TANH R18, R18 ;  /* 0x0000001200127308 */ /* 0x000ea20000002400 */
[----:B---3--:R-:W-:Y:S01]  /*2890*/  FSEL R24, R13, -INF , P5 ;  /* 0xff8000000d187808 */ /* 0x008fe20002800000 */
[----:B------:R-:W-:Y:S01]  /*28a0*/  UISETP.GE.AND UP0, UPT, UR51, UR38, UPT ;  /* 0x000000263300728c */ /* 0x000fe2000bf06270 */
[----:B------:R-:W-:Y:S01]  /*28b0*/  ISETP.GT.AND P5, PT, R17, 0x29, PT ;  /* 0x000000291100780c */ /* 0x000fe20003fa4270 */
[----:B------:R-:W-:Y:S01]  /*28c0*/  UIADD3 UR4, UR41, 0x22840, URZ ;  /* 0x0002284029047890 */ /* 0x000fe2000fffe03f */
[----:B------:R-:W-:-:S03]  /*28d0*/  UMOV UR50, URZ ;  /* 0x0000003f00327c82 */ /* 0x000fc60008000000 */
[----:B------:R-:W3:Y:S01]  /*28e0*/  MUFU.TANH R83, R83 ;  /* 0x0000005300537308 */ /* 0x000ee20000002400 */
[----:B0-----:R-:W-:Y:S01]  /*28f0*/  FSEL R148, R82, -INF , P6 ;  /* 0xff80000052947808 */ /* 0x001fe20003000000 */
[----:B------:R-:W-:-:S03]  /*2900*/  UPRMT UR4, UR44, 0x654, UR4 ;  /* 0x000006542c047896 */ /* 0x000fc60008000004 */
[----:B------:R-:W-:-:S03]  /*2910*/  FMNMX.FTZ R11, R148, R11, !PT ;  /* 0x0000000b940b7209 */ /* 0x000fc60007810000 */
[----:B------:R-:W0:Y:S01]  /*2920*/  MUFU.TANH R19, R19 ;  /* 0x0000001300137308 */ /* 0x000e220000002400 */
[----:B--2---:R-:W-:Y:S02]  /*2930*/  FSEL R18, R18, -INF , P4 ;  /* 0xff80000012127808 */ /* 0x004fe40002000000 */
[----:B------:R-:W-:Y:S01]  /*2940*/  ISETP.GT.AND P4, PT, R17, 0x30, PT ;  /* 0x000000301100780c */ /* 0x000fe20003f84270 */
[----:B------:R-:W-:Y:S04]  /*2950*/  SYNCS.ARRIVE.TRANS64.RED.A1T0 RZ, [UR4], RZ ;  /* 0x000000ffffff79a7 */ /* 0x000fe80008100404 */
[----:B------:R-:W2:Y:S01]  /*2960*/  MUFU.TANH R86, R86 ;  /* 0x0000005600567308 */ /* 0x000ea20000002400 */
[----:B---3--:R-:W-:-:S04]  /*2970*/  FSEL R150, R83, -INF , P5 ;  /* 0xff80000053967808 */ /* 0x008fc80002800000 */
[----:B------:R-:W-:-:S03]  /*2980*/  FMNMX.FTZ R11, R150, R11, !PT ;  /* 0x0000000b960b7209 */ /* 0x000fc60007810000 */
[----:B------:R-:W3:Y:S01]  /*2990*/  MUFU.TANH R20, R20 ;  /* 0x0000001400147308 */ /* 0x000ee20000002400 */
[----:B0-----:R-:W-:Y:S02]  /*29a0*/  FSEL R26, R19, -INF , P3 ;  /* 0xff800000131a7808 */ /* 0x001fe40001800000 */
[----:B------:R-:W-:Y:S02]  /*29b0*/  ISETP.GT.AND P3, PT, R17, 0x31, PT ;  /* 0x000000311100780c */ /* 0x000fe40003f64270 */
[----:B------:R-:W-:-:S03]  /*29c0*/  FMNMX.FTZ R19, R6, R7, !PT ;  /* 0x0000000706137209 */ /* 0x000fc60007810000 */
[----:B------:R-:W0:Y:S01]  /*29d0*/  MUFU.TANH R87, R87 ;  /* 0x0000005700577308 */ /* 0x000e220000002400 */
[----:B--2---:R-:W-:Y:S02]  /*29e0*/  FSEL R152, R86, -INF , P4 ;  /* 0xff80000056987808 */ /* 0x004fe40002000000 */
[----:B------:R-:W-:Y:S02]  /*29f0*/  FMNMX.FTZ R19, R14, R19, !PT ;  /* 0x000000130e137209 */ /* 0x000fe40007810000 */
[----:B------:R-:W-:-:S03]  /*2a00*/  FMNMX.FTZ R11, R152, R11, !PT ;  /* 0x0000000b980b7209 */ /* 0x000fc60007810000 */
[----:B------:R-:W-:Y:S01]  /*2a10*/  MUFU.TANH R21, R21 ;  /* 0x0000001500157308 */ /* 0x000fe20000002400 */
[----:B---3--:R-:W-:Y:S02]  /*2a20*/  FSEL R20, R20, -INF , P2 ;  /* 0xff80000014147808 */ /* 0x008fe40001000000 */
[----:B------:R-:W-:-:S05]  /*2a30*/  ISETP.GT.AND P2, PT, R17, 0x38, PT ;  /* 0x000000381100780c */ /* 0x000fca0003f44270 */
[----:B------:R-:W2:Y:S01]  /*2a40*/  MUFU.TANH R90, R90 ;  /* 0x0000005a005a7308 */ /* 0x000ea20000002400 */
[----:B0-----:R-:W-:Y:S02]  /*2a50*/  FSEL R154, R87, -INF , P3 ;  /* 0xff800000579a7808 */ /* 0x001fe40001800000 */
[----:B------:R-:W-:Y:S02]  /*2a60*/  MOV R87, R25 ;  /* 0x0000001900577202 */ /* 0x000fe40000000f00 */
[----:B------:R-:W-:-:S03]  /*2a70*/  FMNMX.FTZ R11, R154, R11, !PT ;  /* 0x0000000b9a0b7209 */ /* 0x000fc60007810000 */
[----:B------:R-:W-:Y:S08]  /*2a80*/  MUFU.TANH R23, R23 ;  /* 0x0000001700177308 */ /* 0x000ff00000002400 */
[----:B------:R-:W-:Y:S01]  /*2a90*/  MUFU.TANH R91, R91 ;  /* 0x0000005b005b7308 */ /* 0x000fe20000002400 */
[----:B--2---:R-:W-:-:S04]  /*2aa0*/  FSEL R156, R90, -INF , P2 ;  /* 0xff8000005a9c7808 */ /* 0x004fc80001000000 */
[----:B------:R-:W-:-:S03]  /*2ab0*/  FMNMX.FTZ R11, R156, R11, !PT ;  /* 0x0000000b9c0b7209 */ /* 0x000fc60007810000 */
[----:B------:R-:W0:Y:S08]  /*2ac0*/  MUFU.TANH R22, R22 ;  /* 0x0000001600167308 */ /* 0x000e300000002400 */
[----:B------:R-:W-:Y:S08]  /*2ad0*/  MUFU.TANH R80, R80 ;  /* 0x0000005000507308 */ /* 0x000ff00000002400 */
[----:B------:R-:W2:Y:S01]  /*2ae0*/  MUFU.TANH R76, R76 ;  /* 0x0000004c004c7308 */ /* 0x000ea20000002400 */
[----:B0-----:R-:W-:-:S02]  /*2af0*/  FSEL R22, R22, -INF , P5 ;  /* 0xff80000016167808 */ /* 0x001fc40002800000 */
[----:B------:R-:W-:-:S05]  /*2b00*/  ISETP.GT.AND P5, PT, R17, 0x41, PT ;  /* 0x000000411100780c */ /* 0x000fca0003fa4270 */
[----:B------:R-:W0:Y:S08]  /*2b10*/  MUFU.TANH R81, R81 ;  /* 0x0000005100517308 */ /* 0x000e300000002400 */
[----:B------:R-:W-:Y:S01]  /*2b20*/  MUFU.TANH R27, R27 ;  /* 0x0000001b001b7308 */ /* 0x000fe20000002400 */
[----:B--2---:R-:W-:Y:S02]  /*2b30*/  FSEL R76, R76, -INF , P4 ;  /* 0xff8000004c4c7808 */ /* 0x004fe40002000000 */
[----:B------:R-:W-:-:S05]  /*2b40*/  ISETP.GT.AND P4, PT, R17, 0x48, PT ;  /* 0x000000481100780c */ /* 0x000fca0003f84270 */
[----:B------:R2:W-:Y:S01]  /*2b50*/  MUFU.TANH R73, R28 ;  /* 0x0000001c00497308 */ /* 0x0005e20000002400 */
[----:B0-----:R-:W-:-:S07]  /*2b60*/  FSEL R162, R81, -INF , P5 ;  /* 0xff80000051a27808 */ /* 0x001fce0002800000 */
[----:B------:R0:W3:Y:S01]  /*2b70*/  MUFU.TANH R102, R66 ;  /* 0x0000004200667308 */ /* 0x0000e20000002400 */
[----:B--2---:R-:W-:Y:S02]  /*2b80*/  FSEL R28, R21, -INF , P1 ;  /* 0xff800000151c7808 */ /* 0x004fe40000800000 */
[----:B------:R-:W-:Y:S02]  /*2b90*/  ISETP.GT.AND P1, PT, R17, 0x39, PT ;  /* 0x000000391100780c */ /* 0x000fe40003f24270 */
[----:B------:R-:W-:Y:S02]  /*2ba0*/  FMNMX.FTZ R21, R16, R19, !PT ;  /* 0x0000001310157209 */ /* 0x000fe40007810000 */
[----:B------:R-:W-:Y:S01]  /*2bb0*/  FSEL R158, R91, -INF , P1 ;  /* 0xff8000005b9e7808 */ /* 0x000fe20000800000 */
[----:B------:R-:W2:Y:S01]  /*2bc0*/  MUFU.TANH R78, R78 ;  /* 0x0000004e004e7308 */ /* 0x000ea20000002400 */
[----:B0-----:R-:W-:Y:S01]  /*2bd0*/  FMUL.FTZ R66, R0, R72 ;  /* 0x0000004800427220 */ /* 0x001fe20000410000 */
[----:B------:R-:W-:-:S02]  /*2be0*/  FMNMX.FTZ R21, R12, R21, !PT ;  /* 0x000000150c157209 */ /* 0x000fc40007810000 */
[----:B------:R-:W-:Y:S02]  /*2bf0*/  FMNMX.FTZ R11, R158, R11, !PT ;  /* 0x0000000b9e0b7209 */ /* 0x000fe40007810000 */
[----:B------:R-:W-:Y:S02]  /*2c00*/  FMNMX.FTZ R21, R24, R21, !PT ;  /* 0x0000001518157209 */ /* 0x000fe40007810000 */
[----:B------:R0:W-:Y:S01]  /*2c10*/  MUFU.TANH R116, R30 ;  /* 0x0000001e00747308 */ /* 0x0001e20000002400 */
[----:B---3--:R-:W-:Y:S02]  /*2c20*/  FSEL R102, R102, -INF , P4 ;  /* 0xff80000066667808 */ /* 0x008fe40002000000 */
[----:B------:R-:W-:-:S05]  /*2c30*/  FMNMX.FTZ R21, R18, R21, !PT ;  /* 0x0000001512157209 */ /* 0x000fca0007810000 */
[----:B------:R3:W-:Y:S01]  /*2c40*/  MUFU.TANH R112, R67 ;  /* 0x0000004300707308 */ /* 0x0007e20000002400 */
[----:B0-----:R-:W-:Y:S02]  /*2c50*/  FSEL R30, R23, -INF , P6 ;  /* 0xff800000171e7808 */ /* 0x001fe40003000000 */
[C---:B------:R-:W-:Y:S02]  /*2c60*/  ISETP.GT.AND P6, PT, R17.reuse, 0x40, PT ;  /* 0x000000401100780c */ /* 0x040fe40003fc4270 */
[----:B--2---:R-:W-:Y:S02]  /*2c70*/  FSEL R78, R78, -INF , P2 ;  /* 0xff8000004e4e7808 */ /* 0x004fe40001000000 */
[----:B------:R-:W-:Y:S01]  /*2c80*/  FSEL R160, R80, -INF , P6 ;  /* 0xff80000050a07808 */ /* 0x000fe20003000000 */
[----:B------:R-:W-:Y:S01]  /*2c90*/  MUFU.TANH R77, R77 ;  /* 0x0000004d004d7308 */ /* 0x000fe20000002400 */
[----:B------:R-:W-:Y:S01]  /*2ca0*/  ISETP.GT.AND P2, PT, R17, 0x50, PT ;  /* 0x000000501100780c */ /* 0x000fe20003f44270 */
[----:B---3--:R-:W-:Y:S01]  /*2cb0*/  FMUL.FTZ R67, R0, R44 ;  /* 0x0000002c00437220 */ /* 0x008fe20000410000 */
[----:B------:R-:W-:-:S02]  /*2cc0*/  FMNMX.FTZ R11, R160, R11, !PT ;  /* 0x0000000ba00b7209 */ /* 0x000fc40007810000 */
[----:B------:R-:W-:Y:S02]  /*2cd0*/  FMNMX.FTZ R23, R26, R21, !PT ;  /* 0x000000151a177209 */ /* 0x000fe40007810000 */
[----:B------:R-:W-:Y:S01]  /*2ce0*/  FMNMX.FTZ R11, R162, R11, !PT ;  /* 0x0000000ba20b7209 */ /* 0x000fe20007810000 */
[----:B------:R-:W0:Y:S01]  /*2cf0*/  MUFU.TANH R70, R70 ;  /* 0x0000004600467308 */ /* 0x000e220000002400 */
[----:B------:R-:W-:Y:S02]  /*2d00*/  FMNMX.FTZ R23, R20, R23, !PT ;  /* 0x0000001714177209 */ /* 0x000fe40007810000 */
[----:B------:R-:W-:Y:S02]  /*2d10*/  FMNMX.FTZ R11, R102, R11, !PT ;  /* 0x0000000b660b7209 */ /* 0x000fe40007810000 */
[----:B------:R-:W-:-:S03]  /*2d20*/  FMNMX.FTZ R23, R28, R23, !PT ;  /* 0x000000171c177209 */ /* 0x000fc60007810000 */
[----:B------:R-:W-:Y:S01]  /*2d30*/  MUFU.TANH R79, R79 ;  /* 0x0000004f004f7308 */ /* 0x000fe20000002400 */
[----:B------:R-:W-:-:S07]  /*2d40*/  FMNMX.FTZ R23, R30, R23, !PT ;  /* 0x000000171e177209 */ /* 0x000fce0007810000 */
[----:B------:R-:W-:Y:S01]  /*2d50*/  MUFU.TANH R71, R71 ;  /* 0x0000004700477308 */ /* 0x000fe20000002400 */
[----:B0-----:R-:W-:-:S07]  /*2d60*/  FSEL R110, R70, -INF , P2 ;  /* 0xff800000466e7808 */ /* 0x001fce0001000000 */
[----:B------:R-:W0:Y:S08]  /*2d70*/  MUFU.TANH R60, R60 ;  /* 0x0000003c003c7308 */ /* 0x000e300000002400 */
[----:B------:R2:W-:Y:S08]  /*2d80*/  MUFU.TANH R120, R34 ;  /* 0x0000002200787308 */ /* 0x0005f00000002400 */
[----:B------:R-:W-:Y:S01]  /*2d90*/  MUFU.TANH R74, R74 ;  /* 0x0000004a004a7308 */ /* 0x000fe20000002400 */
[----:B--2---:R-:W-:-:S02]  /*2da0*/  FSEL R34, R27, -INF , P3 ;  /* 0xff8000001b227808 */ /* 0x004fc40001800000 */
[C---:B------:R-:W-:Y:S02]  /*2db0*/  ISETP.GT.AND P3, PT, R17.reuse, 0x49, PT ;  /* 0x000000491100780c */ /* 0x040fe40003f64270 */
[----:B0-----:R-:W-:Y:S02]  /*2dc0*/  FSEL R60, R60, -INF , P5 ;  /* 0xff8000003c3c7808 */ /* 0x001fe40002800000 */
[----:B------:R-:W-:Y:S01]  /*2dd0*/  FSEL R112, R112, -INF , P3 ;  /* 0xff80000070707808 */ /* 0x000fe20001800000 */
[----:B------:R-:W0:Y:S01]  /*2de0*/  MUFU.TANH R62, R62 ;  /* 0x0000003e003e7308 */ /* 0x000e220000002400 */
[----:B------:R-:W-:Y:S02]  /*2df0*/  ISETP.GT.AND P5, PT, R17, 0x59, PT ;  /* 0x000000591100780c */ /* 0x000fe40003fa4270 */
[----:B------:R-:W-:Y:S02]  /*2e00*/  FMNMX.FTZ R11, R112, R11, !PT ;  /* 0x0000000b700b7209 */ /* 0x000fe40007810000 */
[----:B------:R-:W-:-:S02]  /*2e10*/  FMNMX.FTZ R27, R22, R23, !PT ;  /* 0x00000017161b7209 */ /* 0x000fc40007810000 */
[----:B------:R-:W-:Y:S01]  /*2e20*/  FMNMX.FTZ R11, R110, R11, !PT ;  /* 0x0000000b6e0b7209 */ /* 0x000fe20007810000 */
[----:B------:R-:W2:Y:S01]  /*2e30*/  MUFU.TANH R75, R75 ;  /* 0x0000004b004b7308 */ /* 0x000ea20000002400 */
[----:B------:R-:W-:-:S04]  /*2e40*/  FMNMX.FTZ R27, R76, R27, !PT ;  /* 0x0000001b4c1b7209 */ /* 0x000fc80007810000 */
[----:B------:R-:W-:-:S03]  /*2e50*/  FMNMX.FTZ R27, R34, R27, !PT ;  /* 0x0000001b221b7209 */ /* 0x000fc60007810000 */
[----:B------:R-:W3:Y:S01]  /*2e60*/  MUFU.TANH R61, R61 ;  /* 0x0000003d003d7308 */ /* 0x000ee20000002400 */
[----:B0-----:R-:W-:Y:S02]  /*2e70*/  FSEL R62, R62, -INF , P4 ;  /* 0xff8000003e3e7808 */ /* 0x001fe40002000000 */
[----:B------:R-:W-:Y:S02]  /*2e80*/  ISETP.GT.AND P4, PT, R17, 0x60, PT ;  /* 0x000000601100780c */ /* 0x000fe40003f84270 */
[----:B------:R-:W-:-:S03]  /*2e90*/  FMNMX.FTZ R27, R78, R27, !PT ;  /* 0x0000001b4e1b7209 */ /* 0x000fc60007810000 */
[----:B------:R0:W-:Y:S01]  /*2ea0*/  MUFU.TANH R126, R38 ;  /* 0x00000026007e7308 */ /* 0x0001e20000002400 */
[----:B--2---:R-:W-:-:S07]  /*2eb0*/  FSEL R100, R75, -INF , P5 ;  /* 0xff8000004b647808 */ /* 0x004fce0002800000 */
[----:B------:R-:W2:Y:S01]  /*2ec0*/  MUFU.TANH R46, R46 ;  /* 0x0000002e002e7308 */ /* 0x000ea20000002400 */
[----:B0-----:R-:W-:Y:S02]  /*2ed0*/  FSEL R38, R77, -INF , P1 ;  /* 0xff8000004d267808 */ /* 0x001fe40000800000 */
[----:B------:R-:W-:Y:S02]  /*2ee0*/  ISETP.GT.AND P1, PT, R17, 0x51, PT ;  /* 0x000000511100780c */ /* 0x000fe40003f24270 */
[----:B---3--:R-:W-:Y:S02]  /*2ef0*/  FSEL R44, R61, -INF , P3 ;  /* 0xff8000003d2c7808 */ /* 0x008fe40001800000 */
[----:B------:R-:W-:Y:S01]  /*2f00*/  FSEL R108, R71, -INF , P1 ;  /* 0xff800000476c7808 */ /* 0x000fe20000800000 */
[----:B------:R-:W0:Y:S01]  /*2f10*/  MUFU.TANH R63, R63 ;  /* 0x0000003f003f7308 */ /* 0x000e220000002400 */
[----:B------:R-:W-:Y:S02]  /*2f20*/  ISETP.GT.AND P3, PT, R17, 0x61, PT ;  /* 0x000000611100780c */ /* 0x000fe40003f64270 */
[----:B------:R-:W-:-:S05]  /*2f30*/  FMNMX.FTZ R11, R108, R11, !PT ;  /* 0x0000000b6c0b7209 */ /* 0x000fca0007810000 */
[----:B------:R3:W-:Y:S01]  /*2f40*/  MUFU.TANH R134, R42 ;  /* 0x0000002a00867308 */ /* 0x0007e20000002400 */
[----:B--2---:R-:W-:-:S07]  /*2f50*/  FSEL R94, R46, -INF , P4 ;  /* 0xff8000002e5e7808 */ /* 0x004fce0002000000 */
[----:B------:R-:W2:Y:S01]  /*2f60*/  MUFU.TANH R47, R47 ;  /* 0x0000002f002f7308 */ /* 0x000ea20000002400 */
[----:B---3--:R-:W-:Y:S02]  /*2f70*/  FSEL R42, R79, -INF , P6 ;  /* 0xff8000004f2a7808 */ /* 0x008fe40003000000 */
[----:B------:R-:W-:Y:S02]  /*2f80*/  ISETP.GT.AND P6, PT, R17, 0x58, PT ;  /* 0x000000581100780c */ /* 0x000fe40003fc4270 */
[----:B0-----:R-:W-:Y:S02]  /*2f90*/  FSEL R46, R63, -INF , P2 ;  /* 0xff8000003f2e7808 */ /* 0x001fe40001000000 */
[----:B------:R-:W-:Y:S01]  /*2fa0*/  FSEL R104, R74, -INF , P6 ;  /* 0xff8000004a687808 */ /* 0x000fe20003000000 */
[----:B------:R-:W0:Y:S01]  /*2fb0*/  MUFU.TANH R64, R64 ;  /* 0x0000004000407308 */ /* 0x000e220000002400 */
[----:B------:R-:W-:Y:S02]  /*2fc0*/  ISETP.GT.AND P2, PT, R17, 0x68, PT ;  /* 0x000000681100780c */ /* 0x000fe40003f44270 */
[----:B------:R-:W-:-:S04]  /*2fd0*/  FMNMX.FTZ R11, R104, R11, !PT ;  /* 0x0000000b680b7209 */ /* 0x000fc80007810000 */
[----:B------:R-:W-:Y:S01]  /*2fe0*/  FMNMX.FTZ R11, R100, R11, !PT ;  /* 0x0000000b640b7209 */ /* 0x000fe20007810000 */
[----:B------:R-:W3:Y:S01]  /*2ff0*/  MUFU.TANH R50, R50 ;  /* 0x0000003200327308 */ /* 0x000ee20000002400 */
[----:B--2---:R-:W-:Y:S02]  /*3000*/  FSEL R90, R47, -INF , P3 ;  /* 0xff8000002f5a7808 */ /* 0x004fe40001800000 */
[----:B------:R-:W-:-:S04]  /*3010*/  FMNMX.FTZ R11, R94, R11, !PT ;  /* 0x0000000b5e0b7209 */ /* 0x000fc80007810000 */
[----:B------:R-:W-:Y:S01]  /*3020*/  FMNMX.FTZ R11, R90, R11, !PT ;  /* 0x0000000b5a0b7209 */ /* 0x000fe20007810000 */
[----:B------:R-:W2:Y:S01]  /*3030*/  MUFU.TANH R66, R66 ;  /* 0x0000004200427308 */ /* 0x000ea20000002400 */
[----:B0-----:R-:W-:Y:S02]  /*3040*/  FSEL R64, R64, -INF , P1 ;  /* 0xff80000040407808 */ /* 0x001fe40000800000 */
[----:B------:R-:W-:-:S05]  /*3050*/  ISETP.GT.AND P1, PT, R17, 0x69, PT ;  /* 0x000000691100780c */ /* 0x000fca0003f24270 */
[----:B------:R-:W0:Y:S01]  /*3060*/  MUFU.TANH R51, R51 ;  /* 0x0000003300337308 */ /* 0x000e220000002400 */
[----:B---3--:R-:W-:-:S04]  /*3070*/  FSEL R10, R50, -INF , P2 ;  /* 0xff800000320a7808 */ /* 0x008fc80001000000 */
[----:B------:R-:W-:-:S03]  /*3080*/  FMNMX.FTZ R11, R10, R11, !PT ;  /* 0x0000000b0a0b7209 */ /* 0x000fc60007810000 */
[----:B------:R-:W-:Y:S01]  /*3090*/  MUFU.TANH R65, R65 ;  /* 0x0000004100417308 */ /* 0x000fe20000002400 */
[----:B--2---:R-:W-:Y:S02]  /*30a0*/  FSEL R66, R66, -INF , P6 ;  /* 0xff80000042427808 */ /* 0x004fe40003000000 */
[----:B------:R-:W-:-:S05]  /*30b0*/  ISETP.GT.AND P6, PT, R17, 0x70, PT ;  /* 0x000000701100780c */ /* 0x000fca0003fc4270 */
[----:B------:R-:W2:Y:S01]  /*30c0*/  MUFU.TANH R54, R54 ;  /* 0x0000003600367308 */ /* 0x000ea20000002400 */
[----:B0-----:R-:W-:-:S04]  /*30d0*/  FSEL R88, R51, -INF , P1 ;  /* 0xff80000033587808 */ /* 0x001fc80000800000 */
[----:B------:R-:W-:-:S03]  /*30e0*/  FMNMX.FTZ R11, R88, R11, !PT ;  /* 0x0000000b580b7209 */ /* 0x000fc60007810000 */
[----:B------:R-:W0:Y:S08]  /*30f0*/  MUFU.TANH R67, R67 ;  /* 0x0000004300437308 */ /* 0x000e300000002400 */
[----:B------:R-:W-:Y:S01]  /*3100*/  MUFU.TANH R55, R55 ;  /* 0x0000003700377308 */ /* 0x000fe20000002400 */
[----:B--2---:R-:W-:-:S04]  /*3110*/  FSEL R92, R54, -INF , P6 ;  /* 0xff800000365c7808 */ /* 0x004fc80003000000 */
[----:B------:R-:W-:-:S03]  /*3120*/  FMNMX.FTZ R11, R92, R11, !PT ;  /* 0x0000000b5c0b7209 */ /* 0x000fc60007810000 */
[----:B------:R-:W-:Y:S01]  /*3130*/  MUFU.TANH R45, R45 ;  /* 0x0000002d002d7308 */ /* 0x000fe20000002400 */
[----:B0-----:R-:W-:Y:S02]  /*3140*/  FSEL R50, R67, -INF , P4 ;  /* 0xff80000043327808 */ /* 0x001fe40002000000 */
[----:B------:R-:W-:-:S05]  /*3150*/  ISETP.GT.AND P4, PT, R17, 0x78, PT ;  /* 0x000000781100780c */ /* 0x000fca0003f84270 */
[----:B------:R-:W0:Y:S08]  /*3160*/  MUFU.TANH R58, R58 ;  /* 0x0000003a003a7308 */ /* 0x000e300000002400 */
[----:B------:R2:W3:Y:S08]  /*3170*/  MUFU.TANH R68, R48 ;  /* 0x0000003000447308 */ /* 0x0004f00000002400 */
[----:B------:R-:W4:Y:S01]  /*3180*/  MUFU.TANH R59, R59 ;  /* 0x0000003b003b7308 */ /* 0x000f220000002400 */
[----:B--2---:R-:W-:-:S02]  /*3190*/  FSEL R48, R65, -INF , P5 ;  /* 0xff80000041307808 */ /* 0x004fc40002800000 */
[----:B------:R-:W-:Y:S02]  /*31a0*/  ISETP.GT.AND P5, PT, R17, 0x71, PT ;  /* 0x000000711100780c */ /* 0x000fe40003fa4270 */
[----:B0-----:R-:W-:Y:S02]  /*31b0*/  FSEL R106, R58, -INF , P4 ;  /* 0xff8000003a6a7808 */ /* 0x001fe40002000000 */
[----:B------:R-:W-:Y:S01]  /*31c0*/  FSEL R98, R55, -INF , P5 ;  /* 0xff80000037627808 */ /* 0x000fe20002800000 */
[----:B------:R-:W-:Y:S01]  /*31d0*/  MUFU.TANH R49, R49 ;  /* 0x0000003100317308 */ /* 0x000fe20000002400 */
[----:B---3--:R-:W-:Y:S02]  /*31e0*/  FSEL R54, R68, -INF , P2 ;  /* 0xff80000044367808 */ /* 0x008fe40001000000 */
[----:B------:R-:W-:Y:S02]  /*31f0*/  FMNMX.FTZ R11, R98, R11, !PT ;  /* 0x0000000b620b7209 */ /* 0x000fe40007810000 */
[----:B------:R-:W-:-:S02]  /*3200*/  ISETP.GT.AND P2, PT, R17, 0x80, PT ;  /* 0x000000801100780c */ /* 0x000fc40003f44270 */
[----:B------:R-:W-:Y:S01]  /*3210*/  FMNMX.FTZ R11, R106, R11, !PT ;  /* 0x0000000b6a0b7209 */ /* 0x000fe20007810000 */
[----:B------:R0:W2:Y:S01]  /*3220*/  MUFU.TANH R69, R52 ;  /* 0x0000003400457308 */ /* 0x0000a20000002400 */
[----:B------:R-:W-:Y:S02]  /*3230*/  FSEL R116, R116, -INF , P2 ;  /* 0xff80000074747808 */ /* 0x000fe40001000000 */
[----:B------:R-:W-:Y:S02]  /*3240*/  FSEL R74, R73, -INF , P2 ;  /* 0xff800000494a7808 */ /* 0x000fe40001000000 */
[----:B------:R-:W-:-:S03]  /*3250*/  ISETP.GT.AND P2, PT, R17, 0x98, PT ;  /* 0x000000981100780c */ /* 0x000fc60003f44270 */
[----:B------:R-:W-:Y:S01]  /*3260*/  MUFU.TANH R31, R31 ;  /* 0x0000001f001f7308 */ /* 0x000fe20000002400 */
[----:B0-----:R-:W-:Y:S02]  /*3270*/  FSEL R52, R45, -INF , P3 ;  /* 0xff8000002d347808 */ /* 0x001fe40001800000 */
[----:B------:R-:W-:Y:S02]  /*3280*/  ISETP.GT.AND P3, PT, R17, 0x79, PT ;  /* 0x000000791100780c */ /* 0x000fe40003f64270 */
[----:B------:R-:W-:Y:S02]  /*3290*/  FSEL R134, R134, -INF , P2 ;  /* 0xff80000086867808 */ /* 0x000fe40001000000 */
[----:B----4-:R-:W-:Y:S01]  /*32a0*/  FSEL R114, R59, -INF , P3 ;  /* 0xff8000003b727808 */ /* 0x010fe20001800000 */
[----:B------:R-:W0:Y:S01]  /*32b0*/  MUFU.TANH R53, R53 ;  /* 0x0000003500357308 */ /* 0x000e220000002400 */
[----:B--2---:R-:W-:Y:S02]  /*32c0*/  FSEL R58, R69, -INF , P6 ;  /* 0xff800000453a7808 */ /* 0x004fe40003000000 */
[----:B------:R-:W-:-:S02]  /*32d0*/  FMNMX.FTZ R11, R114, R11, !PT ;  /* 0x0000000b720b7209 */ /* 0x000fc40007810000 */
[----:B------:R-:W-:Y:S02]  /*32e0*/  ISETP.GT.AND P6, PT, R17, 0x88, PT ;  /* 0x000000881100780c */ /* 0x000fe40003fc4270 */
[----:B------:R-:W-:Y:S01]  /*32f0*/  FMNMX.FTZ R11, R116, R11, !PT ;  /* 0x0000000b740b7209 */ /* 0x000fe20007810000 */
[----:B------:R2:W3:Y:S01]  /*3300*/  MUFU.TANH R72, R56 ;  /* 0x0000003800487308 */ /* 0x0004e20000002400 */
[----:B------:R-:W-:-:S07]  /*3310*/  FSEL R120, R120, -INF , P6 ;  /* 0xff80000078787808 */ /* 0x000fce0003000000 */
[----:B------:R-:W4:Y:S01]  /*3320*/  MUFU.TANH R35, R35 ;  /* 0x0000002300237308 */ /* 0x000f220000002400 */
[----:B--2---:R-:W-:Y:S02]  /*3330*/  FSEL R56, R49, -INF , P1 ;  /* 0xff80000031387808 */ /* 0x004fe40000800000 */
[----:B------:R-:W-:Y:S02]  /*3340*/  ISETP.GT.AND P1, PT, R17, 0x81, PT ;  /* 0x000000811100780c */ /* 0x000fe40003f24270 */
[----:B0-----:R-:W-:Y:S02]  /*3350*/  FSEL R68, R53, -INF , P5 ;  /* 0xff80000035447808 */ /* 0x001fe40002800000 */
[----:B------:R-:W-:Y:S01]  /*3360*/  FSEL R118, R31, -INF , P1 ;  /* 0xff8000001f767808 */ /* 0x000fe20000800000 */
[----:B------:R-:W0:Y:S01]  /*3370*/  MUFU.TANH R57, R57 ;  /* 0x0000003900397308 */ /* 0x000e220000002400 */
[----:B------:R-:W-:Y:S02]  /*3380*/  ISETP.GT.AND P5, PT, R17, 0x89, PT ;  /* 0x000000891100780c */ /* 0x000fe40003fa4270 */
[----:B------:R-:W-:-:S02]  /*3390*/  FMNMX.FTZ R11, R118, R11, !PT ;  /* 0x0000000b760b7209 */ /* 0x000fc40007810000 */
[----:B---3--:R-:W-:Y:S02]  /*33a0*/  FSEL R70, R72, -INF , P4 ;  /* 0xff80000048467808 */ /* 0x008fe40002000000 */
[----:B------:R-:W-:Y:S01]  /*33b0*/  ISETP.GT.AND P4, PT, R17, 0x90, PT ;  /* 0x000000901100780c */ /* 0x000fe20003f84270 */
[----:B------:R-:W2:Y:S01]  /*33c0*/  MUFU.TANH R39, R39 ;  /* 0x0000002700277308 */ /* 0x000ea20000002400 */
[----:B----4-:R-:W-:Y:S02]  /*33d0*/  FSEL R122, R35, -INF , P5 ;  /* 0xff800000237a7808 */ /* 0x010fe40002800000 */
[----:B------:R-:W-:Y:S02]  /*33e0*/  FMNMX.FTZ R11, R120, R11, !PT ;  /* 0x0000000b780b7209 */ /* 0x000fe40007810000 */
[----:B------:R-:W-:Y:S02]  /*33f0*/  FSEL R126, R126, -INF , P4 ;  /* 0xff8000007e7e7808 */ /* 0x000fe40002000000 */
[----:B------:R-:W-:Y:S01]  /*3400*/  FMNMX.FTZ R11, R122, R11, !PT ;  /* 0x0000000b7a0b7209 */ /* 0x000fe20007810000 */
[----:B------:R-:W3:Y:S01]  /*3410*/  MUFU.TANH R29, R29 ;  /* 0x0000001d001d7308 */ /* 0x000ee20000002400 */
[----:B0-----:R-:W-:-:S02]  /*3420*/  FSEL R72, R57, -INF , P3 ;  /* 0xff80000039487808 */ /* 0x001fc40001800000 */
[----:B------:R-:W-:Y:S02]  /*3430*/  ISETP.GT.AND P3, PT, R17, 0x91, PT ;  /* 0x000000911100780c */ /* 0x000fe40003f64270 */
[----:B------:R-:W-:-:S03]  /*3440*/  FMNMX.FTZ R11, R126, R11, !PT ;  /* 0x0000000b7e0b7209 */ /* 0x000fc60007810000 */
[----:B------:R-:W0:Y:S01]  /*3450*/  MUFU.TANH R43, R43 ;  /* 0x0000002b002b7308 */ /* 0x000e220000002400 */
[----:B--2---:R-:W-:-:S04]  /*3460*/  FSEL R128, R39, -INF , P3 ;  /* 0xff80000027807808 */ /* 0x004fc80001800000 */
[----:B------:R-:W-:-:S03]  /*3470*/  FMNMX.FTZ R11, R128, R11, !PT ;  /* 0x0000000b800b7209 */ /* 0x000fc60007810000 */
[----:B------:R-:W-:Y:S01]  /*3480*/  MUFU.TANH R47, R37 ;  /* 0x00000025002f7308 */ /* 0x000fe20000002400 */
[----:B---3--:R-:W-:Y:S02]  /*3490*/  FSEL R80, R29, -INF , P1 ;  /* 0xff8000001d507808 */ /* 0x008fe40000800000 */
[----:B------:R-:W-:Y:S02]  /*34a0*/  ISETP.GT.AND P1, PT, R17, 0x99, PT ;  /* 0x000000991100780c */ /* 0x000fe40003f24270 */
[----:B------:R-:W-:Y:S02]  /*34b0*/  FMNMX.FTZ R11, R134, R11, !PT ;  /* 0x0000000b860b7209 */ /* 0x000fe40007810000 */
[----:B------:R-:W-:Y:S01]  /*34c0*/  FMNMX.FTZ R29, R38, R27, !PT ;  /* 0x0000001b261d7209 */ /* 0x000fe20007810000 */
[----:B------:R-:W2:Y:S01]  /*34d0*/  MUFU.TANH R39, R32 ;  /* 0x0000002000277308 */ /* 0x000ea20000002400 */
[----:B0-----:R-:W-:Y:S02]  /*34e0*/  FSEL R132, R43, -INF , P1 ;  /* 0xff8000002b847808 */ /* 0x001fe40000800000 */
[----:B------:R-:W-:-:S02]  /*34f0*/  FMNMX.FTZ R29, R42, R29, !PT ;  /* 0x0000001d2a1d7209 */ /* 0x000fc40007810000 */
[----:B------:R-:W-:Y:S02]  /*3500*/  FMNMX.FTZ R11, R132, R11, !PT ;  /* 0x0000000b840b7209 */ /* 0x000fe40007810000 */
[----:B------:R-:W-:Y:S01]  /*3510*/  FMNMX.FTZ R29, R60, R29, !PT ;  /* 0x0000001d3c1d7209 */ /* 0x000fe20007810000 */
[----:B------:R0:W3:Y:S02]  /*3520*/  MUFU.TANH R43, R33 ;  /* 0x00000021002b7308 */ /* 0x0000e40000002400 */
[----:B------:R-:W4:Y:S01]  /*3530*/  SHFL.BFLY PT, R8, R11, 0x2, 0x1f ;  /* 0x0c401f000b087f89 */ /* 0x000f2200000e0000 */
[----:B------:R-:W-:-:S04]  /*3540*/  FMNMX.FTZ R29, R62, R29, !PT ;  /* 0x0000001d3e1d7209 */ /* 0x000fc80007810000 */
[----:B------:R-:W-:Y:S01]  /*3550*/  FMNMX.FTZ R31, R44, R29, !PT ;  /* 0x0000001d2c1f7209 */ /* 0x000fe20007810000 */
[----:B------:R-:W5:Y:S03]  /*3560*/  MUFU.TANH R45, R36 ;  /* 0x00000024002d7308 */ /* 0x000f660000002400 */
[----:B------:R-:W-:-:S04]  /*3570*/  FMNMX.FTZ R31, R46, R31, !PT ;  /* 0x0000001f2e1f7209 */ /* 0x000fc80007810000 */
[----:B------:R-:W-:Y:S01]  /*3580*/  FMNMX.FTZ R31, R64, R31, !PT ;  /* 0x0000001f401f7209 */ /* 0x000fe20007810000 */
[----:B------:R1:W5:Y:S03]  /*3590*/  MUFU.TANH R49, R40 ;  /* 0x0000002800317308 */ /* 0x0003660000002400 */
[----:B------:R-:W-:-:S04]  /*35a0*/  FMNMX.FTZ R31, R66, R31, !PT ;  /* 0x0000001f421f7209 */ /* 0x000fc80007810000 */
[----:B0-----:R-:W-:Y:S01]  /*35b0*/  FMNMX.FTZ R33, R48, R31, !PT ;  /* 0x0000001f30217209 */ /* 0x001fe20007810000 */
[----:B------:R-:W0:Y:S01]  /*35c0*/  MUFU.TANH R41, R41 ;  /* 0x0000002900297308 */ /* 0x000e220000002400 */
[----:B----4-:R-:W-:Y:S02]  /*35d0*/  FMNMX.FTZ R13, R11, R8, !PT ;  /* 0x000000080b0d7209 */ /* 0x010fe40007810000 */
[----:B------:R-:W-:-:S03]  /*35e0*/  FMNMX.FTZ R33, R50, R33, !PT ;  /* 0x0000002132217209 */ /* 0x000fc60007810000 */
[----:B------:R-:W4:Y:S01]  /*35f0*/  SHFL.BFLY PT, R8, R13, 0x1, 0x1f ;  /* 0x0c201f000d087f89 */ /* 0x000f2200000e0000 */
[----:B------:R-:W-:-:S04]  /*3600*/  FMNMX.FTZ R33, R52, R33, !PT ;  /* 0x0000002134217209 */ /* 0x000fc80007810000 */
[----:B------:R-:W-:-:S04]  /*3610*/  FMNMX.FTZ R33, R54, R33, !PT ;  /* 0x0000002136217209 */ /* 0x000fc80007810000 */
[----:B------:R-:W-:-:S04]  /*3620*/  FMNMX.FTZ R37, R56, R33, !PT ;  /* 0x0000002138257209 */ /* 0x000fc80007810000 */
[----:B------:R-:W-:-:S04]  /*3630*/  FMNMX.FTZ R37, R58, R37, !PT ;  /* 0x000000253a257209 */ /* 0x000fc80007810000 */
[----:B------:R-:W-:-:S04]  /*3640*/  FMNMX.FTZ R37, R68, R37, !PT ;  /* 0x0000002544257209 */ /* 0x000fc80007810000 */
[----:B------:R-:W-:Y:S02]  /*3650*/  FMNMX.FTZ R37, R70, R37, !PT ;  /* 0x0000002546257209 */ /* 0x000fe40007810000 */
[----:B----4-:R-:W-:-:S04]  /*3660*/  FMNMX.FTZ R8, R13, R8, !PT ;  /* 0x000000080d087209 */ /* 0x010fc80007810000 */
[C---:B------:R-:W-:Y:S01]  /*3670*/  FSETP.NEU.FTZ.AND P0, PT, R8.reuse, -INF , PT ;  /* 0xff8000000800780b */ /* 0x040fe20003f1d000 */
[----:B------:R-:W-:-:S05]  /*3680*/  FFMA.FTZ R35, R8, R9, -8 ;  /* 0xc100000008237423 */ /* 0x000fca0000010009 */
[----:B------:R-:W-:Y:S02]  /*3690*/  FSEL R35, R35, RZ, P0 ;  /* 0x000000ff23237208 */ /* 0x000fe40000000000 */
[----:B------:R-:W-:-:S03]  /*36a0*/  ISETP.NE.AND P0, PT, R109, RZ, PT ;  /* 0x000000ff6d00720c */ /* 0x000fc60003f05270 */
[-CC-:B------:R-:W-:Y:S01]  /*36b0*/  FFMA.FTZ R51, R102, R9.reuse, -R35.reuse ;  /* 0x0000000966337223 */ /* 0x180fe20000010823 */
[-CC-:B------:R-:W-:Y:S01]  /*36c0*/  FFMA.FTZ R102, R112, R9.reuse, -R35.reuse ;  /* 0x0000000970667223 */ /* 0x180fe20000010823 */
[----:B--2---:R-:W-:Y:S01]  /*36d0*/  FSEL R112, R39, -INF , P6 ;  /* 0xff80000027707808 */ /* 0x004fe20003000000 */
[-CC-:B------:R-:W-:Y:S01]  /*36e0*/  FFMA.FTZ R15, R136, R9.reuse, -R35.reuse ;  /* 0x00000009880f7223 */ /* 0x180fe20000010823 */
[----:B------:R2:W-:Y:S01]  /*36f0*/  MUFU.EX2 R31, R51 ;  /* 0x00000033001f7308 */ /* 0x0005e20000000800 */
[----:B---3--:R-:W-:Y:S01]  /*3700*/  FSEL R136, R43, -INF , P5 ;  /* 0xff8000002b887808 */ /* 0x008fe20002800000 */
[-CC-:B-1----:R-:W-:Y:S01]  /*3710*/  FFMA.FTZ R40, R138, R9.reuse, -R35.reuse ;  /* 0x000000098a287223 */ /* 0x182fe20000010823 */
[----:B-----5:R-:W-:Y:S01]  /*3720*/  FSEL R138, R45, -INF , P4 ;  /* 0xff8000002d8a7808 */ /* 0x020fe20002000000 */
[-CC-:B------:R-:W-:Y:S01]  /*3730*/  FFMA.FTZ R17, R140, R9.reuse, -R35.reuse ;  /* 0x000000098c117223 */ /* 0x180fe20000010823 */
[----:B------:R-:W-:Y:S01]  /*3740*/  FSEL R140, R47, -INF , P3 ;  /* 0xff8000002f8c7808 */ /* 0x000fe20001800000 */
[-CC-:B------:R-:W-:Y:S01]  /*3750*/  FFMA.FTZ R82, R142, R9.reuse, -R35.reuse ;  /* 0x000000098e527223 */ /* 0x180fe20000010823 */
[-CC-:B------:R-:W-:Y:S01]  /*3760*/  FFMA.FTZ R144, R144, R9.reuse, -R35.reuse ;  /* 0x0000000990907223 */ /* 0x180fe20000010823 */
[----:B------:R-:W-:Y:S01]  /*3770*/  FSEL R142, R49, -INF , P2 ;  /* 0xff800000318e7808 */ /* 0x000fe20001000000 */
[--C-:B------:R-:W-:Y:S01]  /*3780*/  FFMA.FTZ R11, R84, R9, -R35.reuse ;  /* 0x00000009540b7223 */ /* 0x100fe20000010823 */
[----:B--2---:R-:W-:Y:S01]  /*3790*/  FMNMX.FTZ R51, R72, R37, !PT ;  /* 0x0000002548337209 */ /* 0x004fe20007810000 */
[----:B------:R0:W-:Y:S01]  /*37a0*/  MUFU.EX2 R19, R144 ;  /* 0x0000009000137308 */ /* 0x0001e20000000800 */
[-CC-:B------:R-:W-:Y:S01]  /*37b0*/  FFMA.FTZ R32, R96, R9.reuse, -R35.reuse ;  /* 0x0000000960207223 */ /* 0x180fe20000010823 */
[--C-:B------:R-:W-:Y:S01]  /*37c0*/  FFMA.FTZ R13, R124, R9, -R35.reuse ;  /* 0x000000097c0d7223 */ /* 0x100fe20000010823 */
[----:B------:R-:W-:Y:S01]  /*37d0*/  FMNMX.FTZ R51, R74, R51, !PT ;  /* 0x000000334a337209 */ /* 0x000fe20007810000 */
[-CC-:B------:R-:W-:Y:S01]  /*37e0*/  FFMA.FTZ R36, R130, R9.reuse, -R35.reuse ;  /* 0x0000000982247223 */ /* 0x180fe20000010823 */
[-CC-:B------:R-:W-:Y:S01]  /*37f0*/  FFMA.FTZ R110, R110, R9.reuse, -R35.reuse ;  /* 0x000000096e6e7223 */ /* 0x180fe20000010823 */
[--C-:B------:R-:W-:Y:S01]  /*3800*/  FFMA.FTZ R104, R104, R9, -R35.reuse ;  /* 0x0000000968687223 */ /* 0x100fe20000010823 */
[----:B------:R-:W-:Y:S01]  /*3810*/  FMNMX.FTZ R51, R80, R51, !PT ;  /* 0x0000003350337209 */ /* 0x000fe20007810000 */
[----:B------:R-:W-:Y:S01]  /*3820*/  MUFU.EX2 R11, R11 ;  /* 0x0000000b000b7308 */ /* 0x000fe20000000800 */
[----:B0-----:R-:W-:Y:S01]  /*3830*/  FSEL R144, R41, -INF , P1 ;  /* 0xff80000029907808 */ /* 0x001fe20000800000 */
[--C-:B------:R-:W-:Y:S01]  /*3840*/  FFMA.FTZ R41, R10, R9, -R35.reuse ;  /* 0x000000090a297223 */ /* 0x100fe20000010823 */
[----:B------:R-:W-:Y:S01]  /*3850*/  FMNMX.FTZ R51, R112, R51, !PT ;  /* 0x0000003370337209 */ /* 0x000fe20007810000 */
[-CC-:B------:R-:W-:Y:S01]  /*3860*/  FFMA.FTZ R39, R94, R9.reuse, -R35.reuse ;  /* 0x000000095e277223 */ /* 0x180fe20000010823 */
[-CC-:B------:R-:W-:Y:S01]  /*3870*/  FFMA.FTZ R43, R92, R9.reuse, -R35.reuse ;  /* 0x000000095c2b7223 */ /* 0x180fe20000010823 */
[--C-:B------:R-:W-:Y:S01]  /*3880*/  FFMA.FTZ R94, R114, R9, -R35.reuse ;  /* 0x00000009725e7223 */ /* 0x100fe20000010823 */
[----:B------:R-:W-:Y:S01]  /*3890*/  FMNMX.FTZ R51, R136, R51, !PT ;  /* 0x0000003388337209 */ /* 0x000fe20007810000 */
[----:B------:R-:W0:Y:S01]  /*38a0*/  MUFU.EX2 R32, R32 ;  /* 0x0000002000207308 */ /* 0x000e220000000800 */
[-CC-:B------:R-:W-:Y:S01]  /*38b0*/  FFMA.FTZ R92, R98, R9.reuse, -R35.reuse ;  /* 0x00000009625c7223 */ /* 0x180fe20000010823 */
[--C-:B------:R-:W-:Y:S01]  /*38c0*/  FFMA.FTZ R45, R106, R9, -R35.reuse ;  /* 0x000000096a2d7223 */ /* 0x100fe20000010823 */
[----:B------:R-:W-:Y:S01]  /*38d0*/  FMNMX.FTZ R51, R138, R51, !PT ;  /* 0x000000338a337209 */ /* 0x000fe20007810000 */
[-CC-:B------:R-:W-:Y:S01]  /*38e0*/  FFMA.FTZ R84, R146, R9.reuse, -R35.reuse ;  /* 0x0000000992547223 */ /* 0x180fe20000010823 */
[-CC-:B------:R-:W-:Y:S01]  /*38f0*/  FFMA.FTZ R148, R148, R9.reuse, -R35.reuse ;  /* 0x0000000994947223 */ /* 0x180fe20000010823 */
[--C-:B------:R-:W-:Y:S01]  /*3900*/  FFMA.FTZ R86, R150, R9, -R35.reuse ;  /* 0x0000000996567223 */ /* 0x100fe20000010823 */
[----:B------:R-:W-:Y:S01]  /*3910*/  FMNMX.FTZ R51, R140, R51, !PT ;  /* 0x000000338c337209 */ /* 0x000fe20007810000 */
[----:B------:R-:W1:Y:S01]  /*3920*/  MUFU.EX2 R13, R13 ;  /* 0x0000000d000d7308 */ /* 0x000e620000000800 */
        /* <DEDUP_REMOVED lines=8> */
[-CC-:B------:R-:W-:Y:S01]  /*39b0*/  FFMA.FTZ R130, R162, R9.reuse, -R35.reuse ;  /* 0x00000009a2827223 */ /* 0x180fe20000010823 */
[-CC-:B------:R-:W-:Y:S01]  /*39c0*/  FFMA.FTZ R108, R108, R9.reuse, -R35.reuse ;  /* 0x000000096c6c7223 */ /* 0x180fe20000010823 */
[-CC-:B------:R-:W-:Y:S01]  /*39d0*/  FFMA.FTZ R100, R100, R9.reuse, -R35.reuse ;  /* 0x0000000964647223 */ /* 0x180fe20000010823 */
[----:B------:R-:W2:Y:S01]  /*39e0*/  SHFL.BFLY PT, R10, R51, 0x2, 0x1f ;  /* 0x0c401f00330a7f89 */ /* 0x000ea200000e0000 */
[-CC-:B------:R-:W-:Y:S01]  /*39f0*/  FFMA.FTZ R90, R90, R9.reuse, -R35.reuse ;  /* 0x000000095a5a7223 */ /* 0x180fe20000010823 */
[-CC-:B------:R-:W-:Y:S01]  /*3a00*/  FFMA.FTZ R88, R88, R9.reuse, -R35.reuse ;  /* 0x0000000958587223 */ /* 0x180fe20000010823 */
[-CC-:B------:R-:W-:Y:S01]  /*3a10*/  FFMA.FTZ R47, R116, R9.reuse, -R35.reuse ;  /* 0x00000009742f7223 */ /* 0x180fe20000010823 */
[----:B------:R3:W-:Y:S01]  /*3a20*/  MUFU.EX2 R33, R110 ;  /* 0x0000006e00217308 */ /* 0x0007e20000000800 */
[-CC-:B------:R-:W-:Y:S01]  /*3a30*/  FFMA.FTZ R98, R118, R9.reuse, -R35.reuse ;  /* 0x0000000976627223 */ /* 0x180fe20000010823 */
[-CC-:B------:R-:W-:Y:S01]  /*3a40*/  FFMA.FTZ R49, R120, R9.reuse, -R35.reuse ;  /* 0x0000000978317223 */ /* 0x180fe20000010823 */
[----:B------:R-:W-:-:S05]  /*3a50*/  FFMA.FTZ R106, R128, R9, -R35 ;  /* 0x00000009806a7223 */ /* 0x000fca0000010823 */
[----:B------:R4:W-:Y:S01]  /*3a60*/  MUFU.EX2 R37, R104 ;  /* 0x0000006800257308 */ /* 0x0009e20000000800 */
[----:B---3--:R-:W-:-:S07]  /*3a70*/  FFMA.FTZ R110, R132, R9, -R35 ;  /* 0x00000009846e7223 */ /* 0x008fce0000010823 */
[----:B------:R-:W-:Y:S01]  /*3a80*/  MUFU.EX2 R15, R15 ;  /* 0x0000000f000f7308 */ /* 0x000fe20000000800 */
[-CC-:B----4-:R-:W-:Y:S01]  /*3a90*/  FFMA.FTZ R104, R122, R9.reuse, -R35.reuse ;  /* 0x000000097a687223 */ /* 0x190fe20000010823 */
[----:B--2---:R-:W-:Y:S01]  /*3aa0*/  FMNMX.FTZ R53, R51, R10, !PT ;  /* 0x0000000a33357209 */ /* 0x004fe20007810000 */
[----:B------:R-:W-:-:S05]  /*3ab0*/  FFMA.FTZ R51, R126, R9, -R35 ;  /* 0x000000097e337223 */ /* 0x000fca0000010823 */
[----:B------:R-:W-:Y:S01]  /*3ac0*/  MUFU.EX2 R40, R40 ;  /* 0x0000002800287308 */ /* 0x000fe20000000800 */
[----:B------:R-:W2:Y:S07]  /*3ad0*/  SHFL.BFLY PT, R10, R53, 0x1, 0x1f ;  /* 0x0c201f00350a7f89 */ /* 0x000eae00000e0000 */
[----:B------:R-:W-:Y:S08]  /*3ae0*/  MUFU.EX2 R17, R17 ;  /* 0x0000001100117308 */ /* 0x000ff00000000800 */
[----:B------:R-:W-:Y:S08]  /*3af0*/  MUFU.EX2 R82, R82 ;  /* 0x0000005200527308 */ /* 0x000ff00000000800 */
[----:B------:R-:W-:Y:S01]  /*3b00*/  MUFU.EX2 R84, R84 ;  /* 0x0000005400547308 */ /* 0x000fe20000000800 */
[----:B--2---:R-:W-:Y:S01]  /*3b10*/  FMNMX.FTZ R10, R53, R10, !PT ;  /* 0x0000000a350a7209 */ /* 0x004fe20007810000 */
[----:B------:R-:W-:-:S03]  /*3b20*/  FFMA.FTZ R53, R134, R9, -R35 ;  /* 0x0000000986357223 */ /* 0x000fc60000010823 */
[C---:B------:R-:W-:Y:S01]  /*3b30*/  FSETP.NEU.FTZ.AND P1, PT, R10.reuse, -INF , PT ;  /* 0xff8000000a00780b */ /* 0x040fe20003f3d000 */
[----:B------:R-:W-:Y:S02]  /*3b40*/  FFMA.FTZ R55, R10, R9, -8 ;  /* 0xc10000000a377423 */ /* 0x000fe40000010009 */
[----:B------:R-:W-:Y:S03]  /*3b50*/  MUFU.EX2 R21, R148 ;  /* 0x0000009400157308 */ /* 0x000fe60000000800 */
[----:B------:R-:W-:Y:S02]  /*3b60*/  FSEL R61, R55, RZ, P1 ;  /* 0x000000ff373d7208 */ /* 0x000fe40000800000 */
[----:B------:R-:W-:-:S03]  /*3b70*/  PLOP3.LUT P1, PT, PT, PT, UP0, 0x80, 0x0 ;  /* 0x000000000000781c */ /* 0x000fc60003f2f008 */
[-CC-:B------:R-:W-:Y:S01]  /*3b80*/  FFMA.FTZ R6, R6, R9.reuse, -R61.reuse ;  /* 0x0000000906067223 */ /* 0x180fe2000001083d */
[-CC-:B------:R-:W-:Y:S01]  /*3b90*/  FFMA.FTZ R7, R7, R9.reuse, -R61.reuse ;  /* 0x0000000907077223 */ /* 0x180fe2000001083d */
[-CC-:B------:R-:W-:Y:S01]  /*3ba0*/  FFMA.FTZ R14, R14, R9.reuse, -R61.reuse ;  /* 0x000000090e0e7223 */ /* 0x180fe2000001083d */
[-CC-:B------:R-:W-:Y:S01]  /*3bb0*/  FFMA.FTZ R16, R16, R9.reuse, -R61.reuse ;  /* 0x0000000910107223 */ /* 0x180fe2000001083d */
[-CC-:B------:R-:W-:Y:S01]  /*3bc0*/  FFMA.FTZ R12, R12, R9.reuse, -R61.reuse ;  /* 0x000000090c0c7223 */ /* 0x180fe2000001083d */
[-CC-:B------:R-:W-:Y:S01]  /*3bd0*/  FFMA.FTZ R35, R24, R9.reuse, -R61.reuse ;  /* 0x0000000918237223 */ /* 0x180fe2000001083d */
[----:B------:R-:W-:Y:S01]  /*3be0*/  MUFU.EX2 R6, R6 ;  /* 0x0000000600067308 */ /* 0x000fe20000000800 */
[-CC-:B------:R-:W-:Y:S01]  /*3bf0*/  FFMA.FTZ R26, R26, R9.reuse, -R61.reuse ;  /* 0x000000091a1a7223 */ /* 0x180fe2000001083d */
[-CC-:B------:R-:W-:Y:S01]  /*3c00*/  FFMA.FTZ R22, R22, R9.reuse, -R61.reuse ;  /* 0x0000000916167223 */ /* 0x180fe2000001083d */
[-CC-:B------:R-:W-:Y:S01]  /*3c10*/  FFMA.FTZ R18, R18, R9.reuse, -R61.reuse ;  /* 0x0000000912127223 */ /* 0x180fe2000001083d */
[-CC-:B------:R-:W-:Y:S01]  /*3c20*/  FFMA.FTZ R55, R28, R9.reuse, -R61.reuse ;  /* 0x000000091c377223 */ /* 0x180fe2000001083d */
[-CC-:B------:R-:W-:Y:S01]  /*3c30*/  FFMA.FTZ R30, R30, R9.reuse, -R61.reuse ;  /* 0x000000091e1e7223 */ /* 0x180fe2000001083d */
[-CC-:B------:R-:W-:Y:S01]  /*3c40*/  FFMA.FTZ R57, R34, R9.reuse, -R61.reuse ;  /* 0x0000000922397223 */ /* 0x180fe2000001083d */
[-CC-:B------:R-:W-:Y:S01]  /*3c50*/  FFMA.FTZ R78, R78, R9.reuse, -R61.reuse ;  /* 0x000000094e4e7223 */ /* 0x180fe2000001083d */
[----:B------:R-:W2:Y:S01]  /*3c60*/  MUFU.EX2 R7, R7 ;  /* 0x0000000700077308 */ /* 0x000ea20000000800 */
[-CC-:B------:R-:W-:Y:S01]  /*3c70*/  FFMA.FTZ R38, R38, R9.reuse, -R61.reuse ;  /* 0x0000000926267223 */ /* 0x180fe2000001083d */
[-CC-:B------:R-:W-:Y:S01]  /*3c80*/  FFMA.FTZ R59, R60, R9.reuse, -R61.reuse ;  /* 0x000000093c3b7223 */ /* 0x180fe2000001083d */
[-CC-:B------:R-:W-:Y:S01]  /*3c90*/  FFMA.FTZ R62, R62, R9.reuse, -R61.reuse ;  /* 0x000000093e3e7223 */ /* 0x180fe2000001083d */
[-CC-:B------:R-:W-:Y:S01]  /*3ca0*/  FFMA.FTZ R44, R44, R9.reuse, -R61.reuse ;  /* 0x000000092c2c7223 */ /* 0x180fe2000001083d */
[-CC-:B------:R-:W-:Y:S01]  /*3cb0*/  FFMA.FTZ R64, R64, R9.reuse, -R61.reuse ;  /* 0x0000000940407223 */ /* 0x180fe2000001083d */
[-CC-:B------:R-:W-:Y:S01]  /*3cc0*/  FFMA.FTZ R66, R66, R9.reuse, -R61.reuse ;  /* 0x0000000942427223 */ /* 0x180fe2000001083d */
[-CC-:B------:R-:W-:Y:S01]  /*3cd0*/  FFMA.FTZ R48, R48, R9.reuse, -R61.reuse ;  /* 0x0000000930307223 */ /* 0x180fe2000001083d */
[----:B------:R3:W4:Y:S01]  /*3ce0*/  MUFU.EX2 R63, R14 ;  /* 0x0000000e003f7308 */ /* 0x0007220000000800 */
        /* <DEDUP_REMOVED lines=8> */
[-CC-:B---3--:R-:W-:Y:S01]  /*3d70*/  FFMA.FTZ R14, R20, R9.reuse, -R61.reuse ;  /* 0x00000009140e7223 */ /* 0x188fe2000001083d */
[-CC-:B------:R-:W-:Y:S01]  /*3d80*/  FFMA.FTZ R20, R46, R9.reuse, -R61.reuse ;  /* 0x000000092e147223 */ /* 0x180fe2000001083d */
[-CC-:B------:R-:W-:Y:S01]  /*3d90*/  FFMA.FTZ R72, R72, R9.reuse, -R61.reuse ;  /* 0x0000000948487223 */ /* 0x180fe2000001083d */
[-CC-:B------:R-:W-:Y:S01]  /*3da0*/  FFMA.FTZ R74, R74, R9.reuse, -R61.reuse ;  /* 0x000000094a4a7223 */ /* 0x180fe2000001083d */
[-CC-:B------:R-:W-:Y:S01]  /*3db0*/  FFMA.FTZ R80, R80, R9.reuse, -R61.reuse ;  /* 0x0000000950507223 */ /* 0x180fe2000001083d */
[-CC-:B------:R-:W-:Y:S01]  /*3dc0*/  FFMA.FTZ R112, R112, R9.reuse, -R61.reuse ;  /* 0x0000000970707223 */ /* 0x180fe2000001083d */
[-CC-:B------:R-:W-:Y:S01]  /*3dd0*/  FFMA.FTZ R136, R136, R9.reuse, -R61.reuse ;  /* 0x0000000988887223 */ /* 0x180fe2000001083d */
[----:B------:R-:W3:Y:S01]  /*3de0*/  MUFU.EX2 R12, R12 ;  /* 0x0000000c000c7308 */ /* 0x000ee20000000800 */
[-CC-:B-----5:R-:W-:Y:S01]  /*3df0*/  FFMA.FTZ R16, R76, R9.reuse, -R61.reuse ;  /* 0x000000094c107223 */ /* 0x1a0fe2000001083d */
[-CC-:B------:R-:W-:Y:S01]  /*3e00*/  FFMA.FTZ R138, R138, R9.reuse, -R61.reuse ;  /* 0x000000098a8a7223 */ /* 0x180fe2000001083d */
[-CC-:B------:R-:W-:Y:S01]  /*3e10*/  FFMA.FTZ R140, R140, R9.reuse, -R61.reuse ;  /* 0x000000098c8c7223 */ /* 0x180fe2000001083d */
[----:B------:R-:W-:Y:S01]  /*3e20*/  FFMA.FTZ R142, R142, R9, -R61 ;  /* 0x000000098e8e7223 */ /* 0x000fe2000001083d */
[--C-:B------:R-:W-:Y:S01]  /*3e30*/  IMAD.MOV.U32 R28, RZ, RZ, R25.reuse ;  /* 0x000000ffff1c7224 */ /* 0x100fe200078e0019 */
[----:B------:R-:W-:Y:S01]  /*3e40*/  MOV R60, R25 ;  /* 0x00000019003c7202 */ /* 0x000fe20000000f00 */
[--C-:B------:R-:W-:Y:S01]  /*3e50*/  IMAD.MOV.U32 R34, RZ, RZ, R25.reuse ;  /* 0x000000ffff227224 */ /* 0x100fe200078e0019 */
[----:B------:R0:W-:Y:S01]  /*3e60*/  MUFU.EX2 R65, R26 ;  /* 0x0000001a00417308 */ /* 0x0001e20000000800 */
[----:B------:R-:W-:-:S02]  /*3e70*/  IMAD.MOV.U32 R46, RZ, RZ, R25 ;  /* 0x000000ffff2e7224 */ /* 0x000fc400078e0019 */
[----:B------:R-:W-:-:S05]  /*3e80*/  IMAD.MOV.U32 R76, RZ, RZ, R25 ;  /* 0x000000ffff4c7224 */ /* 0x000fca00078e0019 */
[----:B------:R-:W5:Y:S01]  /*3e90*/  MUFU.EX2 R35, R35 ;  /* 0x0000002300237308 */ /* 0x000f620000000800 */
[----:B0-----:R-:W-:-:S04]  /*3ea0*/  FADD.FTZ R26, R11, R32 ;  /* 0x000000200b1a7221 */ /* 0x001fc80000010000 */
[----:B-1----:R-:W-:-:S03]  /*3eb0*/  FADD.FTZ R79, R13, R26 ;  /* 0x0000001a0d4f7221 */ /* 0x002fc60000010000 */
[----:B------:R2:W-:Y:S08]  /*3ec0*/  MUFU.EX2 R67, R22 ;  /* 0x0000001600437308 */ /* 0x0005f00000000800 */
[----:B------:R0:W1:Y:S01]  /*3ed0*/  MUFU.EX2 R24, R18 ;  /* 0x0000001200187308 */ /* 0x0000620000000800 */
[----:B--2---:R-:W-:-:S04]  /*3ee0*/  FADD.FTZ R22, R6, R7 ;  /* 0x0000000706167221 */ /* 0x004fc80000010000 */
[----:B----4-:R-:W-:Y:S01]  /*3ef0*/  FADD.FTZ R77, R63, R22 ;  /* 0x000000163f4d7221 */ /* 0x010fe20000010000 */
[C---:B------:R-:W-:Y:S01]  /*3f00*/  FADD.FTZ R22, R36.reuse, R79 ;  /* 0x0000004f24167221 */ /* 0x040fe20000010000 */
[----:B------:R-:W-:Y:S01]  /*3f10*/  F2FP.SATFINITE.E4M3.F32.PACK_AB_MERGE_C R36, R36, R13, RZ ;  /* 0x0000000d2424723e */ /* 0x000fe200048070ff */
[----:B------:R-:W2:Y:S01]  /*3f20*/  MUFU.EX2 R14, R14 ;  /* 0x0000000e000e7308 */ /* 0x000ea20000000800 */
[----:B------:R-:W-:Y:S01]  /*3f30*/  FADD.FTZ R77, R114, R77 ;  /* 0x0000004d724d7221 */ /* 0x000fe20000010000 */
[----:B------:R-:W-:Y:S01]  /*3f40*/  FADD.FTZ R79, R15, R22 ;  /* 0x000000160f4f7221 */ /* 0x000fe20000010000 */
[----:B0-----:R-:W-:Y:S01]  /*3f50*/  FFMA.FTZ R18, R42, R9, -R61 ;  /* 0x000000092a127223 */ /* 0x001fe2000001083d */
[----:B------:R-:W-:Y:S01]  /*3f60*/  F2FP.SATFINITE.E4M3.F32.PACK_AB_MERGE_C R185, R32, R11, R36 ;  /* 0x0000000b20b9723e */ /* 0x000fe20004807024 */
[----:B---3--:R-:W-:Y:S01]  /*3f70*/  FADD.FTZ R22, R12, R77 ;  /* 0x0000004d0c167221 */ /* 0x008fe20000010000 */
[----:B------:R-:W-:Y:S01]  /*3f80*/  FADD.FTZ R26, R40, R79 ;  /* 0x0000004f281a7221 */ /* 0x000fe20000010000 */
[----:B------:R-:W-:Y:S01]  /*3f90*/  F2FP.SATFINITE.E4M3.F32.PACK_AB_MERGE_C R63, R114, R63, RZ ;  /* 0x0000003f723f723e */ /* 0x000fe200048070ff */
[----:B------:R-:W0:Y:S01]  /*3fa0*/  MUFU.EX2 R55, R55 ;  /* 0x0000003700377308 */ /* 0x000e220000000800 */
[----:B-----5:R-:W-:Y:S01]  /*3fb0*/  FADD.FTZ R79, R35, R22 ;  /* 0x00000016234f7221 */ /* 0x020fe20000010000 */
[----:B------:R-:W-:Y:S01]  /*3fc0*/  FADD.FTZ R81, R17, R26 ;  /* 0x0000001a11517221 */ /* 0x000fe20000010000 */
[----:B------:R-:W-:Y:S01]  /*3fd0*/  F2FP.SATFINITE.E4M3.F32.PACK_AB_MERGE_C R184, R7, R6, R63 ;  /* 0x0000000607b8723e */ /* 0x000fe2000480703f */
[----:B------:R-:W-:Y:S01]  /*3fe0*/  FFMA.FTZ R61, R144, R9, -R61 ;  /* 0x00000009903d7223 */ /* 0x000fe2000001083d */
[----:B-1----:R-:W-:Y:S01]  /*3ff0*/  FADD.FTZ R22, R24, R79 ;  /* 0x0000004f18167221 */ /* 0x002fe20000010000 */
[C---:B------:R-:W-:Y:S01]  /*4000*/  FADD.FTZ R26, R82.reuse, R81 ;  /* 0x00000051521a7221 */ /* 0x040fe20000010000 */
[----:B------:R-:W-:Y:S01]  /*4010*/  F2FP.SATFINITE.E4M3.F32.PACK_AB_MERGE_C R82, R82, R17, RZ ;  /* 0x000000115252723e */ /* 0x000fe200048070ff */
[----:B------:R-:W1:Y:S01]  /*4020*/  MUFU.EX2 R30, R30 ;  /* 0x0000001e001e7308 */ /* 0x000e620000000800 */
[----:B------:R-:W-:Y:S01]  /*4030*/  FADD.FTZ R79, R65, R22 ;  /* 0x00000016414f7221 */ /* 0x000fe20000010000 */
[----:B------:R-:W-:Y:S01]  /*4040*/  FADD.FTZ R81, R19, R26 ;  /* 0x0000001a13517221 */ /* 0x000fe20000010000 */
[----:B------:R-:W-:Y:S01]  /*4050*/  F2FP.SATFINITE.E4M3.F32.PACK_AB_MERGE_C R65, R65, R24, RZ ;  /* 0x000000184141723e */ /* 0x000fe200048070ff */
[----:B------:R-:W-:-:S02]  /*4060*/  IMAD.MOV.U32 R32, RZ, RZ, R25 ;  /* 0x000000ffff207224 */ /* 0x000fc400078e0019 */
[----:B--2---:R-:W-:Y:S01]  /*4070*/  FADD.FTZ R22, R14, R79 ;  /* 0x0000004f0e167221 */ /* 0x004fe20000010000 */
[----:B------:R-:W-:Y:S01]  /*4080*/  FADD.FTZ R26, R84, R81 ;  /* 0x00000051541a7221 */ /* 0x000fe20000010000 */
[----:B------:R-:W-:Y:S01]  /*4090*/  F2FP.SATFINITE.E4M3.F32.PACK_AB_MERGE_C R187, R40, R15, R82 ;  /* 0x0000000f28bb723e */ /* 0x000fe20004807052 */
[----:B------:R-:W2:Y:S01]  /*40a0*/  MUFU.EX2 R86, R86 ;  /* 0x0000005600567308 */ /* 0x000ea20000000800 */
[----:B0-----:R-:W-:Y:S01]  /*40b0*/  FADD.FTZ R81, R55, R22 ;  /* 0x0000001637517221 */ /* 0x001fe20000010000 */
[----:B------:R-:W-:Y:S01]  /*40c0*/  FADD.FTZ R83, R21, R26 ;  /* 0x0000001a15537221 */ /* 0x000fe20000010000 */
[----:B------:R-:W-:Y:S01]  /*40d0*/  F2FP.SATFINITE.E4M3.F32.PACK_AB_MERGE_C R186, R35, R12, R65 ;  /* 0x0000000c23ba723e */ /* 0x000fe20004807041 */
[--C-:B------:R-:W-:Y:S01]  /*40e0*/  IMAD.MOV.U32 R35, RZ, RZ, R25.reuse ;  /* 0x000000ffff237224 */ /* 0x100fe200078e0019 */
[----:B------:R-:W-:Y:S01]  /*40f0*/  MOV R40, R25 ;  /* 0x0000001900287202 */ /* 0x000fe20000000f00 */
[----:B------:R-:W-:Y:S02]  /*4100*/  IMAD.MOV.U32 R36, RZ, RZ, R25 ;  /* 0x000000ffff247224 */ /* 0x000fe400078e0019 */
[----:B------:R-:W0:Y:S01]  /*4110*/  MUFU.EX2 R23, R152 ;  /* 0x0000009800177308 */ /* 0x000e220000000800 */
[----:B-1----:R-:W-:Y:S01]  /*4120*/  FADD.FTZ R22, R30, R81 ;  /* 0x000000511e167221 */ /* 0x002fe20000010000 */
[----:B------:R-:W-:Y:S01]  /*4130*/  F2FP.SATFINITE.E4M3.F32.PACK_AB_MERGE_C R30, R67, R30, RZ ;  /* 0x0000001e431e723e */ /* 0x000fe200048070ff */
[----:B------:R-:W-:-:S02]  /*4140*/  IMAD.MOV.U32 R42, RZ, RZ, R25 ;  /* 0x000000ffff2a7224 */ /* 0x000fc400078e0019 */
[----:B------:R-:W-:Y:S01]  /*4150*/  FADD.FTZ R81, R67, R22 ;  /* 0x0000001643517221 */ /* 0x000fe20000010000 */
[----:B------:R-:W-:Y:S01]  /*4160*/  F2FP.SATFINITE.E4M3.F32.PACK_AB_MERGE_C R180, R55, R14, R30 ;  /* 0x0000000e37b4723e */ /* 0x000fe2000480701e */
[----:B------:R-:W-:Y:S01]  /*4170*/  IMAD.MOV.U32 R55, RZ, RZ, R25 ;  /* 0x000000ffff377224 */ /* 0x000fe200078e0019 */
[----:B------:R-:W1:Y:S01]  /*4180*/  MUFU.EX2 R16, R16 ;  /* 0x0000001000107308 */ /* 0x000e620000000800 */
[C---:B--2---:R-:W-:Y:S01]  /*4190*/  FADD.FTZ R26, R86.reuse, R83 ;  /* 0x00000053561a7221 */ /* 0x044fe20000010000 */
[----:B------:R-:W-:Y:S01]  /*41a0*/  F2FP.SATFINITE.E4M3.F32.PACK_AB_MERGE_C R86, R86, R21, RZ ;  /* 0x000000155656723e */ /* 0x000fe200048070ff */
[--C-:B------:R-:W-:Y:S01]  /*41b0*/  IMAD.MOV.U32 R63, RZ, RZ, R25.reuse ;  /* 0x000000ffff3f7224 */ /* 0x100fe200078e0019 */
[----:B------:R-:W-:Y:S01]  /*41c0*/  MOV R30, R25 ;  /* 0x00000019001e7202 */ /* 0x000fe20000000f00 */
[--C-:B------:R-:W-:Y:S01]  /*41d0*/  IMAD.MOV.U32 R65, RZ, RZ, R25.reuse ;  /* 0x000000ffff417224 */ /* 0x100fe200078e0019 */
[----:B------:R-:W-:Y:S01]  /*41e0*/  F2FP.SATFINITE.E4M3.F32.PACK_AB_MERGE_C R181, R84, R19, R86 ;  /* 0x0000001354b5723e */ /* 0x000fe20004807056 */
[--C-:B------:R-:W-:Y:S01]  /*41f0*/  IMAD.MOV.U32 R82, RZ, RZ, R25.reuse ;  /* 0x000000ffff527224 */ /* 0x100fe200078e0019 */
[----:B------:R-:W2:Y:S01]  /*4200*/  MUFU.EX2 R96, R96 ;  /* 0x0000006000607308 */ /* 0x000ea20000000800 */
[----:B0-----:R-:W-:Y:S01]  /*4210*/  FADD.FTZ R83, R23, R26 ;  /* 0x0000001a17537221 */ /* 0x001fe20000010000 */
[----:B------:R-:W-:Y:S01]  /*4220*/  MOV R67, R25 ;  /* 0x0000001900437202 */ /* 0x000fe20000000f00 */
[----:B------:R-:W-:-:S02]  /*4230*/  IMAD.MOV.U32 R84, RZ, RZ, R25 ;  /* 0x000000ffff547224 */ /* 0x000fc400078e0019 */
[----:B------:R-:W-:-:S03]  /*4240*/  IMAD.MOV.U32 R86, RZ, RZ, R25 ;  /* 0x000000ffff567224 */ /* 0x000fc600078e0019 */
[----:B------:R-:W0:Y:S01]  /*4250*/  MUFU.EX2 R57, R57 ;  /* 0x0000003900397308 */ /* 0x000e220000000800 */
[----:B-1----:R-:W-:-:S07]  /*4260*/  FADD.FTZ R22, R16, R81 ;  /* 0x0000005110167221 */ /* 0x002fce0000010000 */
[----:B------:R-:W1:Y:S01]  /*4270*/  MUFU.EX2 R27, R156 ;  /* 0x0000009c001b7308 */ /* 0x000e620000000800 */
[----:B--2---:R-:W-:-:S07]  /*4280*/  FADD.FTZ R26, R96, R83 ;  /* 0x00000053601a7221 */ /* 0x004fce0000010000 */
[----:B------:R-:W2:Y:S01]  /*4290*/  MUFU.EX2 R78, R78 ;  /* 0x0000004e004e7308 */ /* 0x000ea20000000800 */
[----:B0-----:R-:W-:-:S07]  /*42a0*/  FADD.FTZ R83, R57, R22 ;  /* 0x0000001639537221 */ /* 0x001fce0000010000 */
[----:B------:R-:W0:Y:S01]  /*42b0*/  MUFU.EX2 R124, R124 ;  /* 0x0000007c007c7308 */ /* 0x000e220000000800 */
[----:B-1----:R-:W-:-:S07]  /*42c0*/  FADD.FTZ R85, R27, R26 ;  /* 0x0000001a1b557221 */ /* 0x002fce0000010000 */
[----:B------:R1:W3:Y:S01]  /*42d0*/  MUFU.EX2 R69, R38 ;  /* 0x0000002600457308 */ /* 0x0002e20000000800 */
[----:B--2---:R-:W-:-:S07]  /*42e0*/  FADD.FTZ R22, R78, R83 ;  /* 0x000000534e167221 */ /* 0x004fce0000010000 */
[----:B------:R-:W2:Y:S01]  /*42f0*/  MUFU.EX2 R29, R160 ;  /* 0x000000a0001d7308 */ /* 0x000ea20000000800 */
[C---:B0-----:R-:W-:Y:S01]  /*4300*/  FADD.FTZ R26, R124.reuse, R85 ;  /* 0x000000557c1a7221 */ /* 0x041fe20000010000 */
[----:B------:R-:W-:Y:S01]  /*4310*/  F2FP.SATFINITE.E4M3.F32.PACK_AB_MERGE_C R124, R124, R27, RZ ;  /* 0x0000001b7c7c723e */ /* 0x000fe200048070ff */
[--C-:B-1----:R-:W-:Y:S02]  /*4320*/  IMAD.MOV.U32 R38, RZ, RZ, R25.reuse ;  /* 0x000000ffff267224 */ /* 0x102fe400078e0019 */
[--C-:B------:R-:W-:Y:S01]  /*4330*/  IMAD.MOV.U32 R85, RZ, RZ, R25.reuse ;  /* 0x000000ffff557224 */ /* 0x100fe200078e0019 */
[----:B------:R-:W-:Y:S02]  /*4340*/  F2FP.SATFINITE.E4M3.F32.PACK_AB_MERGE_C R183, R96, R23, R124 ;  /* 0x0000001760b7723e */ /* 0x000fe4000480707c */
[----:B------:R-:W0:Y:S01]  /*4350*/  MUFU.EX2 R18, R18 ;  /* 0x0000001200127308 */ /* 0x000e220000000800 */
[C---:B---3--:R-:W-:Y:S01]  /*4360*/  FADD.FTZ R13, R69.reuse, R22 ;  /* 0x00000016450d7221 */ /* 0x048fe20000010000 */
[----:B------:R-:W-:Y:S01]  /*4370*/  F2FP.SATFINITE.E4M3.F32.PACK_AB_MERGE_C R69, R69, R78, RZ ;  /* 0x0000004e4545723e */ /* 0x000fe200048070ff */
[----:B------:R-:W-:-:S03]  /*4380*/  IMAD.MOV.U32 R78, RZ, RZ, R25 ;  /* 0x000000ffff4e7224 */ /* 0x000fc600078e0019 */
[----:B------:R-:W-:Y:S01]  /*4390*/  F2FP.SATFINITE.E4M3.F32.PACK_AB_MERGE_C R182, R57, R16, R69 ;  /* 0x0000001039b6723e */ /* 0x000fe20004807045 */
[----:B------:R-:W-:Y:S01]  /*43a0*/  IMAD.MOV.U32 R69, RZ, RZ, R25 ;  /* 0x000000ffff457224 */ /* 0x000fe200078e0019 */
[----:B------:R-:W1:Y:S01]  /*43b0*/  MUFU.EX2 R130, R130 ;  /* 0x0000008200827308 */ /* 0x000e620000000800 */
[----:B--2---:R-:W-:Y:S01]  /*43c0*/  FADD.FTZ R83, R29, R26 ;  /* 0x0000001a1d537221 */ /* 0x004fe20000010000 */
[----:B------:R-:W-:-:S06]  /*43d0*/  MOV R57, R25 ;  /* 0x0000001900397202 */ /* 0x000fcc0000000f00 */
[----:B------:R-:W2:Y:S01]  /*43e0*/  MUFU.EX2 R59, R59 ;  /* 0x0000003b003b7308 */ /* 0x000ea20000000800 */
[----:B0-----:R-:W-:-:S07]  /*43f0*/  FADD.FTZ R22, R18, R13 ;  /* 0x0000000d12167221 */ /* 0x001fce0000010000 */
[----:B------:R-:W0:Y:S01]  /*4400*/  MUFU.EX2 R62, R62 ;  /* 0x0000003e003e7308 */ /* 0x000e220000000800 */
[----:B-1----:R-:W-:Y:S01]  /*4410*/  FADD.FTZ R26, R130, R83 ;  /* 0x00000053821a7221 */ /* 0x002fe20000010000 */
[----:B------:R-:W-:-:S03]  /*4420*/  IMAD.MOV.U32 R83, RZ, RZ, R25 ;  /* 0x000000ffff537224 */ /* 0x000fc600078e0019 */
[----:B------:R-:W-:Y:S01]  /*4430*/  FADD.FTZ R21, R31, R26 ;  /* 0x0000001a1f157221 */ /* 0x000fe20000010000 */
[----:B------:R-:W-:Y:S02]  /*4440*/  IMAD.MOV.U32 R26, RZ, RZ, R25 ;  /* 0x000000ffff1a7224 */ /* 0x000fe400078e0019 */
[----:B------:R-:W1:Y:S01]  /*4450*/  MUFU.EX2 R102, R102 ;  /* 0x0000006600667308 */ /* 0x000e620000000800 */
[----:B--2---:R-:W-:-:S07]  /*4460*/  FADD.FTZ R17, R59, R22 ;  /* 0x000000163b117221 */ /* 0x004fce0000010000 */
[----:B------:R2:W3:Y:S01]  /*4470*/  MUFU.EX2 R71, R44 ;  /* 0x0000002c00477308 */ /* 0x0004e20000000800 */
[----:B0-----:R-:W-:-:S07]  /*4480*/  FADD.FTZ R22, R62, R17 ;  /* 0x000000113e167221 */ /* 0x001fce0000010000 */
[----:B------:R-:W0:Y:S01]  /*4490*/  MUFU.EX2 R20, R20 ;  /* 0x0000001400147308 */ /* 0x000e220000000800 */
[C---:B-1----:R-:W-:Y:S01]  /*44a0*/  F2FP.SATFINITE.E4M3.F32.PACK_AB_MERGE_C R31, R102.reuse, R31, RZ ;  /* 0x0000001f661f723e */ /* 0x042fe200048070ff */
[----:B------:R-:W-:Y:S01]  /*44b0*/  FADD.FTZ R102, R102, R21 ;  /* 0x0000001566667221 */ /* 0x000fe20000010000 */
[----:B--2---:R-:W-:Y:S02]  /*44c0*/  IMAD.MOV.U32 R44, RZ, RZ, R25 ;  /* 0x000000ffff2c7224 */ /* 0x004fe400078e0019 */
[----:B------:R-:W-:Y:S01]  /*44d0*/  F2FP.SATFINITE.E4M3.F32.PACK_AB_MERGE_C R177, R130, R29, R31 ;  /* 0x0000001d82b1723e */ /* 0x000fe2000480701f */
[----:B------:R-:W-:Y:S01]  /*44e0*/  FADD.FTZ R21, R33, R102 ;  /* 0x0000006621157221 */ /* 0x000fe20000010000 */
[--C-:B------:R-:W-:Y:S01]  /*44f0*/  IMAD.MOV.U32 R29, RZ, RZ, R25.reuse ;  /* 0x000000ffff1d7224 */ /* 0x100fe200078e0019 */
[----:B------:R-:W1:Y:S01]  /*4500*/  MUFU.EX2 R108, R108 ;  /* 0x0000006c006c7308 */ /* 0x000e620000000800 */
[C---:B---3--:R-:W-:Y:S01]  /*4510*/  FADD.FTZ R17, R71.reuse, R22 ;  /* 0x0000001647117221 */ /* 0x048fe20000010000 */
[----:B------:R-:W-:Y:S01]  /*4520*/  F2FP.SATFINITE.E4M3.F32.PACK_AB_MERGE_C R62, R71, R62, RZ ;  /* 0x0000003e473e723e */ /* 0x000fe200048070ff */
[----:B------:R-:W-:-:S02]  /*4530*/  IMAD.MOV.U32 R31, RZ, RZ, R25 ;  /* 0x000000ffff1f7224 */ /* 0x000fc400078e0019 */
[--C-:B------:R-:W-:Y:S01]  /*4540*/  IMAD.MOV.U32 R71, RZ, RZ, R25.reuse ;  /* 0x000000ffff477224 */ /* 0x100fe200078e0019 */
[----:B------:R-:W-:Y:S01]  /*4550*/  F2FP.SATFINITE.E4M3.F32.PACK_AB_MERGE_C R176, R59, R18, R62 ;  /* 0x000000123bb0723e */ /* 0x000fe2000480703e */
[----:B------:R-:W-:Y:S01]  /*4560*/  IMAD.MOV.U32 R59, RZ, RZ, R25 ;  /* 0x000000ffff3b7224 */ /* 0x000fe200078e0019 */
[----:B------:R2:W3:Y:S01]  /*4570*/  MUFU.EX2 R73, R64 ;  /* 0x0000004000497308 */ /* 0x0004e20000000800 */
[----:B0-----:R-:W-:Y:S01]  /*4580*/  FADD.FTZ R22, R20, R17 ;  /* 0x0000001114167221 */ /* 0x001fe20000010000 */
[----:B------:R-:W-:-:S06]  /*4590*/  IMAD.MOV.U32 R62, RZ, RZ, R25 ;  /* 0x000000ffff3e7224 */ /* 0x000fcc00078e0019 */
[----:B------:R-:W0:Y:S01]  /*45a0*/  MUFU.EX2 R66, R66 ;  /* 0x0000004200427308 */ /* 0x000e220000000800 */
[----:B-1----:R-:W-:Y:S01]  /*45b0*/  FADD.FTZ R24, R108, R21 ;  /* 0x000000156c187221 */ /* 0x002fe20000010000 */
[----:B--2---:R-:W-:-:S03]  /*45c0*/  IMAD.MOV.U32 R64, RZ, RZ, R25 ;  /* 0x000000ffff407224 */ /* 0x004fc600078e0019 */
[----:B------:R-:W-:-:S03]  /*45d0*/  FADD.FTZ R27, R37, R24 ;  /* 0x00000018251b7221 */ /* 0x000fc60000010000 */
[----:B------:R-:W1:Y:S01]  /*45e0*/  MUFU.EX2 R100, R100 ;  /* 0x0000006400647308 */ /* 0x000e620000000800 */
[----:B---3--:R-:W-:-:S07]  /*45f0*/  FADD.FTZ R21, R73, R22 ;  /* 0x0000001649157221 */ /* 0x008fce0000010000 */
[----:B------:R2:W3:Y:S01]  /*4600*/  MUFU.EX2 R75, R48 ;  /* 0x00000030004b7308 */ /* 0x0004e20000000800 */
[----:B0-----:R-:W-:-:S07]  /*4610*/  FADD.FTZ R22, R66, R21 ;  /* 0x0000001542167221 */ /* 0x001fce0000010000 */
[----:B------:R-:W0:Y:S01]  /*4620*/  MUFU.EX2 R39, R39 ;  /* 0x0000002700277308 */ /* 0x000e220000000800 */
[C---:B-1----:R-:W-:Y:S01]  /*4630*/  F2FP.SATFINITE.E4M3.F32.PACK_AB_MERGE_C R37, R100.reuse, R37, RZ ;  /* 0x000000256425723e */ /* 0x042fe200048070ff */
[----:B------:R-:W-:Y:S01]  /*4640*/  FADD.FTZ R100, R100, R27 ;  /* 0x0000001b64647221 */ /* 0x000fe20000010000 */
[----:B------:R-:W-:Y:S01]  /*4650*/  MOV R27, R25 ;  /* 0x00000019001b7202 */ /* 0x000fe20000000f00 */
[----:B--2---:R-:W-:Y:S01]  /*4660*/  IMAD.MOV.U32 R48, RZ, RZ, R25 ;  /* 0x000000ffff307224 */ /* 0x004fe200078e0019 */
[----:B------:R-:W-:Y:S01]  /*4670*/  F2FP.SATFINITE.E4M3.F32.PACK_AB_MERGE_C R179, R108, R33, R37 ;  /* 0x000000216cb3723e */ /* 0x000fe20004807025 */
[----:B------:R-:W-:Y:S01]  /*4680*/  IMAD.MOV.U32 R33, RZ, RZ, R25 ;  /* 0x000000ffff217224 */ /* 0x000fe200078e0019 */
[----:B------:R-:W-:Y:S01]  /*4690*/  MOV R37, R25 ;  /* 0x0000001900257202 */ /* 0x000fe20000000f00 */
[----:B------:R-:W1:Y:S01]  /*46a0*/  MUFU.EX2 R50, R50 ;  /* 0x0000003200327308 */ /* 0x000e620000000800 */
[C---:B---3--:R-:W-:Y:S01]  /*46b0*/  F2FP.SATFINITE.E4M3.F32.PACK_AB_MERGE_C R66, R75.reuse, R66, RZ ;  /* 0x000000424b42723e */ /* 0x048fe200048070ff */
[----:B------:R-:W-:-:S03]  /*46c0*/  FADD.FTZ R75, R75, R22 ;  /* 0x000000164b4b7221 */ /* 0x000fc60000010000 */
[----:B------:R-:W-:Y:S01]  /*46d0*/  F2FP.SATFINITE.E4M3.F32.PACK_AB_MERGE_C R178, R73, R20, R66 ;  /* 0x0000001449b2723e */ /* 0x000fe20004807042 */
[--C-:B------:R-:W-:Y:S02]  /*46e0*/  IMAD.MOV.U32 R66, RZ, RZ, R25.reuse ;  /* 0x000000ffff427224 */ /* 0x100fe400078e0019 */
[----:B------:R-:W2:Y:S01]  /*46f0*/  MUFU.EX2 R90, R90 ;  /* 0x0000005a005a7308 */ /* 0x000ea20000000800 */
[----:B0-----:R-:W-:Y:S01]  /*4700*/  FADD.FTZ R11, R39, R100 ;  /* 0x00000064270b7221 */ /* 0x001fe20000010000 */
[----:B------:R-:W-:-:S06]  /*4710*/  IMAD.MOV.U32 R73, RZ, RZ, R25 ;  /* 0x000000ffff497224 */ /* 0x000fcc00078e0019 */
[----:B------:R0:W3:Y:S01]  /*4720*/  MUFU.EX2 R77, R52 ;  /* 0x00000034004d7308 */ /* 0x0000e20000000800 */
[----:B-1----:R-:W-:Y:S01]  /*4730*/  FADD.FTZ R22, R50, R75 ;  /* 0x0000004b32167221 */ /* 0x002fe20000010000 */
[----:B------:R-:W-:-:S06]  /*4740*/  IMAD.MOV.U32 R75, RZ, RZ, R25 ;  /* 0x000000ffff4b7224 */ /* 0x000fcc00078e0019 */
[----:B------:R-:W1:Y:S01]  /*4750*/  MUFU.EX2 R41, R41 ;  /* 0x0000002900297308 */ /* 0x000e620000000800 */
[----:B--2---:R-:W-:Y:S01]  /*4760*/  FADD.FTZ R24, R90, R11 ;  /* 0x0000000b5a187221 */ /* 0x004fe20000010000 */
[----:B0-----:R-:W-:-:S06]  /*4770*/  IMAD.MOV.U32 R52, RZ, RZ, R25 ;  /* 0x000000ffff347224 */ /* 0x001fcc00078e0019 */
[----:B------:R-:W0:Y:S01]  /*4780*/  MUFU.EX2 R54, R54 ;  /* 0x0000003600367308 */ /* 0x000e220000000800 */
[----:B---3--:R-:W-:-:S07]  /*4790*/  FADD.FTZ R15, R77, R22 ;  /* 0x000000164d0f7221 */ /* 0x008fce0000010000 */
[----:B------:R-:W2:Y:S01]  /*47a0*/  MUFU.EX2 R88, R88 ;  /* 0x0000005800587308 */ /* 0x000ea20000000800 */
[----:B-1----:R-:W-:-:S07]  /*47b0*/  FADD.FTZ R19, R41, R24 ;  /* 0x0000001829137221 */ /* 0x002fce0000010000 */
[----:B------:R1:W3:Y:S01]  /*47c0*/  MUFU.EX2 R79, R56 ;  /* 0x00000038004f7308 */ /* 0x0002e20000000800 */
[----:B0-----:R-:W-:-:S07]  /*47d0*/  FADD.FTZ R22, R54, R15 ;  /* 0x0000000f36167221 */ /* 0x001fce0000010000 */
[----:B------:R-:W0:Y:S01]  /*47e0*/  MUFU.EX2 R43, R43 ;  /* 0x0000002b002b7308 */ /* 0x000e220000000800 */
[C---:B--2---:R-:W-:Y:S01]  /*47f0*/  F2FP.SATFINITE.E4M3.F32.PACK_AB_MERGE_C R41, R88.reuse, R41, RZ ;  /* 0x000000295829723e */ /* 0x044fe200048070ff */
[----:B------:R-:W-:Y:S01]  /*4800*/  FADD.FTZ R88, R88, R19 ;  /* 0x0000001358587221 */ /* 0x000fe20000010000 */
[----:B-1----:R-:W-:Y:S02]  /*4810*/  IMAD.MOV.U32 R56, RZ, RZ, R25 ;  /* 0x000000ffff387224 */ /* 0x002fe400078e0019 */
[----:B------:R-:W-:Y:S01]  /*4820*/  F2FP.SATFINITE.E4M3.F32.PACK_AB_MERGE_C R173, R90, R39, R41 ;  /* 0x000000275aad723e */ /* 0x000fe20004807029 */
[--C-:B------:R-:W-:Y:S02]  /*4830*/  IMAD.MOV.U32 R39, RZ, RZ, R25.reuse ;  /* 0x000000ffff277224 */ /* 0x100fe400078e0019 */
[----:B------:R-:W1:Y:S01]  /*4840*/  MUFU.EX2 R58, R58 ;  /* 0x0000003a003a7308 */ /* 0x000e620000000800 */
[C---:B---3--:R-:W-:Y:S01]  /*4850*/  F2FP.SATFINITE.E4M3.F32.PACK_AB_MERGE_C R54, R79.reuse, R54, RZ ;  /* 0x000000364f36723e */ /* 0x048fe200048070ff */
[----:B------:R-:W-:Y:S01]  /*4860*/  FADD.FTZ R79, R79, R22 ;  /* 0x000000164f4f7221 */ /* 0x000fe20000010000 */
[----:B------:R-:W-:-:S02]  /*4870*/  IMAD.MOV.U32 R41, RZ, RZ, R25 ;  /* 0x000000ffff297224 */ /* 0x000fc400078e0019 */
[----:B------:R-:W-:Y:S01]  /*4880*/  F2FP.SATFINITE.E4M3.F32.PACK_AB_MERGE_C R172, R77, R50, R54 ;  /* 0x000000324dac723e */ /* 0x000fe20004807036 */
[----:B------:R-:W-:Y:S01]  /*4890*/  IMAD.MOV.U32 R54, RZ, RZ, R25 ;  /* 0x000000ffff367224 */ /* 0x000fe200078e0019 */
[-C--:B------:R-:W-:Y:S01]  /*48a0*/  MOV R50, R25.reuse ;  /* 0x0000001900327202 */ /* 0x080fe20000000f00 */
[----:B------:R-:W2:Y:S01]  /*48b0*/  MUFU.EX2 R92, R92 ;  /* 0x0000005c005c7308 */ /* 0x000ea20000000800 */
[----:B0-----:R-:W-:Y:S01]  /*48c0*/  FADD.FTZ R15, R43, R88 ;  /* 0x000000582b0f7221 */ /* 0x001fe20000010000 */
[----:B------:R-:W-:-:S06]  /*48d0*/  MOV R77, R25 ;  /* 0x00000019004d7202 */ /* 0x000fcc0000000f00 */
[----:B------:R0:W3:Y:S01]  /*48e0*/  MUFU.EX2 R81, R68 ;  /* 0x0000004400517308 */ /* 0x0000e20000000800 */
[----:B-1----:R-:W-:Y:S01]  /*48f0*/  FADD.FTZ R22, R58, R79 ;  /* 0x0000004f3a167221 */ /* 0x002fe20000010000 */
[----:B------:R-:W-:-:S06]  /*4900*/  IMAD.MOV.U32 R79, RZ, RZ, R25 ;  /* 0x000000ffff4f7224 */ /* 0x000fcc00078e0019 */
[----:B------:R-:W-:Y:S01]  /*4910*/  MUFU.EX2 R45, R45 ;  /* 0x0000002d002d7308 */ /* 0x000fe20000000800 */
[----:B--2---:R-:W-:Y:S01]  /*4920*/  FADD.FTZ R24, R92, R15 ;  /* 0x0000000f5c187221 */ /* 0x004fe20000010000 */
[----:B0-----:R-:W-:-:S06]  /*4930*/  IMAD.MOV.U32 R68, RZ, RZ, R25 ;  /* 0x000000ffff447224 */ /* 0x001fcc00078e0019 */
[----:B------:R-:W0:Y:S01]  /*4940*/  MUFU.EX2 R94, R94 ;  /* 0x0000005e005e7308 */ /* 0x000e220000000800 */
[----:B---3--:R-:W-:-:S07]  /*4950*/  FADD.FTZ R19, R81, R22 ;  /* 0x0000001651137221 */ /* 0x008fce0000010000 */
[----:B------:R-:W1:Y:S08]  /*4960*/  MUFU.EX2 R70, R70 ;  /* 0x0000004600467308 */ /* 0x000e700000000800 */
[----:B------:R2:W3:Y:S01]  /*4970*/  MUFU.EX2 R13, R72 ;  /* 0x00000048000d7308 */ /* 0x0004e20000000800 */
[----:B0-----:R-:W-:Y:S01]  /*4980*/  F2FP.SATFINITE.E4M3.F32.PACK_AB_MERGE_C R21, R94, R45, RZ ;  /* 0x0000002d5e15723e */ /* 0x001fe200048070ff */
[----:B------:R-:W-:Y:S01]  /*4990*/  FADD.FTZ R45, R45, R24 ;  /* 0x000000182d2d7221 */ /* 0x000fe20000010000 */
[----:B------:R-:W-:-:S02]  /*49a0*/  IMAD.MOV.U32 R24, RZ, RZ, R25 ;  /* 0x000000ffff187224 */ /* 0x000fc400078e0019 */
[----:B------:R-:W-:Y:S01]  /*49b0*/  F2FP.SATFINITE.E4M3.F32.PACK_AB_MERGE_C R175, R92, R43, R21 ;  /* 0x0000002b5caf723e */ /* 0x000fe20004807015 */
[----:B------:R-:W-:Y:S01]  /*49c0*/  FADD.FTZ R94, R94, R45 ;  /* 0x0000002d5e5e7221 */ /* 0x000fe20000010000 */
[----:B------:R-:W-:Y:S01]  /*49d0*/  IMAD.MOV.U32 R43, RZ, RZ, R25 ;  /* 0x000000ffff2b7224 */ /* 0x000fe200078e0019 */
[----:B------:R-:W-:Y:S01]  /*49e0*/  MUFU.EX2 R49, R49 ;  /* 0x0000003100317308 */ /* 0x000fe20000000800 */
[----:B-1----:R-:W-:Y:S01]  /*49f0*/  FADD.FTZ R22, R70, R19 ;  /* 0x0000001346167221 */ /* 0x002fe20000010000 */
[--C-:B------:R-:W-:Y:S02]  /*4a00*/  IMAD.MOV.U32 R45, RZ, RZ, R25.reuse ;  /* 0x000000ffff2d7224 */ /* 0x100fe400078e0019 */
[----:B--2---:R-:W-:-:S04]  /*4a10*/  IMAD.MOV.U32 R72, RZ, RZ, R25 ;  /* 0x000000ffff487224 */ /* 0x004fc800078e0019 */
[----:B------:R-:W0:Y:S01]  /*4a20*/  MUFU.EX2 R104, R104 ;  /* 0x0000006800687308 */ /* 0x000e220000000800 */
[C---:B---3--:R-:W-:Y:S01]  /*4a30*/  F2FP.SATFINITE.E4M3.F32.PACK_AB_MERGE_C R70, R13.reuse, R70, RZ ;  /* 0x000000460d46723e */ /* 0x048fe200048070ff */
[----:B------:R-:W-:-:S03]  /*4a40*/  FADD.FTZ R13, R13, R22 ;  /* 0x000000160d0d7221 */ /* 0x000fc60000010000 */
[----:B------:R-:W-:Y:S01]  /*4a50*/  F2FP.SATFINITE.E4M3.F32.PACK_AB_MERGE_C R174, R81, R58, R70 ;  /* 0x0000003a51ae723e */ /* 0x000fe20004807046 */
[--C-:B------:R-:W-:Y:S01]  /*4a60*/  IMAD.MOV.U32 R58, RZ, RZ, R25.reuse ;  /* 0x000000ffff3a7224 */ /* 0x100fe200078e0019 */
[----:B------:R-:W-:Y:S01]  /*4a70*/  MOV R70, R25 ;  /* 0x0000001900467202 */ /* 0x000fe20000000f00 */
[----:B------:R-:W1:Y:S01]  /*4a80*/  MUFU.EX2 R47, R47 ;  /* 0x0000002f002f7308 */ /* 0x000e620000000800 */
[----:B------:R-:W-:-:S07]  /*4a90*/  IMAD.MOV.U32 R81, RZ, RZ, R25 ;  /* 0x000000ffff517224 */ /* 0x000fce00078e0019 */
[----:B------:R-:W2:Y:S01]  /*4aa0*/  MUFU.EX2 R74, R74 ;  /* 0x0000004a004a7308 */ /* 0x000ea20000000800 */
[----:B0-----:R-:W-:-:S07]  /*4ab0*/  F2FP.SATFINITE.E4M3.F32.PACK_AB_MERGE_C R19, R104, R49, RZ ;  /* 0x000000316813723e */ /* 0x001fce00048070ff */
[----:B------:R-:W0:Y:S01]  /*4ac0*/  MUFU.EX2 R98, R98 ;  /* 0x0000006200627308 */ /* 0x000e220000000800 */
[----:B-1----:R-:W-:-:S07]  /*4ad0*/  FADD.FTZ R7, R47, R94 ;  /* 0x0000005e2f077221 */ /* 0x002fce0000010000 */
[----:B------:R1:W3:Y:S01]  /*4ae0*/  MUFU.EX2 R17, R80 ;  /* 0x0000005000117308 */ /* 0x0002e20000000800 */
[----:B--2---:R-:W-:-:S07]  /*4af0*/  FADD.FTZ R6, R74, R13 ;  /* 0x0000000d4a067221 */ /* 0x004fce0000010000 */
[----:B------:R-:W2:Y:S01]  /*4b00*/  MUFU.EX2 R112, R112 ;  /* 0x0000007000707308 */ /* 0x000ea20000000800 */
[C---:B0-----:R-:W-:Y:S01]  /*4b10*/  F2FP.SATFINITE.E4M3.F32.PACK_AB_MERGE_C R169, R98.reuse, R47, R19 ;  /* 0x0000002f62a9723e */ /* 0x041fe20004807013 */
[----:B------:R-:W-:Y:S01]  /*4b20*/  FADD.FTZ R98, R98, R7 ;  /* 0x0000000762627221 */ /* 0x000fe20000010000 */
[-C--:B------:R-:W-:Y:S02]  /*4b30*/  MOV R47, R25.reuse ;  /* 0x00000019002f7202 */ /* 0x080fe40000000f00 */
[----:B-1----:R-:W-:Y:S01]  /*4b40*/  MOV R80, R25 ;  /* 0x0000001900507202 */ /* 0x002fe20000000f00 */
[----:B------:R-:W-:Y:S02]  /*4b50*/  FADD.FTZ R49, R49, R98 ;  /* 0x0000006231317221 */ /* 0x000fe40000010000 */
[----:B------:R-:W0:Y:S01]  /*4b60*/  MUFU.EX2 R11, R136 ;  /* 0x00000088000b7308 */ /* 0x000e220000000800 */
[----:B---3--:R-:W-:Y:S01]  /*4b70*/  FADD.FTZ R7, R17, R6 ;  /* 0x0000000611077221 */ /* 0x008fe20000010000 */
[----:B------:R-:W-:Y:S01]  /*4b80*/  FADD.FTZ R104, R104, R49 ;  /* 0x0000003168687221 */ /* 0x000fe20000010000 */
[----:B------:R-:W-:-:S05]  /*4b90*/  IMAD.MOV.U32 R49, RZ, RZ, R25 ;  /* 0x000000ffff317224 */ /* 0x000fca00078e0019 */
[----:B------:R-:W-:Y:S01]  /*4ba0*/  MUFU.EX2 R53, R53 ;  /* 0x0000003500357308 */ /* 0x000fe20000000800 */
[----:B--2---:R-:W-:-:S07]  /*4bb0*/  FADD.FTZ R6, R112, R7 ;  /* 0x0000000770067221 */ /* 0x004fce0000010000 */
[----:B------:R-:W1:Y:S01]  /*4bc0*/  MUFU.EX2 R110, R110 ;  /* 0x0000006e006e7308 */ /* 0x000e620000000800 */
[C---:B0-----:R-:W-:Y:S01]  /*4bd0*/  F2FP.SATFINITE.E4M3.F32.PACK_AB_MERGE_C R112, R11.reuse, R112, RZ ;  /* 0x000000700b70723e */ /* 0x041fe200048070ff */
[----:B------:R-:W-:-:S03]  /*4be0*/  FADD.FTZ R11, R11, R6 ;  /* 0x000000060b0b7221 */ /* 0x000fc60000010000 */
[----:B------:R-:W-:Y:S01]  /*4bf0*/  F2FP.SATFINITE.E4M3.F32.PACK_AB_MERGE_C R168, R17, R74, R112 ;  /* 0x0000004a11a8723e */ /* 0x000fe20004807070 */
[----:B------:R-:W-:Y:S02]  /*4c00*/  IMAD.MOV.U32 R74, RZ, RZ, R25 ;  /* 0x000000ffff4a7224 */ /* 0x000fe400078e0019 */
[----:B------:R-:W0:Y:S08]  /*4c10*/  MUFU.EX2 R51, R51 ;  /* 0x0000003300337308 */ /* 0x000e300000000800 */
[----:B------:R-:W2:Y:S01]  /*4c20*/  MUFU.EX2 R138, R138 ;  /* 0x0000008a008a7308 */ /* 0x000ea20000000800 */
[----:B-1----:R-:W-:-:S07]  /*4c30*/  F2FP.SATFINITE.E4M3.F32.PACK_AB_MERGE_C R12, R110, R53, RZ ;  /* 0x000000356e0c723e */ /* 0x002fce00048070ff */
[----:B------:R-:W1:Y:S01]  /*4c40*/  MUFU.EX2 R106, R106 ;  /* 0x0000006a006a7308 */ /* 0x000e620000000800 */
[----:B0-----:R-:W-:-:S07]  /*4c50*/  FADD.FTZ R7, R51, R104 ;  /* 0x0000006833077221 */ /* 0x001fce0000010000 */
[----:B------:R-:W0:Y:S01]  /*4c60*/  MUFU.EX2 R15, R140 ;  /* 0x0000008c000f7308 */ /* 0x000e220000000800 */
[----:B--2---:R-:W-:-:S07]  /*4c70*/  FADD.FTZ R6, R138, R11 ;  /* 0x0000000b8a067221 */ /* 0x004fce0000010000 */
[----:B------:R-:W2:Y:S01]  /*4c80*/  MUFU.EX2 R142, R142 ;  /* 0x0000008e008e7308 */ /* 0x000ea20000000800 */
[C---:B-1----:R-:W-:Y:S01]  /*4c90*/  F2FP.SATFINITE.E4M3.F32.PACK_AB_MERGE_C R171, R106.reuse, R51, R12 ;  /* 0x000000336aab723e */ /* 0x042fe2000480700c */
[----:B------:R-:W-:Y:S01]  /*4ca0*/  FADD.FTZ R106, R106, R7 ;  /* 0x000000076a6a7221 */ /* 0x000fe20000010000 */
[----:B------:R-:W-:-:S03]  /*4cb0*/  IMAD.MOV.U32 R51, RZ, RZ, R25 ;  /* 0x000000ffff337224 */ /* 0x000fc600078e0019 */
[----:B------:R-:W-:Y:S02]  /*4cc0*/  FADD.FTZ R53, R53, R106 ;  /* 0x0000006a35357221 */ /* 0x000fe40000010000 */
[----:B------:R-:W1:Y:S01]  /*4cd0*/  MUFU.EX2 R61, R61 ;  /* 0x0000003d003d7308 */ /* 0x000e620000000800 */
[----:B0-----:R-:W-:-:S04]  /*4ce0*/  FADD.FTZ R7, R15, R6 ;  /* 0x000000060f077221 */ /* 0x001fc80000010000 */
[----:B--2---:R-:W-:Y:S01]  /*4cf0*/  FADD.FTZ R6, R142, R7 ;  /* 0x000000078e067221 */ /* 0x004fe20000010000 */
[----:B------:R-:W-:Y:S01]  /*4d00*/  FADD.FTZ R7, R110, R53 ;  /* 0x000000356e077221 */ /* 0x000fe20000010000 */
[--C-:B------:R-:W-:Y:S01]  /*4d10*/  IMAD.MOV.U32 R53, RZ, RZ, R25.reuse ;  /* 0x000000ffff357224 */ /* 0x100fe200078e0019 */
[C---:B-1----:R-:W-:Y:S01]  /*4d20*/  F2FP.SATFINITE.E4M3.F32.PACK_AB_MERGE_C R11, R61.reuse, R142, RZ ;  /* 0x0000008e3d0b723e */ /* 0x042fe200048070ff */
[----:B------:R-:W-:Y:S01]  /*4d30*/  FADD.FTZ R6, R61, R6 ;  /* 0x000000063d067221 */ /* 0x000fe20000010000 */
[----:B------:R-:W-:Y:S02]  /*4d40*/  IMAD.MOV.U32 R61, RZ, RZ, R25 ;  /* 0x000000ffff3d7224 */ /* 0x000fe400078e0019 */
[----:B------:R-:W-:Y:S01]  /*4d50*/  F2FP.SATFINITE.E4M3.F32.PACK_AB_MERGE_C R170, R15, R138, R11 ;  /* 0x0000008a0faa723e */ /* 0x000fe2000480700b */
[----:B------:R-:W-:Y:S06]  /*4d60*/  @!P1 BRA `(.L_x_18) ;  /* 0x0000003400709947 */ /* 0x000fec0003800000 */
[----:B------:R-:W-:Y:S01]  /*4d70*/  IMAD.MOV.U32 R13, RZ, RZ, R8 ;  /* 0x000000ffff0d7224 */ /* 0x000fe200078e0008 */
[----:B------:R-:W-:Y:S01]  /*4d80*/  CS2R R86, SRZ ;  /* 0x0000000000567805 */ /* 0x000fe2000001ff00 */
[----:B------:R-:W-:Y:S01]  /*4d90*/  IMAD.MOV.U32 R11, RZ, RZ, R10 ;  /* 0x000000ffff0b7224 */ /* 0x000fe200078e000a */
[----:B------:R-:W-:Y:S02]  /*4da0*/  CS2R R84, SRZ ;  /* 0x0000000000547805 */ /* 0x000fe4000001ff00 */
[----:B------:R-:W-:Y:S02]  /*4db0*/  CS2R R82, SRZ ;  /* 0x0000000000527805 */ /* 0x000fe4000001ff00 */
[----:B------:R-:W-:Y:S02]  /*4dc0*/  CS2R R80, SRZ ;  /* 0x0000000000507805 */ /* 0x000fe4000001ff00 */
[----:B------:R-:W-:Y:S02]  /*4dd0*/  CS2R R78, SRZ ;  /* 0x00000000004e7805 */ /* 0x000fe4000001ff00 */
[----:B------:R-:W-:-:S02]  /*4de0*/  CS2R R76, SRZ ;  /* 0x00000000004c7805 */ /* 0x000fc4000001ff00 */
[----:B------:R-:W-:Y:S02]  /*4df0*/  CS2R R74, SRZ ;  /* 0x00000000004a7805 */ /* 0x000fe4000001ff00 */
        /* <DEDUP_REMOVED lines=24> */
[----:B------:R-:W-:Y:S01]  /*4f80*/  CS2R R24, SRZ ;  /* 0x0000000000187805 */ /* 0x000fe2000001ff00 */
[----:B------:R-:W-:Y:S01]  /*4f90*/  UMOV UR47, URZ ;  /* 0x0000003f002f7c82 */ /* 0x000fe20008000000 */
[----:B------:R-:W-:-:S05]  /*4fa0*/  UMOV UR45, URZ ;  /* 0x0000003f002d7c82 */ /* 0x000fca0008000000 */
.L_x_29:
[----:B------:R-:W-:Y:S01]  /*4fb0*/  ISETP.NE.AND P2, PT, RZ, UR40, PT ;  /* 0x00000028ff007c0c */ /* 0x000fe2000bf45270 */
[----:B------:R-:W-:-:S04]  /*4fc0*/  UISETP.NE.AND UP0, UPT, UR45, 0x1, UPT ;  /* 0x000000012d00788c */ /* 0x000fc8000bf05270 */
[----:B------:R-:W-:-:S04]  /*4fd0*/  USEL UR50, URZ, 0x1, UP0 ;  /* 0x000000013f327887 */ /* 0x000fc80008000000 */
[----:B------:R-:W-:-:S04]  /*4fe0*/  ULOP3.LUT UR50, UR47, UR50, URZ, 0x3c, !UPT ;  /* 0x000000322f327292 */ /* 0x000fc8000f8e3c3f */
[----:B------:R-:W-:Y:S08]  /*4ff0*/  @P2 BRA `(.L_x_19) ;  /* 0x0000000000382947 */ /* 0x000ff00003800000 */
[----:B------:R-:W-:Y:S05]  /*5000*/  @!P0 BRA `(.L_x_20) ;  /* 0x0000000000048947 */ /* 0x000fea0003800000 */
[----:B------:R-:W-:Y:S01]  /*5010*/  BPT.TRAP 0x1 ;  /* 0x000000040000795c */ /* 0x000fe20000300000 */
.L_x_20:
[----:B------:R-:W-:Y:S01]  /*5020*/  UIADD3 UR4, UR45, 0x1, URZ ;  /* 0x000000012d047890 */ /* 0x000fe2000fffe03f */
[----:B------:R-:W-:-:S03]  /*5030*/  IMAD.U32 R3, RZ, RZ, UR50 ;  /* 0x00000032ff037e24 */ /* 0x000fc6000f8e00ff */
[----:B------:R-:W-:Y:S02]  /*5040*/  UISETP.NE.AND UP0, UPT, UR4, 0x2, UPT ;  /* 0x000000020400788c */ /* 0x000fe4000bf05270 */
[----:B------:R-:W-:Y:S02]  /*5050*/  SHF.L.U32 R3, R3, 0x1f, RZ ;  /* 0x0000001f03037819 */ /* 0x000fe400000006ff */
[----:B------:R-:W-:-:S04]  /*5060*/  USEL UR4, UR4, URZ, UP0 ;  /* 0x0000003f04047287 */ /* 0x000fc80008000000 */
[----:B------:R-:W-:-:S09]  /*5070*/  ULEA UR4, UR4, UR41, 0x3 ;  /* 0x0000002904047291 */ /* 0x000fd2000f8e183f */
[----:B------:R0:W1:Y:S01]  /*5080*/  SYNCS.PHASECHK.TRANS64.TRYWAIT P1, [UR4+0x22830], R3 ;  /* 0x02283003ff0075a7 */ /* 0x0000620008020144 */
[----:B------:R-:W-:Y:S05]  /*5090*/  @!P0 BRA `(.L_x_21) ;  /* 0x0000000000048947 */ /* 0x000fea0003800000 */
[----:B------:R-:W-:Y:S01]  /*50a0*/  BPT.TRAP 0x1 ;  /* 0x000000040000795c */ /* 0x000fe20000300000 */
.L_x_21:
[----:B-1----:R-:W-:Y:S05]  /*50b0*/  @P1 BRA `(.L_x_19) ;  /* 0x0000000000081947 */ /* 0x002fea0003800000 */
[----:B------:R-:W1:Y:S02]  /*50c0*/  SYNCS.PHASECHK.TRANS64.TRYWAIT P1, [UR4+0x22830], R3 ;  /* 0x02283003ff0075a7 */ /* 0x000e640008020144 */
[----:B-1----:R-:W-:Y:S05]  /*50d0*/  @!P1 BRA `(.L_x_22) ;  /* 0x000000b000709947 */ /* 0x002fea0003800000 */
.L_x_19:
[----:B01----:R-:W-:Y:S01]  /*50e0*/  IADD3 R3, R2, 0x8, RZ ;  /* 0x0000000802037810 */ /* 0x003fe20007ffe0ff */
[----:B------:R-:W-:Y:S01]  /*50f0*/  UIADD3 UR44, UR45, 0x1, URZ ;  /* 0x000000012d2c7890 */ /* 0x000fe2000fffe03f */
[C---:B------:R-:W-:Y:S01]  /*5100*/  R2UR UR4, R4.reuse ;  /* 0x00000000040472ca */ /* 0x040fe200000e0000 */
[----:B------:R-:W-:Y:S01]  /*5110*/  UMOV UR7, 0x40000040 ;  /* 0x4000004000077882 */ /* 0x000fe20000000000 */
[C---:B------:R-:W-:Y:S01]  /*5120*/  R2UR UR5, R5.reuse ;  /* 0x00000000050572ca */ /* 0x040fe200000e0000 */
[----:B------:R0:W-:Y:S01]  /*5130*/  BAR.SYNC.DEFER_BLOCKING R3, 0x100 ;  /* 0x000400030000751d */ /* 0x0001e20000010000 */
[----:B------:R-:W-:Y:S01]  /*5140*/  UISETP.NE.AND UP0, UPT, UR44, 0x2, UPT ;  /* 0x000000022c00788c */ /* 0x000fe2000bf05270 */
[C---:B------:R-:W-:Y:S02]  /*5150*/  R2UR UR8, R4.reuse ;  /* 0x00000000040872ca */ /* 0x040fe400000e0000 */
[C---:B------:R-:W-:Y:S01]  /*5160*/  R2UR UR9, R5.reuse ;  /* 0x00000000050972ca */ /* 0x040fe200000e0000 */
[----:B------:R-:W-:Y:S01]  /*5170*/  USEL UR44, UR44, URZ, UP0 ;  /* 0x0000003f2c2c7287 */ /* 0x000fe20008000000 */
[C---:B------:R-:W-:Y:S01]  /*5180*/  R2UR UR12, R4.reuse ;  /* 0x00000000040c72ca */ /* 0x040fe200000e0000 */
[----:B------:R-:W-:Y:S01]  /*5190*/  UMOV UR11, 0x40000040 ;  /* 0x40000040000b7882 */ /* 0x000fe20000000000 */
[C---:B------:R-:W-:Y:S01]  /*51a0*/  R2UR UR13, R5.reuse ;  /* 0x00000000050d72ca */ /* 0x040fe200000e0000 */
[----:B------:R-:W-:Y:S01]  /*51b0*/  UIMAD UR52, UR44, 0x500, UR46 ;  /* 0x000005002c3478a4 */ /* 0x000fe2000f8e022e */
[C---:B------:R-:W-:Y:S01]  /*51c0*/  R2UR UR16, R4.reuse ;  /* 0x00000000041072ca */ /* 0x040fe200000e0000 */
[----:B------:R-:W-:Y:S01]  /*51d0*/  UMOV UR15, 0x40000040 ;  /* 0x40000040000f7882 */ /* 0x000fe20000000000 */
[C---:B------:R-:W-:Y:S01]  /*51e0*/  R2UR UR17, R5.reuse ;  /* 0x00000000051172ca */ /* 0x040fe200000e0000 */
[----:B------:R-:W-:Y:S01]  /*51f0*/  UIADD3 UR10, UR52, 0x100, URZ ;  /* 0x00000100340a7890 */ /* 0x000fe2000fffe03f */
[----:B------:R-:W-:Y:S01]  /*5200*/  R2UR UR20, R4 ;  /* 0x00000000041472ca */ /* 0x000fe200000e0000 */
[----:B------:R-:W-:Y:S01]  /*5210*/  UIADD3 UR14, UR52, 0x200, URZ ;  /* 0x00000200340e7890 */ /* 0x000fe2000fffe03f */
[----:B------:R-:W-:Y:S01]  /*5220*/  R2UR UR21, R5 ;  /* 0x00000000051572ca */ /* 0x000fe200000e0000 */
[----:B------:R-:W-:Y:S01]  /*5230*/  UMOV UR6, UR52 ;  /* 0x0000003400067c82 */ /* 0x000fe20008000000 */
[----:B------:R-:W-:Y:S01]  /*5240*/  UIADD3 UR18, UR52, 0x300, URZ ;  /* 0x0000030034127890 */ /* 0x000fe2000fffe03f */
[----:B0-----:R-:W-:Y:S01]  /*5250*/  IMAD.U32 R3, RZ, RZ, UR44 ;  /* 0x0000002cff037e24 */ /* 0x001fe2000f8e00ff */
[----:B------:R-:W-:Y:S01]  /*5260*/  UMOV UR19, 0x40000040 ;  /* 0x4000004000137882 */ /* 0x000fe20000000000 */
[----:B------:R-:W-:Y:S01]  /*5270*/  UIADD3 UR22, UR52, 0x400, URZ ;  /* 0x0000040034167890 */ /* 0x000fe2000fffe03f */
[----:B------:R-:W-:Y:S01]  /*5280*/  UMOV UR23, 0x40000040 ;  /* 0x4000004000177882 */ /* 0x000fe20000000000 */
[----:B------:R-:W-:Y:S01]  /*5290*/  WARPGROUP.ARRIVE ;  /* 0x00000000000079c5 */ /* 0x000fe20000000000 */
[----:B------:R-:W-:Y:S01]  /*52a0*/  UIADD3 UR26, UR52, 0x2, URZ ;  /* 0x00000002341a7890 */ /* 0x000fe2000fffe03f */
[----:B------:R-:W-:Y:S01]  /*52b0*/  UMOV UR27, 0x40000040 ;  /* 0x40000040001b7882 */ /* 0x000fe20000000000 */
[----:B------:R-:W-:-:S03]  /*52c0*/  UIADD3 UR30, UR52, 0x4, URZ ;  /* 0x00000004341e7890 */ /* 0x000fc6000fffe03f */
[----:B------:R-:W-:Y:S01]  /*52d0*/  QGMMA.64x32x32.F32.E4M3.E4M3 R152, gdesc[UR4], RZ, !UPT, gsb0 ;  /* 0x00600000049879f3 */ /* 0x000fe2000c0008ff */
[----:B------:R-:W-:Y:S01]  /*52e0*/  UIADD3 UR6, UR52, 0x102, URZ ;  /* 0x0000010234067890 */ /* 0x000fe2000fffe03f */
[----:B------:R-:W-:Y:S01]  /*52f0*/  UMOV UR4, UR24 ;  /* 0x0000001800047c82 */ /* 0x000fe20008000000 */
[----:B------:R-:W-:Y:S01]  /*5300*/  UMOV UR5, UR25 ;  /* 0x0000001900057c82 */ /* 0x000fe20008000000 */
[----:B------:R-:W-:Y:S01]  /*5310*/  UMOV UR7, 0x40000040 ;  /* 0x4000004000077882 */ /* 0x000fe20000000000 */
[----:B------:R-:W-:Y:S01]  /*5320*/  UMOV UR31, 0x40000040 ;  /* 0x40000040001f7882 */ /* 0x000fe20000000000 */
[----:B------:R-:W-:Y:S01]  /*5330*/  UIADD3 UR34, UR52, 0x6, URZ ;  /* 0x0000000634227890 */ /* 0x000fe2000fffe03f */
[----:B------:R-:W-:Y:S01]  /*5340*/  UMOV UR35, 0x40000040 ;  /* 0x4000004000237882 */ /* 0x000fe20000000000 */
[----:B------:R-:W-:Y:S02]  /*5350*/  WARPGROUP.DEPBAR.LE gsb0, 0x0 ;  /* 0x00008000000079c5 */ /* 0x000fe40000010000 */
[----:B------:R-:W-:-:S06]  /*5360*/  WARPGROUP.ARRIVE ;  /* 0x00000000000079c5 */ /* 0x000fcc0000000000 */
[----:B------:R-:W-:Y:S01]  /*5370*/  QGMMA.64x32x32.F32.E4M3.E4M3 R136, gdesc[UR8], RZ, !UPT, gsb0 ;  /* 0x00600000088879f3 */ /* 0x000fe2000c0008ff */
[----:B------:R-:W-:Y:S02]  /*5380*/  UIADD3 UR8, UR52, 0x202, URZ ;  /* 0x0000020234087890 */ /* 0x000fe4000fffe03f */
[----:B------:R-:W-:Y:S02]  /*5390*/  UIADD3 UR9, UR52, 0x302, URZ ;  /* 0x0000030234097890 */ /* 0x000fe4000fffe03f */
[----:B------:R-:W-:Y:S01]  /*53a0*/  UIADD3 UR10, UR52, 0x402, URZ ;  /* 0x00000402340a7890 */ /* 0x000fe2000fffe03f */
        /* <DEDUP_REMOVED lines=12> */
[----:B------:R-:W-:Y:S01]  /*5470*/  UMOV UR26, UR6 ;  /* 0x00000006001a7c82 */ /* 0x000fe20008000000 */
[----:B------:R-:W-:Y:S01]  /*5480*/  UMOV UR27, 0x40000040 ;  /* 0x40000040001b7882 */ /* 0x000fe20000000000 */
[----:B------:R-:W-:Y:S01]  /*5490*/  UMOV UR6, UR8 ;  /* 0x0000000800067c82 */ /* 0x000fe20008000000 */
[----:B------:R-:W-:Y:S01]  /*54a0*/  UIADD3 UR8, UR52, 0x204, URZ ;  /* 0x0000020434087890 */ /* 0x000fe2000fffe03f */
[----:B------:R-:W-:Y:S02]  /*54b0*/  WARPGROUP.DEPBAR.LE gsb0, 0x0 ;  /* 0x00008000000079c5 */ /* 0x000fe40000010000 */
[----:B------:R-:W-:-:S06]  /*54c0*/  WARPGROUP.ARRIVE ;  /* 0x00000000000079c5 */ /* 0x000fcc0000000000 */
[----:B------:R-:W-:Y:S01]  /*54d0*/  QGMMA.64x32x32.F32.E4M3.E4M3 R136, gdesc[UR24], R136, gsb0 ;  /* 0x00600000188879f3 */ /* 0x000fe20008000888 */
[----:B------:R-:W-:Y:S01]  /*54e0*/  UMOV UR26, UR9 ;  /* 0x00000009001a7c82 */ /* 0x000fe20008000000 */
[----:B------:R-:W-:Y:S01]  /*54f0*/  UMOV UR27, 0x40000040 ;  /* 0x40000040001b7882 */ /* 0x000fe20000000000 */
[----:B------:R-:W-:Y:S01]  /*5500*/  UIADD3 UR9, UR52, 0x304, URZ ;  /* 0x0000030434097890 */ /* 0x000fe2000fffe03f */
        /* <DEDUP_REMOVED lines=36> */
[----:B------:R-:W-:Y:S01]  /*5750*/  UIADD3 UR52, UR52, 0x406, URZ ;  /* 0x0000040634347890 */ /* 0x000fe2000fffe03f */
        /* <DEDUP_REMOVED lines=31> */
[----:B------:R-:W-:Y:S05]  /*5950*/  @P2 BRA `(.L_x_23) ;  /* 0x00000000002c2947 */ /* 0x000fea0003800000 */
[----:B------:R-:W-:Y:S05]  /*5960*/  @!P0 BRA `(.L_x_24) ;  /* 0x0000000000048947 */ /* 0x000fea0003800000 */
[----:B------:R-:W-:Y:S01]  /*5970*/  BPT.TRAP 0x1 ;  /* 0x000000040000795c */ /* 0x000fe20000300000 */
.L_x_24:
[----:B------:R-:W-:Y:S01]  /*5980*/  ULEA UR4, UR45, UR41, 0x3 ;  /* 0x000000292d047291 */ /* 0x000fe2000f8e183f */
[----:B------:R-:W-:-:S05]  /*5990*/  IMAD.U32 R8, RZ, RZ, UR47 ;  /* 0x0000002fff087e24 */ /* 0x000fca000f8e00ff */
[----:B------:R-:W-:-:S04]  /*59a0*/  SHF.L.U32 R8, R8, 0x1f, RZ ;  /* 0x0000001f08087819 */ /* 0x000fc800000006ff */
[----:B------:R0:W1:Y:S01]  /*59b0*/  SYNCS.PHASECHK.TRANS64.TRYWAIT P1, [UR4+0x22850], R8 ;  /* 0x02285008ff0075a7 */ /* 0x0000620008020144 */
[----:B------:R-:W-:Y:S05]  /*59c0*/  @!P0 BRA `(.L_x_25) ;  /* 0x0000000000048947 */ /* 0x000fea0003800000 */
[----:B------:R-:W-:Y:S01]  /*59d0*/  BPT.TRAP 0x1 ;  /* 0x000000040000795c */ /* 0x000fe20000300000 */
.L_x_25:
[----:B-1----:R-:W-:Y:S05]  /*59e0*/  @P1 BRA `(.L_x_23) ;  /* 0x0000000000081947 */ /* 0x002fea0003800000 */
[----:B------:R-:W1:Y:S02]  /*59f0*/  SYNCS.PHASECHK.TRANS64.TRYWAIT P1, [UR4+0x22850], R8 ;  /* 0x02285008ff0075a7 */ /* 0x000e640008020144 */
[----:B-1----:R-:W-:Y:S05]  /*5a00*/  @!P1 BRA `(.L_x_26) ;  /* 0x000000a8003c9947 */ /* 0x002fea0003800000 */
.L_x_23:
[----:B------:R-:W-:Y:S01]  /*5a10*/  UIADD3 UR4, UR41, 0x400, URZ ;  /* 0x0000040029047890 */ /* 0x000fe2000fffe03f */
[----:B------:R-:W-:Y:S01]  /*5a20*/  WARPGROUP.ARRIVE ;  /* 0x00000000000079c5 */ /* 0x000fe20000000000 */
[----:B------:R-:W-:Y:S01]  /*5a30*/  UMOV UR7, 0xc0000010 ;  /* 0xc000001000077882 */ /* 0x000fe20000000000 */
[----:B01----:R-:W-:Y:S01]  /*5a40*/  IADD3 R8, -R2, 0xb, RZ ;  /* 0x0000000b02087810 */ /* 0x003fe20007ffe1ff */
[----:B------:R-:W-:-:S04]  /*5a50*/  USHF.R.U32.HI UR4, URZ, 0x4, UR4 ;  /* 0x000000043f047899 */ /* 0x000fc80008011604 */
[----:B------:R-:W-:-:S04]  /*5a60*/  ULOP3.LUT UR4, UR4, 0x3fff, URZ, 0xc0, !UPT ;  /* 0x00003fff04047892 */ /* 0x000fc8000f8ec03f */
[----:B------:R-:W-:-:S04]  /*5a70*/  ULOP3.LUT UR4, UR4, 0x10000, URZ, 0xfc, !UPT ;  /* 0x0001000004047892 */ /* 0x000fc8000f8efc3f */
[----:B------:R-:W-:-:S07]  /*5a80*/  UIMAD UR4, UR45, 0x500, UR4 ;  /* 0x000005002d0478a4 */ /* 0x000fce000f8e0204 */
[----:B------:R-:W-:Y:S02]  /*5a90*/  UMOV UR6, UR4 ;  /* 0x0000000400067c82 */ /* 0x000fe40008000000 */
[----:B------:R-:W-:Y:S01]  /*5aa0*/  QGMMA.64x128x32.F32.E4M3.E4M3 R24, R184, gdesc[UR4], R24, gsb0 ;  /* 0x01e00004b8187df3 */ /* 0x000fe20008000818 */
[----:B------:R-:W-:Y:S01]  /*5ab0*/  UIADD3 UR6, UR4, 0x100, URZ ;  /* 0x0000010004067890 */ /* 0x000fe2000fffe03f */
[----:B------:R-:W-:Y:S01]  /*5ac0*/  UMOV UR7, 0xc0000010 ;  /* 0xc000001000077882 */ /* 0x000fe20000000000 */
[----:B------:R-:W-:Y:S02]  /*5ad0*/  WARPGROUP.DEPBAR.LE gsb0, 0x0 ;  /* 0x00008000000079c5 */ /* 0x000fe40000010000 */
[----:B------:R-:W-:-:S07]  /*5ae0*/  WARPGROUP.ARRIVE ;  /* 0x00000000000079c5 */ /* 0x000fce0000000000 */
        /* <DEDUP_REMOVED lines=8> */
[----:B------:R-:W-:Y:S01]  /*5b70*/  UIADD3 UR4, UR4, 0x400, URZ ;  /* 0x0000040004047890 */ /* 0x000fe2000fffe03f */
[----:B------:R-:W-:Y:S02]  /*5b80*/  WARPGROUP.DEPBAR.LE gsb0, 0x0 ;  /* 0x00008000000079c5 */ /* 0x000fe40000010000 */
[----:B------:R-:W-:-:S06]  /*5b90*/  WARPGROUP.ARRIVE ;  /* 0x00000000000079c5 */ /* 0x000fcc0000000000 */
[----:B------:R-:W-:Y:S01]  /*5ba0*/  QGMMA.64x128x32.F32.E4M3.E4M3 R24, R172, gdesc[UR4], R24, gsb0 ;  /* 0x01e00004ac187df3 */ /* 0x000fe20008000818 */
[----:B------:R-:W-:Y:S01]  /*5bb0*/  UMOV UR6, UR4 ;  /* 0x0000000400067c82 */ /* 0x000fe20008000000 */
[----:B------:R-:W-:Y:S01]  /*5bc0*/  UMOV UR7, 0xc0000010 ;  /* 0xc000001000077882 */ /* 0x000fe20000000000 */
[----:B------:R-:W-:Y:S02]  /*5bd0*/  WARPGROUP.DEPBAR.LE gsb0, 0x0 ;  /* 0x00008000000079c5 */ /* 0x000fe40000010000 */
[----:B------:R-:W-:-:S07]  /*5be0*/  WARPGROUP.ARRIVE ;  /* 0x00000000000079c5 */ /* 0x000fce0000000000 */
[----:B------:R-:W-:Y:S03]  /*5bf0*/  QGMMA.64x128x32.F32.E4M3.E4M3 R24, R168, gdesc[UR4], R24, gsb0 ;  /* 0x01e00004a8187df3 */ /* 0x000fe60008000818 */
[----:B------:R-:W-:Y:S02]  /*5c00*/  WARPGROUP.DEPBAR.LE gsb0, 0x0 ;  /* 0x00008000000079c5 */ /* 0x000fe40000010000 */
[----:B------:R0:W-:Y:S06]  /*5c10*/  BAR.ARV R8, 0x100 ;  /* 0x000400080000751d */ /* 0x0001ec0000002000 */
[----:B------:R-:W-:Y:S05]  /*5c20*/  @!P0 BRA `(.L_x_27) ;  /* 0x0000000000048947 */ /* 0x000fea0003800000 */
[----:B------:R-:W-:Y:S01]  /*5c30*/  BPT.TRAP 0x1 ;  /* 0x000000040000795c */ /* 0x000fe20000300000 */
.L_x_27:
[C---:B------:R-:W-:Y:S01]  /*5c40*/  FMUL.FTZ R12, R0.reuse, R152 ;  /* 0x00000098000c7220 */ /* 0x040fe20000410000 */
[C---:B------:R-:W-:Y:S01]  /*5c50*/  FMUL.FTZ R14, R0.reuse, R153 ;  /* 0x00000099000e7220 */ /* 0x040fe20000410000 */
[C---:B------:R-:W-:Y:S01]  /*5c60*/  FMUL.FTZ R16, R0.reuse, R154 ;  /* 0x0000009a00107220 */ /* 0x040fe20000410000 */
[C---:B------:R-:W-:Y:S01]  /*5c70*/  FMUL.FTZ R18, R0.reuse, R155 ;  /* 0x0000009b00127220 */ /* 0x040fe20000410000 */
[C---:B------:R-:W-:Y:S01]  /*5c80*/  FMUL.FTZ R20, R0.reuse, R156 ;  /* 0x0000009c00147220 */ /* 0x040fe20000410000 */
[C---:B------:R-:W-:Y:S01]  /*5c90*/  FMUL.FTZ R22, R0.reuse, R157 ;  /* 0x0000009d00167220 */ /* 0x040fe20000410000 */
[----:B------:R-:W1:Y:S01]  /*5ca0*/  MUFU.TANH R12, R12 ;  /* 0x0000000c000c7308 */ /* 0x000e620000002400 */
[C---:B------:R-:W-:Y:S01]  /*5cb0*/  FMUL.FTZ R152, R0.reuse, R158 ;  /* 0x0000009e00987220 */ /* 0x040fe20000410000 */
[C---:B------:R-:W-:Y:S01]  /*5cc0*/  FMUL.FTZ R154, R0.reuse, R159 ;  /* 0x0000009f009a7220 */ /* 0x040fe20000410000 */
[C---:B------:R-:W-:Y:S01]  /*5cd0*/  FMUL.FTZ R156, R0.reuse, R160 ;  /* 0x000000a0009c7220 */ /* 0x040fe20000410000 */
[C---:B------:R-:W-:Y:S01]  /*5ce0*/  FMUL.FTZ R158, R0.reuse, R161 ;  /* 0x000000a1009e7220 */ /* 0x040fe20000410000 */
[C---:B------:R-:W-:Y:S01]  /*5cf0*/  FMUL.FTZ R160, R0.reuse, R162 ;  /* 0x000000a200a07220 */ /* 0x040fe20000410000 */
[C---:B------:R-:W-:Y:S01]  /*5d00*/  FMUL.FTZ R162, R0.reuse, R163 ;  /* 0x000000a300a27220 */ /* 0x040fe20000410000 */
[C---:B------:R-:W-:Y:S01]  /*5d10*/  FMUL.FTZ R164, R0.reuse, R164 ;  /* 0x000000a400a47220 */ /* 0x040fe20000410000 */
[----:B------:R-:W2:Y:S01]  /*5d20*/  MUFU.TANH R14, R14 ;  /* 0x0000000e000e7308 */ /* 0x000ea20000002400 */
[C---:B------:R-:W-:Y:S01]  /*5d30*/  FMUL.FTZ R168, R0.reuse, R165 ;  /* 0x000000a500a87220 */ /* 0x040fe20000410000 */
[C---:B------:R-:W-:Y:S01]  /*5d40*/  FMUL.FTZ R166, R0.reuse, R166 ;  /* 0x000000a600a67220 */ /* 0x040fe20000410000 */
[C---:B------:R-:W-:Y:S01]  /*5d50*/  FMUL.FTZ R170, R0.reuse, R167 ;  /* 0x000000a700aa7220 */ /* 0x040fe20000410000 */
[C---:B------:R-:W-:Y:S01]  /*5d60*/  FMUL.FTZ R172, R0.reuse, R136 ;  /* 0x0000008800ac7220 */ /* 0x040fe20000410000 */
[C---:B------:R-:W-:Y:S01]  /*5d70*/  FMUL.FTZ R174, R0.reuse, R137 ;  /* 0x0000008900ae7220 */ /* 0x040fe20000410000 */
[C---:B------:R-:W-:Y:S01]  /*5d80*/  FMUL.FTZ R136, R0.reuse, R138 ;  /* 0x0000008a00887220 */ /* 0x040fe20000410000 */
[----:B------:R-:W-:Y:S01]  /*5d90*/  FMUL.FTZ R138, R0, R139 ;  /* 0x0000008b008a7220 */ /* 0x000fe20000410000 */
[----:B------:R-:W3:Y:S01]  /*5da0*/  MUFU.TANH R16, R16 ;  /* 0x0000001000107308 */ /* 0x000ee20000002400 */
[----:B-1----:R-:W-:Y:S01]  /*5db0*/  FMNMX.FTZ R9, R12, R11, !PT ;  /* 0x0000000b0c097209 */ /* 0x002fe20007810000 */
[C---:B------:R-:W-:Y:S01]  /*5dc0*/  FMUL.FTZ R178, R0.reuse, R140 ;  /* 0x0000008c00b27220 */ /* 0x040fe20000410000 */
[C---:B------:R-:W-:Y:S01]  /*5dd0*/  FMUL.FTZ R180, R0.reuse, R141 ;  /* 0x0000008d00b47220 */ /* 0x040fe20000410000 */
[C---:B------:R-:W-:Y:S01]  /*5de0*/  FMUL.FTZ R140, R0.reuse, R142 ;  /* 0x0000008e008c7220 */ /* 0x040fe20000410000 */
[C---:B------:R-:W-:Y:S01]  /*5df0*/  FMUL.FTZ R142, R0.reuse, R143 ;  /* 0x0000008f008e7220 */ /* 0x040fe20000410000 */
[C---:B------:R-:W-:Y:S01]  /*5e00*/  FMUL.FTZ R182, R0.reuse, R144 ;  /* 0x0000009000b67220 */ /* 0x040fe20000410000 */
[----:B------:R-:W-:Y:S01]  /*5e10*/  FMUL.FTZ R184, R0, R145 ;  /* 0x0000009100b87220 */ /* 0x000fe20000410000 */
[----:B------:R-:W1:Y:S01]  /*5e20*/  MUFU.TANH R18, R18 ;  /* 0x0000001200127308 */ /* 0x000e620000002400 */
[----:B--2---:R-:W-:Y:S01]  /*5e30*/  FMNMX.FTZ R9, R14, R9, !PT ;  /* 0x000000090e097209 */ /* 0x004fe20007810000 */
[C---:B------:R-:W-:Y:S01]  /*5e40*/  FMUL.FTZ R144, R0.reuse, R146 ;  /* 0x0000009200907220 */ /* 0x040fe20000410000 */
[C---:B------:R-:W-:Y:S01]  /*5e50*/  FMUL.FTZ R146, R0.reuse, R147 ;  /* 0x0000009300927220 */ /* 0x040fe20000410000 */
[C---:B------:R-:W-:Y:S01]  /*5e60*/  FMUL.FTZ R186, R0.reuse, R148 ;  /* 0x0000009400ba7220 */ /* 0x040fe20000410000 */
[C---:B------:R-:W-:Y:S01]  /*5e70*/  FMUL.FTZ R188, R0.reuse, R149 ;  /* 0x0000009500bc7220 */ /* 0x040fe20000410000 */
[C---:B------:R-:W-:Y:S01]  /*5e80*/  FMUL.FTZ R148, R0.reuse, R150 ;  /* 0x0000009600947220 */ /* 0x040fe20000410000 */
[----:B------:R-:W-:Y:S01]  /*5e90*/  FMUL.FTZ R150, R0, R151 ;  /* 0x0000009700967220 */ /* 0x000fe20000410000 */
[----:B------:R-:W2:Y:S01]  /*5ea0*/  MUFU.TANH R20, R20 ;  /* 0x0000001400147308 */ /* 0x000ea20000002400 */
[----:B---3--:R-:W-:Y:S01]  /*5eb0*/  FMNMX.FTZ R15, R16, R13, !PT ;  /* 0x0000000d100f7209 */ /* 0x008fe20007810000 */
        /* <DEDUP_REMOVED lines=51> */
[----:B------:R-:W-:Y:S01]  /*61f0*/  FMUL.FTZ R94, R0, R95 ;  /* 0x0000005f005e7220 */ /* 0x000fe20000410000 */
[----:B------:R-:W-:-:S02]  /*6200*/  R2UR UR4, R3 ;  /* 0x00000000030472ca */ /* 0x000fc400000e0000 */
[----:B------:R-:W3:Y:S01]  /*6210*/  MUFU.TANH R162, R162 ;  /* 0x000000a200a27308 */ /* 0x000ee20000002400 */
[----:B-1----:R-:W-:-:S07]  /*6220*/  FMNMX.FTZ R9, R158, R9, !PT ;  /* 0x000000099e097209 */ /* 0x002fce0007810000 */
[----:B------:R-:W1:Y:S01]  /*6230*/  MUFU.TANH R164, R164 ;  /* 0x000000a400a47308 */ /* 0x000e620000002400 */
[----:B--2---:R-:W-:Y:S02]  /*6240*/  FMNMX.FTZ R15, R160, R15, !PT ;  /* 0x0000000fa00f7209 */ /* 0x004fe40007810000 */
[----:B------:R-:W-:-:S04]  /*6250*/  ULEA UR4, UR4, UR41, 0x3 ;  /* 0x0000002904047291 */ /* 0x000fc8000f8e183f */
[----:B------:R-:W-:Y:S01]  /*6260*/  UIADD3 UR4, UR4, 0x22840, URZ ;  /* 0x0002284004047890 */ /* 0x000fe2000fffe03f */
[----:B------:R-:W2:Y:S01]  /*6270*/  MUFU.TANH R168, R168 ;  /* 0x000000a800a87308 */ /* 0x000ea20000002400 */
[----:B---3--:R-:W-:Y:S02]  /*6280*/  FMNMX.FTZ R15, R162, R15, !PT ;  /* 0x0000000fa20f7209 */ /* 0x008fe40007810000 */
[----:B------:R-:W-:-:S05]  /*6290*/  UPRMT UR4, UR43, 0x654, UR4 ;  /* 0x000006542b047896 */ /* 0x000fca0008000004 */
[----:B------:R-:W3:Y:S01]  /*62a0*/  MUFU.TANH R166, R166 ;  /* 0x000000a600a67308 */ /* 0x000ee20000002400 */
[----:B-1----:R-:W-:-:S03]  /*62b0*/  FMNMX.FTZ R9, R164, R9, !PT ;  /* 0x00000009a4097209 */ /* 0x002fc60007810000 */
[----:B------:R-:W-:Y:S04]  /*62c0*/  SYNCS.ARRIVE.TRANS64.RED.A1T0 RZ, [UR4], RZ ;  /* 0x000000ffffff79a7 */ /* 0x000fe80008100404 */
[----:B------:R-:W1:Y:S01]  /*62d0*/  MUFU.TANH R170, R170 ;  /* 0x000000aa00aa7308 */ /* 0x000e620000002400 */
[----:B--2---:R-:W-:-:S07]  /*62e0*/  FMNMX.FTZ R9, R168, R9, !PT ;  /* 0x00000009a8097209 */ /* 0x004fce0007810000 */
[----:B------:R-:W2:Y:S01]  /*62f0*/  MUFU.TANH R172, R172 ;  /* 0x000000ac00ac7308 */ /* 0x000ea20000002400 */
[----:B---3--:R-:W-:-:S07]  /*6300*/  FMNMX.FTZ R15, R166, R15, !PT ;  /* 0x0000000fa60f7209 */ /* 0x008fce0007810000 */
[----:B------:R-:W3:Y:S01]  /*6310*/  MUFU.TANH R174, R174 ;  /* 0x000000ae00ae7308 */ /* 0x000ee20000002400 */
[----:B-1----:R-:W-:-:S07]  /*6320*/  FMNMX.FTZ R15, R170, R15, !PT ;  /* 0x0000000faa0f7209 */ /* 0x002fce0007810000 */
        /* <DEDUP_REMOVED lines=47> */
[----:B-1----:R-:W-:Y:S01]  /*6620*/  FMNMX.FTZ R17, R126, R15, !PT ;  /* 0x0000000f7e117209 */ /* 0x002fe20007810000 */
[C---:B------:R-:W-:Y:S01]  /*6630*/  FMUL.FTZ R15, R0.reuse, R96 ;  /* 0x00000060000f7220 */ /* 0x040fe20000410000 */
[C---:B------:R-:W-:Y:S01]  /*6640*/  FMUL.FTZ R96, R0.reuse, R98 ;  /* 0x0000006200607220 */ /* 0x040fe20000410000 */
[----:B------:R-:W-:-:S04]  /*6650*/  FMUL.FTZ R98, R0, R99 ;  /* 0x0000006300627220 */ /* 0x000fc80000410000 */
[----:B------:R-:W1:Y:S01]  /*6660*/  MUFU.TANH R128, R128 ;  /* 0x0000008000807308 */ /* 0x000e620000002400 */
[----:B--2---:R-:W-:-:S07]  /*6670*/  FMNMX.FTZ R9, R198, R9, !PT ;  /* 0x00000009c6097209 */ /* 0x004fce0007810000 */
[----:B------:R-:W2:Y:S01]  /*6680*/  MUFU.TANH R130, R130 ;  /* 0x0000008200827308 */ /* 0x000ea20000002400 */
[----:B---3--:R-:W-:-:S07]  /*6690*/  FMNMX.FTZ R9, R200, R9, !PT ;  /* 0x00000009c8097209 */ /* 0x008fce0007810000 */
[----:B------:R-:W3:Y:S01]  /*66a0*/  MUFU.TANH R202, R202 ;  /* 0x000000ca00ca7308 */ /* 0x000ee20000002400 */
[----:B-1----:R-:W-:-:S07]  /*66b0*/  FMNMX.FTZ R17, R128, R17, !PT ;  /* 0x0000001180117209 */ /* 0x002fce0007810000 */
[----:B------:R-:W1:Y:S01]  /*66c0*/  MUFU.TANH R204, R204 ;  /* 0x000000cc00cc7308 */ /* 0x000e620000002400 */
[----:B--2---:R-:W-:Y:S01]  /*66d0*/  FMNMX.FTZ R19, R130, R17, !PT ;  /* 0x0000001182137209 */ /* 0x004fe20007810000 */
[----:B------:R-:W-:-:S06]  /*66e0*/  FMUL.FTZ R17, R0, R97 ;  /* 0x0000006100117220 */ /* 0x000fcc0000410000 */
        /* <DEDUP_REMOVED lines=24> */
[C---:B------:R-:W-:Y:S01]  /*6870*/  FMUL.FTZ R19, R0.reuse, R100 ;  /* 0x0000006400137220 */ /* 0x040fe20000410000 */
[C---:B------:R-:W-:Y:S01]  /*6880*/  FMUL.FTZ R100, R0.reuse, R102 ;  /* 0x0000006600647220 */ /* 0x040fe20000410000 */
[----:B------:R-:W-:-:S04]  /*6890*/  FMUL.FTZ R102, R0, R103 ;  /* 0x0000006700667220 */ /* 0x000fc80000410000 */
[----:B------:R-:W2:Y:S01]  /*68a0*/  MUFU.TANH R112, R112 ;  /* 0x0000007000707308 */ /* 0x000ea20000002400 */
[----:B---3--:R-:W-:-:S07]  /*68b0*/  FMNMX.FTZ R9, R214, R9, !PT ;  /* 0x00000009d6097209 */ /* 0x008fce0007810000 */
[----:B------:R-:W3:Y:S01]  /*68c0*/  MUFU.TANH R114, R114 ;  /* 0x0000007200727308 */ /* 0x000ee20000002400 */
[----:B-1----:R-:W-:-:S07]  /*68d0*/  FMNMX.FTZ R9, R216, R9, !PT ;  /* 0x00000009d8097209 */ /* 0x002fce0007810000 */
[----:B------:R-:W1:Y:S01]  /*68e0*/  MUFU.TANH R218, R218 ;  /* 0x000000da00da7308 */ /* 0x000e620000002400 */
[----:B--2---:R-:W-:-:S07]  /*68f0*/  FMNMX.FTZ R21, R112, R21, !PT ;  /* 0x0000001570157209 */ /* 0x004fce0007810000 */
[----:B------:R-:W2:Y:S01]  /*6900*/  MUFU.TANH R220, R220 ;  /* 0x000000dc00dc7308 */ /* 0x000ea20000002400 */
[----:B---3--:R-:W-:Y:S01]  /*6910*/  FMNMX.FTZ R23, R114, R21, !PT ;  /* 0x0000001572177209 */ /* 0x008fe20007810000 */
[----:B------:R-:W-:-:S06]  /*6920*/  FMUL.FTZ R21, R0, R101 ;  /* 0x0000006500157220 */ /* 0x000fcc0000410000 */
        /* <DEDUP_REMOVED lines=14> */
[----:B------:R-:W0:Y:S01]  /*6a10*/  MUFU.TANH R228, R228 ;  /* 0x000000e400e47308 */ /* 0x000e220000002400 */
[----:B--2---:R-:W-:-:S07]  /*6a20*/  FMNMX.FTZ R23, R90, R23, !PT ;  /* 0x000000175a177209 */ /* 0x004fce0007810000 */
[----:B------:R-:W1:Y:S01]  /*6a30*/  MUFU.TANH R92, R92 ;  /* 0x0000005c005c7308 */ /* 0x000e620000002400 */
[----:B---3--:R-:W-:-:S07]  /*6a40*/  FMNMX.FTZ R9, R226, R9, !PT ;  /* 0x00000009e2097209 */ /* 0x008fce0007810000 */
[----:B------:R-:W2:Y:S01]  /*6a50*/  MUFU.TANH R94, R94 ;  /* 0x0000005e005e7308 */ /* 0x000ea20000002400 */
[----:B0-----:R-:W-:Y:S02]  /*6a60*/  FMNMX.FTZ R8, R228, R9, !PT ;  /* 0x00000009e4087209 */ /* 0x001fe40007810000 */
[----:B------:R-:W0:Y:S05]  /*6a70*/  LDC R9, c[0x0][0x988] ;  /* 0x00026200ff097b82 */ /* 0x000e2a0000000800 */
        /* <DEDUP_REMOVED lines=15> */
[----:B--2---:R-:W-:-:S05]  /*6b70*/  FMNMX.FTZ R89, R21, R8, !PT ;  /* 0x0000000815597209 */ /* 0x004fca0007810000 */
[----:B------:R-:W2:Y:S01]  /*6b80*/  SHFL.BFLY PT, R8, R89, 0x2, 0x1f ;  /* 0x0c401f0059087f89 */ /* 0x000ea200000e0000 */
[----:B---3--:R-:W-:-:S04]  /*6b90*/  FMNMX.FTZ R23, R100, R23, !PT ;  /* 0x0000001764177209 */ /* 0x008fc80007810000 */
[----:B-1----:R-:W-:-:S05]  /*6ba0*/  FMNMX.FTZ R23, R102, R23, !PT ;  /* 0x0000001766177209 */ /* 0x002fca0007810000 */
[----:B------:R-:W1:Y:S01]  /*6bb0*/  SHFL.BFLY PT, R10, R23, 0x2, 0x1f ;  /* 0x0c401f00170a7f89 */ /* 0x000e6200000e0000 */
[----:B--2---:R-:W-:Y:S02]  /*6bc0*/  FMNMX.FTZ R91, R89, R8, !PT ;  /* 0x00000008595b7209 */ /* 0x004fe40007810000 */
[----:B-1----:R-:W-:-:S03]  /*6bd0*/  FMNMX.FTZ R93, R23, R10, !PT ;  /* 0x0000000a175d7209 */ /* 0x002fc60007810000 */
[----:B------:R-:W1:Y:S04]  /*6be0*/  SHFL.BFLY PT, R10, R91, 0x1, 0x1f ;  /* 0x0c201f005b0a7f89 */ /* 0x000e6800000e0000 */
[----:B------:R-:W2:Y:S01]  /*6bf0*/  SHFL.BFLY PT, R8, R93, 0x1, 0x1f ;  /* 0x0c201f005d087f89 */ /* 0x000ea200000e0000 */
[----:B-1----:R-:W-:Y:S02]  /*6c00*/  FMNMX.FTZ R10, R91, R10, !PT ;  /* 0x0000000a5b0a7209 */ /* 0x002fe40007810000 */
[----:B--2---:R-:W-:-:S03]  /*6c10*/  FMNMX.FTZ R8, R93, R8, !PT ;  /* 0x000000085d087209 */ /* 0x004fc60007810000 */
[C---:B------:R-:W-:Y:S01]  /*6c20*/  FADD.FTZ R176, -R10.reuse, R11 ;  /* 0x0000000b0ab07221 */ /* 0x040fe20000010100 */
[----:B0-----:R-:W-:-:S03]  /*6c30*/  FFMA.FTZ R103, R10, R9, -8 ;  /* 0xc10000000a677423 */ /* 0x001fc60000010009 */
[----:B------:R-:W-:Y:S01]  /*6c40*/  FMUL.FTZ R11, R176, R9 ;  /* 0x00000009b00b7220 */ /* 0x000fe20000410000 */
[----:B------:R-:W-:-:S01]  /*6c50*/  FADD.FTZ R176, -R8, R13 ;  /* 0x0000000d08b07221 */ /* 0x000fc20000010100 */
[-CC-:B------:R-:W-:Y:S01]  /*6c60*/  FFMA.FTZ R105, R194, R9.reuse, -R103.reuse ;  /* 0x00000009c2697223 */ /* 0x180fe20000010867 */
[----:B------:R-:W-:-:S01]  /*6c70*/  FFMA.FTZ R13, R14, R9, -R103 ;  /* 0x000000090e0d7223 */ /* 0x000fc20000010867 */
[-CC-:B------:R-:W-:Y:S01]  /*6c80*/  FFMA.FTZ R194, R17, R9.reuse, -R103.reuse ;  /* 0x0000000911c27223 */ /* 0x180fe20000010867 */
[----:B------:R-:W-:-:S01]  /*6c90*/  FFMA.FTZ R14, R20, R9, -R103 ;  /* 0x00000009140e7223 */ /* 0x000fc20000010867 */
[-CC-:B------:R-:W-:Y:S01]  /*6ca0*/  FFMA.FTZ R17, R19, R9.reuse, -R103.reuse ;  /* 0x0000000913117223 */ /* 0x180fe20000010867 */
[----:B------:R-:W-:-:S01]  /*6cb0*/  FFMA.FTZ R20, R156, R9, -R103 ;  /* 0x000000099c147223 */ /* 0x000fc20000010867 */
[-C--:B------:R-:W-:Y:S01]  /*6cc0*/  FFMA.FTZ R19, R8, R9.reuse, -8 ;  /* 0xc100000008137423 */ /* 0x080fe20000010009 */
[----:B------:R-:W-:-:S01]  /*6cd0*/  FFMA.FTZ R156, R174, R9, -R103 ;  /* 0x00000009ae9c7223 */ /* 0x000fc20000010867 */
[-CC-:B------:R-:W-:Y:S01]  /*6ce0*/  FFMA.FTZ R174, R196, R9.reuse, -R103.reuse ;  /* 0x00000009c4ae7223 */ /* 0x180fe20000010867 */
[----:B------:R-:W-:-:S01]  /*6cf0*/  FFMA.FTZ R12, R12, R9, -R103 ;  /* 0x000000090c0c7223 */ /* 0x000fc20000010867 */
[-C--:B------:R-:W-:Y:S01]  /*6d00*/  FFMA.FTZ R196, R21, R9.reuse, -R103 ;  /* 0x0000000915c47223 */ /* 0x080fe20000010867 */
[-C--:B------:R-:W-:Y:S01]  /*6d10*/  FMUL.FTZ R176, R176, R9.reuse ;  /* 0x00000009b0b07220 */ /* 0x080fe20000410000 */
[-CC-:B------:R-:W-:Y:S01]  /*6d20*/  FFMA.FTZ R21, R16, R9.reuse, -R19.reuse ;  /* 0x0000000910157223 */ /* 0x180fe20000010813 */
[----:B------:R-:W-:-:S01]  /*6d30*/  FFMA.FTZ R16, R18, R9, -R19 ;  /* 0x0000000912107223 */ /* 0x000fc20000010813 */
[----:B------:R-:W-:Y:S01]  /*6d40*/  MUFU.EX2 R11, R11 ;  /* 0x0000000b000b7308 */ /* 0x000fe20000000800 */
[----:B------:R-:W-:-:S01]  /*6d50*/  FFMA.FTZ R23, R22, R9, -R103 ;  /* 0x0000000916177223 */ /* 0x000fc20000010867 */
[-C--:B------:R-:W-:Y:S01]  /*6d60*/  FFMA.FTZ R18, R152, R9.reuse, -R19 ;  /* 0x0000000998127223 */ /* 0x080fe20000010813 */
[----:B------:R-:W-:-:S01]  /*6d70*/  FFMA.FTZ R89, R158, R9, -R103 ;  /* 0x000000099e597223 */ /* 0x000fc20000010867 */
[-CC-:B------:R-:W-:Y:S01]  /*6d80*/  FFMA.FTZ R22, R164, R9.reuse, -R103.reuse ;  /* 0x00000009a4167223 */ /* 0x180fe20000010867 */
[----:B------:R-:W-:-:S01]  /*6d90*/  FFMA.FTZ R91, R168, R9, -R103 ;  /* 0x00000009a85b7223 */ /* 0x000fc20000010867 */
[-CC-:B------:R-:W-:Y:S01]  /*6da0*/  FFMA.FTZ R93, R172, R9.reuse, -R103.reuse ;  /* 0x00000009ac5d7223 */ /* 0x180fe20000010867 */
[----:B------:R-:W-:-:S01]  /*6db0*/  FFMA.FTZ R95, R178, R9, -R103 ;  /* 0x00000009b25f7223 */ /* 0x000fc20000010867 */
[----:B------:R-:W0:Y:S01]  /*6dc0*/  MUFU.EX2 R12, R12 ;  /* 0x0000000c000c7308 */ /* 0x000e220000000800 */
[----:B------:R-:W-:-:S01]  /*6dd0*/  FFMA.FTZ R158, R180, R9, -R103 ;  /* 0x00000009b49e7223 */ /* 0x000fc20000010867 */
[-CC-:B------:R-:W-:Y:S01]  /*6de0*/  FFMA.FTZ R97, R182, R9.reuse, -R103.reuse ;  /* 0x00000009b6617223 */ /* 0x180fe20000010867 */
[----:B------:R-:W-:-:S01]  /*6df0*/  FFMA.FTZ R164, R184, R9, -R103 ;  /* 0x00000009b8a47223 */ /* 0x000fc20000010867 */
[-CC-:B------:R-:W-:Y:S01]  /*6e00*/  FFMA.FTZ R99, R186, R9.reuse, -R103.reuse ;  /* 0x00000009ba637223 */ /* 0x180fe20000010867 */
[----:B------:R-:W-:-:S01]  /*6e10*/  FFMA.FTZ R168, R188, R9, -R103 ;  /* 0x00000009bca87223 */ /* 0x000fc20000010867 */
[-CC-:B------:R-:W-:Y:S01]  /*6e20*/  FFMA.FTZ R101, R190, R9.reuse, -R103.reuse ;  /* 0x00000009be657223 */ /* 0x180fe20000010867 */
[----:B------:R-:W-:-:S01]  /*6e30*/  FFMA.FTZ R172, R192, R9, -R103 ;  /* 0x00000009c0ac7223 */ /* 0x000fc20000010867 */
[----:B------:R-:W-:Y:S01]  /*6e40*/  MUFU.EX2 R176, R176 ;  /* 0x000000b000b07308 */ /* 0x000fe20000000800 */
[----:B------:R-:W-:-:S01]  /*6e50*/  FFMA.FTZ R107, R198, R9, -R103 ;  /* 0x00000009c66b7223 */ /* 0x000fc20000010867 */
[-CC-:B------:R-:W-:Y:S01]  /*6e60*/  FFMA.FTZ R178, R200, R9.reuse, -R103.reuse ;  /* 0x00000009c8b27223 */ /* 0x180fe20000010867 */
[----:B------:R-:W-:-:S01]  /*6e70*/  FFMA.FTZ R109, R202, R9, -R103 ;  /* 0x00000009ca6d7223 */ /* 0x000fc20000010867 */
[-CC-:B------:R-:W-:Y:S01]  /*6e80*/  FFMA.FTZ R180, R204, R9.reuse, -R103.reuse ;  /* 0x00000009ccb47223 */ /* 0x180fe20000010867 */
[----:B------:R-:W-:-:S01]  /*6e90*/  FFMA.FTZ R111, R206, R9, -R103 ;  /* 0x00000009ce6f7223 */ /* 0x000fc20000010867 */
[-CC-:B------:R-:W-:Y:S01]  /*6ea0*/  FFMA.FTZ R182, R208, R9.reuse, -R103.reuse ;  /* 0x00000009d0b67223 */ /* 0x180fe20000010867 */
[----:B------:R-:W-:-:S01]  /*6eb0*/  FFMA.FTZ R113, R210, R9, -R103 ;  /* 0x00000009d2717223 */ /* 0x000fc20000010867 */
[----:B------:R-:W1:Y:S01]  /*6ec0*/  MUFU.EX2 R21, R21 ;  /* 0x0000001500157308 */ /* 0x000e620000000800 */
[----:B------:R-:W-:-:S01]  /*6ed0*/  FFMA.FTZ R184, R212, R9, -R103 ;  /* 0x00000009d4b87223 */ /* 0x000fc20000010867 */
[-CC-:B------:R-:W-:Y:S01]  /*6ee0*/  FFMA.FTZ R115, R214, R9.reuse, -R103.reuse ;  /* 0x00000009d6737223 */ /* 0x180fe20000010867 */
[----:B------:R-:W-:-:S01]  /*6ef0*/  FFMA.FTZ R186, R216, R9, -R103 ;  /* 0x00000009d8ba7223 */ /* 0x000fc20000010867 */
[-CC-:B------:R-:W-:Y:S01]  /*6f00*/  FFMA.FTZ R117, R218, R9.reuse, -R103.reuse ;  /* 0x00000009da757223 */ /* 0x180fe20000010867 */
[----:B------:R-:W-:-:S01]  /*6f10*/  FFMA.FTZ R188, R220, R9, -R103 ;  /* 0x00000009dcbc7223 */ /* 0x000fc20000010867 */
[-CC-:B------:R-:W-:Y:S01]  /*6f20*/  FFMA.FTZ R119, R222, R9.reuse, -R103.reuse ;  /* 0x00000009de777223 */ /* 0x180fe20000010867 */
[----:B------:R-:W-:-:S01]  /*6f30*/  FFMA.FTZ R190, R224, R9, -R103 ;  /* 0x00000009e0be7223 */ /* 0x000fc20000010867 */
[----:B------:R-:W2:Y:S01]  /*6f40*/  MUFU.EX2 R13, R13 ;  /* 0x0000000d000d7308 */ /* 0x000ea20000000800 */
[----:B------:R-:W-:-:S01]  /*6f50*/  FFMA.FTZ R121, R226, R9, -R103 ;  /* 0x00000009e2797223 */ /* 0x000fc20000010867 */
[-CC-:B------:R-:W-:Y:S01]  /*6f60*/  FFMA.FTZ R192, R228, R9.reuse, -R103.reuse ;  /* 0x00000009e4c07223 */ /* 0x180fe20000010867 */
[----:B------:R-:W-:-:S01]  /*6f70*/  FFMA.FTZ R15, R15, R9, -R103 ;  /* 0x000000090f0f7223 */ /* 0x000fc20000010867 */
[-CC-:B------:R-:W-:Y:S01]  /*6f80*/  FFMA.FTZ R103, R154, R9.reuse, -R19.reuse ;  /* 0x000000099a677223 */ /* 0x180fe20000010813 */
[----:B------:R-:W-:-:S01]  /*6f90*/  FFMA.FTZ R123, R160, R9, -R19 ;  /* 0x00000009a07b7223 */ /* 0x000fc20000010813 */
[----:B------:R-:W-:Y:S01]  /*6fa0*/  FFMA.FTZ R152, R162, R9, -R19 ;  /* 0x00000009a2987223 */ /* 0x000fe20000010813 */
[----:B0-----:R-:W-:-:S01]  /*6fb0*/  FFMA.FTZ R6, R11, R6, R12 ;  /* 0x000000060b067223 */ /* 0x001fc2000001000c */
[----:B------:R-:W0:Y:S01]  /*6fc0*/  MUFU.EX2 R16, R16 ;  /* 0x0000001000107308 */ /* 0x000e220000000800 */
[----:B-1----:R-:W-:-:S01]  /*6fd0*/  FFMA.FTZ R7, R176, R7, R21 ;  /* 0x00000007b0077223 */ /* 0x002fc20000010015 */
[-CC-:B------:R-:W-:Y:S01]  /*6fe0*/  FFMA.FTZ R125, R166, R9.reuse, -R19.reuse ;  /* 0x00000009a67d7223 */ /* 0x180fe20000010813 */
[----:B------:R-:W-:-:S01]  /*6ff0*/  FFMA.FTZ R154, R170, R9, -R19 ;  /* 0x00000009aa9a7223 */ /* 0x000fc20000010813 */
[-CC-:B------:R-:W-:Y:S01]  /*7000*/  FFMA.FTZ R135, R122, R9.reuse, -R19.reuse ;  /* 0x000000097a877223 */ /* 0x180fe20000010813 */
[----:B------:R-:W-:-:S01]  /*7010*/  FFMA.FTZ R122, R124, R9, -R19 ;  /* 0x000000097c7a7223 */ /* 0x000fc20000010813 */
[-CC-:B------:R-:W-:Y:S01]  /*7020*/  FFMA.FTZ R124, R128, R9.reuse, -R19.reuse ;  /* 0x00000009807c7223 */ /* 0x180fe20000010813 */
[----:B------:R-:W-:-:S01]  /*7030*/  FFMA.FTZ R127, R136, R9, -R19 ;  /* 0x00000009887f7223 */ /* 0x000fc20000010813 */
[----:B------:R-:W1:Y:S01]  /*7040*/  MUFU.EX2 R14, R14 ;  /* 0x0000000e000e7308 */ /* 0x000e620000000800 */
[----:B--2---:R-:W-:-:S01]  /*7050*/  FADD.FTZ R143, R13, R6 ;  /* 0x000000060d8f7221 */ /* 0x004fc20000010000 */
[-CC-:B------:R-:W-:Y:S01]  /*7060*/  FFMA.FTZ R136, R138, R9.reuse, -R19.reuse ;  /* 0x000000098a887223 */ /* 0x180fe20000010813 */
[----:B------:R-:W-:-:S01]  /*7070*/  FFMA.FTZ R129, R140, R9, -R19 ;  /* 0x000000098c817223 */ /* 0x000fc20000010813 */
[-CC-:B------:R-:W-:Y:S01]  /*7080*/  FFMA.FTZ R138, R142, R9.reuse, -R19.reuse ;  /* 0x000000098e8a7223 */ /* 0x180fe20000010813 */
[----:B------:R-:W-:-:S01]  /*7090*/  FFMA.FTZ R131, R144, R9, -R19 ;  /* 0x0000000990837223 */ /* 0x000fc20000010813 */
[-CC-:B------:R-:W-:Y:S01]  /*70a0*/  FFMA.FTZ R140, R146, R9.reuse, -R19.reuse ;  /* 0x00000009928c7223 */ /* 0x180fe20000010813 */
[----:B------:R-:W-:-:S01]  /*70b0*/  FFMA.FTZ R133, R148, R9, -R19 ;  /* 0x0000000994857223 */ /* 0x000fc20000010813 */
[----:B------:R-:W2:Y:S01]  /*70c0*/  MUFU.EX2 R18, R18 ;  /* 0x0000001200127308 */ /* 0x000ea20000000800 */
[----:B0-----:R-:W-:-:S01]  /*70d0*/  FADD.FTZ R7, R16, R7 ;  /* 0x0000000710077221 */ /* 0x001fc20000010000 */
[-CC-:B------:R-:W-:Y:S01]  /*70e0*/  FFMA.FTZ R142, R150, R9.reuse, -R19.reuse ;  /* 0x00000009968e7223 */ /* 0x180fe20000010813 */
[----:B------:R-:W-:-:S01]  /*70f0*/  FFMA.FTZ R120, R120, R9, -R19 ;  /* 0x0000000978787223 */ /* 0x000fc20000010813 */
[-CC-:B------:R-:W-:Y:S01]  /*7100*/  FFMA.FTZ R137, R126, R9.reuse, -R19.reuse ;  /* 0x000000097e897223 */ /* 0x180fe20000010813 */
[----:B------:R-:W-:-:S01]  /*7110*/  FFMA.FTZ R139, R130, R9, -R19 ;  /* 0x00000009828b7223 */ /* 0x000fc20000010813 */
[-CC-:B------:R-:W-:Y:S01]  /*7120*/  FFMA.FTZ R126, R132, R9.reuse, -R19.reuse ;  /* 0x00000009847e7223 */ /* 0x180fe20000010813 */
[----:B------:R-:W-:-:S01]  /*7130*/  FFMA.FTZ R141, R134, R9, -R19 ;  /* 0x00000009868d7223 */ /* 0x000fc20000010813 */
[----:B------:R-:W0:Y:S01]  /*7140*/  MUFU.EX2 R23, R23 ;  /* 0x0000001700177308 */ /* 0x000e220000000800 */
[----:B-1----:R-:W-:-:S01]  /*7150*/  FADD.FTZ R6, R14, R143 ;  /* 0x0000008f0e067221 */ /* 0x002fc20000010000 */
        /* <DEDUP_REMOVED lines=10> */
[----:B------:R-:W-:-:S04]  /*7200*/  FFMA.FTZ R100, R100, R9, -R19 ;  /* 0x0000000964647223 */ /* 0x000fc80000010813 */
[----:B------:R-:W2:Y:S01]  /*7210*/  MUFU.EX2 R20, R20 ;  /* 0x0000001400147308 */ /* 0x000ea20000000800 */
[----:B0-----:R-:W-:-:S07]  /*7220*/  FADD.FTZ R7, R23, R6 ;  /* 0x0000000617077221 */ /* 0x001fce0000010000 */
        /* <DEDUP_REMOVED lines=15> */
[----:B--2---:R-:W-:-:S01]  /*7320*/  FADD.FTZ R6, R91, R106 ;  /* 0x0000006a5b067221 */ /* 0x004fc20000010000 */
[----:B------:R-:W-:-:S06]  /*7330*/  FFMA.FTZ R106, R108, R9, -R19 ;  /* 0x000000096c6a7223 */ /* 0x000fcc0000010813 */
        /* <DEDUP_REMOVED lines=9> */
[----:B-1----:R-:W-:-:S01]  /*73d0*/  FADD.FTZ R108, R136, R145 ;  /* 0x00000091886c7221 */ /* 0x002fc20000010000 */
[----:B------:R-:W-:-:S06]  /*73e0*/  FFMA.FTZ R145, R110, R9, -R19 ;  /* 0x000000096e917223 */ /* 0x000fcc0000010813 */
[----:B------:R-:W1:Y:S01]  /*73f0*/  MUFU.EX2 R158, R158 ;  /* 0x0000009e009e7308 */ /* 0x000e620000000800 */
[----:B--2---:R-:W-:-:S07]  /*7400*/  FADD.FTZ R7, R95, R6 ;  /* 0x000000065f077221 */ /* 0x004fce0000010000 */
[----:B------:R-:W2:Y:S01]  /*7410*/  MUFU.EX2 R138, R138 ;  /* 0x0000008a008a7308 */ /* 0x000ea20000000800 */
[----:B0-----:R-:W-:-:S01]  /*7420*/  FADD.FTZ R147, R129, R108 ;  /* 0x0000006c81937221 */ /* 0x001fc20000010000 */
[----:B------:R-:W-:-:S06]  /*7430*/  FFMA.FTZ R108, R112, R9, -R19 ;  /* 0x00000009706c7223 */ /* 0x000fcc0000010813 */
        /* <DEDUP_REMOVED lines=44> */
[-CC-:B------:R-:W-:Y:S01]  /*7700*/  FFMA.FTZ R149, R90, R9.reuse, -R19.reuse ;  /* 0x000000095a957223 */ /* 0x180fe20000010813 */
[----:B------:R-:W-:-:S05]  /*7710*/  FFMA.FTZ R19, R102, R9, -R19 ;  /* 0x0000000966137223 */ /* 0x000fca0000010813 */
        /* <DEDUP_REMOVED lines=70> */
[----:B0-----:R-:W-:-:S03]  /*7b80*/  FADD.FTZ R6, R196, R7 ;  /* 0x00000007c4067221 */ /* 0x001fc60000010000 */
[----:B-1----:R-:W-:Y:S01]  /*7b90*/  FADD.FTZ R7, R92, R90 ;  /* 0x0000005a5c077221 */ /* 0x002fe20000010000 */
[----:B------:R-:W-:Y:S06]  /*7ba0*/  @!P0 BRA `(.L_x_28) ;  /* 0x0000000000048947 */ /* 0x000fec0003800000 */
[----:B------:R-:W-:Y:S01]  /*7bb0*/  BPT.TRAP 0x1 ;  /* 0x000000040000795c */ /* 0x000fe20000300000 */
.L_x_28:
[----:B------:R-:W-:Y:S01]  /*7bc0*/  UISETP.GT.AND UP0, UPT, UR51, UR38, UPT ;  /* 0x000000263300728c */ /* 0x000fe2000bf04270 */
[----:B------:R-:W-:Y:S01]  /*7bd0*/  F2FP.SATFINITE.E4M3.F32.PACK_AB_MERGE_C R99, R168, R99, RZ ;  /* 0x00000063a863723e */ /* 0x000fe200048070ff */
[----:B------:R-:W-:Y:S01]  /*7be0*/  ULEA UR4, UR45, UR41, 0x3 ;  /* 0x000000292d047291 */ /* 0x000fe2000f8e183f */
[----:B------:R-:W-:Y:S01]  /*7bf0*/  F2FP.SATFINITE.E4M3.F32.PACK_AB_MERGE_C R105, R174, R105, RZ ;  /* 0x00000069ae69723e */ /* 0x000fe200048070ff */
[----:B------:R-:W-:Y:S01]  /*7c00*/  UIADD3 UR51, UR51, -0x1, URZ ;  /* 0xffffffff33337890 */ /* 0x000fe2000fffe03f */
[----:B------:R-:W-:Y:S01]  /*7c10*/  F2FP.SATFINITE.E4M3.F32.PACK_AB_MERGE_C R22, R91, R22, RZ ;  /* 0x000000165b16723e */ /* 0x000fe200048070ff */
[----:B------:R-:W-:Y:S01]  /*7c20*/  UIADD3 UR4, UR4, 0x22860, URZ ;  /* 0x0002286004047890 */ /* 0x000fe2000fffe03f */
[----:B------:R-:W-:Y:S01]  /*7c30*/  PLOP3.LUT P1, PT, PT, PT, UP0, 0x80, 0x0 ;  /* 0x000000000000781c */ /* 0x000fe20003f2f008 */
[----:B------:R-:W-:Y:S01]  /*7c40*/  UMOV UR47, UR50 ;  /* 0x00000032002f7c82 */ /* 0x000fe20008000000 */
[----:B------:R-:W-:Y:S01]  /*7c50*/  F2FP.SATFINITE.E4M3.F32.PACK_AB_MERGE_C R14, R23, R14, RZ ;  /* 0x0000000e170e723e */ /* 0x000fe200048070ff */
[----:B------:R-:W-:Y:S01]  /*7c60*/  UPRMT UR4, UR43, 0x654, UR4 ;  /* 0x000006542b047896 */ /* 0x000fe20008000004 */
[----:B------:R-:W-:Y:S01]  /*7c70*/  F2FP.SATFINITE.E4M3.F32.PACK_AB_MERGE_C R113, R184, R113, RZ ;  /* 0x00000071b871723e */ /* 0x000fe200048070ff */
[----:B------:R-:W-:Y:S01]  /*7c80*/  FMUL.FTZ R24, R24, R11 ;  /* 0x0000000b18187220 */ /* 0x000fe20000410000 */
[----:B------:R-:W-:Y:S01]  /*7c90*/  F2FP.SATFINITE.E4M3.F32.PACK_AB_MERGE_C R117, R188, R117, RZ ;  /* 0x00000075bc75723e */ /* 0x000fe200048070ff */
[----:B------:R-:W-:Y:S01]  /*7ca0*/  FMUL.FTZ R25, R25, R11 ;  /* 0x0000000b19197220 */ /* 0x000fe20000410000 */
[----:B------:R-:W-:Y:S01]  /*7cb0*/  F2FP.SATFINITE.E4M3.F32.PACK_AB_MERGE_C R99, R164, R97, R99 ;  /* 0x00000061a463723e */ /* 0x000fe20004807063 */
[----:B------:R-:W-:Y:S01]  /*7cc0*/  FMUL.FTZ R28, R28, R11 ;  /* 0x0000000b1c1c7220 */ /* 0x000fe20000410000 */
[----:B------:R-:W-:Y:S01]  /*7cd0*/  F2FP.SATFINITE.E4M3.F32.PACK_AB_MERGE_C R105, R172, R101, R105 ;  /* 0x00000065ac69723e */ /* 0x000fe20004807069 */
[----:B------:R-:W-:Y:S01]  /*7ce0*/  FMUL.FTZ R29, R29, R11 ;  /* 0x0000000b1d1d7220 */ /* 0x000fe20000410000 */
[----:B------:R-:W-:Y:S01]  /*7cf0*/  F2FP.SATFINITE.E4M3.F32.PACK_AB_MERGE_C R18, R103, R18, RZ ;  /* 0x000000126712723e */ /* 0x000fe200048070ff */
[----:B------:R-:W-:Y:S01]  /*7d00*/  SYNCS.ARRIVE.TRANS64.RED.A1T0 RZ, [UR4], RZ ;  /* 0x000000ffffff79a7 */ /* 0x000fe20008100404 */
[----:B------:R-:W-:Y:S01]  /*7d10*/  F2FP.SATFINITE.E4M3.F32.PACK_AB_MERGE_C R125, R154, R125, RZ ;  /* 0x0000007d9a7d723e */ /* 0x000fe200048070ff */
[----:B------:R-:W-:Y:S01]  /*7d20*/  FMUL.FTZ R32, R32, R11 ;  /* 0x0000000b20207220 */ /* 0x000fe20000410000 */
[----:B------:R-:W-:Y:S01]  /*7d30*/  F2FP.SATFINITE.E4M3.F32.PACK_AB_MERGE_C R95, R158, R95, RZ ;  /* 0x0000005f9e5f723e */ /* 0x000fe200048070ff */
[----:B------:R-:W-:Y:S01]  /*7d40*/  FMUL.FTZ R33, R33, R11 ;  /* 0x0000000b21217220 */ /* 0x000fe20000410000 */
[----:B------:R-:W-:Y:S01]  /*7d50*/  F2FP.SATFINITE.E4M3.F32.PACK_AB_MERGE_C R129, R138, R129, RZ ;  /* 0x000000818a81723e */ /* 0x000fe200048070ff */
[----:B------:R-:W-:Y:S01]  /*7d60*/  FMUL.FTZ R36, R36, R11 ;  /* 0x0000000b24247220 */ /* 0x000fe20000410000 */
[----:B------:R-:W-:Y:S01]  /*7d70*/  F2FP.SATFINITE.E4M3.F32.PACK_AB_MERGE_C R133, R142, R133, RZ ;  /* 0x000000858e85723e */ /* 0x000fe200048070ff */
[-C--:B------:R-:W-:Y:S01]  /*7d80*/  FMUL.FTZ R37, R37, R11.reuse ;  /* 0x0000000b25257220 */ /* 0x080fe20000410000 */
[----:B------:R-:W-:Y:S01]  /*7d90*/  F2FP.SATFINITE.E4M3.F32.PACK_AB_MERGE_C R122, R137, R122, RZ ;  /* 0x0000007a897a723e */ /* 0x000fe200048070ff */
[----:B------:R-:W-:Y:S01]  /*7da0*/  FMUL.FTZ R40, R40, R11 ;  /* 0x0000000b28287220 */ /* 0x000fe20000410000 */
[----:B------:R-:W-:Y:S01]  /*7db0*/  F2FP.SATFINITE.E4M3.F32.PACK_AB_MERGE_C R109, R180, R109, RZ ;  /* 0x0000006db46d723e */ /* 0x000fe200048070ff */
[-C--:B------:R-:W-:Y:S01]  /*7dc0*/  FMUL.FTZ R41, R41, R11.reuse ;  /* 0x0000000b29297220 */ /* 0x080fe20000410000 */
[----:B------:R-:W-:Y:S01]  /*7dd0*/  F2FP.SATFINITE.E4M3.F32.PACK_AB_MERGE_C R126, R141, R126, RZ ;  /* 0x0000007e8d7e723e */ /* 0x000fe200048070ff */
[-C--:B------:R-:W-:Y:S01]  /*7de0*/  FMUL.FTZ R44, R44, R11.reuse ;  /* 0x0000000b2c2c7220 */ /* 0x080fe20000410000 */
[----:B------:R-:W-:Y:S01]  /*7df0*/  F2FP.SATFINITE.E4M3.F32.PACK_AB_MERGE_C R106, R145, R106, RZ ;  /* 0x0000006a916a723e */ /* 0x000fe200048070ff */
[-C--:B------:R-:W-:Y:S01]  /*7e00*/  FMUL.FTZ R45, R45, R11.reuse ;  /* 0x0000000b2d2d7220 */ /* 0x080fe20000410000 */
[----:B------:R-:W-:Y:S01]  /*7e10*/  F2FP.SATFINITE.E4M3.F32.PACK_AB_MERGE_C R110, R151, R110, RZ ;  /* 0x0000006e976e723e */ /* 0x000fe200048070ff */
[----:B------:R-:W-:Y:S01]  /*7e20*/  FMUL.FTZ R48, R48, R11 ;  /* 0x0000000b30307220 */ /* 0x000fe20000410000 */
        /* <DEDUP_REMOVED lines=8> */
[----:B------:R-:W-:Y:S01]  /*7eb0*/  F2FP.SATFINITE.E4M3.F32.PACK_AB_MERGE_C R22, R89, R20, R22 ;  /* 0x000000145916723e */ /* 0x000fe20004807016 */
[-C--:B------:R-:W-:Y:S01]  /*7ec0*/  FMUL.FTZ R57, R57, R11.reuse ;  /* 0x0000000b39397220 */ /* 0x080fe20000410000 */
[----:B------:R-:W-:Y:S01]  /*7ed0*/  R2UR UR45, R3 ;  /* 0x00000000032d72ca */ /* 0x000fe200000e0000 */
[-C--:B------:R-:W-:Y:S01]  /*7ee0*/  FMUL.FTZ R60, R60, R11.reuse ;  /* 0x0000000b3c3c7220 */ /* 0x080fe20000410000 */
[----:B------:R-:W-:Y:S01]  /*7ef0*/  F2FP.SATFINITE.E4M3.F32.PACK_AB_MERGE_C R184, R13, R12, R14 ;  /* 0x0000000c0db8723e */ /* 0x000fe2000480700e */
[----:B------:R-:W-:Y:S01]  /*7f00*/  FMUL.FTZ R61, R61, R11 ;  /* 0x0000000b3d3d7220 */ /* 0x000fe20000410000 */
[----:B------:R-:W-:Y:S01]  /*7f10*/  F2FP.SATFINITE.E4M3.F32.PACK_AB_MERGE_C R172, R182, R111, R113 ;  /* 0x0000006fb6ac723e */ /* 0x000fe20004807071 */
[----:B------:R-:W-:Y:S01]  /*7f20*/  FMUL.FTZ R64, R64, R11 ;  /* 0x0000000b40407220 */ /* 0x000fe20000410000 */
[----:B------:R-:W-:Y:S01]  /*7f30*/  F2FP.SATFINITE.E4M3.F32.PACK_AB_MERGE_C R174, R186, R115, R117 ;  /* 0x00000073baae723e */ /* 0x000fe20004807075 */
[-C--:B------:R-:W-:Y:S01]  /*7f40*/  FMUL.FTZ R65, R65, R11.reuse ;  /* 0x0000000b41417220 */ /* 0x080fe20000410000 */
        /* <DEDUP_REMOVED lines=9> */
[----:B------:R-:W-:Y:S01]  /*7fe0*/  FMUL.FTZ R85, R85, R11 ;  /* 0x0000000b55557220 */ /* 0x000fe20000410000 */
        /* <DEDUP_REMOVED lines=32> */
[----:B------:R-:W-:Y:S01]  /*81f0*/  F2FP.SATFINITE.E4M3.F32.PACK_AB_MERGE_C R185, R16, R21, R18 ;  /* 0x0000001510b9723e */ /* 0x000fe20004807012 */
[----:B------:R-:W-:Y:S01]  /*8200*/  IMAD.MOV.U32 R13, RZ, RZ, R8 ;  /* 0x000000ffff0d7224 */ /* 0x000fe200078e0008 */
[----:B------:R-:W-:Y:S01]  /*8210*/  F2FP.SATFINITE.E4M3.F32.PACK_AB_MERGE_C R187, R152, R123, R125 ;  /* 0x0000007b98bb723e */ /* 0x000fe2000480707d */
[----:B------:R-:W-:Y:S01]  /*8220*/  IMAD.MOV.U32 R11, RZ, RZ, R10 ;  /* 0x000000ffff0b7224 */ /* 0x000fe200078e000a */
[----:B------:R-:W-:Y:S01]  /*8230*/  F2FP.SATFINITE.E4M3.F32.PACK_AB_MERGE_C R180, R156, R93, R95 ;  /* 0x0000005d9cb4723e */ /* 0x000fe2000480705f */
[----:B------:R-:W-:Y:S01]  /*8240*/  IMAD.MOV.U32 R182, RZ, RZ, R99 ;  /* 0x000000ffffb67224 */ /* 0x000fe200078e0063 */
[----:B------:R-:W-:Y:S01]  /*8250*/  F2FP.SATFINITE.E4M3.F32.PACK_AB_MERGE_C R181, R136, R127, R129 ;  /* 0x0000007f88b5723e */ /* 0x000fe20004807081 */
[----:B------:R-:W-:Y:S01]  /*8260*/  IMAD.MOV.U32 R176, RZ, RZ, R105 ;  /* 0x000000ffffb07224 */ /* 0x000fe200078e0069 */
[----:B------:R-:W-:-:S02]  /*8270*/  F2FP.SATFINITE.E4M3.F32.PACK_AB_MERGE_C R183, R140, R131, R133 ;  /* 0x000000838cb7723e */ /* 0x000fc40004807085 */
[----:B------:R-:W-:Y:S02]  /*8280*/  F2FP.SATFINITE.E4M3.F32.PACK_AB_MERGE_C R177, R135, R120, R122 ;  /* 0x0000007887b1723e */ /* 0x000fe4000480707a */
[----:B------:R-:W-:Y:S02]  /*8290*/  F2FP.SATFINITE.E4M3.F32.PACK_AB_MERGE_C R178, R178, R107, R109 ;  /* 0x0000006bb2b2723e */ /* 0x000fe4000480706d */
[----:B------:R-:W-:Y:S02]  /*82a0*/  F2FP.SATFINITE.E4M3.F32.PACK_AB_MERGE_C R179, R139, R124, R126 ;  /* 0x0000007c8bb3723e */ /* 0x000fe4000480707e */
[----:B------:R-:W-:Y:S02]  /*82b0*/  F2FP.SATFINITE.E4M3.F32.PACK_AB_MERGE_C R173, R143, R104, R106 ;  /* 0x000000688fad723e */ /* 0x000fe4000480706a */
[----:B------:R-:W-:Y:S02]  /*82c0*/  F2FP.SATFINITE.E4M3.F32.PACK_AB_MERGE_C R175, R147, R108, R110 ;  /* 0x0000006c93af723e */ /* 0x000fe4000480706e */
[----:B------:R-:W-:-:S02]  /*82d0*/  F2FP.SATFINITE.E4M3.F32.PACK_AB_MERGE_C R168, R190, R119, R121 ;  /* 0x00000077bea8723e */ /* 0x000fc40004807079 */
[----:B------:R-:W-:Y:S02]  /*82e0*/  F2FP.SATFINITE.E4M3.F32.PACK_AB_MERGE_C R169, R149, R88, R19 ;  /* 0x0000005895a9723e */ /* 0x000fe40004807013 */
[----:B------:R-:W-:Y:S02]  /*82f0*/  F2FP.SATFINITE.E4M3.F32.PACK_AB_MERGE_C R170, R194, R15, R17 ;  /* 0x0000000fc2aa723e */ /* 0x000fe40004807011 */
[----:B------:R-:W-:Y:S02]  /*8300*/  F2FP.SATFINITE.E4M3.F32.PACK_AB_MERGE_C R171, R171, R96, R23 ;  /* 0x00000060abab723e */ /* 0x000fe40004807017 */
[----:B------:R-:W-:Y:S01]  /*8310*/  MOV R186, R22 ;  /* 0x0000001600ba7202 */ /* 0x000fe20000000f00 */
[----:B------:R-:W-:Y:S06]  /*8320*/  @P1 BRA `(.L_x_29) ;  /* 0xffffffcc00201947 */ /* 0x000fec000383ffff */
.L_x_18:
[----:B------:R-:W-:Y:S06]  /*8330*/  BAR.ARV 0x8, 0x180 ;  /* 0x0206000000007b1d */ /* 0x000fec0000002000 */
[----:B------:R-:W-:Y:S05]  /*8340*/  @!P0 BRA `(.L_x_30) ;  /* 0x0000000000048947 */ /* 0x000fea0003800000 */
[----:B------:R-:W-:Y:S01]  /*8350*/  BPT.TRAP 0x1 ;  /* 0x000000040000795c */ /* 0x000fe20000300000 */
.L_x_30:
[----:B------:R-:W-:Y:S01]  /*8360*/  R2UR UR9, R3 ;  /* 0x00000000030972ca */ /* 0x000fe200000e0000 */
[----:B------:R-:W-:-:S05]  /*8370*/  IMAD.U32 R0, RZ, RZ, UR50 ;  /* 0x00000032ff007e24 */ /* 0x000fca000f8e00ff */
[----:B------:R-:W-:-:S07]  /*8380*/  SHF.L.U32 R0, R0, 0x1f, RZ ;  /* 0x0000001f00007819 */ /* 0x000fce00000006ff */
[----:B------:R-:W-:-:S09]  /*8390*/  ULEA UR9, UR9, UR41, 0x3 ;  /* 0x0000002909097291 */ /* 0x000fd2000f8e183f */
[----:B------:R0:W1:Y:S01]  /*83a0*/  SYNCS.PHASECHK.TRANS64.TRYWAIT P1, [UR9+0x22850], R0 ;  /* 0x02285000ff0075a7 */ /* 0x0000620008020149 */
[----:B------:R-:W-:Y:S05]  /*83b0*/  @!P0 BRA `(.L_x_31) ;  /* 0x0000000000048947 */ /* 0x000fea0003800000 */
[----:B------:R-:W-:Y:S01]  /*83c0*/  BPT.TRAP 0x1 ;  /* 0x000000040000795c */ /* 0x000fe20000300000 */
.L_x_31:
[----:B-1----:R-:W-:Y:S05]  /*83d0*/  @P1 BRA `(.L_x_32) ;  /* 0x0000000000081947 */ /* 0x002fea0003800000 */
[----:B------:R-:W1:Y:S02]  /*83e0*/  SYNCS.PHASECHK.TRANS64.TRYWAIT P1, [UR9+0x22850], R0 ;  /* 0x02285000ff0075a7 */ /* 0x000e640008020149 */
[----:B-1----:R-:W-:Y:S05]  /*83f0*/  @!P1 BRA `(.L_x_33) ;  /* 0x0000007c00d89947 */ /* 0x002fea0003800000 */
.L_x_32:
[----:B------:R-:W-:Y:S01]  /*8400*/  UIADD3 UR41, UR41, 0x400, URZ ;  /* 0x0000040029297890 */ /* 0x000fe2000fffe03f */
[----:B------:R-:W-:Y:S01]  /*8410*/  R2UR UR4, R3 ;  /* 0x00000000030472ca */ /* 0x000fe200000e0000 */
[----:B------:R-:W-:Y:S01]  /*8420*/  WARPGROUP.ARRIVE ;  /* 0x00000000000079c5 */ /* 0x000fe20000000000 */
[----:B------:R-:W-:Y:S01]  /*8430*/  UMOV UR7, 0xc0000010 ;  /* 0xc000001000077882 */ /* 0x000fe20000000000 */
[----:B------:R-:W-:Y:S01]  /*8440*/  USHF.R.U32.HI UR41, URZ, 0x4, UR41 ;  /* 0x000000043f297899 */ /* 0x000fe20008011629 */
[----:B------:R-:W-:Y:S01]  /*8450*/  IMAD.MOV.U32 R4, RZ, RZ, 0x3f800000 ;  /* 0x3f800000ff047424 */ /* 0x000fe200078e00ff */
[----:B------:R-:W-:Y:S02]  /*8460*/  ULDC.64 UR10, c[0x0][0x9a0] ;  /* 0x00026800000a7ab9 */ /* 0x000fe40000000a00 */
[----:B------:R-:W-:Y:S02]  /*8470*/  ULOP3.LUT UR41, UR41, 0x3fff, URZ, 0xc0, !UPT ;  /* 0x00003fff29297892 */ /* 0x000fe4000f8ec03f */
[----:B------:R-:W-:-:S02]  /*8480*/  UISETP.NE.U32.AND UP0, UPT, UR10, URZ, UPT ;  /* 0x0000003f0a00728c */ /* 0x000fc4000bf05070 */
[----:B------:R-:W-:Y:S02]  /*8490*/  ULOP3.LUT UR8, UR41, 0x10000, URZ, 0xfc, !UPT ;  /* 0x0001000029087892 */ /* 0x000fe4000f8efc3f */
[----:B------:R-:W-:Y:S02]  /*84a0*/  UISETP.NE.AND.EX UP0, UPT, UR11, URZ, UPT, UP0 ;  /* 0x0000003f0b00728c */ /* 0x000fe4000bf05300 */
[----:B------:R-:W-:-:S04]  /*84b0*/  UIMAD UR8, UR4, 0x500, UR8 ;  /* 0x00000500040878a4 */ /* 0x000fc8000f8e0208 */
[----:B------:R-:W-:Y:S01]  /*84c0*/  UIADD3 UR4, UR8, 0x100, URZ ;  /* 0x0000010008047890 */ /* 0x000fe2000fffe03f */
[----:B------:R-:W-:Y:S02]  /*84d0*/  PLOP3.LUT P1, PT, PT, PT, UP0, 0x80, 0x0 ;  /* 0x000000000000781c */ /* 0x000fe40003f2f008 */
[----:B------:R-:W-:-:S06]  /*84e0*/  UMOV UR6, UR8 ;  /* 0x0000000800067c82 */ /* 0x000fcc0008000000 */
[----:B------:R-:W-:Y:S01]  /*84f0*/  QGMMA.64x128x32.F32.E4M3.E4M3 R24, R184, gdesc[UR4], R24, gsb0 ;  /* 0x01e00004b8187df3 */ /* 0x000fe20008000818 */
[----:B------:R-:W-:Y:S01]  /*8500*/  UMOV UR7, 0xc0000010 ;  /* 0xc000001000077882 */ /* 0x000fe20000000000 */
[----:B------:R-:W-:Y:S01]  /*8510*/  UMOV UR6, UR4 ;  /* 0x0000000400067c82 */ /* 0x000fe20008000000 */
[----:B------:R-:W-:Y:S02]  /*8520*/  @UP0 ULDC.64 UR12, c[0x0][0x9c8] ;  /* 0x00027200000c0ab9 */ /* 0x000fe40000000a00 */
[----:B------:R-:W-:Y:S01]  /*8530*/  @UP0 UIMAD.WIDE.U32 UR4, UR37, UR12, URZ ;  /* 0x0000000c250402a5 */ /* 0x000fe2000f8e003f */
[----:B------:R-:W-:Y:S02]  /*8540*/  WARPGROUP.DEPBAR.LE gsb0, 0x0 ;  /* 0x00008000000079c5 */ /* 0x000fe40000010000 */
[----:B------:R-:W-:-:S06]  /*8550*/  WARPGROUP.ARRIVE ;  /* 0x00000000000079c5 */ /* 0x000fcc0000000000 */
[----:B------:R-:W-:Y:S01]  /*8560*/  QGMMA.64x128x32.F32.E4M3.E4M3 R24, R180, gdesc[UR4], R24, gsb0 ;  /* 0x01e00004b4187df3 */ /* 0x000fe20008000818 */
[----:B------:R-:W-:Y:S02]  /*8570*/  @UP0 UIMAD UR6, UR39, UR12, URZ ;  /* 0x0000000c270602a4 */ /* 0x000fe4000f8e023f */
[----:B------:R-:W-:Y:S02]  /*8580*/  @UP0 USHF.R.S32.HI UR7, URZ, 0x1f, UR42 ;  /* 0x0000001f3f070899 */ /* 0x000fe4000801142a */
[----:B------:R-:W-:-:S03]  /*8590*/  @UP0 UIMAD UR6, UR37, UR13, UR6 ;  /* 0x0000000d250602a4 */ /* 0x000fc6000f8e0206 */
[----:B------:R-:W-:Y:S01]  /*85a0*/  @UP0 ULDC.64 UR12, c[0x0][0x9d0] ;  /* 0x00027400000c0ab9 */ /* 0x000fe20000000a00 */
[----:B------:R-:W-:Y:S02]  /*85b0*/  @UP0 UIADD3 UR5, UR5, UR6, URZ ;  /* 0x0000000605050290 */ /* 0x000fe4000fffe03f */
[----:B------:R-:W-:Y:S02]  /*85c0*/  @UP0 UIMAD UR6, UR7, UR12, URZ ;  /* 0x0000000c070602a4 */ /* 0x000fe4000f8e023f */
[----:B------:R-:W-:Y:S02]  /*85d0*/  @UP0 UIMAD.WIDE.U32 UR4, UR42, UR12, UR4 ;  /* 0x0000000c2a0402a5 */ /* 0x000fe4000f8e0004 */
[----:B------:R-:W-:-:S04]  /*85e0*/  @UP0 UIMAD UR6, UR42, UR13, UR6 ;  /* 0x0000000d2a0602a4 */ /* 0x000fc8000f8e0206 */
[----:B------:R-:W-:Y:S02]  /*85f0*/  @UP0 UIADD3 UR5, UR5, UR6, URZ ;  /* 0x0000000605050290 */ /* 0x000fe4000fffe03f */
[----:B------:R-:W-:-:S04]  /*8600*/  @UP0 ULEA UR6, UP1, UR4, UR10, 0x2 ;  /* 0x0000000a04060291 */ /* 0x000fc8000f82103f */
[----:B------:R-:W-:Y:S02]  /*8610*/  @UP0 ULEA.HI.X UR7, UR4, UR11, UR5, 0x2, UP1 ;  /* 0x0000000b04070291 */ /* 0x000fe400088f1405 */
[----:B------:R-:W-:Y:S01]  /*8620*/  UIADD3 UR4, UR8, 0x200, URZ ;  /* 0x0000020008047890 */ /* 0x000fe2000fffe03f */
[----:B------:R-:W-:-:S03]  /*8630*/  MOV R2, UR6 ;  /* 0x0000000600027c02 */ /* 0x000fc60008000f00 */
[----:B------:R-:W-:Y:S01]  /*8640*/  IMAD.U32 R3, RZ, RZ, UR7 ;  /* 0x00000007ff037e24 */ /* 0x000fe2000f8e00ff */
[----:B------:R-:W-:Y:S02]  /*8650*/  UMOV UR7, 0xc0000010 ;  /* 0xc000001000077882 */ /* 0x000fe40000000000 */
[----:B------:R-:W-:Y:S02]  /*8660*/  UMOV UR6, UR4 ;  /* 0x0000000400067c82 */ /* 0x000fe40008000000 */
[----:B------:R2:W3:Y:S01]  /*8670*/  @P1 LDG.E R4, desc[UR48][R2.64] ;  /* 0x0000003002041981 */ /* 0x0004e2000c1e1900 */
[----:B------:R-:W-:Y:S01]  /*8680*/  UIADD3 UR4, UR8, 0x300, URZ ;  /* 0x0000030008047890 */ /* 0x000fe2000fffe03f */
[----:B------:R-:W-:Y:S02]  /*8690*/  WARPGROUP.DEPBAR.LE gsb0, 0x0 ;  /* 0x00008000000079c5 */ /* 0x000fe40000010000 */
[----:B------:R-:W-:-:S06]  /*86a0*/  WARPGROUP.ARRIVE ;  /* 0x00000000000079c5 */ /* 0x000fcc0000000000 */
[----:B------:R-:W-:Y:S01]  /*86b0*/  QGMMA.64x128x32.F32.E4M3.E4M3 R24, R176, gdesc[UR4], R24, gsb0 ;  /* 0x01e00004b0187df3 */ /* 0x000fe20008000818 */
[----:B------:R-:W-:Y:S01]  /*86c0*/  UMOV UR6, UR4 ;  /* 0x0000000400067c82 */ /* 0x000fe20008000000 */
[----:B------:R-:W-:Y:S01]  /*86d0*/  UMOV UR7, 0xc0000010 ;  /* 0xc000001000077882 */ /* 0x000fe20000000000 */
[----:B------:R-:W-:Y:S01]  /*86e0*/  UIADD3 UR8, UR8, 0x400, URZ ;  /* 0x0000040008087890 */ /* 0x000fe2000fffe03f */
[----:B-1----:R-:W1:Y:S04]  /*86f0*/  SHFL.BFLY PT, R5, R6, 0x2, 0x1f ;  /* 0x0c401f0006057f89 */ /* 0x002e6800000e0000 */
[----:B------:R-:W4:Y:S01]  /*8700*/  SHFL.BFLY PT, R12, R7, 0x2, 0x1f ;  /* 0x0c401f00070c7f89 */ /* 0x000f2200000e0000 */
[----:B------:R-:W-:Y:S02]  /*8710*/  WARPGROUP.DEPBAR.LE gsb0, 0x0 ;  /* 0x00008000000079c5 */ /* 0x000fe40000010000 */
[----:B------:R-:W-:-:S06]  /*8720*/  WARPGROUP.ARRIVE ;  /* 0x00000000000079c5 */ /* 0x000fcc0000000000 */
[----:B------:R-:W-:Y:S01]  /*8730*/  QGMMA.64x128x32.F32.E4M3.E4M3 R24, R172, gdesc[UR4], R24, gsb0 ;  /* 0x01e00004ac187df3 */ /* 0x000fe20008000818 */
[----:B------:R-:W-:Y:S01]  /*8740*/  UMOV UR6, UR8 ;  /* 0x0000000800067c82 */ /* 0x000fe20008000000 */
[----:B------:R-:W-:Y:S01]  /*8750*/  UMOV UR7, 0xc0000010 ;  /* 0xc000001000077882 */ /* 0x000fe20000000000 */
[----:B-1----:R-:W-:Y:S01]  /*8760*/  FADD.FTZ R5, R5, R6 ;  /* 0x0000000605057221 */ /* 0x002fe20000010000 */
[----:B----4-:R-:W-:-:S04]  /*8770*/  FADD.FTZ R12, R12, R7 ;  /* 0x000000070c0c7221 */ /* 0x010fc80000010000 */
[----:B0-----:R-:W0:Y:S04]  /*8780*/  SHFL.BFLY PT, R0, R5, 0x1, 0x1f ;  /* 0x0c201f0005007f89 */ /* 0x001e2800000e0000 */
[----:B--2---:R-:W1:Y:S01]  /*8790*/  SHFL.BFLY PT, R3, R12, 0x1, 0x1f ;  /* 0x0c201f000c037f89 */ /* 0x004e6200000e0000 */
[----:B------:R-:W-:Y:S02]  /*87a0*/  IMAD.MOV.U32 R7, RZ, RZ, RZ ;  /* 0x000000ffff077224 */ /* 0x000fe400078e00ff */
[----:B0-----:R-:W-:Y:S01]  /*87b0*/  FADD.FTZ R13, R5, R0 ;  /* 0x00000000050d7221 */ /* 0x001fe20000010000 */
[----:B-1----:R-:W-:-:S04]  /*87c0*/  FADD.FTZ R14, R12, R3 ;  /* 0x000000030c0e7221 */ /* 0x002fc80000010000 */
[C---:B------:R-:W-:Y:S01]  /*87d0*/  FSETP.NE.FTZ.AND P1, PT, R13.reuse, RZ, PT ;  /* 0x000000ff0d00720b */ /* 0x040fe20003f35000 */
[----:B------:R-:W-:Y:S01]  /*87e0*/  FMUL.FTZ R15, R13, 0.00390625 ;  /* 0x3b8000000d0f7820 */ /* 0x000fe20000410000 */
[----:B------:R-:W-:-:S04]  /*87f0*/  FMUL.FTZ R6, R14, 0.00390625 ;  /* 0x3b8000000e067820 */ /* 0x000fc80000410000 */
[----:B------:R-:W-:Y:S02]  /*8800*/  FSETP.NE.FTZ.AND P2, PT, R15, RZ, PT ;  /* 0x000000ff0f00720b */ /* 0x000fe40003f55000 */
[----:B------:R-:W-:-:S05]  /*8810*/  FSETP.NE.FTZ.AND P3, PT, R6, RZ, PT ;  /* 0x000000ff0600720b */ /* 0x000fca0003f75000 */
[----:B------:R-:W-:Y:S01]  /*8820*/  @P1 MUFU.RCP R7, R13 ;  /* 0x0000000d00071308 */ /* 0x000fe20000001000 */
[----:B------:R-:W-:Y:S01]  /*8830*/  FSETP.NE.FTZ.AND P1, PT, R14, RZ, PT ;  /* 0x000000ff0e00720b */ /* 0x000fe20003f35000 */
[----:B------:R-:W-:Y:S01]  /*8840*/  IMAD.MOV.U32 R11, RZ, RZ, RZ ;  /* 0x000000ffff0b7224 */ /* 0x000fe200078e00ff */
[----:B------:R-:W-:Y:S02]  /*8850*/  WARPGROUP.DEPBAR.LE gsb0, 0x0 ;  /* 0x00008000000079c5 */ /* 0x000fe40000010000 */
[----:B------:R-:W-:-:S06]  /*8860*/  WARPGROUP.ARRIVE ;  /* 0x00000000000079c5 */ /* 0x000fcc0000000000 */
[----:B------:R-:W-:Y:S01]  /*8870*/  QGMMA.64x128x32.F32.E4M3.E4M3 R24, R168, gdesc[UR4], R24, gsb0 ;  /* 0x01e00004a8187df3 */ /* 0x000fe20008000818 */
[----:B------:R-:W0:Y:S08]  /*8880*/  @P2 MUFU.LG2 R2, R15 ;  /* 0x0000000f00022308 */ /* 0x000e300000000c00 */
[----:B------:R-:W1:Y:S08]  /*8890*/  @P3 MUFU.LG2 R6, R6 ;  /* 0x0000000600063308 */ /* 0x000e700000000c00 */
[----:B------:R-:W2:Y:S01]  /*88a0*/  @P1 MUFU.RCP R11, R14 ;  /* 0x0000000e000b1308 */ /* 0x000ea20000001000 */
[C---:B------:R-:W-:Y:S01]  /*88b0*/  @P2 FMUL.FTZ R5, R9.reuse, 0.69314718246459960938 ;  /* 0x3f31721809052820 */ /* 0x040fe20000410000 */
[----:B0-----:R-:W-:Y:S01]  /*88c0*/  @P2 FMUL.FTZ R2, R2, 0.69314718246459960938 ;  /* 0x3f31721802022820 */ /* 0x001fe20000410000 */
[----:B------:R-:W-:Y:S01]  /*88d0*/  @P3 FMUL.FTZ R12, R9, 0.69314718246459960938 ;  /* 0x3f317218090c3820 */ /* 0x000fe20000410000 */
[----:B------:R-:W-:Y:S01]  /*88e0*/  IMAD.MOV.U32 R0, RZ, RZ, -0x800000 ;  /* 0xff800000ff007424 */ /* 0x000fe200078e00ff */
[----:B------:R-:W-:Y:S01]  /*88f0*/  MOV R3, 0xff800000 ;  /* 0xff80000000037802 */ /* 0x000fe20000000f00 */
[----:B------:R-:W-:Y:S01]  /*8900*/  @P2 FFMA.FTZ R0, R5, R10, R2 ;  /* 0x0000000a05002223 */ /* 0x000fe20000010002 */
[----:B-1----:R-:W-:Y:S01]  /*8910*/  @P3 FMUL.FTZ R9, R6, 0.69314718246459960938 ;  /* 0x3f31721806093820 */ /* 0x002fe20000410000 */
[----:B---3--:R-:W-:-:S03]  /*8920*/  FMUL.FTZ R2, R7, R4 ;  /* 0x0000000407027220 */ /* 0x008fc60000410000 */
[----:B------:R-:W-:Y:S01]  /*8930*/  @P3 FFMA.FTZ R3, R12, R8, R9 ;  /* 0x000000080c033223 */ /* 0x000fe20000010009 */
[----:B--2---:R-:W-:Y:S01]  /*8940*/  FMUL.FTZ R4, R11, R4 ;  /* 0x000000040b047220 */ /* 0x004fe20000410000 */
[----:B------:R-:W-:Y:S02]  /*8950*/  WARPGROUP.DEPBAR.LE gsb0, 0x0 ;  /* 0x00008000000079c5 */ /* 0x000fe40000010000 */
[----:B------:R-:W-:Y:S05]  /*8960*/  @!P0 BRA `(.L_x_34) ;  /* 0x0000000000048947 */ /* 0x000fea0003800000 */
[----:B------:R-:W-:Y:S01]  /*8970*/  BPT.TRAP 0x1 ;  /* 0x000000040000795c */ /* 0x000fe20000300000 */
.L_x_34:
[----:B------:R-:W-:Y:S01]  /*8980*/  UIADD3 UR4, UR9, 0x22860, URZ ;  /* 0x0002286009047890 */ /* 0x000fe2000fffe03f */
[-C--:B------:R-:W-:Y:S01]  /*8990*/  FMUL.FTZ R7, R24, R2.reuse ;  /* 0x0000000218077220 */ /* 0x080fe20000410000 */
[-C--:B------:R-:W-:Y:S01]  /*89a0*/  FMUL.FTZ R9, R29, R2.reuse ;  /* 0x000000021d097220 */ /* 0x080fe20000410000 */
[-C--:B------:R-:W-:Y:S01]  /*89b0*/  FMUL.FTZ R10, R32, R2.reuse ;  /* 0x00000002200a7220 */ /* 0x080fe20000410000 */
[----:B------:R-:W-:Y:S01]  /*89c0*/  UPRMT UR4, UR43, 0x654, UR4 ;  /* 0x000006542b047896 */ /* 0x000fe20008000004 */
        /* <DEDUP_REMOVED lines=8> */
[----:B------:R-:W-:Y:S01]  /*8a50*/  SYNCS.ARRIVE.TRANS64.RED.A1T0 RZ, [UR4], RZ ;  /* 0x000000ffffff79a7 */ /* 0x000fe20008100404 */
        /* <DEDUP_REMOVED lines=47> */
[----:B------:R-:W-:Y:S01]  /*8d50*/  PLOP3.LUT P0, PT, PT, PT, PT, 0x8, 0x0 ;  /* 0x000000000000781c */ /* 0x000fe20003f0e170 */
[-C--:B------:R-:W-:Y:S01]  /*8d60*/  FMUL.FTZ R70, R70, R4.reuse ;  /* 0x0000000446467220 */ /* 0x080fe20000410000 */
[-C--:B------:R-:W-:Y:S01]  /*8d70*/  FMUL.FTZ R67, R67, R4.reuse ;  /* 0x0000000443437220 */ /* 0x080fe20000410000 */
[-C--:B------:R-:W-:Y:S01]  /*8d80*/  FMUL.FTZ R78, R78, R4.reuse ;  /* 0x000000044e4e7220 */ /* 0x080fe20000410000 */
[-C--:B------:R-:W-:Y:S01]  /*8d90*/  FMUL.FTZ R75, R75, R4.reuse ;  /* 0x000000044b4b7220 */ /* 0x080fe20000410000 */
[-C--:B------:R-:W-:Y:S01]  /*8da0*/  FMUL.FTZ R86, R86, R4.reuse ;  /* 0x0000000456567220 */ /* 0x080fe20000410000 */
[----:B------:R-:W-:-:S07]  /*8db0*/  FMUL.FTZ R83, R83, R4 ;  /* 0x0000000453537220 */ /* 0x000fce0000410000 */
.L_x_10:
[----:B------:R-:W-:Y:S05]  /*8dc0*/  @P0 BRA `(.L_x_35) ;  /* 0x00000020006c0947 */ /* 0x000fea0003800000 */
[----:B------:R-:W0:Y:S01]  /*8dd0*/  S2R R25, SR_TID.X ;  /* 0x0000000000197919 */ /* 0x000e220000002100 */
[----:B------:R-:W-:Y:S01]  /*8de0*/  ULDC.64 UR4, c[0x4][0x38] ;  /* 0x01000e0000047ab9 */ /* 0x000fe20000000a00 */
[----:B------:R-:W-:Y:S01]  /*8df0*/  ULDC.64 UR8, c[0x0][0xbd0] ;  /* 0x0002f40000087ab9 */ /* 0x000fe20000000a00 */
[----:B------:R-:W-:Y:S01]  /*8e00*/  USHF.R.S32.HI UR7, URZ, 0x1f, UR42 ;  /* 0x0000001f3f077899 */ /* 0x000fe2000801142a */
[----:B------:R-:W-:Y:S01]  /*8e10*/  ULDC.64 UR10, c[0x0][0xb38] ;  /* 0x0002ce00000a7ab9 */ /* 0x000fe20000000a00 */
[----:B0-----:R-:W-:-:S05]  /*8e20*/  IMAD.SHL.U32 R2, R25, 0x4, RZ ;  /* 0x0000000419027824 */ /* 0x001fca00078e00ff */
[----:B------:R-:W-:Y:S01]  /*8e30*/  LOP3.LUT R2, R2, 0xc, RZ, 0xc0, !PT ;  /* 0x0000000c02027812 */ /* 0x000fe200078ec0ff */
[----:B------:R-:W-:Y:S03]  /*8e40*/  BAR.SYNC.DEFER_BLOCKING 0x1, 0x100 ;  /* 0x0044000000007b1d */ /* 0x000fe60000010000 */
[----:B------:R-:W-:-:S05]  /*8e50*/  IADD3 R4, P0, R2, UR4, RZ ;  /* 0x0000000402047c10 */ /* 0x000fca000ff1e0ff */
[----:B------:R-:W-:-:S06]  /*8e60*/  IMAD.X R5, RZ, RZ, UR5, P0 ;  /* 0x00000005ff057e24 */ /* 0x000fcc00080e06ff */
[----:B------:R0:W2:Y:S01]  /*8e70*/  LDG.E.CONSTANT R5, desc[UR48][R4.64] ;  /* 0x0000003004057981 */ /* 0x0000a2000c1e9900 */
[C---:B------:R-:W-:Y:S01]  /*8e80*/  LOP3.LUT P0, R2, R25.reuse, 0x3, RZ, 0xc0, !PT ;  /* 0x0000000319027812 */ /* 0x040fe2000780c0ff */
[----:B------:R-:W-:Y:S01]  /*8e90*/  VIADD R25, R25, 0xffffff80 ;  /* 0xffffff8019197836 */ /* 0x000fe20000000000 */
[----:B------:R-:W-:Y:S01]  /*8ea0*/  UIMAD.WIDE.U32 UR4, UR42, UR8, URZ ;  /* 0x000000082a0472a5 */ /* 0x000fe2000f8e003f */
[----:B------:R-:W-:Y:S01]  /*8eb0*/  BSSY B0, `(.L_x_36) ;  /* 0x0000192000007945 */ /* 0x000fe20003800000 */
[----:B------:R-:W-:Y:S01]  /*8ec0*/  ISETP.EQ.OR P0, PT, R2, 0x3, !P0 ;  /* 0x000000030200780c */ /* 0x000fe20004702670 */
[----:B------:R-:W-:Y:S02]  /*8ed0*/  UIMAD UR6, UR7, UR8, URZ ;  /* 0x00000008070672a4 */ /* 0x000fe4000f8e023f */
[----:B------:R-:W-:Y:S01]  /*8ee0*/  UIMAD UR8, UR7, UR10, URZ ;  /* 0x0000000a070872a4 */ /* 0x000fe2000f8e023f */
[----:B------:R-:W-:Y:S01]  /*8ef0*/  SEL R108, R6, R9, P0 ;  /* 0x00000009066c7207 */ /* 0x000fe20000000000 */
[----:B------:R-:W-:Y:S01]  /*8f00*/  IMAD.U32 R32, RZ, RZ, UR4 ;  /* 0x00000004ff207e24 */ /* 0x000fe2000f8e00ff */
[----:B0-----:R-:W-:Y:S01]  /*8f10*/  SHF.R.S32.HI R4, RZ, 0x1f, R25 ;  /* 0x0000001fff047819 */ /* 0x001fe20000011419 */
[----:B------:R-:W-:Y:S01]  /*8f20*/  UIMAD UR9, UR42, UR9, UR6 ;  /* 0x000000092a0972a4 */ /* 0x000fe2000f8e0206 */
[----:B------:R-:W-:Y:S01]  /*8f30*/  SEL R119, R9, R6, P0 ;  /* 0x0000000609777207 */ /* 0x000fe20000000000 */
[----:B------:R-:W0:Y:S01]  /*8f40*/  S2UR UR4, SR_CTAID.Y ;  /* 0x00000000000479c3 */ /* 0x000e220000002600 */
[----:B------:R-:W-:Y:S01]  /*8f50*/  LEA.HI R2, R4, R25, RZ, 0x7 ;  /* 0x0000001904027211 */ /* 0x000fe200078f38ff */
[----:B------:R-:W-:Y:S01]  /*8f60*/  UIADD3 UR9, UR5, UR9, URZ ;  /* 0x0000000905097290 */ /* 0x000fe2000fffe03f */
[----:B------:R-:W-:Y:S01]  /*8f70*/  SEL R104, R36, R11, P0 ;  /* 0x0000000b24687207 */ /* 0x000fe20000000000 */
[----:B------:R-:W-:Y:S01]  /*8f80*/  UIMAD.WIDE.U32 UR6, UR42, UR10, URZ ;  /* 0x0000000a2a0672a5 */ /* 0x000fe2000f8e003f */
[----:B------:R-:W-:Y:S01]  /*8f90*/  LOP3.LUT R6, R2, 0xffffff80, RZ, 0xc0, !PT ;  /* 0xffffff8002067812 */ /* 0x000fe200078ec0ff */
[----:B------:R-:W-:Y:S01]  /*8fa0*/  UIMAD UR8, UR42, UR11, UR8 ;  /* 0x0000000b2a0872a4 */ /* 0x000fe2000f8e0208 */
[----:B------:R-:W-:-:S02]  /*8fb0*/  SEL R115, R11, R36, P0 ;  /* 0x000000240b737207 */ /* 0x000fc40000000000 */
[----:B------:R-:W-:Y:S01]  /*8fc0*/  SEL R16, R10, R33, P0 ;  /* 0x000000210a107207 */ /* 0x000fe20000000000 */
[----:B------:R-:W-:Y:S01]  /*8fd0*/  IMAD.IADD R64, R25, 0x1, -R6 ;  /* 0x0000000119407824 */ /* 0x000fe200078e0a06 */
[----:B------:R-:W-:Y:S01]  /*8fe0*/  SEL R113, R33, R10, P0 ;  /* 0x0000000a21717207 */ /* 0x000fe20000000000 */
[----:B------:R-:W-:Y:S01]  /*8ff0*/  UIADD3 UR8, UR7, UR8, URZ ;  /* 0x0000000807087290 */ /* 0x000fe2000fffe03f */
[----:B------:R-:W-:Y:S01]  /*9000*/  LEA.HI R4, R4, R25, RZ, 0x2 ;  /* 0x0000001904047211 */ /* 0x000fe200078f10ff */
[----:B------:R-:W-:Y:S01]  /*9010*/  IMAD.U32 R45, RZ, RZ, UR7 ;  /* 0x00000007ff2d7e24 */ /* 0x000fe2000f8e00ff */
[----:B------:R-:W-:Y:S02]  /*9020*/  SHF.R.S32.HI R11, RZ, 0x1f, R64 ;  /* 0x0000001fff0b7819 */ /* 0x000fe40000011440 */
[----:B------:R-:W-:Y:S01]  /*9030*/  SEL R100, R12, R41, P0 ;  /* 0x000000290c647207 */ /* 0x000fe20000000000 */
[----:B------:R-:W-:Y:S01]  /*9040*/  IMAD.U32 R45, RZ, RZ, UR8 ;  /* 0x00000008ff2d7e24 */ /* 0x000fe2000f8e00ff */
[----:B------:R-:W-:-:S02]  /*9050*/  LEA.HI R10, R11, R64, RZ, 0x2 ;  /* 0x000000400b0a7211 */ /* 0x000fc400078f10ff */
[----:B------:R-:W-:Y:S02]  /*9060*/  SEL R109, R41, R12, P0 ;  /* 0x0000000c296d7207 */ /* 0x000fe40000000000 */
[----:B------:R-:W-:Y:S02]  /*9070*/  SEL R48, R26, R27, P0 ;  /* 0x0000001b1a307207 */ /* 0x000fe40000000000 */
[----:B------:R-:W-:Y:S02]  /*9080*/  SEL R89, R27, R26, P0 ;  /* 0x0000001a1b597207 */ /* 0x000fe40000000000 */
[----:B------:R-:W-:Y:S02]  /*9090*/  SEL R26, R74, R75, P0 ;  /* 0x0000004b4a1a7207 */ /* 0x000fe40000000000 */
[----:B------:R-:W-:Y:S02]  /*90a0*/  SEL R41, R75, R74, P0 ;  /* 0x0000004a4b297207 */ /* 0x000fe40000000000 */
[----:B------:R-:W-:Y:S01]  /*90b0*/  SEL R106, R7, R8, P0 ;  /* 0x00000008076a7207 */ /* 0x000fe20000000000 */
[----:B------:R-:W1:Y:S01]  /*90c0*/  S2R R74, SR_CTAID.X ;  /* 0x00000000004a7919 */ /* 0x000e620000002500 */
[----:B------:R-:W-:-:S02]  /*90d0*/  SEL R117, R8, R7, P0 ;  /* 0x0000000708757207 */ /* 0x000fc40000000000 */
[----:B------:R-:W-:Y:S02]  /*90e0*/  LOP3.LUT R6, R4, 0xfffffffc, RZ, 0xc0, !PT ;  /* 0xfffffffc04067812 */ /* 0x000fe400078ec0ff */
[--C-:B------:R-:W-:Y:S02]  /*90f0*/  SHF.R.S32.HI R4, RZ, 0x2, R10.reuse ;  /* 0x00000002ff047819 */ /* 0x100fe4000001140a */
[----:B------:R-:W-:Y:S02]  /*9100*/  SHF.R.S32.HI R7, RZ, 0x1f, R10 ;  /* 0x0000001fff077819 */ /* 0x000fe4000001140a */
[----:B------:R-:W-:Y:S02]  /*9110*/  SHF.R.S32.HI R9, RZ, 0x7, R2 ;  /* 0x00000007ff097819 */ /* 0x000fe40000011402 */
[----:B------:R-:W-:Y:S02]  /*9120*/  LEA.HI R7, R7, R4, RZ, 0x3 ;  /* 0x0000000407077211 */ /* 0x000fe400078f18ff */
[----:B------:R-:W-:-:S02]  /*9130*/  SEL R98, R52, R15, P0 ;  /* 0x0000000f34627207 */ /* 0x000fc40000000000 */
[----:B------:R-:W-:Y:S02]  /*9140*/  SEL R107, R15, R52, P0 ;  /* 0x000000340f6b7207 */ /* 0x000fe40000000000 */
[----:B------:R-:W-:Y:S02]  /*9150*/  SEL R72, R24, R81, P0 ;  /* 0x0000005118487207 */ /* 0x000fe40000000000 */
[----:B------:R-:W-:Y:S02]  /*9160*/  SEL R93, R81, R24, P0 ;  /* 0x00000018515d7207 */ /* 0x000fe40000000000 */
[----:B------:R-:W-:Y:S02]  /*9170*/  SEL R102, R44, R13, P0 ;  /* 0x0000000d2c667207 */ /* 0x000fe40000000000 */
[----:B------:R-:W-:Y:S01]  /*9180*/  SEL R111, R13, R44, P0 ;  /* 0x0000002c0d6f7207 */ /* 0x000fe20000000000 */
[----:B------:R-:W-:Y:S01]  /*9190*/  IMAD.U32 R44, RZ, RZ, UR6 ;  /* 0x00000006ff2c7e24 */ /* 0x000fe2000f8e00ff */
[----:B------:R-:W-:Y:S01]  /*91a0*/  SEL R52, R34, R35, P0 ;  /* 0x0000002322347207 */ /* 0x000fe20000000000 */
[----:B------:R-:W-:Y:S01]  /*91b0*/  ULDC.64 UR6, c[0x0][0xb48] ;  /* 0x0002d20000067ab9 */ /* 0x000fe20000000a00 */
[----:B------:R-:W-:-:S02]  /*91c0*/  SEL R81, R35, R34, P0 ;  /* 0x0000002223517207 */ /* 0x000fc40000000000 */
[----:B------:R-:W-:Y:S02]  /*91d0*/  LEA.HI R2, R2, R9, RZ, 0x1 ;  /* 0x0000000902027211 */ /* 0x000fe400078f08ff */
[----:B------:R-:W-:Y:S02]  /*91e0*/  LOP3.LUT R7, R7, 0xfffffff8, RZ, 0xc0, !PT ;  /* 0xfffffff807077812 */ /* 0x000fe400078ec0ff */
[----:B------:R-:W-:Y:S02]  /*91f0*/  SEL R34, R86, R87, P0 ;  /* 0x0000005756227207 */ /* 0x000fe40000000000 */
[----:B------:R-:W-:Y:S01]  /*9200*/  SEL R13, R87, R86, P0 ;  /* 0x00000056570d7207 */ /* 0x000fe20000000000 */
[----:B------:R-:W-:Y:S01]  /*9210*/  IMAD.IADD R7, R4, 0x1, -R7 ;  /* 0x0000000104077824 */ /* 0x000fe200078e0a07 */
[----:B------:R-:W-:Y:S01]  /*9220*/  IADD3 R8, R25, -R6, RZ ;  /* 0x8000000619087210 */ /* 0x000fe20007ffe0ff */
[----:B------:R-:W3:Y:S01]  /*9230*/  LDC R87, c[0x0][0xbe8] ;  /* 0x0002fa00ff577b82 */ /* 0x000ee20000000800 */
[----:B------:R-:W-:-:S02]  /*9240*/  LEA.HI R6, R11, R64, RZ, 0x5 ;  /* 0x000000400b067211 */ /* 0x000fc400078f28ff */
[----:B------:R-:W-:Y:S02]  /*9250*/  LOP3.LUT R2, R2, 0x3fffffe, RZ, 0xc0, !PT ;  /* 0x03fffffe02027812 */ /* 0x000fe400078ec0ff */
[----:B------:R-:W-:Y:S02]  /*9260*/  SHF.R.S32.HI R6, RZ, 0x5, R6 ;  /* 0x00000005ff067819 */ /* 0x000fe40000011406 */
[----:B------:R-:W-:Y:S01]  /*9270*/  LEA.HI R4, R8, R8, RZ, 0x1 ;  /* 0x0000000808047211 */ /* 0x000fe200078f08ff */
[----:B------:R-:W-:Y:S01]  /*9280*/  IMAD.IADD R2, R9, 0x1, -R2 ;  /* 0x0000000109027824 */ /* 0x000fe200078e0a02 */
[----:B------:R-:W-:Y:S01]  /*9290*/  SEL R96, R14, R49, P0 ;  /* 0x000000310e607207 */ /* 0x000fe20000000000 */
[----:B------:R-:W-:Y:S01]  /*92a0*/  IMAD R7, R6, 0x10, R7 ;  /* 0x0000001006077824 */ /* 0x000fe200078e0207 */
[----:B------:R-:W-:Y:S02]  /*92b0*/  LOP3.LUT R9, R4, 0x1ffffffe, RZ, 0xc0, !PT ;  /* 0x1ffffffe04097812 */ /* 0x000fe400078ec0ff */
[----:B------:R-:W-:Y:S01]  /*92c0*/  SEL R105, R49, R14, P0 ;  /* 0x0000000e31697207 */ /* 0x000fe20000000000 */
[----:B------:R-:W-:Y:S01]  /*92d0*/  IMAD R2, R2, 0x40, R7 ;  /* 0x0000004002027824 */ /* 0x000fe200078e0207 */
[----:B------:R-:W-:-:S02]  /*92e0*/  SEL R14, R30, R31, P0 ;  /* 0x0000001f1e0e7207 */ /* 0x000fc40000000000 */
[----:B------:R-:W-:Y:S02]  /*92f0*/  IADD3 R9, R8, -R9, RZ ;  /* 0x8000000908097210 */ /* 0x000fe40007ffe0ff */
[----:B------:R-:W-:Y:S02]  /*9300*/  SEL R92, R17, R18, P0 ;  /* 0x00000012115c7207 */ /* 0x000fe40000000000 */
[----:B------:R-:W-:Y:S01]  /*9310*/  SEL R101, R18, R17, P0 ;  /* 0x0000001112657207 */ /* 0x000fe20000000000 */
[----:B------:R-:W-:Y:S01]  /*9320*/  IMAD R9, R9, 0x8, R2 ;  /* 0x0000000809097824 */ /* 0x000fe200078e0202 */
[----:B------:R-:W-:Y:S02]  /*9330*/  SEL R18, R38, R39, P0 ;  /* 0x0000002726127207 */ /* 0x000fe40000000000 */
[----:B------:R-:W-:Y:S02]  /*9340*/  SEL R85, R39, R38, P0 ;  /* 0x0000002627557207 */ /* 0x000fe40000000000 */
[----:B------:R-:W-:-:S02]  /*9350*/  SEL R56, R46, R47, P0 ;  /* 0x0000002f2e387207 */ /* 0x000fc40000000000 */
[----:B------:R-:W-:Y:S02]  /*9360*/  SEL R77, R47, R46, P0 ;  /* 0x0000002e2f4d7207 */ /* 0x000fe40000000000 */
[----:B------:R-:W-:Y:S02]  /*9370*/  SEL R12, R50, R51, P0 ;  /* 0x00000033320c7207 */ /* 0x000fe40000000000 */
[----:B------:R-:W-:Y:S02]  /*9380*/  SEL R38, R66, R67, P0 ;  /* 0x0000004342267207 */ /* 0x000fe40000000000 */
[----:B------:R-:W-:Y:S01]  /*9390*/  SEL R47, R67, R66, P0 ;  /* 0x00000042432f7207 */ /* 0x000fe20000000000 */
[----:B-1----:R-:W-:Y:S01]  /*93a0*/  IMAD R66, R74, 0x80, R2 ;  /* 0x000000804a427824 */ /* 0x002fe200078e0202 */
[----:B------:R-:W-:Y:S02]  /*93b0*/  LOP3.LUT R7, R10, 0x7ffffffc, RZ, 0xc0, !PT ;  /* 0x7ffffffc0a077812 */ /* 0x000fe400078ec0ff */
[----:B------:R-:W-:-:S02]  /*93c0*/  LEA R74, R74, R9, 0x7 ;  /* 0x000000094a4a7211 */ /* 0x000fc400078e38ff */
[----:B------:R-:W-:Y:S02]  /*93d0*/  SEL R88, R20, R65, P0 ;  /* 0x0000004114587207 */ /* 0x000fe40000000000 */
[----:B------:R-:W-:Y:S02]  /*93e0*/  SEL R97, R65, R20, P0 ;  /* 0x0000001441617207 */ /* 0x000fe40000000000 */
[----:B------:R-:W-:Y:S02]  /*93f0*/  SEL R46, R54, R55, P0 ;  /* 0x00000037362e7207 */ /* 0x000fe40000000000 */
[----:B------:R-:W-:Y:S02]  /*9400*/  SEL R61, R55, R54, P0 ;  /* 0x00000036373d7207 */ /* 0x000fe40000000000 */
[----:B------:R-:W-:Y:S02]  /*9410*/  SEL R90, R68, R21, P0 ;  /* 0x00000015445a7207 */ /* 0x000fe40000000000 */
[----:B------:R-:W-:-:S02]  /*9420*/  SEL R99, R21, R68, P0 ;  /* 0x0000004415637207 */ /* 0x000fc40000000000 */
[----:B------:R-:W-:Y:S02]  /*9430*/  SEL R20, R84, R29, P0 ;  /* 0x0000001d54147207 */ /* 0x000fe40000000000 */
[----:B---3--:R-:W-:Y:S02]  /*9440*/  ISETP.NE.AND P2, PT, R87, 0x1, PT ;  /* 0x000000015700780c */ /* 0x008fe40003f45270 */
[----:B------:R-:W-:Y:S02]  /*9450*/  SEL R68, R22, R73, P0 ;  /* 0x0000004916447207 */ /* 0x000fe40000000000 */
[----:B------:R-:W-:Y:S02]  /*9460*/  SEL R69, R73, R22, P0 ;  /* 0x0000001649457207 */ /* 0x000fe40000000000 */
[----:B------:R-:W-:Y:S02]  /*9470*/  SEL R80, R76, R23, P0 ;  /* 0x000000174c507207 */ /* 0x000fe40000000000 */
[----:B------:R-:W-:-:S02]  /*9480*/  SEL R94, R60, R19, P0 ;  /* 0x000000133c5e7207 */ /* 0x000fc40000000000 */
[----:B------:R-:W-:Y:S02]  /*9490*/  SEL R103, R19, R60, P0 ;  /* 0x0000003c13677207 */ /* 0x000fe40000000000 */
[----:B------:R-:W-:Y:S02]  /*94a0*/  SEL R73, R29, R84, P0 ;  /* 0x000000541d497207 */ /* 0x000fe40000000000 */
[----:B------:R-:W-:Y:S02]  /*94b0*/  SEL R95, R23, R76, P0 ;  /* 0x0000004c175f7207 */ /* 0x000fe40000000000 */
[----:B------:R-:W-:Y:S01]  /*94c0*/  SEL R60, R42, R43, P0 ;  /* 0x0000002b2a3c7207 */ /* 0x000fe20000000000 */
[----:B------:R-:W0:Y:S01]  /*94d0*/  LDC R76, c[0x0][0xc50] ;  /* 0x00031400ff4c7b82 */ /* 0x000e220000000800 */
[----:B------:R-:W-:Y:S02]  /*94e0*/  SEL R29, R43, R42, P0 ;  /* 0x0000002a2b1d7207 */ /* 0x000fe40000000000 */
[----:B------:R-:W-:-:S02]  /*94f0*/  SEL R91, R31, R30, P0 ;  /* 0x0000001e1f5b7207 */ /* 0x000fc40000000000 */
[----:B------:R-:W-:Y:S02]  /*9500*/  SEL R65, R51, R50, P0 ;  /* 0x0000003233417207 */ /* 0x000fe40000000000 */
[----:B------:R-:W-:Y:S02]  /*9510*/  SEL R42, R58, R59, P0 ;  /* 0x0000003b3a2a7207 */ /* 0x000fe40000000000 */
[----:B------:R-:W-:Y:S02]  /*9520*/  SEL R57, R59, R58, P0 ;  /* 0x0000003a3b397207 */ /* 0x000fe40000000000 */
[----:B------:R-:W-:Y:S02]  /*9530*/  SEL R40, R62, R63, P0 ;  /* 0x0000003f3e287207 */ /* 0x000fe40000000000 */
[----:B------:R-:W-:Y:S02]  /*9540*/  SEL R55, R63, R62, P0 ;  /* 0x0000003e3f377207 */ /* 0x000fe40000000000 */
[----:B------:R-:W-:-:S02]  /*9550*/  SEL R58, R78, R79, P0 ;  /* 0x0000004f4e3a7207 */ /* 0x000fc40000000000 */
[----:B------:R-:W-:Y:S02]  /*9560*/  SEL R36, R70, R71, P0 ;  /* 0x0000004746247207 */ /* 0x000fe40000000000 */
[----:B------:R-:W-:Y:S02]  /*9570*/  SEL R28, R82, R83, P0 ;  /* 0x00000053521c7207 */ /* 0x000fe40000000000 */
[----:B------:R-:W-:Y:S02]  /*9580*/  SEL R37, R79, R78, P0 ;  /* 0x0000004e4f257207 */ /* 0x000fe40000000000 */
[----:B------:R-:W-:Y:S02]  /*9590*/  SEL R39, R83, R82, P0 ;  /* 0x0000005253277207 */ /* 0x000fe40000000000 */
[----:B------:R-:W1:Y:S01]  /*95a0*/  @P2 LDC R83, c[0x0][0xbf0] ;  /* 0x0002fc00ff532b82 */ /* 0x000e620000000800 */
[C---:B------:R-:W-:Y:S01]  /*95b0*/  LOP3.LUT P1, RZ, R64.reuse, 0x3, RZ, 0xc0, !PT ;  /* 0x0000000340ff7812 */ /* 0x040fe2000782c0ff */
[----:B------:R-:W-:Y:S01]  /*95c0*/  IMAD.IADD R64, R64, 0x1, -R7 ;  /* 0x0000000140407824 */ /* 0x000fe200078e0a07 */
[----:B------:R-:W-:-:S02]  /*95d0*/  SEL R43, R71, R70, P0 ;  /* 0x00000046472b7207 */ /* 0x000fc40000000000 */
[----:B------:R-:W-:Y:S01]  /*95e0*/  MOV R33, UR5 ;  /* 0x0000000500217c02 */ /* 0x000fe20008000f00 */
[----:B------:R-:W-:Y:S01]  /*95f0*/  IMAD.U32 R33, RZ, RZ, UR9 ;  /* 0x00000009ff217e24 */ /* 0x000fe2000f8e00ff */
[----:B------:R-:W-:Y:S01]  /*9600*/  ULDC.64 UR8, c[0x0][0xb28] ;  /* 0x0002ca0000087ab9 */ /* 0x000fe20000000a00 */
[----:B------:R-:W3:Y:S01]  /*9610*/  @P2 LDC R82, c[0x0][0xbf0] ;  /* 0x0002fc00ff522b82 */ /* 0x000ee20000000800 */
[----:B--2---:R2:W-:Y:S04]  /*9620*/  SHFL.IDX PT, R49, R14, R5, 0x1c1f ;  /* 0x001c1f050e317589 */ /* 0x0045e800000e0000 */
[----:B------:R-:W-:Y:S04]  /*9630*/  SHFL.IDX PT, R8, R34, R5, 0x1c1f ;  /* 0x001c1f0522087589 */ /* 0x000fe800000e0000 */
[----:B------:R-:W-:Y:S01]  /*9640*/  SHFL.IDX PT, R10, R106, R5, 0x1c1f ;  /* 0x001c1f056a0a7589 */ /* 0x000fe200000e0000 */
[----:B--2---:R-:W-:-:S03]  /*9650*/  LOP3.LUT R14, R5, 0x2, RZ, 0x3c, !PT ;  /* 0x00000002050e7812 */ /* 0x004fc600078e3cff */
[----:B------:R-:W-:Y:S04]  /*9660*/  SHFL.IDX PT, R54, R12, R5, 0x1c1f ;  /* 0x001c1f050c367589 */ /* 0x000fe800000e0000 */
[----:B------:R-:W2:Y:S04]  /*9670*/  SHFL.IDX PT, R13, R13, R14, 0x1c1f ;  /* 0x001c1f0e0d0d7589 */ /* 0x000ea800000e0000 */
[----:B------:R-:W4:Y:S04]  /*9680*/  SHFL.IDX PT, R9, R117, R14, 0x1c1f ;  /* 0x001c1f0e75097589 */ /* 0x000f2800000e0000 */
[----:B------:R-:W-:Y:S04]  /*9690*/  SHFL.IDX PT, R11, R108, R5, 0x1c1f ;  /* 0x001c1f056c0b7589 */ /* 0x000fe800000e0000 */
[----:B------:R-:W5:Y:S04]  /*96a0*/  SHFL.IDX PT, R12, R119, R14, 0x1c1f ;  /* 0x001c1f0e770c7589 */ /* 0x000f6800000e0000 */
[----:B------:R-:W-:Y:S04]  /*96b0*/  SHFL.IDX PT, R16, R16, R5, 0x1c1f ;  /* 0x001c1f0510107589 */ /* 0x000fe800000e0000 */
[----:B------:R-:W0:Y:S04]  /*96c0*/  SHFL.IDX PT, R17, R113, R14, 0x1c1f ;  /* 0x001c1f0e71117589 */ /* 0x000e2800000e0000 */
[----:B------:R-:W-:Y:S01]  /*96d0*/  SHFL.IDX PT, R22, R100, R5, 0x1c1f ;  /* 0x001c1f0564167589 */ /* 0x000fe200000e0000 */
[----:B--2---:R-:W-:-:S03]  /*96e0*/  SEL R7, R8, R13, P0 ;  /* 0x0000000d08077207 */ /* 0x004fc60000000000 */
[----:B------:R-:W-:Y:S04]  /*96f0*/  SHFL.IDX PT, R53, R18, R5, 0x1c1f ;  /* 0x001c1f0512357589 */ /* 0x000fe800000e0000 */
[----:B------:R-:W-:Y:S04]  /*9700*/  SHFL.IDX PT, R23, R109, R14, 0x1c1f ;  /* 0x001c1f0e6d177589 */ /* 0x000fe800000e0000 */
[----:B------:R-:W-:Y:S04]  /*9710*/  SHFL.IDX PT, R15, R104, R5, 0x1c1f ;  /* 0x001c1f05680f7589 */ /* 0x000fe800000e0000 */
[----:B------:R-:W-:Y:S04]  /*9720*/  SHFL.IDX PT, R30, R92, R5, 0x1c1f ;  /* 0x001c1f055c1e7589 */ /* 0x000fe800000e0000 */
[----:B------:R-:W-:Y:S04]  /*9730*/  SHFL.IDX PT, R50, R20, R5, 0x1c1f ;  /* 0x001c1f0514327589 */ /* 0x000fe800000e0000 */
[----:B------:R-:W2:Y:S04]  /*9740*/  SHFL.IDX PT, R18, R115, R14, 0x1c1f ;  /* 0x001c1f0e73127589 */ /* 0x000ea800000e0000 */
[----:B------:R-:W1:Y:S04]  /*9750*/  SHFL.IDX PT, R31, R101, R14, 0x1c1f ;  /* 0x001c1f0e651f7589 */ /* 0x000e6800000e0000 */
[----:B------:R-:W-:Y:S04]  /*9760*/  SHFL.IDX PT, R19, R102, R5, 0x1c1f ;  /* 0x001c1f0566137589 */ /* 0x000fe800000e0000 */
[----:B------:R-:W-:Y:S04]  /*9770*/  SHFL.IDX PT, R63, R80, R5, 0x1c1f ;  /* 0x001c1f05503f7589 */ /* 0x000fe800000e0000 */
[----:B------:R-:W3:Y:S04]  /*9780*/  SHFL.IDX PT, R20, R111, R14, 0x1c1f ;  /* 0x001c1f0e6f147589 */ /* 0x000ee800000e0000 */
[----:B------:R-:W-:Y:S04]  /*9790*/  SHFL.IDX PT, R24, R96, R5, 0x1c1f ;  /* 0x001c1f0560187589 */ /* 0x000fe800000e0000 */
[----:B------:R-:W-:Y:S04]  /*97a0*/  SHFL.IDX PT, R27, R94, R5, 0x1c1f ;  /* 0x001c1f055e1b7589 */ /* 0x000fe800000e0000 */
[----:B------:R-:W-:Y:S04]  /*97b0*/  SHFL.IDX PT, R21, R105, R14, 0x1c1f ;  /* 0x001c1f0e69157589 */ /* 0x000fe800000e0000 */
[----:B------:R-:W3:Y:S04]  /*97c0*/  SHFL.IDX PT, R34, R103, R14, 0x1c1f ;  /* 0x001c1f0e67227589 */ /* 0x000ee800000e0000 */
[----:B------:R4:W-:Y:S04]  /*97d0*/  SHFL.IDX PT, R80, R85, R14, 0x1c1f ;  /* 0x001c1f0e55507589 */ /* 0x0009e800000e0000 */
[----:B------:R-:W-:Y:S04]  /*97e0*/  SHFL.IDX PT, R6, R26, R5, 0x1c1f ;  /* 0x001c1f051a067589 */ /* 0x000fe800000e0000 */
[----:B------:R-:W-:Y:S01]  /*97f0*/  SHFL.IDX PT, R25, R98, R5, 0x1c1f ;  /* 0x001c1f0562197589 */ /* 0x000fe200000e0000 */
[----:B----4-:R-:W4:Y:S03]  /*9800*/  LDC.64 R84, c[0x0][0xbd8] ;  /* 0x0002f600ff547b82 */ /* 0x010f260000000a00 */
[----:B------:R-:W-:Y:S04]  /*9810*/  SHFL.IDX PT, R26, R107, R14, 0x1c1f ;  /* 0x001c1f0e6b1a7589 */ /* 0x000fe800000e0000 */
[----:B------:R-:W-:Y:S04]  /*9820*/  SHFL.IDX PT, R2, R58, R5, 0x1c1f ;  /* 0x001c1f053a027589 */ /* 0x000fe800000e0000 */
[----:B------:R-:W-:Y:S04]  /*9830*/  SHFL.IDX PT, R51, R88, R5, 0x1c1f ;  /* 0x001c1f0558337589 */ /* 0x000fe800000e0000 */
[----:B------:R-:W4:Y:S04]  /*9840*/  SHFL.IDX PT, R58, R97, R14, 0x1c1f ;  /* 0x001c1f0e613a7589 */ /* 0x000f2800000e0000 */
[----:B------:R-:W-:Y:S04]  /*9850*/  SHFL.IDX PT, R35, R90, R5, 0x1c1f ;  /* 0x001c1f055a237589 */ /* 0x000fe800000e0000 */
[----:B------:R-:W4:Y:S04]  /*9860*/  SHFL.IDX PT, R62, R99, R14, 0x1c1f ;  /* 0x001c1f0e633e7589 */ /* 0x000f2800000e0000 */
[----:B------:R5:W-:Y:S04]  /*9870*/  SHFL.IDX PT, R67, R77, R14, 0x1c1f ;  /* 0x001c1f0e4d437589 */ /* 0x000be800000e0000 */
[----:B------:R-:W-:Y:S04]  /*9880*/  SHFL.IDX PT, R68, R68, R5, 0x1c1f ;  /* 0x001c1f0544447589 */ /* 0x000fe800000e0000 */
[----:B------:R-:W4:Y:S01]  /*9890*/  SHFL.IDX PT, R69, R69, R14, 0x1c1f ;  /* 0x001c1f0e45457589 */ /* 0x000f2200000e0000 */
[----:B-----5:R-:W5:Y:S03]  /*98a0*/  @P2 LDC R77, c[0x0][0xbec] ;  /* 0x0002fb00ff4d2b82 */ /* 0x020f660000000800 */
[----:B------:R0:W-:Y:S04]  /*98b0*/  SHFL.IDX PT, R79, R89, R14, 0x1c1f ;  /* 0x001c1f0e594f7589 */ /* 0x0001e800000e0000 */
[----:B------:R-:W-:Y:S04]  /*98c0*/  SHFL.IDX PT, R72, R72, R5, 0x1c1f ;  /* 0x001c1f0548487589 */ /* 0x000fe800000e0000 */
[----:B------:R-:W-:Y:S01]  /*98d0*/  SHFL.IDX PT, R48, R48, R5, 0x1c1f ;  /* 0x001c1f0530307589 */ /* 0x000fe200000e0000 */
[----:B0-----:R-:W0:Y:S03]  /*98e0*/  LDC.64 R88, c[0x0][0xb40] ;  /* 0x0002d000ff587b82 */ /* 0x001e260000000a00 */
[----:B------:R-:W-:Y:S04]  /*98f0*/  SHFL.IDX PT, R52, R52, R5, 0x1c1f ;  /* 0x001c1f0534347589 */ /* 0x000fe800000e0000 */
[----:B------:R-:W-:Y:S04]  /*9900*/  SHFL.IDX PT, R60, R60, R5, 0x1c1f ;  /* 0x001c1f053c3c7589 */ /* 0x000fe800000e0000 */
[----:B------:R-:W-:Y:S04]  /*9910*/  SHFL.IDX PT, R56, R56, R5, 0x1c1f ;  /* 0x001c1f0538387589 */ /* 0x000fe800000e0000 */
[----:B------:R-:W-:Y:S04]  /*9920*/  SHFL.IDX PT, R46, R46, R5, 0x1c1f ;  /* 0x001c1f052e2e7589 */ /* 0x000fe800000e0000 */
[----:B------:R-:W-:Y:S04]  /*9930*/  SHFL.IDX PT, R42, R42, R5, 0x1c1f ;  /* 0x001c1f052a2a7589 */ /* 0x000fe800000e0000 */
[----:B------:R-:W-:Y:S01]  /*9940*/  SHFL.IDX PT, R40, R40, R5, 0x1c1f ;  /* 0x001c1f0528287589 */ /* 0x000fe200000e0000 */
[----:B0-----:R-:W-:-:S03]  /*9950*/  IMAD.WIDE.U32 R44, R88, UR37, R44 ;  /* 0x00000025582c7c25 */ /* 0x001fc6000f8e002c */
[----:B------:R-:W-:Y:S04]  /*9960*/  SHFL.IDX PT, R38, R38, R5, 0x1c1f ;  /* 0x001c1f0526267589 */ /* 0x000fe800000e0000 */
[----:B------:R-:W-:Y:S04]  /*9970*/  SHFL.IDX PT, R36, R36, R5, 0x1c1f ;  /* 0x001c1f0524247589 */ /* 0x000fe800000e0000 */
[----:B------:R0:W-:Y:S04]  /*9980*/  SHFL.IDX PT, R4, R28, R5, 0x1c1f ;  /* 0x001c1f051c047589 */ /* 0x0001e800000e0000 */
[----:B------:R-:W5:Y:S04]  /*9990*/  SHFL.IDX PT, R70, R95, R14, 0x1c1f ;  /* 0x001c1f0e5f467589 */ /* 0x000f6800000e0000 */
[----:B------:R-:W-:Y:S01]  /*99a0*/  SHFL.IDX PT, R73, R73, R14, 0x1c1f ;  /* 0x001c1f0e49497589 */ /* 0x000fe200000e0000 */
[----:B0-----:R-:W-:-:S02]  /*99b0*/  SEL R5, R13, R8, P0 ;  /* 0x000000080d057207 */ /* 0x001fc40000000000 */
[----:B------:R-:W-:Y:S01]  /*99c0*/  SEL R8, R10, R9, P0 ;  /* 0x000000090a087207 */ /* 0x000fe20000000000 */
[----:B------:R-:W0:Y:S01]  /*99d0*/  SHFL.IDX PT, R75, R93, R14, 0x1c1f ;  /* 0x001c1f0e5d4b7589 */ /* 0x000e2200000e0000 */
[----:B------:R-:W-:Y:S02]  /*99e0*/  SEL R10, R9, R10, P0 ;  /* 0x0000000a090a7207 */ /* 0x000fe40000000000 */
[----:B------:R-:W-:Y:S01]  /*99f0*/  SEL R9, R11, R12, P0 ;  /* 0x0000000c0b097207 */ /* 0x000fe20000000000 */
[----:B------:R1:W0:Y:S01]  /*9a00*/  SHFL.IDX PT, R78, R91, R14, 0x1c1f ;  /* 0x001c1f0e5b4e7589 */ /* 0x00022200000e0000 */
[----:B------:R-:W-:Y:S02]  /*9a10*/  SEL R11, R12, R11, P0 ;  /* 0x0000000b0c0b7207 */ /* 0x000fe40000000000 */
[----:B------:R-:W-:Y:S01]  /*9a20*/  SEL R12, R16, R17, P0 ;  /* 0x00000011100c7207 */ /* 0x000fe20000000000 */
[----:B------:R-:W0:Y:S01]  /*9a30*/  SHFL.IDX PT, R81, R81, R14, 0x1c1f ;  /* 0x001c1f0e51517589 */ /* 0x000e2200000e0000 */
[----:B------:R-:W-:-:S02]  /*9a40*/  SEL R16, R17, R16, P0 ;  /* 0x0000001011107207 */ /* 0x000fc40000000000 */
[----:B--2---:R-:W-:Y:S01]  /*9a50*/  SEL R13, R15, R18, P0 ;  /* 0x000000120f0d7207 */ /* 0x004fe20000000000 */
[----:B------:R2:W-:Y:S01]  /*9a60*/  SHFL.IDX PT, R71, R29, R14, 0x1c1f ;  /* 0x001c1f0e1d477589 */ /* 0x0005e200000e0000 */
[----:B------:R-:W-:Y:S01]  /*9a70*/  SEL R17, R18, R15, P0 ;  /* 0x0000000f12117207 */ /* 0x000fe20000000000 */
[----:B-1----:R-:W1:Y:S01]  /*9a80*/  @P2 LDC R91, c[0x0][0xbec] ;  /* 0x0002fb00ff5b2b82 */ /* 0x002e620000000800 */
[----:B------:R-:W-:Y:S01]  /*9a90*/  SEL R28, R30, R31, P0 ;  /* 0x0000001f1e1c7207 */ /* 0x000fe20000000000 */
[----:B------:R-:W-:Y:S01]  /*9aa0*/  SHFL.IDX PT, R61, R61, R14, 0x1c1f ;  /* 0x001c1f0e3d3d7589 */ /* 0x000fe200000e0000 */
[----:B---3--:R-:W-:Y:S02]  /*9ab0*/  SEL R15, R19, R20, P0 ;  /* 0x00000014130f7207 */ /* 0x008fe40000000000 */
[----:B------:R-:W-:Y:S01]  /*9ac0*/  SEL R30, R31, R30, P0 ;  /* 0x0000001e1f1e7207 */ /* 0x000fe20000000000 */
[----:B------:R-:W-:Y:S01]  /*9ad0*/  SHFL.IDX PT, R65, R65, R14, 0x1c1f ;  /* 0x001c1f0e41417589 */ /* 0x000fe200000e0000 */
[----:B------:R-:W-:-:S02]  /*9ae0*/  SEL R31, R34, R27, P0 ;  /* 0x0000001b221f7207 */ /* 0x000fc40000000000 */
[----:B--2---:R-:W-:Y:S01]  /*9af0*/  SEL R29, R27, R34, P0 ;  /* 0x000000221b1d7207 */ /* 0x004fe20000000000 */
[----:B------:R-:W-:Y:S01]  /*9b00*/  SHFL.IDX PT, R55, R55, R14, 0x1c1f ;  /* 0x001c1f0e37377589 */ /* 0x000fe200000e0000 */
[----:B----4-:R-:W-:Y:S01]  /*9b10*/  IMAD R34, R84, UR39, RZ ;  /* 0x0000002754227c24 */ /* 0x010fe2000f8e02ff */
[----:B------:R-:W-:Y:S02]  /*9b20*/  SEL R18, R51, R58, P0 ;  /* 0x0000003a33127207 */ /* 0x000fe40000000000 */
[----:B------:R-:W-:Y:S01]  /*9b30*/  SHFL.IDX PT, R57, R57, R14, 0x1c1f ;  /* 0x001c1f0e39397589 */ /* 0x000fe200000e0000 */
[----:B------:R-:W-:-:S03]  /*9b40*/  SEL R27, R62, R35, P0 ;  /* 0x000000233e1b7207 */ /* 0x000fc60000000000 */
[----:B------:R-:W-:Y:S04]  /*9b50*/  SHFL.IDX PT, R43, R43, R14, 0x1c1f ;  /* 0x001c1f0e2b2b7589 */ /* 0x000fe800000e0000 */
[----:B------:R-:W-:Y:S01]  /*9b60*/  SHFL.IDX PT, R47, R47, R14, 0x1c1f ;  /* 0x001c1f0e2f2f7589 */ /* 0x000fe200000e0000 */
[----:B-1----:R-:W-:-:S03]  /*9b70*/  @P2 IMAD.HI.U32 R91, R74, R91, RZ ;  /* 0x0000005b4a5b2227 */ /* 0x002fc600078e00ff */
[----:B------:R-:W-:Y:S04]  /*9b80*/  SHFL.IDX PT, R37, R37, R14, 0x1c1f ;  /* 0x001c1f0e25257589 */ /* 0x000fe800000e0000 */
[----:B------:R-:W-:Y:S04]  /*9b90*/  SHFL.IDX PT, R41, R41, R14, 0x1c1f ;  /* 0x001c1f0e29297589 */ /* 0x000fe800000e0000 */
[----:B------:R1:W-:Y:S02]  /*9ba0*/  SHFL.IDX PT, R39, R39, R14, 0x1c1f ;  /* 0x001c1f0e27277589 */ /* 0x0003e400000e0000 */
[----:B-1----:R-:W-:-:S02]  /*9bb0*/  SEL R14, R22, R23, P0 ;  /* 0x00000017160e7207 */ /* 0x002fc40000000000 */
[----:B------:R-:W-:Y:S02]  /*9bc0*/  SEL R22, R23, R22, P0 ;  /* 0x0000001617167207 */ /* 0x000fe40000000000 */
[----:B------:R-:W-:Y:S02]  /*9bd0*/  SEL R23, R20, R19, P0 ;  /* 0x0000001314177207 */ /* 0x000fe40000000000 */
[----:B------:R-:W-:Y:S02]  /*9be0*/  SEL R20, R24, R21, P0 ;  /* 0x0000001518147207 */ /* 0x000fe40000000000 */
[----:B------:R-:W-:Y:S02]  /*9bf0*/  SEL R24, R21, R24, P0 ;  /* 0x0000001815187207 */ /* 0x000fe40000000000 */
[----:B------:R-:W-:Y:S02]  /*9c00*/  SEL R21, R25, R26, P0 ;  /* 0x0000001a19157207 */ /* 0x000fe40000000000 */
[----:B------:R-:W-:-:S02]  /*9c10*/  SEL R25, R26, R25, P0 ;  /* 0x000000191a197207 */ /* 0x000fc40000000000 */
[----:B------:R-:W-:Y:S01]  /*9c20*/  SEL R26, R58, R51, P0 ;  /* 0x000000333a1a7207 */ /* 0x000fe20000000000 */
[----:B------:R-:W-:Y:S01]  /*9c30*/  IMAD R51, R85, UR37, R34 ;  /* 0x0000002555337c24 */ /* 0x000fe2000f8e0222 */
[----:B------:R-:W-:Y:S01]  /*9c40*/  SEL R19, R35, R62, P0 ;  /* 0x0000003e23137207 */ /* 0x000fe20000000000 */
[----:B------:R-:W-:Y:S01]  /*9c50*/  IMAD.WIDE.U32 R58, R84, UR37, R32 ;  /* 0x00000025543a7c25 */ /* 0x000fe2000f8e0020 */
[----:B------:R-:W-:Y:S02]  /*9c60*/  SEL R32, R68, R69, P0 ;  /* 0x0000004544207207 */ /* 0x000fe40000000000 */
[----:B------:R-:W-:Y:S01]  /*9c70*/  SEL R34, R69, R68, P0 ;  /* 0x0000004445227207 */ /* 0x000fe20000000000 */
[----:B-----5:R-:W-:Y:S01]  /*9c80*/  @P2 IMAD.HI.U32 R62, R74, R77, RZ ;  /* 0x0000004d4a3e2227 */ /* 0x020fe200078e00ff */
[----:B------:R-:W-:Y:S02]  /*9c90*/  SEL R33, R63, R70, P0 ;  /* 0x000000463f217207 */ /* 0x000fe40000000000 */
[----:B------:R-:W-:Y:S01]  /*9ca0*/  SEL R35, R70, R63, P0 ;  /* 0x0000003f46237207 */ /* 0x000fe20000000000 */
[----:B------:R-:W-:-:S02]  /*9cb0*/  IMAD R69, RZ, RZ, -UR42 ;  /* 0x8000002aff457e24 */ /* 0x000fc4000f8e02ff */
[----:B------:R-:W-:Y:S02]  /*9cc0*/  IMAD.IADD R59, R59, 0x1, R51 ;  /* 0x000000013b3b7824 */ /* 0x000fe400078e0233 */
[----:B------:R-:W-:Y:S01]  /*9cd0*/  IMAD.MOV.U32 R51, RZ, RZ, R74 ;  /* 0x000000ffff337224 */ /* 0x000fe200078e004a */
[----:B------:R-:W-:Y:S01]  /*9ce0*/  @P2 SHF.R.U32.HI R51, RZ, R83, R62 ;  /* 0x00000053ff332219 */ /* 0x000fe2000001163e */
[----:B------:R-:W-:Y:S02]  /*9cf0*/  IMAD R68, R88, UR39, RZ ;  /* 0x0000002758447c24 */ /* 0x000fe4000f8e02ff */
[----:B------:R-:W-:Y:S01]  /*9d00*/  IMAD R83, R76, R69, UR4 ;  /* 0x000000044c537e24 */ /* 0x000fe2000f8e0245 */
[----:B------:R-:W-:Y:S01]  /*9d10*/  ULDC.64 UR4, c[0x0][0xbe0] ;  /* 0x0002f80000047ab9 */ /* 0x000fe20000000a00 */
[----:B------:R-:W-:Y:S02]  /*9d20*/  IMAD R63, R89, UR37, R68 ;  /* 0x00000025593f7c24 */ /* 0x000fe4000f8e0244 */
[----:B------:R-:W-:Y:S01]  /*9d30*/  IMAD.MOV.U32 R62, RZ, RZ, R44 ;  /* 0x000000ffff3e7224 */ /* 0x000fe200078e002c */
[----:B------:R-:W-:Y:S01]  /*9d40*/  SHF.R.S32.HI R70, RZ, 0x1f, R83 ;  /* 0x0000001fff467819 */ /* 0x000fe20000011453 */
[----:B------:R-:W-:Y:S01]  /*9d50*/  IMAD.MOV.U32 R69, RZ, RZ, R74 ;  /* 0x000000ffff457224 */ /* 0x000fe200078e004a */
[----:B------:R-:W-:-:S02]  /*9d60*/  IADD3 R63, R45, R63, RZ ;  /* 0x0000003f2d3f7210 */ /* 0x000fc40007ffe0ff */
[----:B------:R-:W-:Y:S01]  /*9d70*/  @P2 SHF.R.U32.HI R69, RZ, R82, R91 ;  /* 0x00000052ff452219 */ /* 0x000fe2000001165b */
[C---:B------:R-:W-:Y:S02]  /*9d80*/  IMAD R45, R70.reuse, UR4, RZ ;  /* 0x00000004462d7c24 */ /* 0x040fe4000f8e02ff */
[----:B------:R-:W-:Y:S02]  /*9d90*/  IMAD R70, R70, UR6, RZ ;  /* 0x0000000646467c24 */ /* 0x000fe4000f8e02ff */
[C---:B------:R-:W-:Y:S02]  /*9da0*/  IMAD R68, R83.reuse, UR5, R45 ;  /* 0x0000000553447c24 */ /* 0x040fe4000f8e022d */
[----:B------:R-:W-:Y:S01]  /*9db0*/  IMAD.WIDE.U32 R44, R83, UR4, R58 ;  /* 0x00000004532c7c25 */ /* 0x000fe2000f8e003a */
[----:B------:R-:W-:-:S03]  /*9dc0*/  ULDC.64 UR4, c[0x0][0xb30] ;  /* 0x0002cc0000047ab9 */ /* 0x000fc60000000a00 */
[----:B------:R-:W-:Y:S01]  /*9dd0*/  IMAD.WIDE.U32 R58, R83, UR6, R62 ;  /* 0x00000006533a7c25 */ /* 0x000fe2000f8e003e */
[--C-:B------:R-:W-:Y:S02]  /*9de0*/  SHF.R.S32.HI R63, RZ, 0x1f, R51.reuse ;  /* 0x0000001fff3f7819 */ /* 0x100fe40000011433 */
[----:B------:R-:W-:Y:S01]  /*9df0*/  IADD3 R44, P2, R51, R44, RZ ;  /* 0x0000002c332c7210 */ /* 0x000fe20007f5e0ff */
[----:B------:R-:W-:Y:S01]  /*9e00*/  IMAD.MOV R51, RZ, RZ, -R51 ;  /* 0x000000ffff337224 */ /* 0x000fe200078e0a33 */
[--C-:B------:R-:W-:Y:S01]  /*9e10*/  SHF.R.S32.HI R62, RZ, 0x1f, R69.reuse ;  /* 0x0000001fff3e7819 */ /* 0x100fe20000011445 */
[----:B------:R-:W-:Y:S01]  /*9e20*/  IMAD R77, R83, UR7, R70 ;  /* 0x00000007534d7c24 */ /* 0x000fe2000f8e0246 */
[----:B------:R-:W-:Y:S01]  /*9e30*/  IADD3.X R45, R63, R45, R68, P2, !PT ;  /* 0x0000002d3f2d7210 */ /* 0x000fe200017fe444 */
[----:B------:R-:W-:Y:S01]  /*9e40*/  IMAD.MOV R70, RZ, RZ, -R69 ;  /* 0x000000ffff467224 */ /* 0x000fe200078e0a45 */
[----:B------:R-:W-:Y:S01]  /*9e50*/  ULDC.64 UR6, c[0x0][0xbc8] ;  /* 0x0002f20000067ab9 */ /* 0x000fe20000000a00 */
[----:B------:R-:W-:-:S02]  /*9e60*/  IMAD R62, R62, UR4, RZ ;  /* 0x000000043e3e7c24 */ /* 0x000fc4000f8e02ff */
[C-C-:B------:R-:W-:Y:S02]  /*9e70*/  IMAD R51, R87.reuse, R51, R74.reuse ;  /* 0x0000003357337224 */ /* 0x140fe400078e024a */
[----:B------:R-:W-:Y:S02]  /*9e80*/  IMAD R63, R87, R70, R74 ;  /* 0x00000046573f7224 */ /* 0x000fe400078e024a */
[----:B------:R-:W-:Y:S02]  /*9e90*/  IMAD.IADD R59, R59, 0x1, R77 ;  /* 0x000000013b3b7824 */ /* 0x000fe400078e024d */
[C---:B------:R-:W-:Y:S01]  /*9ea0*/  IMAD R77, R69.reuse, UR5, R62 ;  /* 0x00000005454d7c24 */ /* 0x040fe2000f8e023e */
[----:B------:R-:W-:Y:S01]  /*9eb0*/  SHF.R.S32.HI R62, RZ, 0x1f, R51 ;  /* 0x0000001fff3e7819 */ /* 0x000fe20000011433 */
[----:B------:R-:W-:Y:S01]  /*9ec0*/  IMAD.WIDE.U32 R58, R69, UR4, R58 ;  /* 0x00000004453a7c25 */ /* 0x000fe2000f8e003a */
[----:B------:R-:W-:Y:S01]  /*9ed0*/  SHF.R.S32.HI R68, RZ, 0x1f, R63 ;  /* 0x0000001fff447819 */ /* 0x000fe2000001143f */
[----:B------:R-:W1:Y:S01]  /*9ee0*/  S2UR UR5, SR_CgaCtaId ;  /* 0x00000000000579c3 */ /* 0x000e620000008800 */
[----:B------:R-:W-:Y:S01]  /*9ef0*/  UMOV UR4, 0x400 ;  /* 0x0000040000047882 */ /* 0x000fe20000000000 */
[----:B------:R-:W-:Y:S01]  /*9f00*/  IMAD R62, R62, UR6, RZ ;  /* 0x000000063e3e7c24 */ /* 0x000fe2000f8e02ff */
[----:B------:R-:W-:Y:S01]  /*9f10*/  IADD3 R59, R59, R77, RZ ;  /* 0x0000004d3b3b7210 */ /* 0x000fe20007ffe0ff */
[----:B------:R-:W-:-:S02]  /*9f20*/  IMAD R68, R68, UR8, RZ ;  /* 0x0000000844447c24 */ /* 0x000fc4000f8e02ff */
[----:B------:R-:W-:Y:S01]  /*9f30*/  IMAD R77, R51, UR7, R62 ;  /* 0x00000007334d7c24 */ /* 0x000fe2000f8e023e */
[----:B0-----:R-:W-:Y:S01]  /*9f40*/  SEL R62, R75, R72, P0 ;  /* 0x000000484b3e7207 */ /* 0x001fe20000000000 */
[----:B------:R-:W-:Y:S01]  /*9f50*/  IMAD.WIDE.U32 R44, R51, UR6, R44 ;  /* 0x00000006332c7c25 */ /* 0x000fe2000f8e002c */
[----:B------:R-:W-:-:S03]  /*9f60*/  ULDC.64 UR6, c[0x0][0xba8] ;  /* 0x0002ea0000067ab9 */ /* 0x000fc60000000a00 */
[C---:B------:R-:W-:Y:S02]  /*9f70*/  IMAD R83, R63.reuse, UR9, R68 ;  /* 0x000000093f537c24 */ /* 0x040fe4000f8e0244 */
[----:B------:R-:W-:Y:S01]  /*9f80*/  IMAD.WIDE.U32 R68, R63, UR8, R58 ;  /* 0x000000083f447c25 */ /* 0x000fe2000f8e003a */
[----:B------:R-:W-:Y:S01]  /*9f90*/  SEL R58, R72, R75, P0 ;  /* 0x0000004b483a7207 */ /* 0x000fe20000000000 */
[----:B------:R-:W-:Y:S01]  /*9fa0*/  ULDC.64 UR8, c[0x0][0xb00] ;  /* 0x0002c00000087ab9 */ /* 0x000fe20000000a00 */
[----:B------:R-:W-:Y:S01]  /*9fb0*/  LEA R72, P2, R44, UR6, 0x2 ;  /* 0x000000062c487c11 */ /* 0x000fe2000f8410ff */
[----:B------:R-:W-:Y:S01]  /*9fc0*/  IMAD.IADD R51, R45, 0x1, R77 ;  /* 0x000000012d337824 */ /* 0x000fe200078e024d */
[----:B------:R-:W-:Y:S01]  /*9fd0*/  ULDC UR6, c[0x0][0xa88] ;  /* 0x0002a20000067ab9 */ /* 0x000fe20000000800 */
[----:B------:R-:W-:Y:S01]  /*9fe0*/  IMAD.IADD R45, R69, 0x1, R83 ;  /* 0x00000001452d7824 */ /* 0x000fe200078e0253 */
[----:B------:R-:W-:Y:S01]  /*9ff0*/  LEA R82, P3, R68, UR8, 0x2 ;  /* 0x0000000844527c11 */ /* 0x000fe2000f8610ff */
[----:B------:R-:W-:Y:S01]  /*a000*/  SHFL.IDX PT, R74, R72, RZ, 0x1c1f ;  /* 0x001c1fff484a7589 */ /* 0x000fe200000e0000 */
[----:B------:R-:W-:Y:S01]  /*a010*/  LEA.HI.X R51, R44, UR7, R51, 0x2, P2 ;  /* 0x000000072c337c11 */ /* 0x000fe200090f1433 */
[----:B-1----:R-:W-:Y:S01]  /*a020*/  ULEA UR4, UR5, UR4, 0x18 ;  /* 0x0000000405047291 */ /* 0x002fe2000f8ec03f */
[----:B------:R-:W-:Y:S01]  /*a030*/  IMAD R83, R87, UR6, RZ ;  /* 0x0000000657537c24 */ /* 0x000fe2000f8e02ff */
[----:B------:R-:W-:Y:S01]  /*a040*/  SHFL.IDX PT, R76, R72, 0x1, 0x1c1f ;  /* 0x003c1f00484c7f89 */ /* 0x000fe200000e0000 */
[----:B------:R-:W-:Y:S01]  /*a050*/  VIADD R70, R66, 0x8 ;  /* 0x0000000842467836 */ /* 0x000fe20000000000 */
[----:B------:R-:W-:Y:S01]  /*a060*/  UIADD3 UR4, UR4, 0x22820, URZ ;  /* 0x0002282004047890 */ /* 0x000fe2000fffe03f */
[----:B------:R-:W-:Y:S01]  /*a070*/  LEA.HI.X R84, R68, UR9, R45, 0x2, P3 ;  /* 0x0000000944547c11 */ /* 0x000fe200098f142d */
[----:B------:R-:W0:Y:S01]  /*a080*/  SHFL.IDX PT, R75, R51, RZ, 0x1c1f ;  /* 0x001c1fff334b7589 */ /* 0x000e2200000e0000 */
[-C--:B------:R-:W-:Y:S01]  /*a090*/  ISETP.GE.OR P2, PT, R66, R83.reuse, P1 ;  /* 0x000000534200720c */ /* 0x080fe20000f46670 */
[----:B------:R-:W-:Y:S01]  /*a0a0*/  UPRMT UR4, URZ, 0x654, UR4 ;  /* 0x000006543f047896 */ /* 0x000fe20008000004 */
[-C--:B------:R-:W-:Y:S01]  /*a0b0*/  ISETP.GE.OR P1, PT, R70, R83.reuse, P1 ;  /* 0x000000534600720c */ /* 0x080fe20000f26670 */
[----:B------:R1:W2:Y:S01]  /*a0c0*/  SHFL.IDX PT, R77, R51, 0x1, 0x1c1f ;  /* 0x003c1f00334d7f89 */ /* 0x0002a200000e0000 */
[----:B------:R-:W-:-:S02]  /*a0d0*/  ISETP.GE.AND P3, PT, R66, R83, PT ;  /* 0x000000534200720c */ /* 0x000fc40003f66270 */
[----:B------:R-:W-:Y:S01]  /*a0e0*/  SEL R59, R50, R73, P0 ;  /* 0x00000049323b7207 */ /* 0x000fe20000000000 */
[----:B------:R3:W4:Y:S01]  /*a0f0*/  SHFL.IDX PT, R68, R82, RZ, 0x1c1f ;  /* 0x001c1fff52447589 */ /* 0x00072200000e0000 */
[----:B------:R-:W-:Y:S01]  /*a100*/  SEL R63, R73, R50, P0 ;  /* 0x00000032493f7207 */ /* 0x000fe20000000000 */
[----:B------:R-:W-:Y:S01]  /*a110*/  IMAD.SHL.U32 R73, R64, 0x2, RZ ;  /* 0x0000000240497824 */ /* 0x000fe200078e00ff */
[----:B------:R-:W-:Y:S01]  /*a120*/  SYNCS.ARRIVE.TRANS64.RED.A1T0 RZ, [UR4], RZ ;  /* 0x000000ffffff79a7 */ /* 0x000fe20008100404 */
[----:B------:R3:W3:Y:S01]  /*a130*/  SHFL.IDX PT, R69, R84, RZ, 0x1c1f ;  /* 0x001c1fff54457589 */ /* 0x0006e200000e0000 */
[----:B------:R-:W-:Y:S02]  /*a140*/  SEL R44, R48, R79, P0 ;  /* 0x0000004f302c7207 */ /* 0x000fe40000000000 */
[----:B------:R-:W-:Y:S02]  /*a150*/  SEL R45, R49, R78, P0 ;  /* 0x0000004e312d7207 */ /* 0x000fe40000000000 */
[----:B------:R-:W-:-:S02]  /*a160*/  SEL R50, R52, R81, P0 ;  /* 0x0000005134327207 */ /* 0x000fc40000000000 */
[----:B-1----:R-:W-:Y:S02]  /*a170*/  SEL R51, R53, R80, P0 ;  /* 0x0000005035337207 */ /* 0x002fe40000000000 */
[----:B------:R-:W-:Y:S02]  /*a180*/  SEL R48, R79, R48, P0 ;  /* 0x000000304f307207 */ /* 0x000fe40000000000 */
[----:B------:R-:W-:Y:S01]  /*a190*/  SEL R49, R78, R49, P0 ;  /* 0x000000314e317207 */ /* 0x000fe20000000000 */
[----:B0-----:R0:W-:Y:S01]  /*a1a0*/  @!P2 ST.E desc[UR48][R74.64], R0 ;  /* 0x000000004a00a985 */ /* 0x0011e2000c101930 */
[----:B------:R-:W-:Y:S02]  /*a1b0*/  SEL R52, R81, R52, P0 ;  /* 0x0000003451347207 */ /* 0x000fe40000000000 */
[----:B------:R-:W-:Y:S01]  /*a1c0*/  SEL R53, R80, R53, P0 ;  /* 0x0000003550357207 */ /* 0x000fe20000000000 */
[----:B--2---:R0:W-:Y:S01]  /*a1d0*/  @!P1 ST.E desc[UR48][R76.64], R3 ;  /* 0x000000034c009985 */ /* 0x0041e2000c101930 */
[----:B------:R-:W-:Y:S05]  /*a1e0*/  @P3 BRA `(.L_x_37) ;  /* 0x0000000400783947 */ /* 0x000fea0003800000 */
[C---:B0-----:R-:W-:Y:S01]  /*a1f0*/  VIADD R3, R73.reuse, 0x10 ;  /* 0x0000001049037836 */ /* 0x041fe20000000000 */
[C---:B------:R-:W-:Y:S01]  /*a200*/  IADD3 R0, R73.reuse, 0x8, RZ ;  /* 0x0000000849007810 */ /* 0x040fe20007ffe0ff */
[----:B------:R-:W-:Y:S01]  /*a210*/  ULDC UR4, c[0x0][0xac8] ;  /* 0x0002b20000047ab9 */ /* 0x000fe20000000800 */
[C---:B------:R-:W-:Y:S01]  /*a220*/  VIADD R64, R73.reuse, 0x18 ;  /* 0x0000001849407836 */ /* 0x040fe20000000000 */
[C---:B------:R-:W-:Y:S01]  /*a230*/  ISETP.GE.AND P2, PT, R73.reuse, UR4, PT ;  /* 0x0000000449007c0c */ /* 0x040fe2000bf46270 */
[C---:B------:R-:W-:Y:S01]  /*a240*/  VIADD R66, R73.reuse, 0x20 ;  /* 0x0000002049427836 */ /* 0x040fe20000000000 */
[----:B------:R-:W-:Y:S01]  /*a250*/  ISETP.GE.AND P3, PT, R0, UR4, PT ;  /* 0x0000000400007c0c */ /* 0x000fe2000bf66270 */
[----:B------:R-:W-:Y:S01]  /*a260*/  VIADD R72, R73, 0x38 ;  /* 0x0000003849487836 */ /* 0x000fe20000000000 */
[----:B------:R-:W-:Y:S02]  /*a270*/  ISETP.GE.AND P4, PT, R3, UR4, PT ;  /* 0x0000000403007c0c */ /* 0x000fe4000bf86270 */
[----:B------:R-:W-:-:S02]  /*a280*/  ISETP.GE.AND P1, PT, R64, UR4, PT ;  /* 0x0000000440007c0c */ /* 0x000fc4000bf26270 */
[----:B------:R-:W-:-:S05]  /*a290*/  ISETP.GE.AND P5, PT, R72, UR4, PT ;  /* 0x0000000448007c0c */ /* 0x000fca000bfa6270 */
[--C-:B---34-:R-:W-:Y:S02]  /*a2a0*/  @!P2 IMAD.WIDE R74, R73, 0x4, R68.reuse ;  /* 0x00000004494aa825 */ /* 0x118fe400078e0244 */
[----:B------:R-:W-:Y:S02]  /*a2b0*/  @!P3 LEA.HI R0, R0, R0, RZ, 0x1 ;  /* 0x000000000000b211 */ /* 0x000fe400078f08ff */
[----:B------:R-:W-:Y:S01]  /*a2c0*/  @!P4 LEA.HI R3, R3, R3, RZ, 0x1 ;  /* 0x000000030303c211 */ /* 0x000fe200078f08ff */
[----:B------:R0:W-:Y:S01]  /*a2d0*/  @!P2 ST.E.64 desc[UR48][R74.64], R8 ;  /* 0x000000084a00a985 */ /* 0x0001e2000c101b30 */
[----:B------:R-:W-:Y:S01]  /*a2e0*/  @!P3 LOP3.LUT R77, R0, 0xfffffffe, RZ, 0xc0, !PT ;  /* 0xfffffffe004db812 */ /* 0x000fe200078ec0ff */
[----:B------:R-:W-:Y:S01]  /*a2f0*/  VIADD R0, R73, 0x28 ;  /* 0x0000002849007836 */ /* 0x000fe20000000000 */
[----:B------:R-:W-:Y:S02]  /*a300*/  @!P4 LOP3.LUT R3, R3, 0xfffffffe, RZ, 0xc0, !PT ;  /* 0xfffffffe0303c812 */ /* 0x000fe400078ec0ff */
[----:B------:R-:W-:Y:S01]  /*a310*/  @!P1 LEA.HI R64, R64, R64, RZ, 0x1 ;  /* 0x0000004040409211 */ /* 0x000fe200078f08ff */
[----:B------:R-:W-:Y:S01]  /*a320*/  @!P3 IMAD.WIDE R76, R77, 0x4, R68 ;  /* 0x000000044d4cb825 */ /* 0x000fe200078e0244 */
[----:B------:R-:W-:-:S02]  /*a330*/  ISETP.GE.AND P2, PT, R66, UR4, PT ;  /* 0x0000000442007c0c */ /* 0x000fc4000bf46270 */
[----:B------:R-:W-:Y:S01]  /*a340*/  @!P5 LEA.HI R72, R72, R72, RZ, 0x1 ;  /* 0x000000484848d211 */ /* 0x000fe200078f08ff */
[--C-:B------:R-:W-:Y:S01]  /*a350*/  @!P4 IMAD.WIDE R78, R3, 0x4, R68.reuse ;  /* 0x00000004034ec825 */ /* 0x100fe200078e0244 */
[C---:B------:R-:W-:Y:S01]  /*a360*/  IADD3 R3, R73.reuse, 0x30, RZ ;  /* 0x0000003049037810 */ /* 0x040fe20007ffe0ff */
[----:B------:R1:W-:Y:S01]  /*a370*/  @!P3 ST.E.64 desc[UR48][R76.64], R10 ;  /* 0x0000000a4c00b985 */ /* 0x0003e2000c101b30 */
[----:B------:R-:W-:Y:S01]  /*a380*/  ISETP.GE.AND P3, PT, R0, UR4, PT ;  /* 0x0000000400007c0c */ /* 0x000fe2000bf66270 */
[C---:B0-----:R-:W-:Y:S01]  /*a390*/  VIADD R74, R73.reuse, 0x40 ;  /* 0x00000040494a7836 */ /* 0x041fe20000000000 */
[----:B------:R-:W-:Y:S01]  /*a3a0*/  @!P1 LOP3.LUT R9, R64, 0xfffffffe, RZ, 0xc0, !PT ;  /* 0xfffffffe40099812 */ /* 0x000fe200078ec0ff */
[----:B------:R-:W-:Y:S01]  /*a3b0*/  VIADD R64, R73, 0x48 ;  /* 0x0000004849407836 */ /* 0x000fe20000000000 */
[----:B------:R-:W-:Y:S01]  /*a3c0*/  ISETP.GE.AND P6, PT, R3, UR4, PT ;  /* 0x0000000403007c0c */ /* 0x000fe2000bfc6270 */
[----:B------:R0:W-:Y:S01]  /*a3d0*/  @!P4 ST.E.64 desc[UR48][R78.64], R12 ;  /* 0x0000000c4e00c985 */ /* 0x0001e2000c101b30 */
[----:B------:R-:W-:Y:S01]  /*a3e0*/  ISETP.GE.AND P4, PT, R74, UR4, PT ;  /* 0x000000044a007c0c */ /* 0x000fe2000bf86270 */
[----:B------:R-:W-:Y:S01]  /*a3f0*/  @!P1 IMAD.WIDE R8, R9, 0x4, R68 ;  /* 0x0000000409089825 */ /* 0x000fe200078e0244 */
[----:B------:R-:W-:-:S04]  /*a400*/  @!P2 LEA.HI R66, R66, R66, RZ, 0x1 ;  /* 0x000000424242a211 */ /* 0x000fc800078f08ff */
[----:B------:R2:W-:Y:S01]  /*a410*/  @!P1 ST.E.64 desc[UR48][R8.64], R16 ;  /* 0x0000001008009985 */ /* 0x0005e2000c101b30 */
[----:B------:R-:W-:Y:S02]  /*a420*/  ISETP.GE.AND P1, PT, R64, UR4, PT ;  /* 0x0000000440007c0c */ /* 0x000fe4000bf26270 */
[----:B-1----:R-:W-:Y:S02]  /*a430*/  @!P2 LOP3.LUT R11, R66, 0xfffffffe, RZ, 0xc0, !PT ;  /* 0xfffffffe420ba812 */ /* 0x002fe400078ec0ff */
[----:B------:R-:W-:Y:S02]  /*a440*/  @!P6 LEA.HI R3, R3, R3, RZ, 0x1 ;  /* 0x000000030303e211 */ /* 0x000fe400078f08ff */
[----:B------:R-:W-:Y:S01]  /*a450*/  @!P3 LEA.HI R0, R0, R0, RZ, 0x1 ;  /* 0x000000000000b211 */ /* 0x000fe200078f08ff */
[--C-:B------:R-:W-:Y:S01]  /*a460*/  @!P2 IMAD.WIDE R10, R11, 0x4, R68.reuse ;  /* 0x000000040b0aa825 */ /* 0x100fe200078e0244 */
[----:B------:R-:W-:Y:S02]  /*a470*/  @!P6 LOP3.LUT R3, R3, 0xfffffffe, RZ, 0xc0, !PT ;  /* 0xfffffffe0303e812 */ /* 0x000fe400078ec0ff */
[----:B0-----:R-:W-:Y:S01]  /*a480*/  @!P3 LOP3.LUT R13, R0, 0xfffffffe, RZ, 0xc0, !PT ;  /* 0xfffffffe000db812 */ /* 0x001fe200078ec0ff */
[----:B------:R-:W-:Y:S01]  /*a490*/  VIADD R0, R73, 0x50 ;  /* 0x0000005049007836 */ /* 0x000fe20000000000 */
[----:B------:R-:W-:Y:S01]  /*a4a0*/  @!P4 LEA.HI R74, R74, R74, RZ, 0x1 ;  /* 0x0000004a4a4ac211 */ /* 0x000fe200078f08ff */
[--C-:B--2---:R-:W-:Y:S01]  /*a4b0*/  @!P6 IMAD.WIDE R8, R3, 0x4, R68.reuse ;  /* 0x000000040308e825 */ /* 0x104fe200078e0244 */
[----:B------:R-:W-:Y:S01]  /*a4c0*/  @!P1 LEA.HI R64, R64, R64, RZ, 0x1 ;  /* 0x0000004040409211 */ /* 0x000fe200078f08ff */
[----:B------:R0:W-:Y:S01]  /*a4d0*/  @!P2 ST.E.64 desc[UR48][R10.64], R14 ;  /* 0x0000000e0a00a985 */ /* 0x0001e2000c101b30 */
[----:B------:R-:W-:Y:S01]  /*a4e0*/  @!P5 LOP3.LUT R17, R72, 0xfffffffe, RZ, 0xc0, !PT ;  /* 0xfffffffe4811d812 */ /* 0x000fe200078ec0ff */
[----:B------:R-:W-:Y:S01]  /*a4f0*/  @!P3 IMAD.WIDE R12, R13, 0x4, R68 ;  /* 0x000000040d0cb825 */ /* 0x000fe200078e0244 */
[----:B------:R-:W-:-:S03]  /*a500*/  @!P4 LOP3.LUT R3, R74, 0xfffffffe, RZ, 0xc0, !PT ;  /* 0xfffffffe4a03c812 */ /* 0x000fc600078ec0ff */
[--C-:B------:R-:W-:Y:S01]  /*a510*/  @!P5 IMAD.WIDE R16, R17, 0x4, R68.reuse ;  /* 0x000000041110d825 */ /* 0x100fe200078e0244 */
[----:B------:R1:W-:Y:S04]  /*a520*/  @!P3 ST.E.64 desc[UR48][R12.64], R22 ;  /* 0x000000160c00b985 */ /* 0x0003e8000c101b30 */
[----:B------:R2:W-:Y:S01]  /*a530*/  @!P6 ST.E.64 desc[UR48][R8.64], R20 ;  /* 0x000000140800e985 */ /* 0x0005e2000c101b30 */
[----:B0-----:R-:W-:Y:S01]  /*a540*/  @!P1 LOP3.LUT R15, R64, 0xfffffffe, RZ, 0xc0, !PT ;  /* 0xfffffffe400f9812 */ /* 0x001fe200078ec0ff */
[----:B------:R-:W-:Y:S02]  /*a550*/  @!P4 IMAD.WIDE R10, R3, 0x4, R68 ;  /* 0x00000004030ac825 */ /* 0x000fe400078e0244 */
[----:B------:R-:W-:Y:S01]  /*a560*/  @!P5 ST.E.64 desc[UR48][R16.64], R24 ;  /* 0x000000181000d985 */ /* 0x000fe2000c101b30 */
[C---:B------:R-:W-:Y:S01]  /*a570*/  IADD3 R3, R73.reuse, 0x58, RZ ;  /* 0x0000005849037810 */ /* 0x040fe20007ffe0ff */
[----:B------:R-:W-:-:S02]  /*a580*/  VIADD R14, R73, 0x60 ;  /* 0x00000060490e7836 */ /* 0x000fc40000000000 */
[----:B------:R0:W-:Y:S01]  /*a590*/  @!P4 ST.E.64 desc[UR48][R10.64], R28 ;  /* 0x0000001c0a00c985 */ /* 0x0001e2000c101b30 */
[----:B-1----:R-:W-:Y:S01]  /*a5a0*/  @!P1 IMAD.WIDE R12, R15, 0x4, R68 ;  /* 0x000000040f0c9825 */ /* 0x002fe200078e0244 */
[----:B------:R-:W-:Y:S02]  /*a5b0*/  ISETP.GE.AND P2, PT, R3, UR4, PT ;  /* 0x0000000403007c0c */ /* 0x000fe4000bf46270 */
[----:B------:R-:W-:Y:S01]  /*a5c0*/  ISETP.GE.AND P3, PT, R14, UR4, PT ;  /* 0x000000040e007c0c */ /* 0x000fe2000bf66270 */
[C---:B------:R-:W-:Y:S01]  /*a5d0*/  VIADD R15, R73.reuse, 0x68 ;  /* 0x00000068490f7836 */ /* 0x040fe20000000000 */
[----:B------:R1:W-:Y:S01]  /*a5e0*/  @!P1 ST.E.64 desc[UR48][R12.64], R30 ;  /* 0x0000001e0c009985 */ /* 0x0003e2000c101b30 */
[C---:B--2---:R-:W-:Y:S01]  /*a5f0*/  VIADD R9, R73.reuse, 0x78 ;  /* 0x0000007849097836 */ /* 0x044fe20000000000 */
[----:B------:R-:W-:Y:S01]  /*a600*/  ISETP.GE.AND P1, PT, R0, UR4, PT ;  /* 0x0000000400007c0c */ /* 0x000fe2000bf26270 */
[----:B------:R-:W-:Y:S01]  /*a610*/  VIADD R8, R73, 0x70 ;  /* 0x0000007049087836 */ /* 0x000fe20000000000 */
[----:B------:R-:W-:-:S02]  /*a620*/  ISETP.GE.AND P4, PT, R15, UR4, PT ;  /* 0x000000040f007c0c */ /* 0x000fc4000bf86270 */
[----:B------:R-:W-:Y:S02]  /*a630*/  ISETP.GE.AND P6, PT, R9, UR4, PT ;  /* 0x0000000409007c0c */ /* 0x000fe4000bfc6270 */
[----:B------:R-:W-:Y:S02]  /*a640*/  ISETP.GE.AND P5, PT, R8, UR4, PT ;  /* 0x0000000408007c0c */ /* 0x000fe4000bfa6270 */
[----:B------:R-:W-:Y:S02]  /*a650*/  @!P2 LEA.HI R3, R3, R3, RZ, 0x1 ;  /* 0x000000030303a211 */ /* 0x000fe400078f08ff */
[----:B------:R-:W-:Y:S02]  /*a660*/  @!P3 LEA.HI R14, R14, R14, RZ, 0x1 ;  /* 0x0000000e0e0eb211 */ /* 0x000fe400078f08ff */
[----:B------:R-:W-:Y:S02]  /*a670*/  @!P2 LOP3.LUT R3, R3, 0xfffffffe, RZ, 0xc0, !PT ;  /* 0xfffffffe0303a812 */ /* 0x000fe400078ec0ff */
[----:B------:R-:W-:-:S02]  /*a680*/  @!P1 LEA.HI R0, R0, R0, RZ, 0x1 ;  /* 0x0000000000009211 */ /* 0x000fc400078f08ff */
[----:B------:R-:W-:Y:S02]  /*a690*/  @!P4 LEA.HI R15, R15, R15, RZ, 0x1 ;  /* 0x0000000f0f0fc211 */ /* 0x000fe400078f08ff */
[----:B0-----:R-:W-:Y:S02]  /*a6a0*/  @!P6 LEA.HI R10, R9, R9, RZ, 0x1 ;  /* 0x00000009090ae211 */ /* 0x001fe400078f08ff */
[----:B------:R-:W-:Y:S02]  /*a6b0*/  @!P5 LEA.HI R8, R8, R8, RZ, 0x1 ;  /* 0x000000080808d211 */ /* 0x000fe400078f08ff */
[----:B------:R-:W-:Y:S02]  /*a6c0*/  @!P1 LOP3.LUT R9, R0, 0xfffffffe, RZ, 0xc0, !PT ;  /* 0xfffffffe00099812 */ /* 0x000fe400078ec0ff */
[----:B-1----:R-:W-:Y:S02]  /*a6d0*/  @!P3 LOP3.LUT R13, R14, 0xfffffffe, RZ, 0xc0, !PT ;  /* 0xfffffffe0e0db812 */ /* 0x002fe400078ec0ff */
[----:B------:R-:W-:-:S02]  /*a6e0*/  @!P4 LOP3.LUT R15, R15, 0xfffffffe, RZ, 0xc0, !PT ;  /* 0xfffffffe0f0fc812 */ /* 0x000fc400078ec0ff */
[----:B------:R-:W-:Y:S01]  /*a6f0*/  @!P5 LOP3.LUT R17, R8, 0xfffffffe, RZ, 0xc0, !PT ;  /* 0xfffffffe0811d812 */ /* 0x000fe200078ec0ff */
[----:B------:R-:W-:Y:S01]  /*a700*/  @!P1 IMAD.WIDE R8, R9, 0x4, R68 ;  /* 0x0000000409089825 */ /* 0x000fe200078e0244 */
[----:B------:R-:W-:-:S03]  /*a710*/  @!P6 LOP3.LUT R21, R10, 0xfffffffe, RZ, 0xc0, !PT ;  /* 0xfffffffe0a15e812 */ /* 0x000fc600078ec0ff */
[--C-:B------:R-:W-:Y:S01]  /*a720*/  @!P2 IMAD.WIDE R10, R3, 0x4, R68.reuse ;  /* 0x00000004030aa825 */ /* 0x100fe200078e0244 */
[----:B------:R1:W-:Y:S03]  /*a730*/  @!P1 ST.E.64 desc[UR48][R8.64], R18 ;  /* 0x0000001208009985 */ /* 0x0003e6000c101b30 */
[--C-:B------:R-:W-:Y:S01]  /*a740*/  @!P3 IMAD.WIDE R12, R13, 0x4, R68.reuse ;  /* 0x000000040d0cb825 */ /* 0x100fe200078e0244 */
[----:B------:R1:W-:Y:S03]  /*a750*/  @!P2 ST.E.64 desc[UR48][R10.64], R26 ;  /* 0x0000001a0a00a985 */ /* 0x0003e6000c101b30 */
[--C-:B------:R-:W-:Y:S01]  /*a760*/  @!P4 IMAD.WIDE R14, R15, 0x4, R68.reuse ;  /* 0x000000040f0ec825 */ /* 0x100fe200078e0244 */
[----:B------:R1:W-:Y:S03]  /*a770*/  @!P3 ST.E.64 desc[UR48][R12.64], R32 ;  /* 0x000000200c00b985 */ /* 0x0003e6000c101b30 */
[--C-:B------:R-:W-:Y:S01]  /*a780*/  @!P5 IMAD.WIDE R16, R17, 0x4, R68.reuse ;  /* 0x000000041110d825 */ /* 0x100fe200078e0244 */
[----:B------:R1:W-:Y:S03]  /*a790*/  @!P4 ST.E.64 desc[UR48][R14.64], R34 ;  /* 0x000000220e00c985 */ /* 0x0003e6000c101b30 */
[----:B------:R-:W-:Y:S01]  /*a7a0*/  @!P6 IMAD.WIDE R68, R21, 0x4, R68 ;  /* 0x000000041544e825 */ /* 0x000fe200078e0244 */
[----:B------:R1:W-:Y:S04]  /*a7b0*/  @!P5 ST.E.64 desc[UR48][R16.64], R58 ;  /* 0x0000003a1000d985 */ /* 0x0003e8000c101b30 */
[----:B------:R1:W-:Y:S02]  /*a7c0*/  @!P6 ST.E.64 desc[UR48][R68.64], R62 ;  /* 0x0000003e4400e985 */ /* 0x0003e4000c101b30 */
.L_x_37:
[----:B------:R-:W-:Y:S05]  /*a7d0*/  BSYNC B0 ;  /* 0x0000000000007941 */ /* 0x000fea0003800000 */
.L_x_36:
[----:B------:R-:W-:Y:S01]  /*a7e0*/  ISETP.GE.AND P1, PT, R70, R83, PT ;  /* 0x000000534600720c */ /* 0x000fe20003f26270 */
[----:B-1----:R1:W2:Y:S01]  /*a7f0*/  SHFL.IDX PT, R35, R84, 0x1, 0x1c1f ;  /* 0x003c1f0054237f89 */ /* 0x0022a200000e0000 */
[----:B------:R-:W-:Y:S02]  /*a800*/  SEL R30, R6, R41, P0 ;  /* 0x00000029061e7207 */ /* 0x000fe40000000000 */
[----:B------:R-:W-:Y:S01]  /*a810*/  SEL R32, R41, R6, P0 ;  /* 0x0000000629207207 */ /* 0x000fe20000000000 */
[----:B------:R1:W0:Y:S01]  /*a820*/  SHFL.IDX PT, R34, R82, 0x1, 0x1c1f ;  /* 0x003c1f0052227f89 */ /* 0x00022200000e0000 */
[----:B------:R-:W-:Y:S02]  /*a830*/  SEL R6, R4, R39, P0 ;  /* 0x0000002704067207 */ /* 0x000fe40000000000 */
        /* <DEDUP_REMOVED lines=18> */
[----:B------:R-:W-:Y:S01]  /*a960*/  SEL R4, R39, R4, P0 ;  /* 0x0000000427047207 */ /* 0x000fe20000000000 */
[----:B012---:R-:W-:Y:S06]  /*a970*/  @P1 BRA `(.L_x_8) ;  /* 0x0000005800101947 */ /* 0x007fec0003800000 */
[C---:B------:R-:W-:Y:S01]  /*a980*/  IADD3 R0, R73.reuse, 0x8, RZ ;  /* 0x0000000849007810 */ /* 0x040fe20007ffe0ff */
[----:B------:R-:W-:Y:S01]  /*a990*/  ULDC UR4, c[0x0][0xac8] ;  /* 0x0002b20000047ab9 */ /* 0x000fe20000000800 */
[C---:B------:R-:W-:Y:S01]  /*a9a0*/  VIADD R10, R73.reuse, 0x10 ;  /* 0x00000010490a7836 */ /* 0x040fe20000000000 */
[C---:B------:R-:W-:Y:S01]  /*a9b0*/  ISETP.GE.AND P0, PT, R73.reuse, UR4, PT ;  /* 0x0000000449007c0c */ /* 0x040fe2000bf06270 */
[C---:B------:R-:W-:Y:S01]  /*a9c0*/  VIADD R11, R73.reuse, 0x18 ;  /* 0x00000018490b7836 */ /* 0x040fe20000000000 */
[----:B------:R-:W-:Y:S01]  /*a9d0*/  ISETP.GE.AND P4, PT, R0, UR4, PT ;  /* 0x0000000400007c0c */ /* 0x000fe2000bf86270 */
[C---:B------:R-:W-:Y:S01]  /*a9e0*/  VIADD R12, R73.reuse, 0x20 ;  /* 0x00000020490c7836 */ /* 0x040fe20000000000 */
[----:B------:R-:W-:Y:S01]  /*a9f0*/  ISETP.GE.AND P1, PT, R10, UR4, PT ;  /* 0x000000040a007c0c */ /* 0x000fe2000bf26270 */
[----:B------:R-:W-:Y:S01]  /*aa00*/  VIADD R36, R73, 0x28 ;  /* 0x0000002849247836 */ /* 0x000fe20000000000 */
[----:B------:R-:W-:Y:S01]  /*aa10*/  ISETP.GE.AND P2, PT, R11, UR4, PT ;  /* 0x000000040b007c0c */ /* 0x000fe2000bf46270 */
[----:B------:R-:W-:Y:S01]  /*aa20*/  VIADD R38, R73, 0x38 ;  /* 0x0000003849267836 */ /* 0x000fe20000000000 */
[----:B------:R-:W-:-:S02]  /*aa30*/  ISETP.GE.AND P3, PT, R12, UR4, PT ;  /* 0x000000040c007c0c */ /* 0x000fc4000bf66270 */
[C---:B------:R-:W-:Y:S02]  /*aa40*/  IADD3 R37, R73.reuse, 0x30, RZ ;  /* 0x0000003049257810 */ /* 0x040fe40007ffe0ff */
[----:B------:R-:W-:Y:S01]  /*aa50*/  ISETP.GE.AND P5, PT, R36, UR4, PT ;  /* 0x0000000424007c0c */ /* 0x000fe2000bfa6270 */
[----:B------:R-:W-:Y:S02]  /*aa60*/  @!P0 IMAD.WIDE R2, R73, 0x4, R34 ;  /* 0x0000000449028825 */ /* 0x000fe400078e0222 */
[----:B------:R-:W-:Y:S02]  /*aa70*/  @!P4 LEA.HI R0, R0, R0, RZ, 0x1 ;  /* 0x000000000000c211 */ /* 0x000fe400078f08ff */
[----:B------:R-:W-:Y:S01]  /*aa80*/  @!P1 LEA.HI R10, R10, R10, RZ, 0x1 ;  /* 0x0000000a0a0a9211 */ /* 0x000fe200078f08ff */
[----:B------:R0:W-:Y:S01]  /*aa90*/  @!P0 ST.E.64 desc[UR48][R2.64], R44 ;  /* 0x0000002c02008985 */ /* 0x0001e2000c101b30 */
[----:B------:R-:W-:Y:S02]  /*aaa0*/  @!P4 LOP3.LUT R9, R0, 0xfffffffe, RZ, 0xc0, !PT ;  /* 0xfffffffe0009c812 */ /* 0x000fe400078ec0ff */
[----:B------:R-:W-:-:S02]  /*aab0*/  ISETP.GE.AND P0, PT, R38, UR4, PT ;  /* 0x0000000426007c0c */ /* 0x000fc4000bf06270 */
[----:B------:R-:W-:Y:S01]  /*aac0*/  @!P2 LEA.HI R0, R11, R11, RZ, 0x1 ;  /* 0x0000000b0b00a211 */ /* 0x000fe200078f08ff */
[--C-:B------:R-:W-:Y:S01]  /*aad0*/  @!P4 IMAD.WIDE R8, R9, 0x4, R34.reuse ;  /* 0x000000040908c825 */ /* 0x100fe200078e0222 */
[----:B------:R-:W-:Y:S02]  /*aae0*/  @!P1 LOP3.LUT R11, R10, 0xfffffffe, RZ, 0xc0, !PT ;  /* 0xfffffffe0a0b9812 */ /* 0x000fe400078ec0ff */
[----:B------:R-:W-:Y:S02]  /*aaf0*/  @!P3 LEA.HI R12, R12, R12, RZ, 0x1 ;  /* 0x0000000c0c0cb211 */ /* 0x000fe400078f08ff */
[----:B------:R1:W-:Y:S01]  /*ab00*/  @!P4 ST.E.64 desc[UR48][R8.64], R48 ;  /* 0x000000300800c985 */ /* 0x0003e2000c101b30 */
[----:B------:R-:W-:Y:S02]  /*ab10*/  ISETP.GE.AND P4, PT, R37, UR4, PT ;  /* 0x0000000425007c0c */ /* 0x000fe4000bf86270 */
[----:B------:R-:W-:Y:S01]  /*ab20*/  @!P2 LOP3.LUT R13, R0, 0xfffffffe, RZ, 0xc0, !PT ;  /* 0xfffffffe000da812 */ /* 0x000fe200078ec0ff */
[----:B0-----:R-:W-:Y:S01]  /*ab30*/  @!P1 IMAD.WIDE R2, R11, 0x4, R34 ;  /* 0x000000040b029825 */ /* 0x001fe200078e0222 */
[----:B------:R-:W-:-:S02]  /*ab40*/  @!P5 LEA.HI R36, R36, R36, RZ, 0x1 ;  /* 0x000000242424d211 */ /* 0x000fc400078f08ff */
[----:B------:R-:W-:Y:S01]  /*ab50*/  @!P3 LOP3.LUT R11, R12, 0xfffffffe, RZ, 0xc0, !PT ;  /* 0xfffffffe0c0bb812 */ /* 0x000fe200078ec0ff */
[----:B------:R-:W-:Y:S01]  /*ab60*/  VIADD R0, R73, 0x40 ;  /* 0x0000004049007836 */ /* 0x000fe20000000000 */
[----:B------:R-:W-:Y:S01]  /*ab70*/  @!P0 LEA.HI R38, R38, R38, RZ, 0x1 ;  /* 0x0000002626268211 */ /* 0x000fe200078f08ff */
[----:B------:R0:W-:Y:S02]  /*ab80*/  @!P1 ST.E.64 desc[UR48][R2.64], R50 ;  /* 0x0000003202009985 */ /* 0x0001e4000c101b30 */
[--C-:B------:R-:W-:Y:S01]  /*ab90*/  @!P3 IMAD.WIDE R10, R11, 0x4, R34.reuse ;  /* 0x000000040b0ab825 */ /* 0x100fe200078e0222 */
[----:B------:R-:W-:Y:S02]  /*aba0*/  @!P0 LOP3.LUT R39, R38, 0xfffffffe, RZ, 0xc0, !PT ;  /* 0xfffffffe26278812 */ /* 0x000fe400078ec0ff */
[----:B------:R-:W-:Y:S01]  /*abb0*/  @!P4 LEA.HI R37, R37, R37, RZ, 0x1 ;  /* 0x000000252525c211 */ /* 0x000fe200078f08ff */
[----:B-1----:R-:W-:Y:S01]  /*abc0*/  @!P2 IMAD.WIDE R8, R13, 0x4, R34 ;  /* 0x000000040d08a825 */ /* 0x002fe200078e0222 */
[----:B------:R-:W-:-:S02]  /*abd0*/  @!P5 LOP3.LUT R13, R36, 0xfffffffe, RZ, 0xc0, !PT ;  /* 0xfffffffe240dd812 */ /* 0x000fc400078ec0ff */
[----:B------:R-:W-:Y:S01]  /*abe0*/  @!P4 LOP3.LUT R37, R37, 0xfffffffe, RZ, 0xc0, !PT ;  /* 0xfffffffe2525c812 */ /* 0x000fe200078ec0ff */
[----:B------:R-:W-:Y:S01]  /*abf0*/  VIADD R36, R73, 0x48 ;  /* 0x0000004849247836 */ /* 0x000fe20000000000 */
[----:B------:R1:W-:Y:S01]  /*ac00*/  @!P2 ST.E.64 desc[UR48][R8.64], R52 ;  /* 0x000000340800a985 */ /* 0x0003e2000c101b30 */
[--C-:B------:R-:W-:Y:S01]  /*ac10*/  @!P5 IMAD.WIDE R12, R13, 0x4, R34.reuse ;  /* 0x000000040d0cd825 */ /* 0x100fe200078e0222 */
[----:B------:R-:W-:Y:S02]  /*ac20*/  ISETP.GE.AND P1, PT, R0, UR4, PT ;  /* 0x0000000400007c0c */ /* 0x000fe4000bf26270 */
[----:B------:R2:W-:Y:S01]  /*ac30*/  @!P3 ST.E.64 desc[UR48][R10.64], R14 ;  /* 0x0000000e0a00b985 */ /* 0x0005e2000c101b30 */
[--C-:B0-----:R-:W-:Y:S01]  /*ac40*/  @!P4 IMAD.WIDE R2, R37, 0x4, R34.reuse ;  /* 0x000000042502c825 */ /* 0x101fe200078e0222 */
[----:B------:R-:W-:Y:S02]  /*ac50*/  ISETP.GE.AND P2, PT, R36, UR4, PT ;  /* 0x0000000424007c0c */ /* 0x000fe4000bf46270 */
[----:B------:R0:W-:Y:S04]  /*ac60*/  @!P5 ST.E.64 desc[UR48][R12.64], R16 ;  /* 0x000000100c00d985 */ /* 0x0001e8000c101b30 */
[----:B------:R-:W-:Y:S01]  /*ac70*/  @!P4 ST.E.64 desc[UR48][R2.64], R18 ;  /* 0x000000120200c985 */ /* 0x000fe2000c101b30 */
[----:B-1----:R-:W-:-:S02]  /*ac80*/  @!P0 IMAD.WIDE R8, R39, 0x4, R34 ;  /* 0x0000000427088825 */ /* 0x002fc400078e0222 */
[----:B------:R-:W-:Y:S02]  /*ac90*/  @!P1 LEA.HI R0, R0, R0, RZ, 0x1 ;  /* 0x0000000000009211 */ /* 0x000fe400078f08ff */
[C---:B--2---:R-:W-:Y:S01]  /*aca0*/  VIADD R10, R73.reuse, 0x50 ;  /* 0x00000050490a7836 */ /* 0x044fe20000000000 */
[----:B------:R1:W-:Y:S01]  /*acb0*/  @!P0 ST.E.64 desc[UR48][R8.64], R20 ;  /* 0x0000001408008985 */ /* 0x0003e2000c101b30 */
[C---:B------:R-:W-:Y:S01]  /*acc0*/  VIADD R14, R73.reuse, 0x68 ;  /* 0x00000068490e7836 */ /* 0x040fe20000000000 */
[----:B------:R-:W-:Y:S01]  /*acd0*/  @!P2 LEA.HI R36, R36, R36, RZ, 0x1 ;  /* 0x000000242424a211 */ /* 0x000fe200078f08ff */
[C---:B0-----:R-:W-:Y:S01]  /*ace0*/  VIADD R13, R73.reuse, 0x60 ;  /* 0x00000060490d7836 */ /* 0x041fe20000000000 */
[C---:B------:R-:W-:Y:S01]  /*acf0*/  IADD3 R12, R73.reuse, 0x58, RZ ;  /* 0x00000058490c7810 */ /* 0x040fe20007ffe0ff */
[C---:B------:R-:W-:Y:S01]  /*ad00*/  VIADD R15, R73.reuse, 0x70 ;  /* 0x00000070490f7836 */ /* 0x040fe20000000000 */
[----:B------:R-:W-:Y:S01]  /*ad10*/  ISETP.GE.AND P3, PT, R10, UR4, PT ;  /* 0x000000040a007c0c */ /* 0x000fe2000bf66270 */
[----:B------:R-:W-:Y:S01]  /*ad20*/  VIADD R73, R73, 0x78 ;  /* 0x0000007849497836 */ /* 0x000fe20000000000 */
[----:B------:R-:W-:-:S02]  /*ad30*/  ISETP.GE.AND P0, PT, R12, UR4, PT ;  /* 0x000000040c007c0c */ /* 0x000fc4000bf06270 */
[----:B------:R-:W-:Y:S02]  /*ad40*/  ISETP.GE.AND P4, PT, R13, UR4, PT ;  /* 0x000000040d007c0c */ /* 0x000fe4000bf86270 */
[----:B------:R-:W-:Y:S02]  /*ad50*/  ISETP.GE.AND P5, PT, R14, UR4, PT ;  /* 0x000000040e007c0c */ /* 0x000fe4000bfa6270 */
[----:B------:R-:W-:Y:S02]  /*ad60*/  ISETP.GE.AND P6, PT, R15, UR4, PT ;  /* 0x000000040f007c0c */ /* 0x000fe4000bfc6270 */
[----:B------:R-:W-:Y:S02]  /*ad70*/  @!P1 LOP3.LUT R11, R0, 0xfffffffe, RZ, 0xc0, !PT ;  /* 0xfffffffe000b9812 */ /* 0x000fe400078ec0ff */
[----:B-1----:R-:W-:Y:S02]  /*ad80*/  @!P2 LOP3.LUT R9, R36, 0xfffffffe, RZ, 0xc0, !PT ;  /* 0xfffffffe2409a812 */ /* 0x002fe400078ec0ff */
[----:B------:R-:W-:Y:S01]  /*ad90*/  @!P3 LEA.HI R10, R10, R10, RZ, 0x1 ;  /* 0x0000000a0a0ab211 */ /* 0x000fe200078f08ff */
[----:B------:R-:W-:Y:S01]  /*ada0*/  @!P1 IMAD.WIDE R2, R11, 0x4, R34 ;  /* 0x000000040b029825 */ /* 0x000fe200078e0222 */
[----:B------:R-:W-:-:S02]  /*adb0*/  @!P0 LEA.HI R12, R12, R12, RZ, 0x1 ;  /* 0x0000000c0c0c8211 */ /* 0x000fc400078f08ff */
[----:B------:R-:W-:Y:S01]  /*adc0*/  @!P4 LEA.HI R0, R13, R13, RZ, 0x1 ;  /* 0x0000000d0d00c211 */ /* 0x000fe200078f08ff */
[--C-:B------:R-:W-:Y:S01]  /*add0*/  @!P2 IMAD.WIDE R8, R9, 0x4, R34.reuse ;  /* 0x000000040908a825 */ /* 0x100fe200078e0222 */
[----:B------:R-:W-:Y:S01]  /*ade0*/  @!P5 LEA.HI R14, R14, R14, RZ, 0x1 ;  /* 0x0000000e0e0ed211 */ /* 0x000fe200078f08ff */
[----:B------:R0:W-:Y:S01]  /*adf0*/  @!P1 ST.E.64 desc[UR48][R2.64], R22 ;  /* 0x0000001602009985 */ /* 0x0001e2000c101b30 */
[----:B------:R-:W-:Y:S02]  /*ae00*/  @!P3 LOP3.LUT R11, R10, 0xfffffffe, RZ, 0xc0, !PT ;  /* 0xfffffffe0a0bb812 */ /* 0x000fe400078ec0ff */
[----:B------:R-:W-:Y:S01]  /*ae10*/  @!P6 LEA.HI R16, R15, R15, RZ, 0x1 ;  /* 0x0000000f0f10e211 */ /* 0x000fe200078f08ff */
[----:B------:R1:W-:Y:S01]  /*ae20*/  @!P2 ST.E.64 desc[UR48][R8.64], R24 ;  /* 0x000000180800a985 */ /* 0x0003e2000c101b30 */
[----:B------:R-:W-:Y:S01]  /*ae30*/  @!P0 LOP3.LUT R13, R12, 0xfffffffe, RZ, 0xc0, !PT ;  /* 0xfffffffe0c0d8812 */ /* 0x000fe200078ec0ff */
[----:B------:R-:W-:Y:S01]  /*ae40*/  @!P3 IMAD.WIDE R10, R11, 0x4, R34 ;  /* 0x000000040b0ab825 */ /* 0x000fe200078e0222 */
[----:B------:R-:W-:-:S02]  /*ae50*/  @!P4 LOP3.LUT R15, R0, 0xfffffffe, RZ, 0xc0, !PT ;  /* 0xfffffffe000fc812 */ /* 0x000fc400078ec0ff */
[----:B------:R-:W-:Y:S01]  /*ae60*/  @!P5 LOP3.LUT R17, R14, 0xfffffffe, RZ, 0xc0, !PT ;  /* 0xfffffffe0e11d812 */ /* 0x000fe200078ec0ff */
[--C-:B------:R-:W-:Y:S01]  /*ae70*/  @!P0 IMAD.WIDE R12, R13, 0x4, R34.reuse ;  /* 0x000000040d0c8825 */ /* 0x100fe200078e0222 */
[----:B------:R-:W-:Y:S01]  /*ae80*/  @!P6 LOP3.LUT R19, R16, 0xfffffffe, RZ, 0xc0, !PT ;  /* 0xfffffffe1013e812 */ /* 0x000fe200078ec0ff */
[----:B------:R2:W-:Y:S02]  /*ae90*/  @!P3 ST.E.64 desc[UR48][R10.64], R26 ;  /* 0x0000001a0a00b985 */ /* 0x0005e4000c101b30 */
[--C-:B0-----:R-:W-:Y:S02]  /*aea0*/  @!P4 IMAD.WIDE R2, R15, 0x4, R34.reuse ;  /* 0x000000040f02c825 */ /* 0x101fe400078e0222 */
[----:B------:R2:W-:Y:S01]  /*aeb0*/  @!P0 ST.E.64 desc[UR48][R12.64], R28 ;  /* 0x0000001c0c008985 */ /* 0x0005e2000c101b30 */
[----:B------:R-:W-:Y:S01]  /*aec0*/  ISETP.GE.AND P0, PT, R73, UR4, PT ;  /* 0x0000000449007c0c */ /* 0x000fe2000bf06270 */
[--C-:B-1----:R-:W-:Y:S02]  /*aed0*/  @!P5 IMAD.WIDE R8, R17, 0x4, R34.reuse ;  /* 0x000000041108d825 */ /* 0x102fe400078e0222 */
[----:B------:R2:W-:Y:S02]  /*aee0*/  @!P4 ST.E.64 desc[UR48][R2.64], R30 ;  /* 0x0000001e0200c985 */ /* 0x0005e4000c101b30 */
[----:B------:R-:W-:-:S02]  /*aef0*/  @!P6 IMAD.WIDE R14, R19, 0x4, R34 ;  /* 0x00000004130ee825 */ /* 0x000fc400078e0222 */
[----:B------:R2:W-:Y:S04]  /*af00*/  @!P5 ST.E.64 desc[UR48][R8.64], R32 ;  /* 0x000000200800d985 */ /* 0x0005e8000c101b30 */
[----:B------:R2:W-:Y:S02]  /*af10*/  @!P6 ST.E.64 desc[UR48][R14.64], R6 ;  /* 0x000000060e00e985 */ /* 0x0005e4000c101b30 */
[----:B------:R-:W-:Y:S05]  /*af20*/  @P0 BRA `(.L_x_8) ;  /* 0x0000005000a40947 */ /* 0x000fea0003800000 */
[----:B------:R-:W-:-:S04]  /*af30*/  LEA.HI R73, R73, R73, RZ, 0x1 ;  /* 0x0000004949497211 */ /* 0x000fc800078f08ff */
[----:B--2---:R-:W-:-:S05]  /*af40*/  LOP3.LUT R3, R73, 0xfffffffe, RZ, 0xc0, !PT ;  /* 0xfffffffe49037812 */ /* 0x004fca00078ec0ff */
[----:B------:R-:W-:-:S05]  /*af50*/  IMAD.WIDE R2, R3, 0x4, R34 ;  /* 0x0000000403027825 */ /* 0x000fca00078e0222 */
[----:B------:R1:W-:Y:S01]  /*af60*/  ST.E.64 desc[UR48][R2.64], R4 ;  /* 0x0000000402007985 */ /* 0x0003e2000c101b30 */
[----:B------:R-:W-:Y:S05]  /*af70*/  BRA `(.L_x_8) ;  /* 0x0000005000907947 */ /* 0x000fea0003800000 */
.L_x_35:
[----:B------:R-:W0:Y:S02]  /*af80*/  S2R R0, SR_TID.X ;  /* 0x0000000000007919 */ /* 0x000e240000002100 */
[----:B0-----:R-:W-:-:S04]  /*af90*/  IADD3 R2, R0, -0x80, RZ ;  /* 0xffffff8000027810 */ /* 0x001fc80007ffe0ff */
[----:B------:R-:W-:-:S13]  /*afa0*/  ISETP.GT.AND P0, PT, R2, 0x7f, PT ;  /* 0x0000007f0200780c */ /* 0x000fda0003f04270 */
[----:B------:R-:W-:Y:S05]  /*afb0*/  @P0 BRA `(.L_x_8) ;  /* 0x0000005000800947 */ /* 0x000fea0003800000 */
[----:B------:R-:W0:Y:S01]  /*afc0*/  S2R R3, SR_CTAID.X ;  /* 0x0000000000037919 */ /* 0x000e220000002500 */
[----:B------:R-:W1:Y:S01]  /*afd0*/  LDC R6, c[0x0][0xbe8] ;  /* 0x0002fa00ff067b82 */ /* 0x000e620000000800 */
[----:B------:R-:W-:Y:S01]  /*afe0*/  ULDC UR4, c[0x0][0xa88] ;  /* 0x0002a20000047ab9 */ /* 0x000fe20000000800 */
[----:B0-----:R-:W-:Y:S02]  /*aff0*/  IMAD R0, R3, 0x80, R0 ;  /* 0x0000008003007824 */ /* 0x001fe400078e0200 */
[----:B-1----:R-:W-:Y:S02]  /*b000*/  IMAD R3, R6, UR4, RZ ;  /* 0x0000000406037c24 */ /* 0x002fe4000f8e02ff */
[----:B------:R-:W-:-:S05]  /*b010*/  VIADD R0, R0, 0xffffff80 ;  /* 0xffffff8000007836 */ /* 0x000fca0000000000 */
[----:B------:R-:W-:-:S13]  /*b020*/  ISETP.GE.AND P0, PT, R0, R3, PT ;  /* 0x000000030000720c */ /* 0x000fda0003f06270 */
[----:B------:R-:W-:Y:S05]  /*b030*/  @P0 BRA `(.L_x_8) ;  /* 0x0000005000600947 */ /* 0x000fea0003800000 */
[----:B------:R-:W-:Y:S01]  /*b040*/  ISETP.NE.AND P0, PT, R6, 0x1, PT ;  /* 0x000000010600780c */ /* 0x000fe20003f05270 */
[----:B------:R-:W0:Y:S01]  /*b050*/  LDC.64 R10, c[0x0][0xbd8] ;  /* 0x0002f600ff0a7b82 */ /* 0x000e220000000a00 */
[----:B------:R-:W-:Y:S01]  /*b060*/  USHF.R.S32.HI UR6, URZ, 0x1f, UR42 ;  /* 0x0000001f3f067899 */ /* 0x000fe2000801142a */
[----:B------:R-:W-:Y:S01]  /*b070*/  IMAD.MOV.U32 R5, RZ, RZ, R0 ;  /* 0x000000ffff057224 */ /* 0x000fe200078e0000 */
[----:B------:R-:W-:Y:S02]  /*b080*/  ULDC.64 UR8, c[0x0][0xbd0] ;  /* 0x0002f40000087ab9 */ /* 0x000fe40000000a00 */
[----:B------:R-:W-:Y:S02]  /*b090*/  UIMAD UR6, UR6, UR8, URZ ;  /* 0x00000008060672a4 */ /* 0x000fe4000f8e023f */
[----:B------:R-:W-:Y:S01]  /*b0a0*/  UIMAD.WIDE.U32 UR4, UR42, UR8, URZ ;  /* 0x000000082a0472a5 */ /* 0x000fe2000f8e003f */
[----:B------:R-:W1:Y:S01]  /*b0b0*/  S2UR UR7, SR_CTAID.Y ;  /* 0x00000000000779c3 */ /* 0x000e620000002600 */
[----:B------:R-:W-:-:S04]  /*b0c0*/  UIMAD UR6, UR42, UR9, UR6 ;  /* 0x000000092a0672a4 */ /* 0x000fc8000f8e0206 */
[----:B------:R-:W-:Y:S02]  /*b0d0*/  UIADD3 UR6, UR5, UR6, URZ ;  /* 0x0000000605067290 */ /* 0x000fe4000fffe03f */
[----:B------:R-:W-:Y:S01]  /*b0e0*/  MOV R3, UR5 ;  /* 0x0000000500037c02 */ /* 0x000fe20008000f00 */
[----:B------:R-:W-:Y:S01]  /*b0f0*/  IMAD.U32 R2, RZ, RZ, UR4 ;  /* 0x00000004ff027e24 */ /* 0x000fe2000f8e00ff */
[----:B------:R-:W2:Y:S01]  /*b100*/  @P0 LDC R7, c[0x0][0xbec] ;  /* 0x0002fb00ff070b82 */ /* 0x000ea20000000800 */
[----:B------:R-:W-:Y:S01]  /*b110*/  ULDC.64 UR4, c[0x0][0xbe0] ;  /* 0x0002f80000047ab9 */ /* 0x000fe20000000a00 */
[----:B------:R-:W-:-:S06]  /*b120*/  IMAD.U32 R3, RZ, RZ, UR6 ;  /* 0x00000006ff037e24 */ /* 0x000fcc000f8e00ff */
[----:B------:R-:W3:Y:S01]  /*b130*/  @P0 LDC R9, c[0x0][0xbf0] ;  /* 0x0002fc00ff090b82 */ /* 0x000ee20000000800 */
[C---:B0-----:R-:W-:Y:S02]  /*b140*/  IMAD R12, R10.reuse, UR39, RZ ;  /* 0x000000270a0c7c24 */ /* 0x041fe4000f8e02ff */
[----:B------:R-:W-:-:S04]  /*b150*/  IMAD.WIDE.U32 R2, R10, UR37, R2 ;  /* 0x000000250a027c25 */ /* 0x000fc8000f8e0002 */
[----:B------:R-:W-:Y:S01]  /*b160*/  IMAD R11, R11, UR37, R12 ;  /* 0x000000250b0b7c24 */ /* 0x000fe2000f8e020c */
[----:B------:R-:W1:Y:S03]  /*b170*/  LDC R8, c[0x0][0xc50] ;  /* 0x00031400ff087b82 */ /* 0x000e660000000800 */
[----:B------:R-:W-:Y:S02]  /*b180*/  IMAD.IADD R3, R11, 0x1, R3 ;  /* 0x000000010b037824 */ /* 0x000fe400078e0203 */
[----:B--2---:R-:W-:-:S04]  /*b190*/  @P0 IMAD.HI.U32 R4, R0, R7, RZ ;  /* 0x0000000700040227 */ /* 0x004fc800078e00ff */
[----:B------:R-:W-:Y:S01]  /*b1a0*/  IMAD R7, RZ, RZ, -UR42 ;  /* 0x8000002aff077e24 */ /* 0x000fe2000f8e02ff */
[----:B---3--:R-:W-:-:S03]  /*b1b0*/  @P0 SHF.R.U32.HI R5, RZ, R9, R4 ;  /* 0x00000009ff050219 */ /* 0x008fc60000011604 */
[----:B-1----:R-:W-:Y:S02]  /*b1c0*/  IMAD R9, R8, R7, UR7 ;  /* 0x0000000708097e24 */ /* 0x002fe4000f8e0207 */
[----:B------:R-:W-:Y:S02]  /*b1d0*/  IMAD.MOV R7, RZ, RZ, -R5 ;  /* 0x000000ffff077224 */ /* 0x000fe400078e0a05 */
[----:B------:R-:W-:Y:S01]  /*b1e0*/  IMAD.WIDE.U32 R2, R9, UR4, R2 ;  /* 0x0000000409027c25 */ /* 0x000fe2000f8e0002 */
[----:B------:R-:W-:-:S03]  /*b1f0*/  SHF.R.S32.HI R4, RZ, 0x1f, R9 ;  /* 0x0000001fff047819 */ /* 0x000fc60000011409 */
[----:B------:R-:W-:Y:S01]  /*b200*/  IMAD R7, R6, R7, R0 ;  /* 0x0000000706077224 */ /* 0x000fe200078e0200 */
[----:B------:R-:W-:Y:S01]  /*b210*/  IADD3 R2, P0, R5, R2, RZ ;  /* 0x0000000205027210 */ /* 0x000fe20007f1e0ff */
[----:B------:R-:W-:-:S03]  /*b220*/  IMAD R4, R4, UR4, RZ ;  /* 0x0000000404047c24 */ /* 0x000fc6000f8e02ff */
[----:B------:R-:W-:Y:S01]  /*b230*/  SHF.R.S32.HI R0, RZ, 0x1f, R7 ;  /* 0x0000001fff007819 */ /* 0x000fe20000011407 */
[----:B------:R-:W-:Y:S01]  /*b240*/  IMAD R4, R9, UR5, R4 ;  /* 0x0000000509047c24 */ /* 0x000fe2000f8e0204 */
[----:B------:R-:W-:Y:S01]  /*b250*/  SHF.R.S32.HI R9, RZ, 0x1f, R5 ;  /* 0x0000001fff097819 */ /* 0x000fe20000011405 */
[----:B------:R-:W-:Y:S02]  /*b260*/  ULDC.64 UR4, c[0x0][0xbc8] ;  /* 0x0002f20000047ab9 */ /* 0x000fe40000000a00 */
[----:B------:R-:W-:Y:S01]  /*b270*/  IMAD R0, R0, UR4, RZ ;  /* 0x0000000400007c24 */ /* 0x000fe2000f8e02ff */
[----:B------:R-:W-:-:S03]  /*b280*/  IADD3.X R3, R9, R3, R4, P0, !PT ;  /* 0x0000000309037210 */ /* 0x000fc600007fe404 */
[C---:B------:R-:W-:Y:S02]  /*b290*/  IMAD R5, R7.reuse, UR5, R0 ;  /* 0x0000000507057c24 */ /* 0x040fe4000f8e0200 */
[----:B------:R-:W-:Y:S01]  /*b2a0*/  IMAD.WIDE.U32 R2, R7, UR4, R2 ;  /* 0x0000000407027c25 */ /* 0x000fe2000f8e0002 */
[----:B------:R-:W-:-:S04]  /*b2b0*/  ULDC.64 UR4, c[0x0][0xba8] ;  /* 0x0002ea0000047ab9 */ /* 0x000fc80000000a00 */
[----:B------:R-:W-:Y:S02]  /*b2c0*/  IADD3 R3, R3, R5, RZ ;  /* 0x0000000503037210 */ /* 0x000fe40007ffe0ff */
[----:B------:R-:W-:-:S04]  /*b2d0*/  LEA R4, P0, R2, UR4, 0x2 ;  /* 0x0000000402047c11 */ /* 0x000fc8000f8010ff */
[----:B------:R-:W-:Y:S01]  /*b2e0*/  LEA.HI.X R5, R2, UR5, R3, 0x2, P0 ;  /* 0x0000000502057c11 */ /* 0x000fe200080f1403 */
[----:B------:R-:W-:-:S05]  /*b2f0*/  IMAD.MOV.U32 R3, RZ, RZ, -0x800000 ;  /* 0xff800000ff037424 */ /* 0x000fca00078e00ff */
[----:B------:R0:W-:Y:S01]  /*b300*/  STG.E desc[UR48][R4.64], R3 ;  /* 0x0000000304007986 */ /* 0x0001e2000c101930 */
[----:B------:R-:W-:Y:S05]  /*b310*/  BRA `(.L_x_8) ;  /* 0x0000004c00a87947 */ /* 0x000fea0003800000 */
.L_x_6:
[----:B------:R-:W-:-:S08]  /*b320*/  NOP ;  /* 0x0000000000007918 */ /* 0x000fd00000000000 */
[----:B------:R-:W0:-:S00]  /*b330*/  USETMAXREG.DEALLOC.CTAPOOL 0x28 ;  /* 0x00000028000079c8 */ /* 0x000e0000080e0500 */
[----:B0-----:R-:W-:Y:S01]  /*b340*/  LOP3.LUT R19, R0, 0x3, RZ, 0xc0, !PT ;  /* 0x0000000300137812 */ /* 0x001fe200078ec0ff */
[----:B------:R-:W0:Y:S05]  /*b350*/  S2R R27, SR_CTAID.Z ;  /* 0x00000000001b7919 */ /* 0x000e2a0000002700 */
[----:B------:R-:W1:Y:S01]  /*b360*/  S2UR UR6, SR_CTAID.Y ;  /* 0x00000000000679c3 */ /* 0x000e620000002600 */
[----:B------:R-:W2:Y:S02]  /*b370*/  SHFL.IDX PT, R0, R19, RZ, 0x1f ;  /* 0x00001fff13007589 */ /* 0x000ea400000e0000 */
[----:B--2---:R-:W-:-:S13]  /*b380*/  ISETP.NE.AND P0, PT, R0, RZ, PT ;  /* 0x000000ff0000720c */ /* 0x004fda0003f05270 */
[----:B01----:R-:W-:Y:S05]  /*b390*/  @!P0 BRA `(.L_x_38) ;  /* 0x0000000000288947 */ /* 0x003fea0003800000 */
[----:B------:R-:W-:Y:S01]  /*b3a0*/  ULDC UR7, c[0x0][0xc50] ;  /* 0x0003140000077ab9 */ /* 0x000fe20000000800 */
[----:B------:R-:W-:Y:S01]  /*b3b0*/  UMOV UR40, UR6 ;  /* 0x0000000600287c82 */ /* 0x000fe20008000000 */
[----:B------:R-:W-:-:S06]  /*b3c0*/  UISETP.NE.AND UP0, UPT, UR7, 0x1, UPT ;  /* 0x000000010700788c */ /* 0x000fcc000bf05270 */
[----:B------:R-:W-:-:S13]  /*b3d0*/  PLOP3.LUT P0, PT, PT, PT, UP0, 0x80, 0x0 ;  /* 0x000000000000781c */ /* 0x000fda0003f0f008 */
[----:B------:R-:W-:Y:S05]  /*b3e0*/  @!P0 BRA `(.L_x_39) ;  /* 0x0000000000308947 */ /* 0x000fea0003800000 */
[----:B------:R-:W-:Y:S01]  /*b3f0*/  ULDC UR4, c[0x0][0xc54] ;  /* 0x0003150000047ab9 */ /* 0x000fe20000000800 */
[----:B------:R-:W-:Y:S01]  /*b400*/  ULDC UR40, c[0x0][0xc58] ;  /* 0x0003160000287ab9 */ /* 0x000fe20000000800 */
[----:B------:R-:W-:-:S04]  /*b410*/  UIMAD.WIDE.U32 UR4, UR6, UR4, URZ ;  /* 0x00000004060472a5 */ /* 0x000fc8000f8e003f */
[----:B------:R-:W-:Y:S01]  /*b420*/  USHF.R.U32.HI UR40, URZ, UR40, UR5 ;  /* 0x000000283f287299 */ /* 0x000fe20008011605 */
[----:B------:R-:W-:Y:S11]  /*b430*/  BRA `(.L_x_39) ;  /* 0x00000000001c7947 */ /* 0x000ff60003800000 */
.L_x_38:
[----:B------:R-:W-:Y:S01]  /*b440*/  ULDC UR7, c[0x0][0xc50] ;  /* 0x0003140000077ab9 */ /* 0x000fe20000000800 */
[----:B------:R-:W-:Y:S01]  /*b450*/  UMOV UR40, UR6 ;  /* 0x0000000600287c82 */ /* 0x000fe20008000000 */
[----:B------:R-:W-:-:S11]  /*b460*/  UISETP.NE.AND UP0, UPT, UR7, 0x1, UPT ;  /* 0x000000010700788c */ /* 0x000fd6000bf05270 */
[----:B------:R-:W-:Y:S01]  /*b470*/  @UP0 ULDC UR4, c[0x0][0xc54] ;  /* 0x0003150000040ab9 */ /* 0x000fe20000000800 */
[----:B------:R-:W-:Y:S01]  /*b480*/  @UP0 ULDC UR8, c[0x0][0xc58] ;  /* 0x0003160000080ab9 */ /* 0x000fe20000000800 */
[----:B------:R-:W-:-:S04]  /*b490*/  UIMAD.WIDE.U32 UR4, UR6, UR4, URZ ;  /* 0x00000004060472a5 */ /* 0x000fc8000f8e003f */
[----:B------:R-:W-:-:S12]  /*b4a0*/  @UP0 USHF.R.U32.HI UR40, URZ, UR8, UR5 ;  /* 0x000000083f280299 */ /* 0x000fd80008011605 */
.L_x_39:
[----:B------:R-:W-:Y:S01]  /*b4b0*/  ISETP.GE.AND P0, PT, R27, RZ, PT ;  /* 0x000000ff1b00720c */ /* 0x000fe20003f06270 */
[----:B------:R-:W-:Y:S01]  /*b4c0*/  UIADD3 UR4, -UR40, URZ, URZ ;  /* 0x0000003f28047290 */ /* 0x000fe2000fffe13f */
[----:B------:R-:W-:Y:S02]  /*b4d0*/  IMAD.MOV.U32 R30, RZ, RZ, 0x1 ;  /* 0x00000001ff1e7424 */ /* 0x000fe400078e00ff */
[----:B------:R-:W-:Y:S01]  /*b4e0*/  IMAD.MOV.U32 R0, RZ, RZ, RZ ;  /* 0x000000ffff007224 */ /* 0x000fe200078e00ff */
[----:B------:R-:W-:Y:S01]  /*b4f0*/  UIMAD UR6, UR7, UR4, UR6 ;  /* 0x00000004070672a4 */ /* 0x000fe2000f8e0206 */
[----:B------:R-:W-:-:S07]  /*b500*/  IMAD.MOV.U32 R2, RZ, RZ, 0x1 ;  /* 0x00000001ff027424 */ /* 0x000fce00078e00ff */
[----:B------:R-:W-:Y:S05]  /*b510*/  @!P0 BRA `(.L_x_40) ;  /* 0x0000004800588947 */ /* 0x000fea0003800000 */
[----:B------:R-:W0:Y:S01]  /*b520*/  LDC.64 R2, c[0x0][0xa28] ;  /* 0x00028a00ff027b82 */ /* 0x000e220000000a00 */
[----:B------:R-:W-:Y:S01]  /*b530*/  ULDC.64 UR4, c[0x0][0x418] ;  /* 0x0001060000047ab9 */ /* 0x000fe20000000a00 */
[----:B------:R-:W-:Y:S01]  /*b540*/  ULDC UR38, c[0x0][0x2f0] ;  /* 0x0000bc0000267ab9 */ /* 0x000fe20000000800 */
[----:B------:R-:W-:Y:S02]  /*b550*/  MOV R18, RZ ;  /* 0x000000ff00127202 */ /* 0x000fe40000000f00 */
[----:B0-----:R-:W-:-:S04]  /*b560*/  ISETP.NE.U32.AND P0, PT, R2, RZ, PT ;  /* 0x000000ff0200720c */ /* 0x001fc80003f05070 */
[----:B------:R-:W-:Y:S01]  /*b570*/  ISETP.NE.AND.EX P0, PT, R3, RZ, PT, P0 ;  /* 0x000000ff0300720c */ /* 0x000fe20003f05300 */
[----:B------:R-:W-:-:S03]  /*b580*/  UISETP.NE.U32.AND UP0, UPT, UR4, URZ, UPT ;  /* 0x0000003f0400728c */ /* 0x000fc6000bf05070 */
[----:B------:R-:W-:-:S09]  /*b590*/  ULDC UR4, c[0x0][0x424] ;  /* 0x0001090000047ab9 */ /* 0x000fd20000000800 */
[----:B------:R-:W0:Y:S01]  /*b5a0*/  @P0 LDC.64 R2, c[0x0][0xa28] ;  /* 0x00028a00ff020b82 */ /* 0x000e220000000a00 */
[----:B------:R-:W-:-:S04]  /*b5b0*/  UISETP.NE.AND.EX UP0, UPT, UR5, URZ, UPT, UP0 ;  /* 0x0000003f0500728c */ /* 0x000fc8000bf05300 */
[----:B------:R-:W-:-:S04]  /*b5c0*/  USEL UR4, UR4, 0x1, UP0 ;  /* 0x0000000104047887 */ /* 0x000fc80008000000 */
[----:B------:R-:W-:Y:S01]  /*b5d0*/  UIMAD UR38, UR4, UR38, URZ ;  /* 0x00000026042672a4 */ /* 0x000fe2000f8e023f */
[----:B------:R-:W1:Y:S03]  /*b5e0*/  S2R R25, SR_CTAID.X ;  /* 0x0000000000197919 */ /* 0x000e660000002500 */
[----:B------:R-:W-:Y:S02]  /*b5f0*/  UISETP.GE.AND UP0, UPT, UR38, 0x1, UPT ;  /* 0x000000012600788c */ /* 0x000fe4000bf06270 */
[----:B------:R-:W-:Y:S01]  /*b600*/  UIADD3 UR4, UR38, 0x9f, URZ ;  /* 0x0000009f26047890 */ /* 0x000fe2000fffe03f */
[----:B0-----:R-:W-:-:S05]  /*b610*/  @P0 IMAD.WIDE R2, R27, 0x4, R2 ;  /* 0x000000041b020825 */ /* 0x001fca00078e0202 */
[----:B------:R0:W5:Y:S01]  /*b620*/  @P0 LDG.E R18, desc[UR48][R2.64] ;  /* 0x0000003002120981 */ /* 0x000162000c1e1900 */
[----:B------:R-:W-:Y:S01]  /*b630*/  PLOP3.LUT P0, PT, PT, PT, UP0, 0x80, 0x0 ;  /* 0x000000000000781c */ /* 0x000fe20003f0f008 */
[----:B------:R-:W-:Y:S02]  /*b640*/  UIMAD.WIDE UR4, UR4, 0x66666667, URZ ;  /* 0x66666667040478a5 */ /* 0x000fe4000f8e023f */
[----:B------:R-:W-:Y:S02]  /*b650*/  ULOP3.LUT UR44, UR6, 0xffff, URZ, 0xc0, !UPT ;  /* 0x0000ffff062c7892 */ /* 0x000fe4000f8ec03f */
[----:B------:R-:W-:Y:S01]  /*b660*/  USHF.R.U32.HI UR41, URZ, 0x1f, UR5 ;  /* 0x0000001f3f297899 */ /* 0x000fe20008011605 */
[----:B------:R-:W-:-:S03]  /*b670*/  UMOV UR37, URZ ;  /* 0x0000003f00257c82 */ /* 0x000fc60008000000 */
[----:B------:R-:W-:-:S04]  /*b680*/  ULEA.HI.SX32 UR41, UR5, UR41, 0x1a ;  /* 0x0000002905297291 */ /* 0x000fc8000f8fd23f */
[----:B01----:R-:W-:Y:S08]  /*b690*/  @!P0 BRA `(.L_x_41) ;  /* 0x0000000000848947 */ /* 0x003ff00003800000 */
[----:B------:R-:W-:Y:S01]  /*b6a0*/  USHF.R.U32.HI UR6, URZ, 0x10, UR6 ;  /* 0x000000103f067899 */ /* 0x000fe20008011606 */
[----:B------:R-:W-:-:S03]  /*b6b0*/  UMOV UR4, URZ ;  /* 0x0000003f00047c82 */ /* 0x000fc60008000000 */
[----:B------:R-:W-:-:S11]  /*b6c0*/  UISETP.NE.AND UP0, UPT, UR6, URZ, UPT ;  /* 0x0000003f0600728c */ /* 0x000fd6000bf05270 */
[----:B------:R-:W-:Y:S02]  /*b6d0*/  @!UP0 ULDC UR6, c[0x0][0x9f0] ;  /* 0x00027c0000068ab9 */ /* 0x000fe40000000800 */
[----:B------:R-:W-:Y:S01]  /*b6e0*/  IABS R0, UR6 ;  /* 0x0000000600007c13 */ /* 0x000fe20008000000 */
[----:B------:R-:W-:Y:S02]  /*b6f0*/  UIADD3 UR7, UR41, -0x1, UR6 ;  /* 0xffffffff29077890 */ /* 0x000fe4000fffe006 */
[----:B------:R-:W-:Y:S02]  /*b700*/  IABS R4, UR6 ;  /* 0x0000000600047c13 */ /* 0x000fe40008000000 */
[----:B------:R-:W-:Y:S02]  /*b710*/  R2UR UR10, R0 ;  /* 0x00000000000a72ca */ /* 0x000fe400000e0000 */
[----:B------:R-:W-:Y:S01]  /*b720*/  IABS R3, UR7 ;  /* 0x0000000700037c13 */ /* 0x000fe20008000000 */
[----:B------:R-:W-:-:S03]  /*b730*/  ULOP3.LUT UR7, UR7, UR6, URZ, 0x3c, !UPT ;  /* 0x0000000607077292 */ /* 0x000fc6000f8e3c3f */
[----:B------:R-:W-:-:S07]  /*b740*/  R2UR UR9, R3 ;  /* 0x00000000030972ca */ /* 0x000fce00000e0000 */
        /* <DEDUP_REMOVED lines=18> */
[----:B------:R-:W-:Y:S02]  /*b870*/  UISETP.NE.AND UP0, UPT, UR6, URZ, UPT ;  /* 0x0000003f0600728c */ /* 0x000fe4000bf05270 */
[----:B------:R-:W-:-:S09]  /*b880*/  @!UP1 UIADD3 UR5, -UR5, URZ, URZ ;  /* 0x0000003f05059290 */ /* 0x000fd2000fffe13f */
[----:B------:R-:W-:-:S07]  /*b890*/  @!UP0 ULOP3.LUT UR5, URZ, UR6, URZ, 0x33, !UPT ;  /* 0x000000063f058292 */ /* 0x000fce000f8e333f */
[----:B------:R-:W-:-:S05]  /*b8a0*/  UMOV UR37, UR5 ;  /* 0x0000000500257c82 */ /* 0x000fca0008000000 */
.L_x_41:
[----:B------:R-:W-:Y:S02]  /*b8b0*/  UIMAD UR45, UR44, UR37, URZ ;  /* 0x000000252c2d72a4 */ /* 0x000fe4000f8e023f */
[----:B------:R-:W-:Y:S02]  /*b8c0*/  IMAD.U32 R3, RZ, RZ, UR37 ;  /* 0x00000025ff037e24 */ /* 0x000fe4000f8e00ff */
[----:B------:R-:W-:Y:S02]  /*b8d0*/  IMAD.MOV.U32 R2, RZ, RZ, 0x1 ;  /* 0x00000001ff027424 */ /* 0x000fe400078e00ff */
[----:B------:R-:W-:-:S05]  /*b8e0*/  IMAD.U32 R0, RZ, RZ, UR45 ;  /* 0x0000002dff007e24 */ /* 0x000fca000f8e00ff */
[----:B------:R-:W-:-:S04]  /*b8f0*/  VIADDMNMX R0, R0, R3, UR41, PT ;  /* 0x0000002900007e46 */ /* 0x000fc8000b800103 */
[----:B------:R-:W-:Y:S02]  /*b900*/  R2UR UR46, R0 ;  /* 0x00000000002e72ca */ /* 0x000fe400000e0000 */
[----:B------:R-:W-:-:S11]  /*b910*/  MOV R0, RZ ;  /* 0x000000ff00007202 */ /* 0x000fd60000000f00 */
[----:B------:R-:W-:-:S06]  /*b920*/  UISETP.GT.AND UP0, UPT, UR46, UR45, UPT ;  /* 0x0000002d2e00728c */ /* 0x000fcc000bf04270 */
[----:B------:R-:W-:-:S13]  /*b930*/  PLOP3.LUT P0, PT, PT, PT, UP0, 0x80, 0x0 ;  /* 0x000000000000781c */ /* 0x000fda0003f0f008 */
[----:B------:R-:W-:Y:S05]  /*b940*/  @!P0 BRA `(.L_x_40) ;  /* 0x00000044004c8947 */ /* 0x000fea0003800000 */
[----:B------:R-:W0:Y:S01]  /*b950*/  S2UR UR4, SR_CgaCtaId ;  /* 0x00000000000479c3 */ /* 0x000e220000008800 */
[----:B------:R-:W-:-:S04]  /*b960*/  MOV R0, 0x400 ;  /* 0x0000040000007802 */ /* 0x000fc80000000f00 */
[----:B------:R-:W-:-:S13]  /*b970*/  R2UR UR42, R0 ;  /* 0x00000000002a72ca */ /* 0x000fda00000e0000 */
[----:B0-----:R-:W-:-:S04]  /*b980*/  ULEA UR42, UR4, UR42, 0x18 ;  /* 0x0000002a042a7291 */ /* 0x001fc8000f8ec03f */
[----:B------:R-:W-:-:S04]  /*b990*/  UIADD3 UR4, UR42, 0x18400, URZ ;  /* 0x000184002a047890 */ /* 0x000fc8000fffe03f */
[----:B------:R-:W-:-:S06]  /*b9a0*/  ULOP3.LUT UP0, URZ, UR4, 0x3ff, URZ, 0xc0, !UPT ;  /* 0x000003ff043f7892 */ /* 0x000fcc000f80c03f */
[----:B------:R-:W-:-:S13]  /*b9b0*/  PLOP3.LUT P0, PT, PT, PT, UP0, 0x80, 0x0 ;  /* 0x000000000000781c */ /* 0x000fda0003f0f008 */
[----:B------:R-:W-:Y:S05]  /*b9c0*/  @!P0 BRA `(.L_x_42) ;  /* 0x0000000000408947 */ /* 0x000fea0003800000 */
[----:B------:R-:W-:Y:S01]  /*b9d0*/  MOV R2, 0x0 ;  /* 0x0000000000027802 */ /* 0x000fe20000000f00 */
[----:B------:R-:W-:Y:S01]  /*b9e0*/  ULDC.64 UR4, c[0x4][0x98] ;  /* 0x0100260000047ab9 */ /* 0x000fe20000000a00 */
[----:B------:R-:W-:Y:S01]  /*b9f0*/  ULDC.64 UR6, c[0x4][0xa0] ;  /* 0x0100280000067ab9 */ /* 0x000fe20000000a00 */
[----:B------:R-:W-:Y:S01]  /*ba00*/  IMAD.U32 R4, RZ, RZ, UR4 ;  /* 0x00000004ff047e24 */ /* 0x000fe2000f8e00ff */
[----:B------:R-:W-:Y:S01]  /*ba10*/  MOV R7, UR7 ;  /* 0x0000000700077c02 */ /* 0x000fe20008000f00 */
[----:B------:R-:W-:Y:S01]  /*ba20*/  IMAD.U32 R5, RZ, RZ, UR5 ;  /* 0x00000005ff057e24 */ /* 0x000fe2000f8e00ff */
[----:B------:R-:W0:Y:S01]  /*ba30*/  LDC.64 R2, c[0x4][R2] ;  /* 0x0100000002027b82 */ /* 0x000e220000000a00 */
[----:B------:R-:W-:Y:S01]  /*ba40*/  ULDC.64 UR4, c[0x4][0x8] ;  /* 0x0100020000047ab9 */ /* 0x000fe20000000a00 */
[----:B------:R-:W-:Y:S01]  /*ba50*/  IMAD.U32 R6, RZ, RZ, UR6 ;  /* 0x00000006ff067e24 */ /* 0x000fe2000f8e00ff */
[----:B------:R-:W-:Y:S01]  /*ba60*/  MOV R13, RZ ;  /* 0x000000ff000d7202 */ /* 0x000fe20000000f00 */
[----:B------:R-:W-:-:S02]  /*ba70*/  IMAD.U32 R10, RZ, RZ, UR4 ;  /* 0x00000004ff0a7e24 */ /* 0x000fc4000f8e00ff */
[----:B------:R-:W-:Y:S02]  /*ba80*/  IMAD.U32 R11, RZ, RZ, UR5 ;  /* 0x00000005ff0b7e24 */ /* 0x000fe4000f8e00ff */
[----:B------:R-:W-:Y:S02]  /*ba90*/  IMAD.MOV.U32 R8, RZ, RZ, 0x70 ;  /* 0x00000070ff087424 */ /* 0x000fe400078e00ff */
[----:B------:R-:W-:-:S07]  /*baa0*/  IMAD.MOV.U32 R12, RZ, RZ, 0x1 ;  /* 0x00000001ff0c7424 */ /* 0x000fce00078e00ff */
[----:B------:R-:W-:-:S07]  /*bab0*/  LEPC R20, `(.L_x_42) ;  /* 0x000000001014794e */ /* 0x000fce0000000000 */
[----:B0----5:R-:W-:Y:S05]  /*bac0*/  CALL.ABS.NOINC R2 ;  /* 0x0000000002007343 */ /* 0x021fea0003c00000 */
.L_x_42:
[----:B------:R-:W-:-:S06]  /*bad0*/  UIADD3 UR4, UR42, 0xa400, URZ ;  /* 0x0000a4002a047890 */ /* 0x000fcc000fffe03f */
[----:B------:R-:W-:-:S05]  /*bae0*/  IMAD.U32 R17, RZ, RZ, UR4 ;  /* 0x00000004ff117e24 */ /* 0x000fca000f8e00ff */
[----:B------:R-:W-:-:S13]  /*baf0*/  LOP3.LUT P0, RZ, R17, 0x3ff, RZ, 0xc0, !PT ;  /* 0x000003ff11ff7812 */ /* 0x000fda000780c0ff */
        /* <DEDUP_REMOVED lines=17> */
.L_x_43:
[----:B------:R-:W-:-:S04]  /*bc10*/  UIADD3 UR4, UR42, 0x400, URZ ;  /* 0x000004002a047890 */ /* 0x000fc8000fffe03f */
[----:B------:R-:W-:-:S06]  /*bc20*/  ULOP3.LUT UP0, URZ, UR4, 0x9f, URZ, 0xc0, !UPT ;  /* 0x0000009f043f7892 */ /* 0x000fcc000f80c03f */
[----:B------:R-:W-:-:S13]  /*bc30*/  PLOP3.LUT P0, PT, PT, PT, UP0, 0x80, 0x0 ;  /* 0x000000000000781c */ /* 0x000fda0003f0f008 */
[----:B------:R-:W-:Y:S05]  /*bc40*/  @!P0 BRA `(.L_x_44) ;  /* 0x0000000000408947 */ /* 0x000fea0003800000 */
[----:B------:R-:W-:Y:S01]  /*bc50*/  MOV R2, 0x0 ;  /* 0x0000000000027802 */ /* 0x000fe20000000f00 */
[----:B------:R-:W-:Y:S01]  /*bc60*/  ULDC.64 UR4, c[0x4][0x98] ;  /* 0x0100260000047ab9 */ /* 0x000fe20000000a00 */
[----:B------:R-:W-:Y:S01]  /*bc70*/  ULDC.64 UR6, c[0x4][0xa0] ;  /* 0x0100280000067ab9 */ /* 0x000fe20000000a00 */
[----:B------:R-:W-:Y:S02]  /*bc80*/  IMAD.U32 R4, RZ, RZ, UR4 ;  /* 0x00000004ff047e24 */ /* 0x000fe4000f8e00ff */
[----:B------:R-:W-:Y:S01]  /*bc90*/  IMAD.U32 R5, RZ, RZ, UR5 ;  /* 0x00000005ff057e24 */ /* 0x000fe2000f8e00ff */
[----:B------:R-:W0:Y:S01]  /*bca0*/  LDC.64 R2, c[0x4][R2] ;  /* 0x0100000002027b82 */ /* 0x000e220000000a00 */
[----:B------:R-:W-:Y:S01]  /*bcb0*/  ULDC.64 UR4, c[0x4][0x18] ;  /* 0x0100060000047ab9 */ /* 0x000fe20000000a00 */
[----:B------:R-:W-:Y:S01]  /*bcc0*/  IMAD.U32 R6, RZ, RZ, UR6 ;  /* 0x00000006ff067e24 */ /* 0x000fe2000f8e00ff */
[----:B------:R-:W-:Y:S01]  /*bcd0*/  MOV R10, UR4 ;  /* 0x00000004000a7c02 */ /* 0x000fe20008000f00 */
[----:B------:R-:W-:-:S02]  /*bce0*/  IMAD.U32 R7, RZ, RZ, UR7 ;  /* 0x00000007ff077e24 */ /* 0x000fc4000f8e00ff */
[----:B------:R-:W-:Y:S02]  /*bcf0*/  IMAD.U32 R11, RZ, RZ, UR5 ;  /* 0x00000005ff0b7e24 */ /* 0x000fe4000f8e00ff */
[----:B------:R-:W-:Y:S02]  /*bd00*/  IMAD.MOV.U32 R8, RZ, RZ, 0x70 ;  /* 0x00000070ff087424 */ /* 0x000fe400078e00ff */
[----:B------:R-:W-:Y:S02]  /*bd10*/  IMAD.MOV.U32 R12, RZ, RZ, 0x1 ;  /* 0x00000001ff0c7424 */ /* 0x000fe400078e00ff */
[----:B------:R-:W-:-:S07]  /*bd20*/  IMAD.MOV.U32 R13, RZ, RZ, RZ ;  /* 0x000000ffff0d7224 */ /* 0x000fce00078e00ff */
[----:B------:R-:W-:-:S07]  /*bd30*/  LEPC R20, `(.L_x_44) ;  /* 0x000000001014794e */ /* 0x000fce0000000000 */
[----:B0----5:R-:W-:Y:S05]  /*bd40*/  CALL.ABS.NOINC R2 ;  /* 0x0000000002007343 */ /* 0x021fea0003c00000 */
.L_x_44:
[----:B------:R-:W-:-:S13]  /*bd50*/  LOP3.LUT P6, RZ, R17, 0x3ff, RZ, 0xc0, !PT ;  /* 0x000003ff11ff7812 */ /* 0x000fda00078cc0ff */
[----:B------:R-:W-:Y:S05]  /*bd60*/  @!P6 BRA `(.L_x_45) ;  /* 0x000000000040e947 */ /* 0x000fea0003800000 */
[----:B------:R-:W-:Y:S01]  /*bd70*/  MOV R2, 0x0 ;  /* 0x0000000000027802 */ /* 0x000fe20000000f00 */
[----:B------:R-:W-:Y:S01]  /*bd80*/  ULDC.64 UR4, c[0x4][0x98] ;  /* 0x0100260000047ab9 */ /* 0x000fe20000000a00 */
[----:B------:R-:W-:Y:S01]  /*bd90*/  ULDC.64 UR6, c[0x4][0xa0] ;  /* 0x0100280000067ab9 */ /* 0x000fe20000000a00 */
[----:B------:R-:W-:Y:S01]  /*bda0*/  MOV R4, UR4 ;  /* 0x0000000400047c02 */ /* 0x000fe20008000f00 */
[----:B------:R-:W-:Y:S01]  /*bdb0*/  IMAD.U32 R5, RZ, RZ, UR5 ;  /* 0x00000005ff057e24 */ /* 0x000fe2000f8e00ff */
[----:B------:R-:W-:Y:S01]  /*bdc0*/  ULDC.64 UR4, c[0x4][0x20] ;  /* 0x0100080000047ab9 */ /* 0x000fe20000000a00 */
[----:B------:R-:W0:Y:S01]  /*bdd0*/  LDC.64 R2, c[0x4][R2] ;  /* 0x0100000002027b82 */ /* 0x000e220000000a00 */
[----:B------:R-:W-:Y:S01]  /*bde0*/  IMAD.U32 R6, RZ, RZ, UR6 ;  /* 0x00000006ff067e24 */ /* 0x000fe2000f8e00ff */
[----:B------:R-:W-:Y:S01]  /*bdf0*/  MOV R11, UR5 ;  /* 0x00000005000b7c02 */ /* 0x000fe20008000f00 */
[----:B------:R-:W-:Y:S02]  /*be00*/  IMAD.U32 R7, RZ, RZ, UR7 ;  /* 0x00000007ff077e24 */ /* 0x000fe4000f8e00ff */
[----:B------:R-:W-:-:S02]  /*be10*/  IMAD.U32 R10, RZ, RZ, UR4 ;  /* 0x00000004ff0a7e24 */ /* 0x000fc4000f8e00ff */
[----:B------:R-:W-:Y:S02]  /*be20*/  IMAD.MOV.U32 R8, RZ, RZ, 0x70 ;  /* 0x00000070ff087424 */ /* 0x000fe400078e00ff */
[----:B------:R-:W-:Y:S02]  /*be30*/  IMAD.MOV.U32 R12, RZ, RZ, 0x1 ;  /* 0x00000001ff0c7424 */ /* 0x000fe400078e00ff */
[----:B------:R-:W-:-:S07]  /*be40*/  IMAD.MOV.U32 R13, RZ, RZ, RZ ;  /* 0x000000ffff0d7224 */ /* 0x000fce00078e00ff */
[----:B------:R-:W-:-:S07]  /*be50*/  LEPC R20, `(.L_x_45) ;  /* 0x000000001014794e */ /* 0x000fce0000000000 */
[----:B0----5:R-:W-:Y:S05]  /*be60*/  CALL.ABS.NOINC R2 ;  /* 0x0000000002007343 */ /* 0x021fea0003c00000 */
.L_x_45:
[----:B------:R-:W0:Y:S01]  /*be70*/  LDC.64 R2, c[0x0][0x9f8] ;  /* 0x00027e00ff027b82 */ /* 0x000e220000000a00 */
[----:B------:R-:W-:-:S07]  /*be80*/  IMAD.MOV.U32 R31, RZ, RZ, R27 ;  /* 0x000000ffff1f7224 */ /* 0x000fce00078e001b */
[----:B------:R-:W1:Y:S01]  /*be90*/  LDC R20, c[0x0][0x430] ;  /* 0x00010c00ff147b82 */ /* 0x000e620000000800 */
[----:B0-----:R-:W-:-:S04]  /*bea0*/  ISETP.NE.U32.AND P0, PT, R2, RZ, PT ;  /* 0x000000ff0200720c */ /* 0x001fc80003f05070 */
[----:B------:R-:W-:-:S13]  /*beb0*/  ISETP.NE.AND.EX P0, PT, R3, RZ, PT, P0 ;  /* 0x000000ff0300720c */ /* 0x000fda0003f05300 */
[----:B------:R-:W0:Y:S02]  /*bec0*/  @P0 LDC.64 R2, c[0x0][0x9f8] ;  /* 0x00027e00ff020b82 */ /* 0x000e240000000a00 */
[----:B0-----:R-:W-:-:S05]  /*bed0*/  @P0 IMAD.WIDE R2, R27, 0x4, R2 ;  /* 0x000000041b020825 */ /* 0x001fca00078e0202 */
[----:B------:R0:W5:Y:S01]  /*bee0*/  @P0 LDG.E R31, desc[UR48][R2.64] ;  /* 0x00000030021f0981 */ /* 0x000162000c1e1900 */
[----:B------:R-:W-:Y:S01]  /*bef0*/  UMOV UR4, 0xffffffff ;  /* 0xffffffff00047882 */ /* 0x000fe20000000000 */
[C---:B------:R-:W-:Y:S02]  /*bf00*/  SHF.L.U32 R29, R16.reuse, 0x4, RZ ;  /* 0x00000004101d7819 */ /* 0x040fe400000006ff */
[----:B------:R-:W-:Y:S02]  /*bf10*/  LOP3.LUT R26, R16, 0x7f, RZ, 0xc0, !PT ;  /* 0x0000007f101a7812 */ /* 0x000fe400078ec0ff */
[----:B------:R-:W-:Y:S02]  /*bf20*/  LOP3.LUT R29, R29, 0x70, RZ, 0xc0, !PT ;  /* 0x000000701d1d7812 */ /* 0x000fe400078ec0ff */
[----:B------:R-:W-:Y:S01]  /*bf30*/  SHF.R.U32.HI R24, RZ, 0x3, R26 ;  /* 0x00000003ff187819 */ /* 0x000fe2000001161a */
[----:B-1----:R-:W-:Y:S06]  /*bf40*/  BRA.DIV UR4, `(.L_x_46) ;  /* 0x00000046041c7947 */ /* 0x002fec000b800000 */
.L_x_96:
[----:B------:R-:W-:Y:S01]  /*bf50*/  UMOV UR4, 0xa0 ;  /* 0x000000a000047882 */ /* 0x000fe20000000000 */
[----:B------:R-:W-:Y:S01]  /*bf60*/  LOP3.LUT R23, R24, R29, RZ, 0xfc, !PT ;  /* 0x0000001d18177212 */ /* 0x000fe200078efcff */
[----:B------:R-:W-:Y:S01]  /*bf70*/  UIMAD UR4, UR46, UR4, -0xa0 ;  /* 0xffffff602e0474a4 */ /* 0x000fe2000f8e0204 */
[----:B------:R-:W-:Y:S01]  /*bf80*/  ISETP.NE.AND P3, PT, R20, 0x1, PT ;  /* 0x000000011400780c */ /* 0x000fe20003f65270 */
[----:B------:R-:W-:Y:S01]  /*bf90*/  IMAD.MOV.U32 R10, RZ, RZ, RZ ;  /* 0x000000ffff0a7224 */ /* 0x000fe200078e00ff */
[----:B-----5:R-:W-:Y:S02]  /*bfa0*/  SHF.R.S32.HI R35, RZ, 0x1f, R31 ;  /* 0x0000001fff237819 */ /* 0x020fe4000001141f */
[----:B------:R-:W-:Y:S01]  /*bfb0*/  LOP3.LUT R19, R24, 0x80, R29, 0xfe, !PT ;  /* 0x0000008018137812 */ /* 0x000fe200078efe1d */
[----:B------:R-:W-:Y:S01]  /*bfc0*/  VIADD R11, R23, UR4 ;  /* 0x00000004170b7c36 */ /* 0x000fe20008000000 */
[----:B------:R-:W-:Y:S02]  /*bfd0*/  LOP3.LUT R0, R0, 0xfffffff7, RZ, 0xc0, !PT ;  /* 0xfffffff700007812 */ /* 0x000fe400078ec0ff */
[----:B------:R-:W-:-:S02]  /*bfe0*/  IADD3 R13, R19, UR4, RZ ;  /* 0x00000004130d7c10 */ /* 0x000fc4000fffe0ff */
[C---:B------:R-:W-:Y:S01]  /*bff0*/  ISETP.GE.AND P1, PT, R11.reuse, UR38, PT ;  /* 0x000000260b007c0c */ /* 0x040fe2000bf26270 */
[--C-:B------:R-:W-:Y:S01]  /*c000*/  IMAD.IADD R11, R11, 0x1, R18.reuse ;  /* 0x000000010b0b7824 */ /* 0x100fe200078e0212 */
[C---:B------:R-:W-:Y:S01]  /*c010*/  ISETP.GE.AND P0, PT, R13.reuse, UR38, PT ;  /* 0x000000260d007c0c */ /* 0x040fe2000bf06270 */
[----:B0-----:R-:W0:Y:S01]  /*c020*/  @P3 LDC R2, c[0x0][0x434] ;  /* 0x00010d00ff023b82 */ /* 0x001e220000000800 */
[----:B------:R-:W-:Y:S01]  /*c030*/  IMAD.IADD R13, R13, 0x1, R18 ;  /* 0x000000010d0d7824 */ /* 0x000fe200078e0212 */
[----:B------:R-:W-:Y:S01]  /*c040*/  @P3 LOP3.LUT R0, R0, 0x8, RZ, 0xfc, !PT ;  /* 0x0000000800003812 */ /* 0x000fe200078efcff */
[----:B------:R-:W-:Y:S01]  /*c050*/  IMAD.MOV.U32 R12, RZ, RZ, R11 ;  /* 0x000000ffff0c7224 */ /* 0x000fe200078e000b */
[----:B------:R-:W-:Y:S01]  /*c060*/  ISETP.GT.U32.OR P0, PT, R19, 0x9f, P0 ;  /* 0x0000009f1300780c */ /* 0x000fe20000704470 */
[----:B------:R-:W-:-:S03]  /*c070*/  IMAD.MOV.U32 R15, RZ, RZ, R13 ;  /* 0x000000ffff0f7224 */ /* 0x000fc600078e000d */
[----:B------:R-:W1:Y:S08]  /*c080*/  @P3 LDC R3, c[0x0][0x438] ;  /* 0x00010e00ff033b82 */ /* 0x000e700000000800 */
[----:B------:R-:W2:Y:S01]  /*c090*/  @!P1 LDC.64 R4, c[0x0][0x428] ;  /* 0x00010a00ff049b82 */ /* 0x000ea20000000a00 */
[----:B0-----:R-:W-:-:S07]  /*c0a0*/  @P3 IMAD.HI.U32 R2, R11, R2, RZ ;  /* 0x000000020b023227 */ /* 0x001fce00078e00ff */
[----:B------:R-:W0:Y:S01]  /*c0b0*/  @!P1 LDC.64 R6, c[0x0][0x418] ;  /* 0x00010600ff069b82 */ /* 0x000e220000000a00 */
[----:B-1----:R-:W-:-:S07]  /*c0c0*/  @P3 SHF.R.U32.HI R12, RZ, R3, R2 ;  /* 0x00000003ff0c3219 */ /* 0x002fce0000011602 */
[----:B------:R-:W1:Y:S01]  /*c0d0*/  @P3 LDC R17, c[0x0][0x438] ;  /* 0x00010e00ff113b82 */ /* 0x000e620000000800 */
[----:B------:R-:W-:Y:S01]  /*c0e0*/  @!P1 SHF.R.S32.HI R3, RZ, 0x1f, R12 ;  /* 0x0000001fff039819 */ /* 0x000fe2000001140c */
[----:B--2---:R-:W-:-:S06]  /*c0f0*/  @!P1 IMAD R2, R35, R4, RZ ;  /* 0x0000000423029224 */ /* 0x004fcc00078e02ff */
[----:B------:R-:W2:Y:S01]  /*c100*/  @!P0 LDC.64 R8, c[0x0][0x428] ;  /* 0x00010a00ff088b82 */ /* 0x000ea20000000a00 */
[----:B------:R-:W-:Y:S02]  /*c110*/  @!P1 IMAD R5, R31, R5, R2 ;  /* 0x000000051f059224 */ /* 0x000fe400078e0202 */
[----:B------:R-:W-:-:S04]  /*c120*/  @!P1 IMAD.MOV.U32 R2, RZ, RZ, R12 ;  /* 0x000000ffff029224 */ /* 0x000fc800078e000c */
[----:B------:R-:W-:Y:S02]  /*c130*/  @!P1 IMAD.WIDE.U32 R2, R31, R4, R2 ;  /* 0x000000041f029225 */ /* 0x000fe400078e0002 */
[----:B------:R-:W3:Y:S02]  /*c140*/  @P3 LDC R4, c[0x0][0x434] ;  /* 0x00010d00ff043b82 */ /* 0x000ee40000000800 */
[----:B------:R-:W-:Y:S01]  /*c150*/  @!P1 IMAD.IADD R3, R3, 0x1, R5 ;  /* 0x0000000103039824 */ /* 0x000fe200078e0205 */
[----:B0-----:R-:W-:-:S04]  /*c160*/  @!P1 LEA R6, P2, R2, R6, 0x2 ;  /* 0x0000000602069211 */ /* 0x001fc800078410ff */
[----:B------:R-:W-:Y:S01]  /*c170*/  @!P1 LEA.HI.X R7, R2, R7, R3, 0x2, P2 ;  /* 0x0000000702079211 */ /* 0x000fe200010f1403 */
[C---:B------:R-:W-:Y:S02]  /*c180*/  IMAD.SHL.U32 R14, R16.reuse, 0x4, RZ ;  /* 0x00000004100e7824 */ /* 0x040fe400078e00ff */
[----:B------:R-:W-:Y:S01]  /*c190*/  IMAD.SHL.U32 R37, R16, 0x80, RZ ;  /* 0x0000008010257824 */ /* 0x000fe200078e00ff */
[----:B------:R-:W-:Y:S01]  /*c1a0*/  LOP3.LUT R0, R0, 0xfffffffd, RZ, 0xc0, !PT ;  /* 0xfffffffd00007812 */ /* 0x000fe200078ec0ff */
[----:B------:R-:W-:Y:S01]  /*c1b0*/  ULOP3.LUT UR4, UR36, 0x2, URZ, 0xfc, !UPT ;  /* 0x0000000224047892 */ /* 0x000fe2000f8efc3f */
[----:B------:R0:W5:Y:S01]  /*c1c0*/  @!P1 LDG.E R10, desc[UR48][R6.64] ;  /* 0x00000030060a9981 */ /* 0x000162000c1e1900 */
[----:B---3--:R-:W-:Y:S02]  /*c1d0*/  @P3 IMAD.HI.U32 R2, R13, R4, RZ ;  /* 0x000000040d023227 */ /* 0x008fe400078e00ff */
[----:B------:R-:W3:Y:S03]  /*c1e0*/  @!P0 LDC.64 R4, c[0x0][0x418] ;  /* 0x00010600ff048b82 */ /* 0x000ee60000000a00 */
[----:B-1----:R-:W-:Y:S01]  /*c1f0*/  @P3 SHF.R.U32.HI R15, RZ, R17, R2 ;  /* 0x00000011ff0f3219 */ /* 0x002fe20000011602 */
[----:B--2---:R-:W-:-:S03]  /*c200*/  @!P0 IMAD R2, R35, R8, RZ ;  /* 0x0000000823028224 */ /* 0x004fc600078e02ff */
[--C-:B------:R-:W-:Y:S01]  /*c210*/  @!P0 SHF.R.S32.HI R3, RZ, 0x1f, R15.reuse ;  /* 0x0000001fff038819 */ /* 0x100fe2000001140f */
[----:B------:R-:W-:Y:S02]  /*c220*/  @!P0 IMAD R9, R31, R9, R2 ;  /* 0x000000091f098224 */ /* 0x000fe400078e0202 */
[----:B------:R-:W-:-:S04]  /*c230*/  @!P0 IMAD.MOV.U32 R2, RZ, RZ, R15 ;  /* 0x000000ffff028224 */ /* 0x000fc800078e000f */
[----:B------:R-:W-:-:S05]  /*c240*/  @!P0 IMAD.WIDE.U32 R2, R31, R8, R2 ;  /* 0x000000081f028225 */ /* 0x000fca00078e0002 */
[----:B------:R-:W-:Y:S02]  /*c250*/  @!P0 IADD3 R3, R9, R3, RZ ;  /* 0x0000000309038210 */ /* 0x000fe40007ffe0ff */
[----:B---3--:R-:W-:-:S04]  /*c260*/  @!P0 LEA R4, P2, R2, R4, 0x2 ;  /* 0x0000000402048211 */ /* 0x008fc800078410ff */
[----:B------:R-:W-:Y:S01]  /*c270*/  @!P0 LEA.HI.X R5, R2, R5, R3, 0x2, P2 ;  /* 0x0000000502058211 */ /* 0x000fe200010f1403 */
[----:B------:R-:W-:-:S05]  /*c280*/  IMAD.SHL.U32 R2, R16, 0x20, RZ ;  /* 0x0000002010027824 */ /* 0x000fca00078e00ff */
[----:B------:R-:W-:-:S04]  /*c290*/  LOP3.LUT R3, R2, 0x80, RZ, 0xc0, !PT ;  /* 0x0000008002037812 */ /* 0x000fc800078ec0ff */
[----:B------:R-:W-:-:S04]  /*c2a0*/  LOP3.LUT R3, R3, 0x10, R16, 0xf8, !PT ;  /* 0x0000001003037812 */ /* 0x000fc800078ef810 */
[----:B------:R-:W-:Y:S02]  /*c2b0*/  LOP3.LUT R9, R3, 0x10, R14, 0x78, !PT ;  /* 0x0000001003097812 */ /* 0x000fe400078e780e */
[----:B------:R-:W-:Y:S02]  /*c2c0*/  SHF.R.U32.HI R3, RZ, 0x5, R26 ;  /* 0x00000005ff037819 */ /* 0x000fe4000001161a */
[C---:B------:R-:W-:Y:S01]  /*c2d0*/  LOP3.LUT R14, R2.reuse, 0x60, RZ, 0xc0, !PT ;  /* 0x00000060020e7812 */ /* 0x040fe200078ec0ff */
[----:B------:R-:W-:Y:S01]  /*c2e0*/  IMAD.MOV.U32 R8, RZ, RZ, RZ ;  /* 0x000000ffff087224 */ /* 0x000fe200078e00ff */
[----:B------:R-:W-:Y:S01]  /*c2f0*/  LOP3.LUT R36, R2, 0x100, RZ, 0xc0, !PT ;  /* 0x0000010002247812 */ /* 0x000fe200078ec0ff */
[----:B------:R-:W-:Y:S01]  /*c300*/  IMAD.MOV R2, RZ, RZ, -R15 ;  /* 0x000000ffff027224 */ /* 0x000fe200078e0a0f */
[----:B------:R-:W-:-:S03]  /*c310*/  LEA R14, R3, R14, 0x9 ;  /* 0x0000000e030e7211 */ /* 0x000fc600078e48ff */
[----:B------:R1:W5:Y:S01]  /*c320*/  @!P0 LDG.E R8, desc[UR48][R4.64] ;  /* 0x0000003004088981 */ /* 0x000362000c1e1900 */
[----:B------:R-:W-:Y:S01]  /*c330*/  IADD3 R36, R9, R14, R36 ;  /* 0x0000000e09247210 */ /* 0x000fe20007ffe024 */
[----:B------:R-:W-:Y:S01]  /*c340*/  IMAD R9, R20, R2, R13 ;  /* 0x0000000214097224 */ /* 0x000fe200078e020d */
[----:B------:R-:W-:Y:S02]  /*c350*/  LOP3.LUT R2, R37, 0x380, RZ, 0xc0, !PT ;  /* 0x0000038025027812 */ /* 0x000fe400078ec0ff */
[----:B------:R-:W-:-:S03]  /*c360*/  ISETP.GT.U32.AND P0, PT, R19, 0x9f, PT ;  /* 0x0000009f1300780c */ /* 0x000fc60003f04070 */
[----:B------:R-:W-:-:S05]  /*c370*/  IMAD R2, R3, 0x10, R2 ;  /* 0x0000001003027824 */ /* 0x000fca00078e0202 */
[----:B------:R-:W-:-:S04]  /*c380*/  LOP3.LUT R2, R2, R29, RZ, 0x3c, !PT ;  /* 0x0000001d02027212 */ /* 0x000fc800078e3cff */
[----:B------:R-:W-:Y:S01]  /*c390*/  LOP3.LUT R37, R2, 0xc00, R37, 0xf8, !PT ;  /* 0x00000c0002257812 */ /* 0x000fe200078ef825 */
[----:B------:R-:W-:Y:S01]  /*c3a0*/  IMAD.MOV.U32 R2, RZ, RZ, 0x40 ;  /* 0x00000040ff027424 */ /* 0x000fe200078e00ff */
[----:B------:R-:W-:Y:S02]  /*c3b0*/  @P0 LOP3.LUT R0, R0, 0x2, RZ, 0xfc, !PT ;  /* 0x0000000200000812 */ /* 0x000fe400078efcff */
[----:B------:R-:W-:-:S04]  /*c3c0*/  LOP3.LUT P0, RZ, R16, 0x4, RZ, 0xc0, !PT ;  /* 0x0000000410ff7812 */ /* 0x000fc8000780c0ff */
[----:B------:R-:W-:Y:S02]  /*c3d0*/  SEL R2, R2, 0xffffffc0, !P0 ;  /* 0xffffffc002027807 */ /* 0x000fe40004000000 */
[----:B------:R-:W-:-:S03]  /*c3e0*/  MOV R3, UR4 ;  /* 0x0000000400037c02 */ /* 0x000fc60008000f00 */
[----:B------:R1:W-:Y:S01]  /*c3f0*/  STL [R1], R2 ;  /* 0x0000000201007387 */ /* 0x0003e20000100800 */
[----:B------:R-:W-:Y:S01]  /*c400*/  ISETP.NE.AND P1, PT, R3, 0x3, PT ;  /* 0x000000030300780c */ /* 0x000fe20003f25270 */
[----:B0-----:R-:W-:Y:S01]  /*c410*/  IMAD.MOV R6, RZ, RZ, -R12 ;  /* 0x000000ffff067224 */ /* 0x001fe200078e0a0c */
[----:B------:R-:W-:Y:S01]  /*c420*/  LOP3.LUT R0, R0, 0xfffffffb, RZ, 0xc0, !PT ;  /* 0xfffffffb00007812 */ /* 0x000fe200078ec0ff */
[----:B------:R-:W-:Y:S02]  /*c430*/  IMAD.U32 R33, RZ, RZ, UR40 ;  /* 0x00000028ff217e24 */ /* 0x000fe4000f8e00ff */
[----:B------:R-:W-:Y:S02]  /*c440*/  IMAD R6, R20, R6, R11 ;  /* 0x0000000614067224 */ /* 0x000fe400078e020b */
[----:B------:R-:W-:Y:S01]  /*c450*/  IMAD.U32 R11, RZ, RZ, UR46 ;  /* 0x0000002eff0b7e24 */ /* 0x000fe2000f8e00ff */
[----:B------:R-:W-:Y:S02]  /*c460*/  SHF.R.U32.HI R12, RZ, 0x3, R16 ;  /* 0x00000003ff0c7819 */ /* 0x000fe40000011610 */
[----:B------:R-:W-:Y:S01]  /*c470*/  SHF.R.S32.HI R33, RZ, 0x1f, R33 ;  /* 0x0000001fff217819 */ /* 0x000fe20000011421 */
[----:B------:R-:W-:-:S02]  /*c480*/  VIADD R11, R11, 0xffffffff ;  /* 0xffffffff0b0b7836 */ /* 0x000fc40000000000 */
[----:B------:R-:W-:Y:S01]  /*c490*/  @P1 LOP3.LUT R0, R0, 0x4, RZ, 0xfc, !PT ;  /* 0x0000000400001812 */ /* 0x000fe200078efcff */
[----:B-1----:R-:W-:Y:S06]  /*c4a0*/  @!P1 BRA `(.L_x_47) ;  /* 0x0000000000049947 */ /* 0x002fec0003800000 */
[----:B------:R-:W-:Y:S01]  /*c4b0*/  BPT.TRAP 0x1 ;  /* 0x000000040000795c */ /* 0x000fe20000300000 */
.L_x_47:
[----:B------:R-:W-:-:S04]  /*c4c0*/  MOV R30, 0x1 ;  /* 0x00000001001e7802 */ /* 0x000fc80000000f00 */
[----:B------:R-:W-:-:S04]  /*c4d0*/  SHF.L.U32 R30, R30, 0x1f, RZ ;  /* 0x0000001f1e1e7819 */ /* 0x000fc800000006ff */
[----:B------:R-:W0:Y:S02]  /*c4e0*/  SYNCS.PHASECHK.TRANS64.TRYWAIT P0, [UR42+0x22880], R30 ;  /* 0x0228801eff0075a7 */ /* 0x000e24000800016a */
[----:B0-----:R-:W-:Y:S05]  /*c4f0*/  @!P0 BRA `(.L_x_48) ;  /* 0x0000003c00d08947 */ /* 0x001fea0003800000 */
.L_x_97:
[----:B------:R-:W-:Y:S01]  /*c500*/  SHF.R.S32.HI R20, RZ, 0x1f, R6 ;  /* 0x0000001fff147819 */ /* 0x000fe20000011406 */
[----:B------:R-:W-:Y:S01]  /*c510*/  ULDC.64 UR4, c[0x0][0x328] ;  /* 0x0000ca0000047ab9 */ /* 0x000fe20000000a00 */
[----:B------:R-:W-:Y:S01]  /*c520*/  SHF.R.S32.HI R22, RZ, 0x1f, R9 ;  /* 0x0000001fff167819 */ /* 0x000fe20000011409 */
[----:B------:R-:W-:Y:S01]  /*c530*/  IMAD.WIDE.U32 R4, R6, UR4, RZ ;  /* 0x0000000406047c25 */ /* 0x000fe2000f8e00ff */
[----:B-----5:R-:W-:Y:S01]  /*c540*/  SHF.R.S32.HI R21, RZ, 0x1f, R8 ;  /* 0x0000001fff157819 */ /* 0x020fe20000011408 */
[----:B------:R-:W1:Y:S01]  /*c550*/  LDC R14, c[0x0][0x2f4] ;  /* 0x0000bd00ff0e7b82 */ /* 0x000e620000000800 */
[----:B------:R-:W-:Y:S01]  /*c560*/  SHF.R.S32.HI R19, RZ, 0x1f, R10 ;  /* 0x0000001fff137819 */ /* 0x000fe2000001140a */
[----:B0-----:R-:W-:Y:S01]  /*c570*/  IMAD R3, R20, UR4, RZ ;  /* 0x0000000414037c24 */ /* 0x001fe2000f8e02ff */
[----:B------:R-:W-:Y:S01]  /*c580*/  R2UR UR6, R33 ;  /* 0x00000000210672ca */ /* 0x000fe200000e0000 */
[----:B------:R-:W-:Y:S01]  /*c590*/  IMAD R2, R22, UR4, RZ ;  /* 0x0000000416027c24 */ /* 0x000fe2000f8e02ff */
[----:B------:R-:W-:Y:S01]  /*c5a0*/  LOP3.LUT R0, R0, 0xffffff7f, RZ, 0xc0, !PT ;  /* 0xffffff7f00007812 */ /* 0x000fe200078ec0ff */
[----:B------:R-:W-:-:S02]  /*c5b0*/  IMAD R7, R6, UR5, R3 ;  /* 0x0000000506077c24 */ /* 0x000fc4000f8e0203 */
[C---:B------:R-:W-:Y:S02]  /*c5c0*/  IMAD R13, R9.reuse, UR5, R2 ;  /* 0x00000005090d7c24 */ /* 0x040fe4000f8e0202 */
[----:B------:R-:W-:Y:S01]  /*c5d0*/  IMAD.WIDE.U32 R2, R9, UR4, RZ ;  /* 0x0000000409027c25 */ /* 0x000fe2000f8e00ff */
[----:B------:R-:W-:-:S03]  /*c5e0*/  ULDC.64 UR4, c[0x0][0x338] ;  /* 0x0000ce0000047ab9 */ /* 0x000fc60000000a00 */
[----:B------:R-:W-:Y:S02]  /*c5f0*/  IMAD.IADD R5, R5, 0x1, R7 ;  /* 0x0000000105057824 */ /* 0x000fe400078e0207 */
[----:B------:R-:W-:Y:S02]  /*c600*/  IMAD.IADD R3, R3, 0x1, R13 ;  /* 0x0000000103037824 */ /* 0x000fe400078e020d */
[----:B------:R-:W-:Y:S02]  /*c610*/  IMAD R7, R21, UR4, RZ ;  /* 0x0000000415077c24 */ /* 0x000fe4000f8e02ff */
[----:B------:R-:W-:Y:S02]  /*c620*/  IMAD R13, R19, UR4, RZ ;  /* 0x00000004130d7c24 */ /* 0x000fe4000f8e02ff */
[C---:B------:R-:W-:Y:S02]  /*c630*/  IMAD R7, R8.reuse, UR5, R7 ;  /* 0x0000000508077c24 */ /* 0x040fe4000f8e0207 */
[----:B------:R-:W-:Y:S01]  /*c640*/  IMAD.WIDE.U32 R2, R8, UR4, R2 ;  /* 0x0000000408027c25 */ /* 0x000fe2000f8e0002 */
[----:B-1----:R-:W-:-:S03]  /*c650*/  ISETP.GE.AND P2, PT, R29, R14, PT ;  /* 0x0000000e1d00720c */ /* 0x002fc60003f46270 */
[C---:B------:R-:W-:Y:S02]  /*c660*/  IMAD R13, R10.reuse, UR5, R13 ;  /* 0x000000050a0d7c24 */ /* 0x040fe4000f8e020d */
[----:B------:R-:W-:Y:S01]  /*c670*/  IMAD.WIDE.U32 R4, R10, UR4, R4 ;  /* 0x000000040a047c25 */ /* 0x000fe2000f8e0004 */
[----:B------:R-:W-:-:S03]  /*c680*/  ULDC.64 UR4, c[0x0][0x330] ;  /* 0x0000cc0000047ab9 */ /* 0x000fc60000000a00 */
[----:B------:R-:W-:Y:S01]  /*c690*/  IMAD.IADD R3, R3, 0x1, R7 ;  /* 0x0000000103037824 */ /* 0x000fe200078e0207 */
[----:B------:R-:W-:Y:S01]  /*c6a0*/  MOV R7, UR4 ;  /* 0x0000000400077c02 */ /* 0x000fe20008000f00 */
[----:B------:R-:W-:Y:S01]  /*c6b0*/  IMAD.IADD R5, R5, 0x1, R13 ;  /* 0x0000000105057824 */ /* 0x000fe200078e020d */
[----:B------:R-:W-:Y:S01]  /*c6c0*/  UIMAD UR4, UR6, UR4, URZ ;  /* 0x00000004060472a4 */ /* 0x000fe2000f8e023f */
[----:B------:R-:W-:Y:S02]  /*c6d0*/  IMAD.SHL.U32 R34, R26, 0x10, RZ ;  /* 0x000000101a227824 */ /* 0x000fe400078e00ff */
[C---:B------:R-:W-:Y:S01]  /*c6e0*/  IMAD.WIDE.U32 R4, R7.reuse, UR40, R4 ;  /* 0x0000002807047c25 */ /* 0x040fe2000f8e0004 */
[----:B------:R-:W-:Y:S01]  /*c6f0*/  ULDC.64 UR6, c[0x0][0x318] ;  /* 0x0000c60000067ab9 */ /* 0x000fe20000000a00 */
[----:B------:R-:W-:Y:S02]  /*c700*/  UIMAD UR4, UR40, UR5, UR4 ;  /* 0x00000005280472a4 */ /* 0x000fe4000f8e0204 */
[----:B------:R-:W-:Y:S01]  /*c710*/  IMAD.WIDE.U32 R2, R7, UR40, R2 ;  /* 0x0000002807027c25 */ /* 0x000fe2000f8e0002 */
[----:B------:R-:W-:-:S03]  /*c720*/  IADD3 R16, P0, R4, UR6, RZ ;  /* 0x0000000604107c10 */ /* 0x000fc6000ff1e0ff */
[----:B------:R-:W-:-:S05]  /*c730*/  IMAD.U32 R7, RZ, RZ, UR7 ;  /* 0x00000007ff077e24 */ /* 0x000fca000f8e00ff */
[----:B------:R-:W-:Y:S02]  /*c740*/  IADD3.X R17, R7, UR4, R5, P0, !PT ;  /* 0x0000000407117c10 */ /* 0x000fe400087fe405 */
[----:B------:R-:W-:Y:S01]  /*c750*/  IADD3 R4, P0, R2, UR6, RZ ;  /* 0x0000000602047c10 */ /* 0x000fe2000ff1e0ff */
[----:B------:R-:W-:-:S03]  /*c760*/  IMAD.MOV.U32 R2, RZ, RZ, -0xa0 ;  /* 0xffffff60ff027424 */ /* 0x000fc600078e00ff */
[----:B------:R-:W-:Y:S01]  /*c770*/  IADD3.X R7, R7, UR4, R3, P0, !PT ;  /* 0x0000000407077c10 */ /* 0x000fe200087fe403 */
[----:B------:R-:W-:Y:S01]  /*c780*/  IMAD R5, R11, R2, UR38 ;  /* 0x000000260b057e24 */ /* 0x000fe2000f8e0202 */
[----:B------:R-:W-:Y:S01]  /*c790*/  UMOV UR4, 0xffffffff ;  /* 0xffffffff00047882 */ /* 0x000fe20000000000 */
[C---:B------:R-:W-:Y:S02]  /*c7a0*/  IMAD.SHL.U32 R2, R12.reuse, 0x80, RZ ;  /* 0x000000800c027824 */ /* 0x040fe400078e00ff */
[----:B------:R-:W-:Y:S01]  /*c7b0*/  IMAD.SHL.U32 R3, R12, 0x10, RZ ;  /* 0x000000100c037824 */ /* 0x000fe200078e00ff */
[----:B------:R-:W-:Y:S02]  /*c7c0*/  IADD3 R5, -R24, R5, RZ ;  /* 0x0000000518057210 */ /* 0x000fe40007ffe1ff */
[----:B------:R-:W-:Y:S02]  /*c7d0*/  LOP3.LUT R2, R29, 0x380, R2, 0xf8, !PT ;  /* 0x000003801d027812 */ /* 0x000fe400078ef802 */
[----:B------:R-:W-:-:S02]  /*c7e0*/  ISETP.GE.AND P0, PT, R5, 0x1, PT ;  /* 0x000000010500780c */ /* 0x000fc40003f06270 */
[----:B------:R-:W-:-:S04]  /*c7f0*/  LOP3.LUT R3, R2, 0x70, R3, 0x78, !PT ;  /* 0x0000007002037812 */ /* 0x000fc800078e7803 */
[----:B------:R-:W-:-:S07]  /*c800*/  LOP3.LUT R34, R3, 0x400, R34, 0xf8, !PT ;  /* 0x0000040003227812 */ /* 0x000fce00078ef822 */
[----:B------:R-:W-:Y:S01]  /*c810*/  @P0 LOP3.LUT R0, R0, 0x80, RZ, 0xfc, !PT ;  /* 0x0000008000000812 */ /* 0x000fe200078efcff */
[----:B------:R-:W-:Y:S06]  /*c820*/  BRA.DIV UR4, `(.L_x_49) ;  /* 0x0000003e041c7947 */ /* 0x000fec000b800000 */
[----:B------:R-:W0:Y:S01]  /*c830*/  SHFL.IDX PT, R14, R16, RZ, 0x181f ;  /* 0x00181fff100e7589 */ /* 0x000e2200000e0000 */
[C---:B------:R-:W-:Y:S01]  /*c840*/  ISETP.LT.OR P0, PT, R5.reuse, 0x1, P2 ;  /* 0x000000010500780c */ /* 0x040fe20001701670 */
[----:B------:R-:W-:Y:S01]  /*c850*/  VIADD R28, R34, UR42 ;  /* 0x0000002a221c7c36 */ /* 0x000fe20008000000 */
[----:B------:R-:W-:Y:S01]  /*c860*/  LOP3.LUT R0, R0, 0xffffffdf, RZ, 0xc0, !PT ;  /* 0xffffffdf00007812 */ /* 0x000fe200078ec0ff */
[----:B------:R-:W1:Y:S01]  /*c870*/  SHFL.IDX PT, R3, R17, RZ, 0x181f ;  /* 0x00181fff11037589 */ /* 0x000e6200000e0000 */
[C---:B------:R-:W-:Y:S02]  /*c880*/  ISETP.GE.AND P6, PT, R5.reuse, 0x61, PT ;  /* 0x000000610500780c */ /* 0x040fe40003fc6270 */
[C---:B------:R-:W-:Y:S01]  /*c890*/  ISETP.GE.AND P5, PT, R5.reuse, 0x31, PT ;  /* 0x000000310500780c */ /* 0x040fe20003fa6270 */
[----:B------:R-:W-:Y:S01]  /*c8a0*/  SHFL.IDX PT, R11, R16, 0x7, 0x181f ;  /* 0x00f81f00100b7f89 */ /* 0x000fe200000e0000 */
[C---:B------:R-:W-:Y:S02]  /*c8b0*/  ISETP.GE.AND P4, PT, R5.reuse, 0x41, PT ;  /* 0x000000410500780c */ /* 0x040fe40003f86270 */
[----:B------:R-:W-:Y:S01]  /*c8c0*/  ISETP.GE.AND P3, PT, R5, 0x51, PT ;  /* 0x000000510500780c */ /* 0x000fe20003f66270 */
[----:B------:R-:W-:Y:S01]  /*c8d0*/  SHFL.IDX PT, R12, R4, RZ, 0x181f ;  /* 0x00181fff040c7589 */ /* 0x000fe200000e0000 */
[----:B0-----:R-:W-:-:S03]  /*c8e0*/  IADD3 R2, P1, R29, R14, RZ ;  /* 0x0000000e1d027210 */ /* 0x001fc60007f3e0ff */
[----:B------:R-:W0:Y:S02]  /*c8f0*/  SHFL.IDX PT, R14, R16, 0x1, 0x181f ;  /* 0x00381f00100e7f89 */ /* 0x000e2400000e0000 */
[----:B-1----:R-:W-:-:S05]  /*c900*/  IMAD.X R3, RZ, RZ, R3, P1 ;  /* 0x000000ffff037224 */ /* 0x002fca00008e0603 */
[----:B------:R1:W-:Y:S01]  /*c910*/  LDGSTS.E.BYPASS.LTC128B.128 [R28+0xa400], desc[UR48][R2.64], !P0 ;  /* 0x0a400000021c7fae */ /* 0x0003e2000c101d70 */
[----:B------:R-:W-:-:S03]  /*c920*/  ISETP.LT.OR P0, PT, R5, 0x11, P2 ;  /* 0x000000110500780c */ /* 0x000fc60001701670 */
[----:B-1----:R-:W1:Y:S01]  /*c930*/  SHFL.IDX PT, R3, R17, 0x1, 0x181f ;  /* 0x00381f0011037f89 */ /* 0x002e6200000e0000 */
[----:B0-----:R-:W-:-:S03]  /*c940*/  IADD3 R2, P1, R29, R14, RZ ;  /* 0x0000000e1d027210 */ /* 0x001fc60007f3e0ff */
[----:B------:R-:W0:Y:S02]  /*c950*/  SHFL.IDX PT, R14, R16, 0x2, 0x181f ;  /* 0x00581f00100e7f89 */ /* 0x000e2400000e0000 */
[----:B-1----:R-:W-:-:S05]  /*c960*/  IMAD.X R3, RZ, RZ, R3, P1 ;  /* 0x000000ffff037224 */ /* 0x002fca00008e0603 */
[----:B------:R1:W-:Y:S01]  /*c970*/  LDGSTS.E.BYPASS.LTC128B.128 [R28+0xac00], desc[UR48][R2.64], !P0 ;  /* 0x0ac00000021c7fae */ /* 0x0003e2000c101d70 */
[----:B------:R-:W-:-:S03]  /*c980*/  ISETP.LT.OR P0, PT, R5, 0x21, P2 ;  /* 0x000000210500780c */ /* 0x000fc60001701670 */
[----:B-1----:R-:W1:Y:S01]  /*c990*/  SHFL.IDX PT, R3, R17, 0x2, 0x181f ;  /* 0x00581f0011037f89 */ /* 0x002e6200000e0000 */
[----:B0-----:R-:W-:-:S03]  /*c9a0*/  IADD3 R2, P1, R29, R14, RZ ;  /* 0x0000000e1d027210 */ /* 0x001fc60007f3e0ff */
[----:B------:R-:W0:Y:S01]  /*c9b0*/  SHFL.IDX PT, R14, R16, 0x3, 0x181f ;  /* 0x00781f00100e7f89 */ /* 0x000e2200000e0000 */
[----:B-1----:R-:W-:-:S05]  /*c9c0*/  IADD3.X R3, RZ, R3, RZ, P1, !PT ;  /* 0x00000003ff037210 */ /* 0x002fca0000ffe4ff */
        /* <DEDUP_REMOVED lines=16> */
[----:B------:R-:W-:Y:S02]  /*cad0*/  SHFL.IDX PT, R14, R4, 0x1, 0x181f ;  /* 0x00381f00040e7f89 */ /* 0x000fe400000e0000 */
[----:B-1----:R-:W-:-:S05]  /*cae0*/  IMAD.X R3, RZ, RZ, R3, P1 ;  /* 0x000000ffff037224 */ /* 0x002fca00008e0603 */
[----:B------:R0:W-:Y:S01]  /*caf0*/  LDGSTS.E.BYPASS.LTC128B.128 [R28+0xcc00], desc[UR48][R2.64], !P0 ;  /* 0x0cc00000021c7fae */ /* 0x0001e2000c101d70 */
[----:B------:R-:W-:-:S03]  /*cb00*/  ISETP.LT.OR P0, PT, R5, 0x61, P2 ;  /* 0x000000610500780c */ /* 0x000fc60001701670 */
[----:B0-----:R-:W0:Y:S04]  /*cb10*/  SHFL.IDX PT, R2, R16, 0x6, 0x181f ;  /* 0x00d81f0010027f89 */ /* 0x001e2800000e0000 */
[----:B------:R-:W1:Y:S04]  /*cb20*/  SHFL.IDX PT, R3, R17, 0x6, 0x181f ;  /* 0x00d81f0011037f89 */ /* 0x000e6800000e0000 */
[----:B------:R-:W2:Y:S04]  /*cb30*/  SHFL.IDX PT, R17, R17, 0x7, 0x181f ;  /* 0x00f81f0011117f89 */ /* 0x000ea800000e0000 */
[----:B------:R-:W3:Y:S04]  /*cb40*/  SHFL.IDX PT, R16, R7, RZ, 0x181f ;  /* 0x00181fff07107589 */ /* 0x000ee800000e0000 */
[----:B------:R-:W4:Y:S01]  /*cb50*/  SHFL.IDX PT, R7, R7, 0x1, 0x181f ;  /* 0x00381f0007077f89 */ /* 0x000f2200000e0000 */
[----:B0-----:R-:W-:-:S05]  /*cb60*/  IADD3 R2, P1, R29, R2, RZ ;  /* 0x000000021d027210 */ /* 0x001fca0007f3e0ff */
[----:B-1----:R-:W-:-:S05]  /*cb70*/  IMAD.X R3, RZ, RZ, R3, P1 ;  /* 0x000000ffff037224 */ /* 0x002fca00008e0603 */
[----:B------:R0:W-:Y:S01]  /*cb80*/  LDGSTS.E.BYPASS.LTC128B.128 [R28+0xd400], desc[UR48][R2.64], !P0 ;  /* 0x0d400000021c7fae */ /* 0x0001e2000c101d70 */
[----:B------:R-:W-:Y:S02]  /*cb90*/  ISETP.LT.OR P0, PT, R5, 0x71, P2 ;  /* 0x000000710500780c */ /* 0x000fe40001701670 */
[----:B0-----:R-:W-:-:S04]  /*cba0*/  IADD3 R2, P1, R29, R11, RZ ;  /* 0x0000000b1d027210 */ /* 0x001fc80007f3e0ff */
[----:B--2---:R-:W-:-:S07]  /*cbb0*/  IADD3.X R3, RZ, R17, RZ, P1, !PT ;  /* 0x00000011ff037210 */ /* 0x004fce0000ffe4ff */
[----:B------:R0:W-:Y:S01]  /*cbc0*/  LDGSTS.E.BYPASS.LTC128B.128 [R28+0xdc00], desc[UR48][R2.64], !P0 ;  /* 0x0dc00000021c7fae */ /* 0x0001e2000c101d70 */
[----:B------:R-:W-:Y:S02]  /*cbd0*/  ISETP.LT.OR P0, PT, R5, 0x81, P2 ;  /* 0x000000810500780c */ /* 0x000fe40001701670 */
[----:B0-----:R-:W-:-:S05]  /*cbe0*/  IADD3 R2, P1, R29, R12, RZ ;  /* 0x0000000c1d027210 */ /* 0x001fca0007f3e0ff */
[----:B---3--:R-:W-:Y:S01]  /*cbf0*/  IMAD.X R3, RZ, RZ, R16, P1 ;  /* 0x000000ffff037224 */ /* 0x008fe200008e0610 */
[----:B------:R-:W-:-:S05]  /*cc00*/  ISETP.GE.AND P1, PT, R5, 0x11, PT ;  /* 0x000000110500780c */ /* 0x000fca0003f26270 */
[----:B------:R0:W-:Y:S01]  /*cc10*/  LDGSTS.E.BYPASS.LTC128B.128 [R28+0xe400], desc[UR48][R2.64], !P0 ;  /* 0x0e400000021c7fae */ /* 0x0001e2000c101d70 */
[----:B------:R-:W-:-:S07]  /*cc20*/  ISETP.GE.AND P0, PT, R5, 0x21, PT ;  /* 0x000000210500780c */ /* 0x000fce0003f06270 */
[----:B------:R-:W-:Y:S02]  /*cc30*/  @P1 LOP3.LUT R0, R0, 0x20, RZ, 0xfc, !PT ;  /* 0x0000002000001812 */ /* 0x000fe400078efcff */
[----:B------:R-:W-:Y:S02]  /*cc40*/  ISETP.GE.AND P1, PT, R5, 0x81, PT ;  /* 0x000000810500780c */ /* 0x000fe40003f26270 */
[----:B------:R-:W-:-:S04]  /*cc50*/  LOP3.LUT R0, R0, 0xffffffef, RZ, 0xc0, !PT ;  /* 0xffffffef00007812 */ /* 0x000fc800078ec0ff */
[----:B------:R-:W-:Y:S02]  /*cc60*/  @P0 LOP3.LUT R0, R0, 0x10, RZ, 0xfc, !PT ;  /* 0x0000001000000812 */ /* 0x000fe400078efcff */
[----:B------:R-:W-:Y:S02]  /*cc70*/  ISETP.GE.AND P0, PT, R5, 0x71, PT ;  /* 0x000000710500780c */ /* 0x000fe40003f06270 */
[----:B------:R-:W-:-:S04]  /*cc80*/  LOP3.LUT R0, R0, 0xffffffbf, RZ, 0xc0, !PT ;  /* 0xffffffbf00007812 */ /* 0x000fc800078ec0ff */
[----:B------:R-:W-:Y:S02]  /*cc90*/  @P6 LOP3.LUT R0, R0, 0x40, RZ, 0xfc, !PT ;  /* 0x0000004000006812 */ /* 0x000fe400078efcff */
[----:B------:R-:W-:Y:S02]  /*cca0*/  ISETP.GE.AND P6, PT, R5, 0x91, PT ;  /* 0x000000910500780c */ /* 0x000fe40003fc6270 */
[----:B------:R-:W-:-:S11]  /*ccb0*/  LOP3.LUT R0, R0, 0xfffffeff, RZ, 0xc0, !PT ;  /* 0xfffffeff00007812 */ /* 0x000fd600078ec0ff */
[----:B0---4-:R-:W-:-:S07]  /*ccc0*/  @P6 LOP3.LUT R0, R0, 0x100, RZ, 0xfc, !PT ;  /* 0x0000010000006812 */ /* 0x011fce00078efcff */
.L_x_119:
[----:B------:R-:W-:Y:S02]  /*ccd0*/  ISETP.LT.OR P2, PT, R5, 0x91, P2 ;  /* 0x000000910500780c */ /* 0x000fe40001741670 */
[----:B------:R-:W-:-:S05]  /*cce0*/  IADD3 R2, P6, R29, R14, RZ ;  /* 0x0000000e1d027210 */ /* 0x000fca0007fde0ff */
[----:B------:R-:W-:-:S06]  /*ccf0*/  IMAD.X R3, RZ, RZ, R7, P6 ;  /* 0x000000ffff037224 */ /* 0x000fcc00030e0607 */
[----:B------:R-:W-:Y:S01]  /*cd00*/  @!PT LDS RZ, [RZ] ;  /* 0x00000000fffff984 */ /* 0x000fe20000000800 */
[----:B------:R-:W-:Y:S01]  /*cd10*/  @!PT LDS RZ, [RZ] ;  /* 0x00000000fffff984 */ /* 0x000fe20000000800 */
[----:B------:R-:W-:Y:S01]  /*cd20*/  @!PT LDS RZ, [RZ] ;  /* 0x00000000fffff984 */ /* 0x000fe20000000800 */
[----:B------:R0:W-:Y:S01]  /*cd30*/  LDGSTS.E.BYPASS.LTC128B.128 [R28+0xec00], desc[UR48][R2.64], !P2 ;  /* 0x0ec00000021c7fae */ /* 0x0001e2000d101d70 */
[----:B------:R-:W-:Y:S01]  /*cd40*/  NOP ;  /* 0x0000000000007918 */ /* 0x000fe20000000000 */
[----:B------:R-:W-:Y:S02]  /*cd50*/  SYNCS.ARRIVE.TRANS64.RED.A0T1 RZ, [UR42+0x22870], RZ ;  /* 0x022870ffffff79a7 */ /* 0x000fe4000820042a */
[----:B------:R-:W-:Y:S01]  /*cd60*/  ARRIVES.LDGSTSBAR.64.TRANSCNT [UR42+0x22870] ;  /* 0x02287000ff0079b0 */ /* 0x000fe20008000aaa */
[----:B------:R-:W-:Y:S01]  /*cd70*/  NOP ;  /* 0x0000000000007918 */ /* 0x000fe20000000000 */
[----:B------:R-:W-:-:S06]  /*cd80*/  ULOP3.LUT UR4, UR36, 0x2, URZ, 0xfc, !UPT ;  /* 0x0000000224047892 */ /* 0x000fcc000f8efc3f */
[----:B------:R-:W-:-:S05]  /*cd90*/  IMAD.U32 R11, RZ, RZ, UR4 ;  /* 0x00000004ff0b7e24 */ /* 0x000fca000f8e00ff */
[----:B------:R-:W-:-:S13]  /*cda0*/  ISETP.NE.AND P6, PT, R11, 0x3, PT ;  /* 0x000000030b00780c */ /* 0x000fda0003fc5270 */
[----:B0-----:R-:W-:Y:S05]  /*cdb0*/  @!P6 BRA `(.L_x_50) ;  /* 0x000000000004e947 */ /* 0x001fea0003800000 */
[----:B------:R-:W-:Y:S01]  /*cdc0*/  BPT.TRAP 0x1 ;  /* 0x000000040000795c */ /* 0x000fe20000300000 */
.L_x_50:
[----:B------:R-:W-:Y:S01]  /*cdd0*/  SYNCS.ARRIVE.TRANS64.A1T0 RZ, [UR42+0x22870], RZ ;  /* 0x022870ffffff79a7 */ /* 0x000fe2000810002a */
[----:B------:R-:W-:Y:S05]  /*cde0*/  @!P6 BRA `(.L_x_51) ;  /* 0x000000000004e947 */ /* 0x000fea0003800000 */
[----:B------:R-:W-:Y:S01]  /*cdf0*/  BPT.TRAP 0x1 ;  /* 0x000000040000795c */ /* 0x000fe20000300000 */
.L_x_51:
[----:B------:R-:W0:Y:S02]  /*ce00*/  SYNCS.PHASECHK.TRANS64.TRYWAIT P2, [UR42+0x22840], R30 ;  /* 0x0228401eff0075a7 */ /* 0x000e24000804016a */
[----:B0-----:R-:W-:Y:S05]  /*ce10*/  @!P2 BRA `(.L_x_52) ;  /* 0x0000004000a4a947 */ /* 0x001fea0003800000 */
.L_x_120:
[----:B------:R-:W-:Y:S01]  /*ce20*/  ULDC.64 UR8, c[0x0][0x300] ;  /* 0x0000c00000087ab9 */ /* 0x000fe20000000a00 */
[----:B------:R-:W-:Y:S01]  /*ce30*/  ULDC.64 UR10, c[0x0][0x310] ;  /* 0x0000c400000a7ab9 */ /* 0x000fe20000000a00 */
[----:B0-----:R-:W-:Y:S01]  /*ce40*/  IMAD R3, R20, UR8, RZ ;  /* 0x0000000814037c24 */ /* 0x001fe2000f8e02ff */
[----:B------:R-:W-:Y:S01]  /*ce50*/  R2UR UR6, R33 ;  /* 0x00000000210672ca */ /* 0x000fe200000e0000 */
[----:B------:R-:W-:Y:S01]  /*ce60*/  IMAD R19, R19, UR10, RZ ;  /* 0x0000000a13137c24 */ /* 0x000fe2000f8e02ff */
[----:B------:R-:W-:Y:S01]  /*ce70*/  ULDC.64 UR4, c[0x0][0x308] ;  /* 0x0000c20000047ab9 */ /* 0x000fe20000000a00 */
[C---:B------:R-:W-:Y:S01]  /*ce80*/  IMAD R5, R6.reuse, UR9, R3 ;  /* 0x0000000906057c24 */ /* 0x040fe2000f8e0203 */
[----:B------:R-:W0:Y:S01]  /*ce90*/  LDC R16, c[0x0][0x2f4] ;  /* 0x0000bd00ff107b82 */ /* 0x000e220000000800 */
[----:B------:R-:W-:Y:S01]  /*cea0*/  IMAD.WIDE.U32 R2, R6, UR8, RZ ;  /* 0x0000000806027c25 */ /* 0x000fe2000f8e00ff */
[----:B------:R-:W-:-:S03]  /*ceb0*/  LOP3.LUT R0, R0, 0xfffffffe, RZ, 0xc0, !PT ;  /* 0xfffffffe00007812 */ /* 0x000fc600078ec0ff */
[----:B------:R-:W-:Y:S02]  /*cec0*/  IMAD.IADD R3, R3, 0x1, R5 ;  /* 0x0000000103037824 */ /* 0x000fe400078e0205 */
[C---:B------:R-:W-:Y:S02]  /*ced0*/  IMAD R19, R10.reuse, UR11, R19 ;  /* 0x0000000b0a137c24 */ /* 0x040fe4000f8e0213 */
[----:B------:R-:W-:-:S04]  /*cee0*/  IMAD.WIDE.U32 R2, R10, UR10, R2 ;  /* 0x0000000a0a027c25 */ /* 0x000fc8000f8e0002 */
[----:B------:R-:W-:Y:S01]  /*cef0*/  IMAD.U32 R5, RZ, RZ, UR4 ;  /* 0x00000004ff057e24 */ /* 0x000fe2000f8e00ff */
[----:B------:R-:W-:Y:S01]  /*cf00*/  IADD3 R3, R3, R19, RZ ;  /* 0x0000001303037210 */ /* 0x000fe20007ffe0ff */
[----:B------:R-:W-:Y:S01]  /*cf10*/  UIMAD UR4, UR6, UR4, URZ ;  /* 0x00000004060472a4 */ /* 0x000fe2000f8e023f */
[----:B------:R-:W-:Y:S02]  /*cf20*/  IMAD R22, R22, UR8, RZ ;  /* 0x0000000816167c24 */ /* 0x000fe4000f8e02ff */
[----:B------:R-:W-:Y:S01]  /*cf30*/  ULDC.64 UR6, c[0x0][0x2e8] ;  /* 0x0000ba0000067ab9 */ /* 0x000fe20000000a00 */
[----:B------:R-:W-:Y:S01]  /*cf40*/  IMAD.WIDE.U32 R2, R5, UR40, R2 ;  /* 0x0000002805027c25 */ /* 0x000fe2000f8e0002 */
[----:B------:R-:W-:-:S03]  /*cf50*/  UIMAD UR4, UR40, UR5, UR4 ;  /* 0x00000005280472a4 */ /* 0x000fc6000f8e0204 */
[----:B------:R-:W-:Y:S01]  /*cf60*/  IMAD.U32 R4, RZ, RZ, UR7 ;  /* 0x00000007ff047e24 */ /* 0x000fe2000f8e00ff */
[----:B------:R-:W-:Y:S01]  /*cf70*/  IADD3 R7, P2, R2, UR6, RZ ;  /* 0x0000000602077c10 */ /* 0x000fe2000ff5e0ff */
[----:B------:R-:W-:Y:S02]  /*cf80*/  IMAD R11, R9, UR9, R22 ;  /* 0x00000009090b7c24 */ /* 0x000fe4000f8e0216 */
[----:B------:R-:W-:Y:S01]  /*cf90*/  IMAD R21, R21, UR10, RZ ;  /* 0x0000000a15157c24 */ /* 0x000fe2000f8e02ff */
[----:B------:R-:W-:Y:S01]  /*cfa0*/  IADD3.X R6, R4, UR4, R3, P2, !PT ;  /* 0x0000000404067c10 */ /* 0x000fe200097fe403 */
[----:B------:R-:W-:-:S04]  /*cfb0*/  IMAD.WIDE.U32 R2, R9, UR8, RZ ;  /* 0x0000000809027c25 */ /* 0x000fc8000f8e00ff */
[----:B------:R-:W-:Y:S02]  /*cfc0*/  IMAD.IADD R3, R3, 0x1, R11 ;  /* 0x0000000103037824 */ /* 0x000fe400078e020b */
[C---:B------:R-:W-:Y:S02]  /*cfd0*/  IMAD R21, R8.reuse, UR11, R21 ;  /* 0x0000000b08157c24 */ /* 0x040fe4000f8e0215 */
[----:B------:R-:W-:-:S04]  /*cfe0*/  IMAD.WIDE.U32 R2, R8, UR10, R2 ;  /* 0x0000000a08027c25 */ /* 0x000fc8000f8e0002 */
[----:B------:R-:W-:Y:S02]  /*cff0*/  IMAD.IADD R3, R3, 0x1, R21 ;  /* 0x0000000103037824 */ /* 0x000fe400078e0215 */
[----:B------:R-:W-:-:S03]  /*d000*/  IMAD.WIDE.U32 R2, R5, UR40, R2 ;  /* 0x0000002805027c25 */ /* 0x000fc6000f8e0002 */
[----:B------:R-:W-:-:S04]  /*d010*/  IADD3 R5, P2, R2, UR6, RZ ;  /* 0x0000000602057c10 */ /* 0x000fc8000ff5e0ff */
[----:B------:R-:W-:Y:S01]  /*d020*/  IADD3.X R4, R4, UR4, R3, P2, !PT ;  /* 0x0000000404047c10 */ /* 0x000fe200097fe403 */
[----:B------:R-:W-:Y:S01]  /*d030*/  UMOV UR4, 0xffffffff ;  /* 0xffffffff00047882 */ /* 0x000fe20000000000 */
[----:B0-----:R-:W-:-:S13]  /*d040*/  ISETP.GE.AND P2, PT, R29, R16, PT ;  /* 0x000000101d00720c */ /* 0x001fda0003f46270 */
[----:B------:R-:W-:Y:S01]  /*d050*/  @P2 LOP3.LUT R0, R0, 0x1, RZ, 0xfc, !PT ;  /* 0x0000000100002812 */ /* 0x000fe200078efcff */
[----:B------:R-:W-:Y:S06]  /*d060*/  BRA.DIV UR4, `(.L_x_53) ;  /* 0x0000004204287947 */ /* 0x000fec000b800000 */
[----:B------:R-:W0:Y:S01]  /*d070*/  SHFL.IDX PT, R14, R7, RZ, 0x181f ;  /* 0x00181fff070e7589 */ /* 0x000e2200000e0000 */
[----:B------:R-:W-:Y:S02]  /*d080*/  P2R R10, PR, RZ, 0x8 ;  /* 0x00000008ff0a7803 */ /* 0x000fe40000000000 */
[C---:B------:R-:W-:Y:S01]  /*d090*/  LOP3.LUT P3, RZ, R0.reuse, 0x80, RZ, 0xc0, !PT ;  /* 0x0000008000ff7812 */ /* 0x040fe2000786c0ff */
[----:B------:R-:W1:Y:S01]  /*d0a0*/  SHFL.IDX PT, R2, R6, RZ, 0x181f ;  /* 0x00181fff06027589 */ /* 0x000e6200000e0000 */
[----:B------:R-:W-:Y:S02]  /*d0b0*/  ISETP.GE.AND P6, PT, R29, R16, PT ;  /* 0x000000101d00720c */ /* 0x000fe40003fc6270 */
[----:B------:R-:W-:Y:S02]  /*d0c0*/  P2R R9, PR, RZ, 0x1 ;  /* 0x00000001ff097803 */ /* 0x000fe40000000000 */
[----:B------:R-:W-:Y:S02]  /*d0d0*/  LOP3.LUT P0, RZ, R0, 0x20, RZ, 0xc0, !PT ;  /* 0x0000002000ff7812 */ /* 0x000fe4000780c0ff */
[----:B------:R-:W-:-:S02]  /*d0e0*/  P2R R8, PR, RZ, 0x2 ;  /* 0x00000002ff087803 */ /* 0x000fc40000000000 */
[----:B------:R-:W-:-:S03]  /*d0f0*/  LOP3.LUT P1, RZ, R0, 0x10, RZ, 0xc0, !PT ;  /* 0x0000001000ff7812 */ /* 0x000fc6000782c0ff */
[----:B0-----:R-:W-:-:S04]  /*d100*/  @P3 IADD3 R14, P2, R29, R14, RZ ;  /* 0x0000000e1d0e3210 */ /* 0x001fc80007f5e0ff */
[----:B-1----:R-:W-:Y:S01]  /*d110*/  @P3 IADD3.X R3, RZ, R2, RZ, P2, !PT ;  /* 0x00000002ff033210 */ /* 0x002fe200017fe4ff */
[----:B------:R-:W-:Y:S02]  /*d120*/  @P3 IMAD.MOV.U32 R2, RZ, RZ, R14 ;  /* 0x000000ffff023224 */ /* 0x000fe400078e000e */
[----:B------:R-:W0:Y:S04]  /*d130*/  SHFL.IDX PT, R14, R7, 0x1, 0x181f ;  /* 0x00381f00070e7f89 */ /* 0x000e2800000e0000 */
[----:B------:R0:W-:Y:S01]  /*d140*/  @P3 LDGSTS.E.BYPASS.LTC128B.128 [R28+0x18400], desc[UR48][R2.64], !P6 ;  /* 0x18400000021c3fae */ /* 0x0001e2000f101d70 */
[----:B------:R-:W-:-:S03]  /*d150*/  ISETP.NE.AND P3, PT, R10, RZ, PT ;  /* 0x000000ff0a00720c */ /* 0x000fc60003f65270 */
[----:B------:R-:W1:Y:S01]  /*d160*/  SHFL.IDX PT, R10, R6, 0x1, 0x181f ;  /* 0x00381f00060a7f89 */ /* 0x000e6200000e0000 */
[----:B0-----:R-:W-:-:S03]  /*d170*/  @P0 IADD3 R2, P2, R29, R14, RZ ;  /* 0x0000000e1d020210 */ /* 0x001fc60007f5e0ff */
[----:B------:R-:W0:Y:S02]  /*d180*/  SHFL.IDX PT, R14, R7, 0x2, 0x181f ;  /* 0x00581f00070e7f89 */ /* 0x000e2400000e0000 */
[----:B-1----:R-:W-:-:S05]  /*d190*/  @P0 IMAD.X R3, RZ, RZ, R10, P2 ;  /* 0x000000ffff030224 */ /* 0x002fca00010e060a */
[----:B------:R1:W-:Y:S01]  /*d1a0*/  @P0 LDGSTS.E.BYPASS.LTC128B.128 [R28+0x18c00], desc[UR48][R2.64], !P6 ;  /* 0x18c00000021c0fae */ /* 0x0003e2000f101d70 */
[----:B------:R-:W-:-:S03]  /*d1b0*/  ISETP.NE.AND P0, PT, R9, RZ, PT ;  /* 0x000000ff0900720c */ /* 0x000fc60003f05270 */
[----:B------:R-:W2:Y:S01]  /*d1c0*/  SHFL.IDX PT, R9, R6, 0x2, 0x181f ;  /* 0x00581f0006097f89 */ /* 0x000ea200000e0000 */
[----:B0-----:R-:W-:-:S05]  /*d1d0*/  @P1 IADD3 R14, P2, R29, R14, RZ ;  /* 0x0000000e1d0e1210 */ /* 0x001fca0007f5e0ff */
[----:B-1----:R-:W-:Y:S02]  /*d1e0*/  @P1 IMAD.MOV.U32 R2, RZ, RZ, R14 ;  /* 0x000000ffff021224 */ /* 0x002fe400078e000e */
[----:B------:R-:W0:Y:S01]  /*d1f0*/  SHFL.IDX PT, R14, R7, 0x3, 0x181f ;  /* 0x00781f00070e7f89 */ /* 0x000e2200000e0000 */
[----:B--2---:R-:W-:-:S05]  /*d200*/  @P1 IMAD.X R9, RZ, RZ, R9, P2 ;  /* 0x000000ffff091224 */ /* 0x004fca00010e0609 */
[----:B------:R-:W-:-:S05]  /*d210*/  @P1 MOV R3, R9 ;  /* 0x0000000900031202 */ /* 0x000fca0000000f00 */
[----:B------:R1:W-:Y:S01]  /*d220*/  @P1 LDGSTS.E.BYPASS.LTC128B.128 [R28+0x19400], desc[UR48][R2.64], !P6 ;  /* 0x19400000021c1fae */ /* 0x0003e2000f101d70 */
[----:B------:R-:W-:-:S03]  /*d230*/  ISETP.NE.AND P1, PT, R8, RZ, PT ;  /* 0x000000ff0800720c */ /* 0x000fc60003f25270 */
[----:B------:R-:W2:Y:S01]  /*d240*/  SHFL.IDX PT, R8, R6, 0x3, 0x181f ;  /* 0x00781f0006087f89 */ /* 0x000ea200000e0000 */
[----:B0-----:R-:W-:-:S05]  /*d250*/  @P5 IADD3 R14, P2, R29, R14, RZ ;  /* 0x0000000e1d0e5210 */ /* 0x001fca0007f5e0ff */
[----:B-1----:R-:W-:Y:S02]  /*d260*/  @P5 IMAD.MOV.U32 R2, RZ, RZ, R14 ;  /* 0x000000ffff025224 */ /* 0x002fe400078e000e */
[----:B------:R-:W0:Y:S01]  /*d270*/  SHFL.IDX PT, R14, R7, 0x4, 0x181f ;  /* 0x00981f00070e7f89 */ /* 0x000e2200000e0000 */
[----:B--2---:R-:W-:-:S03]  /*d280*/  @P5 IMAD.X R9, RZ, RZ, R8, P2 ;  /* 0x000000ffff095224 */ /* 0x004fc600010e0608 */
[----:B------:R-:W1:Y:S01]  /*d290*/  SHFL.IDX PT, R8, R6, 0x4, 0x181f ;  /* 0x00981f0006087f89 */ /* 0x000e6200000e0000 */
[----:B------:R-:W-:-:S05]  /*d2a0*/  @P5 IMAD.MOV.U32 R3, RZ, RZ, R9 ;  /* 0x000000ffff035224 */ /* 0x000fca00078e0009 */
[----:B------:R2:W-:Y:S01]  /*d2b0*/  @P5 LDGSTS.E.BYPASS.LTC128B.128 [R28+0x19c00], desc[UR48][R2.64], !P6 ;  /* 0x19c00000021c5fae */ /* 0x0005e2000f101d70 */
[----:B0-----:R-:W-:Y:S02]  /*d2c0*/  @P4 IADD3 R14, P2, R29, R14, RZ ;  /* 0x0000000e1d0e4210 */ /* 0x001fe40007f5e0ff */
[----:B------:R-:W-:Y:S02]  /*d2d0*/  LOP3.LUT P5, RZ, R0, 0x40, RZ, 0xc0, !PT ;  /* 0x0000004000ff7812 */ /* 0x000fe400078ac0ff */
[----:B--2---:R-:W-:Y:S02]  /*d2e0*/  @P4 MOV R2, R14 ;  /* 0x0000000e00024202 */ /* 0x004fe40000000f00 */
[----:B------:R-:W0:Y:S01]  /*d2f0*/  SHFL.IDX PT, R14, R7, 0x5, 0x181f ;  /* 0x00b81f00070e7f89 */ /* 0x000e2200000e0000 */
[----:B-1----:R-:W-:-:S03]  /*d300*/  @P4 IMAD.X R9, RZ, RZ, R8, P2 ;  /* 0x000000ffff094224 */ /* 0x002fc600010e0608 */
[----:B------:R-:W1:Y:S01]  /*d310*/  SHFL.IDX PT, R8, R6, 0x5, 0x181f ;  /* 0x00b81f0006087f89 */ /* 0x000e6200000e0000 */
[----:B------:R-:W-:-:S05]  /*d320*/  @P4 IMAD.MOV.U32 R3, RZ, RZ, R9 ;  /* 0x000000ffff034224 */ /* 0x000fca00078e0009 */
[----:B------:R2:W-:Y:S01]  /*d330*/  @P4 LDGSTS.E.BYPASS.LTC128B.128 [R28+0x1a400], desc[UR48][R2.64], !P6 ;  /* 0x1a400000021c4fae */ /* 0x0005e2000f101d70 */
[----:B0-----:R-:W-:-:S05]  /*d340*/  @P3 IADD3 R14, P2, R29, R14, RZ ;  /* 0x0000000e1d0e3210 */ /* 0x001fca0007f5e0ff */
[----:B--2---:R-:W-:Y:S02]  /*d350*/  @P3 IMAD.MOV.U32 R2, RZ, RZ, R14 ;  /* 0x000000ffff023224 */ /* 0x004fe400078e000e */
[----:B------:R-:W0:Y:S01]  /*d360*/  SHFL.IDX PT, R14, R7, 0x6, 0x181f ;  /* 0x00d81f00070e7f89 */ /* 0x000e2200000e0000 */
[----:B-1----:R-:W-:-:S03]  /*d370*/  @P3 IMAD.X R9, RZ, RZ, R8, P2 ;  /* 0x000000ffff093224 */ /* 0x002fc600010e0608 */
[----:B------:R-:W1:Y:S01]  /*d380*/  SHFL.IDX PT, R8, R6, 0x6, 0x181f ;  /* 0x00d81f0006087f89 */ /* 0x000e6200000e0000 */
[----:B------:R-:W-:-:S05]  /*d390*/  @P3 IMAD.MOV.U32 R3, RZ, RZ, R9 ;  /* 0x000000ffff033224 */ /* 0x000fca00078e0009 */
[----:B------:R2:W-:Y:S01]  /*d3a0*/  @P3 LDGSTS.E.BYPASS.LTC128B.128 [R28+0x1ac00], desc[UR48][R2.64], !P6 ;  /* 0x1ac00000021c3fae */ /* 0x0005e2000f101d70 */
[----:B0-----:R-:W-:-:S04]  /*d3b0*/  @P5 IADD3 R14, P2, R29, R14, RZ ;  /* 0x0000000e1d0e5210 */ /* 0x001fc80007f5e0ff */
[----:B-1----:R-:W-:Y:S01]  /*d3c0*/  @P5 IADD3.X R9, RZ, R8, RZ, P2, !PT ;  /* 0x00000008ff095210 */ /* 0x002fe200017fe4ff */
[----:B--2---:R-:W-:Y:S01]  /*d3d0*/  @P5 IMAD.MOV.U32 R2, RZ, RZ, R14 ;  /* 0x000000ffff025224 */ /* 0x004fe200078e000e */
[----:B------:R-:W-:Y:S03]  /*d3e0*/  SHFL.IDX PT, R8, R6, 0x7, 0x181f ;  /* 0x00f81f0006087f89 */ /* 0x000fe600000e0000 */
[----:B------:R-:W-:Y:S01]  /*d3f0*/  @P5 IMAD.MOV.U32 R3, RZ, RZ, R9 ;  /* 0x000000ffff035224 */ /* 0x000fe200078e0009 */
[----:B------:R-:W0:Y:S04]  /*d400*/  SHFL.IDX PT, R14, R7, 0x7, 0x181f ;  /* 0x00f81f00070e7f89 */ /* 0x000e2800000e0000 */
[----:B------:R1:W-:Y:S04]  /*d410*/  @P5 LDGSTS.E.BYPASS.LTC128B.128 [R28+0x1b400], desc[UR48][R2.64], !P6 ;  /* 0x1b400000021c5fae */ /* 0x0003e8000f101d70 */
[----:B------:R-:W-:Y:S01]  /*d420*/  SHFL.IDX PT, R6, R4, 0x1, 0x181f ;  /* 0x00381f0004067f89 */ /* 0x000fe200000e0000 */
[----:B0-----:R-:W-:-:S03]  /*d430*/  @P0 IADD3 R9, P2, R29, R14, RZ ;  /* 0x0000000e1d090210 */ /* 0x001fc60007f5e0ff */
[----:B------:R-:W0:Y:S02]  /*d440*/  SHFL.IDX PT, R14, R5, RZ, 0x181f ;  /* 0x00181fff050e7589 */ /* 0x000e2400000e0000 */
[----:B------:R-:W-:Y:S02]  /*d450*/  @P0 IMAD.X R10, RZ, RZ, R8, P2 ;  /* 0x000000ffff0a0224 */ /* 0x000fe400010e0608 */
[----:B------:R-:W2:Y:S01]  /*d460*/  SHFL.IDX PT, R8, R4, RZ, 0x181f ;  /* 0x00181fff04087589 */ /* 0x000ea200000e0000 */
[----:B-1----:R-:W-:Y:S02]  /*d470*/  @P0 IMAD.MOV.U32 R2, RZ, RZ, R9 ;  /* 0x000000ffff020224 */ /* 0x002fe400078e0009 */
[----:B------:R-:W-:-:S05]  /*d480*/  @P0 MOV R3, R10 ;  /* 0x0000000a00030202 */ /* 0x000fca0000000f00 */
[----:B------:R1:W-:Y:S01]  /*d490*/  @P0 LDGSTS.E.BYPASS.LTC128B.128 [R28+0x1bc00], desc[UR48][R2.64], !P6 ;  /* 0x1bc00000021c0fae */ /* 0x0003e2000f101d70 */
[----:B0-----:R-:W-:-:S05]  /*d4a0*/  @P1 IADD3 R14, P0, R29, R14, RZ ;  /* 0x0000000e1d0e1210 */ /* 0x001fca0007f1e0ff */
[----:B--2---:R-:W-:Y:S02]  /*d4b0*/  @P1 IMAD.X R9, RZ, RZ, R8, P0 ;  /* 0x000000ffff091224 */ /* 0x004fe400000e0608 */
[----:B-1----:R-:W-:Y:S02]  /*d4c0*/  @P1 IMAD.MOV.U32 R2, RZ, RZ, R14 ;  /* 0x000000ffff021224 */ /* 0x002fe400078e000e */
[----:B------:R-:W-:Y:S01]  /*d4d0*/  @P1 IMAD.MOV.U32 R3, RZ, RZ, R9 ;  /* 0x000000ffff031224 */ /* 0x000fe200078e0009 */
[----:B------:R0:W1:Y:S04]  /*d4e0*/  SHFL.IDX PT, R14, R5, 0x1, 0x181f ;  /* 0x00381f00050e7f89 */ /* 0x00006800000e0000 */
[----:B------:R0:W-:Y:S02]  /*d4f0*/  @P1 LDGSTS.E.BYPASS.LTC128B.128 [R28+0x1c400], desc[UR48][R2.64], !P6 ;  /* 0x1c400000021c1fae */ /* 0x0001e4000f101d70 */
.L_x_142:
[----:B------:R-:W-:Y:S02]  /*d500*/  LOP3.LUT P2, RZ, R0, 0x100, RZ, 0xc0, !PT ;  /* 0x0000010000ff7812 */ /* 0x000fe4000784c0ff */
[----:B------:R-:W-:-:S11]  /*d510*/  ISETP.GE.AND P1, PT, R29, R16, PT ;  /* 0x000000101d00720c */ /* 0x000fd60003f26270 */
[----:B01----:R-:W-:-:S05]  /*d520*/  @P2 IADD3 R2, P0, R29, R14, RZ ;  /* 0x0000000e1d022210 */ /* 0x003fca0007f1e0ff */
[----:B------:R-:W-:-:S05]  /*d530*/  @P2 IMAD.X R3, RZ, RZ, R6, P0 ;  /* 0x000000ffff032224 */ /* 0x000fca00000e0606 */
[----:B------:R-:W-:Y:S01]  /*d540*/  @!PT LDS RZ, [RZ] ;  /* 0x00000000fffff984 */ /* 0x000fe20000000800 */
[----:B------:R-:W-:Y:S01]  /*d550*/  @!PT LDS RZ, [RZ] ;  /* 0x00000000fffff984 */ /* 0x000fe20000000800 */
[----:B------:R-:W-:Y:S01]  /*d560*/  @!PT LDS RZ, [RZ] ;  /* 0x00000000fffff984 */ /* 0x000fe20000000800 */
[----:B------:R0:W-:Y:S01]  /*d570*/  @P2 LDGSTS.E.BYPASS.LTC128B.128 [R28+0x1cc00], desc[UR48][R2.64], !P1 ;  /* 0x1cc00000021c2fae */ /* 0x0001e2000c901d70 */
[----:B------:R-:W-:Y:S01]  /*d580*/  NOP ;  /* 0x0000000000007918 */ /* 0x000fe20000000000 */
[----:B------:R-:W-:Y:S02]  /*d590*/  SYNCS.ARRIVE.TRANS64.RED.A0T1 RZ, [UR42+0x22830], RZ ;  /* 0x022830ffffff79a7 */ /* 0x000fe4000820042a */
[----:B------:R-:W-:Y:S01]  /*d5a0*/  ARRIVES.LDGSTSBAR.64.TRANSCNT [UR42+0x22830] ;  /* 0x02283000ff0079b0 */ /* 0x000fe20008000aaa */
[----:B------:R-:W-:Y:S01]  /*d5b0*/  NOP ;  /* 0x0000000000007918 */ /* 0x000fe20000000000 */
[----:B------:R-:W-:-:S06]  /*d5c0*/  ULOP3.LUT UR4, UR36, 0x2, URZ, 0xfc, !UPT ;  /* 0x0000000224047892 */ /* 0x000fcc000f8efc3f */
[----:B------:R-:W-:-:S04]  /*d5d0*/  MOV R4, UR4 ;  /* 0x0000000400047c02 */ /* 0x000fc80008000f00 */
[----:B------:R-:W-:-:S13]  /*d5e0*/  ISETP.NE.AND P1, PT, R4, 0x3, PT ;  /* 0x000000030400780c */ /* 0x000fda0003f25270 */
[----:B0-----:R-:W-:Y:S05]  /*d5f0*/  @!P1 BRA `(.L_x_54) ;  /* 0x0000000000049947 */ /* 0x001fea0003800000 */
[----:B------:R-:W-:Y:S01]  /*d600*/  BPT.TRAP 0x1 ;  /* 0x000000040000795c */ /* 0x000fe20000300000 */
.L_x_54:
[----:B------:R-:W-:Y:S01]  /*d610*/  SYNCS.ARRIVE.TRANS64.A1T0 RZ, [UR42+0x22830], RZ ;  /* 0x022830ffffff79a7 */ /* 0x000fe2000810002a */
[----:B------:R-:W-:Y:S05]  /*d620*/  WARPSYNC.ALL ;  /* 0x0000000000007948 */ /* 0x000fea0003800000 */
[----:B------:R-:W-:Y:S01]  /*d630*/  UIADD3 UR5, UR42, 0x14400, URZ ;  /* 0x000144002a057890 */ /* 0x000fe2000fffe03f */
[----:B------:R-:W-:Y:S01]  /*d640*/  R2UR UR4, R33 ;  /* 0x00000000210472ca */ /* 0x000fe200000e0000 */
[----:B------:R-:W-:Y:S01]  /*d650*/  ULDC.64 UR6, c[0x0][0x2d8] ;  /* 0x0000b60000067ab9 */ /* 0x000fe20000000a00 */
[----:B------:R-:W-:Y:S01]  /*d660*/  SHF.R.S32.HI R16, RZ, 0x1f, R27 ;  /* 0x0000001fff107819 */ /* 0x000fe2000001141b */
[----:B------:R-:W-:Y:S02]  /*d670*/  ULOP3.LUT UP0, URZ, UR5, 0x3ff, URZ, 0xc0, !UPT ;  /* 0x000003ff053f7892 */ /* 0x000fe4000f80c03f */
[----:B------:R-:W-:Y:S01]  /*d680*/  UIMAD.WIDE.U32 UR38, UR40, UR6, URZ ;  /* 0x00000006282672a5 */ /* 0x000fe2000f8e003f */
[----:B------:R-:W-:Y:S03]  /*d690*/  BAR.SYNC.DEFER_BLOCKING 0x8, 0x180 ;  /* 0x0206000000007b1d */ /* 0x000fe60000010000 */
[----:B------:R-:W-:-:S04]  /*d6a0*/  PLOP3.LUT P0, PT, PT, PT, UP0, 0x80, 0x0 ;  /* 0x000000000000781c */ /* 0x000fc80003f0f008 */
[----:B------:R-:W-:-:S04]  /*d6b0*/  UIMAD UR4, UR4, UR6, URZ ;  /* 0x00000006040472a4 */ /* 0x000fc8000f8e023f */
[----:B------:R-:W-:-:S04]  /*d6c0*/  UIMAD UR4, UR40, UR7, UR4 ;  /* 0x00000007280472a4 */ /* 0x000fc8000f8e0204 */
[----:B------:R-:W-:Y:S01]  /*d6d0*/  UIADD3 UR43, UR39, UR4, URZ ;  /* 0x00000004272b7290 */ /* 0x000fe2000fffe03f */
[----:B------:R-:W-:Y:S11]  /*d6e0*/  @!P0 BRA `(.L_x_55) ;  /* 0x0000000000408947 */ /* 0x000ff60003800000 */
[----:B------:R-:W-:Y:S01]  /*d6f0*/  MOV R2, 0x0 ;  /* 0x0000000000027802 */ /* 0x000fe20000000f00 */
[----:B------:R-:W-:Y:S01]  /*d700*/  ULDC.64 UR6, c[0x4][0x98] ;  /* 0x0100260000067ab9 */ /* 0x000fe20000000a00 */
[----:B------:R-:W-:Y:S01]  /*d710*/  ULDC.64 UR8, c[0x4][0xa0] ;  /* 0x0100280000087ab9 */ /* 0x000fe20000000a00 */
[----:B------:R-:W-:Y:S01]  /*d720*/  ULDC.64 UR4, c[0x4][0x28] ;  /* 0x01000a0000047ab9 */ /* 0x000fe20000000a00 */
[----:B------:R-:W-:Y:S01]  /*d730*/  IMAD.U32 R4, RZ, RZ, UR6 ;  /* 0x00000006ff047e24 */ /* 0x000fe2000f8e00ff */
[----:B------:R-:W-:Y:S01]  /*d740*/  MOV R10, UR4 ;  /* 0x00000004000a7c02 */ /* 0x000fe20008000f00 */
[----:B------:R-:W0:Y:S01]  /*d750*/  LDC.64 R2, c[0x4][R2] ;  /* 0x0100000002027b82 */ /* 0x000e220000000a00 */
[----:B------:R-:W-:Y:S02]  /*d760*/  IMAD.U32 R5, RZ, RZ, UR7 ;  /* 0x00000007ff057e24 */ /* 0x000fe4000f8e00ff */
[----:B------:R-:W-:Y:S02]  /*d770*/  IMAD.U32 R6, RZ, RZ, UR8 ;  /* 0x00000008ff067e24 */ /* 0x000fe4000f8e00ff */
[----:B------:R-:W-:-:S02]  /*d780*/  IMAD.U32 R7, RZ, RZ, UR9 ;  /* 0x00000009ff077e24 */ /* 0x000fc4000f8e00ff */
[----:B------:R-:W-:Y:S02]  /*d790*/  IMAD.U32 R11, RZ, RZ, UR5 ;  /* 0x00000005ff0b7e24 */ /* 0x000fe4000f8e00ff */
[----:B------:R-:W-:Y:S02]  /*d7a0*/  IMAD.MOV.U32 R8, RZ, RZ, 0x70 ;  /* 0x00000070ff087424 */ /* 0x000fe400078e00ff */
[----:B------:R-:W-:Y:S02]  /*d7b0*/  IMAD.MOV.U32 R12, RZ, RZ, 0x1 ;  /* 0x00000001ff0c7424 */ /* 0x000fe400078e00ff */
[----:B------:R-:W-:-:S07]  /*d7c0*/  IMAD.MOV.U32 R13, RZ, RZ, RZ ;  /* 0x000000ffff0d7224 */ /* 0x000fce00078e00ff */
[----:B------:R-:W-:-:S07]  /*d7d0*/  LEPC R20, `(.L_x_55) ;  /* 0x000000001014794e */ /* 0x000fce0000000000 */
[----:B0-----:R-:W-:Y:S05]  /*d7e0*/  CALL.ABS.NOINC R2 ;  /* 0x0000000002007343 */ /* 0x001fea0003c00000 */
.L_x_55:
[----:B------:R-:W0:Y:S01]  /*d7f0*/  LDC R6, c[0x0][0x448] ;  /* 0x00011200ff067b82 */ /* 0x000e220000000800 */
[----:B------:R-:W-:Y:S01]  /*d800*/  LEA R23, R25, R23, 0x7 ;  /* 0x0000001719177211 */ /* 0x000fe200078e38ff */
[----:B------:R-:W-:Y:S01]  /*d810*/  IMAD.U32 R4, RZ, RZ, UR38 ;  /* 0x00000026ff047e24 */ /* 0x000fe2000f8e00ff */
[----:B------:R-:W-:Y:S01]  /*d820*/  ULDC.64 UR4, c[0x0][0x2e0] ;  /* 0x0000b80000047ab9 */ /* 0x000fe20000000a00 */
[----:B------:R-:W-:Y:S01]  /*d830*/  IMAD.U32 R5, RZ, RZ, UR39 ;  /* 0x00000027ff057e24 */ /* 0x000fe2000f8e00ff */
[----:B------:R-:W-:Y:S01]  /*d840*/  MOV R5, R23 ;  /* 0x0000001700057202 */ /* 0x000fe20000000f00 */
[----:B------:R-:W-:Y:S01]  /*d850*/  IMAD R16, R16, UR4, RZ ;  /* 0x0000000410107c24 */ /* 0x000fe2000f8e02ff */
[----:B------:R-:W-:Y:S01]  /*d860*/  ULDC UR6, c[0x0][0x2b8] ;  /* 0x0000ae0000067ab9 */ /* 0x000fe20000000800 */
[----:B------:R-:W-:Y:S02]  /*d870*/  IMAD.U32 R3, RZ, RZ, UR43 ;  /* 0x0000002bff037e24 */ /* 0x000fe4000f8e00ff */
[----:B------:R-:W-:-:S02]  /*d880*/  IMAD.MOV.U32 R2, RZ, RZ, R4 ;  /* 0x000000ffff027224 */ /* 0x000fc400078e0004 */
[C---:B------:R-:W-:Y:S02]  /*d890*/  IMAD R7, R27.reuse, UR5, R16 ;  /* 0x000000051b077c24 */ /* 0x040fe4000f8e0210 */
[----:B------:R-:W-:Y:S01]  /*d8a0*/  IMAD.WIDE.U32 R2, R27, UR4, R2 ;  /* 0x000000041b027c25 */ /* 0x000fe2000f8e0002 */
[----:B------:R-:W-:-:S03]  /*d8b0*/  ULDC.64 UR4, c[0x0][0x2d0] ;  /* 0x0000b40000047ab9 */ /* 0x000fc60000000a00 */
[----:B------:R-:W-:Y:S01]  /*d8c0*/  IMAD.IADD R3, R3, 0x1, R7 ;  /* 0x0000000103037824 */ /* 0x000fe200078e0207 */
[----:B0-----:R-:W-:-:S13]  /*d8d0*/  ISETP.NE.AND P0, PT, R6, 0x1, PT ;  /* 0x000000010600780c */ /* 0x001fda0003f05270 */
[----:B------:R-:W0:Y:S08]  /*d8e0*/  @P0 LDC R0, c[0x0][0x44c] ;  /* 0x00011300ff000b82 */ /* 0x000e300000000800 */
[----:B------:R-:W1:Y:S01]  /*d8f0*/  @P0 LDC R9, c[0x0][0x450] ;  /* 0x00011400ff090b82 */ /* 0x000e620000000800 */
[----:B0-----:R-:W-:-:S05]  /*d900*/  @P0 IMAD.HI.U32 R0, R23, R0, RZ ;  /* 0x0000000017000227 */ /* 0x001fca00078e00ff */
[----:B-1----:R-:W-:Y:S02]  /*d910*/  @P0 SHF.R.U32.HI R5, RZ, R9, R0 ;  /* 0x00000009ff050219 */ /* 0x002fe40000011600 */
[----:B------:R-:W-:Y:S02]  /*d920*/  ISETP.GE.AND P0, PT, R29, UR6, PT ;  /* 0x000000061d007c0c */ /* 0x000fe4000bf06270 */
[----:B------:R-:W-:Y:S01]  /*d930*/  SHF.R.S32.HI R0, RZ, 0x1f, R5 ;  /* 0x0000001fff007819 */ /* 0x000fe20000011405 */
[----:B------:R-:W-:-:S04]  /*d940*/  IMAD.WIDE.U32 R2, R5, UR4, R2 ;  /* 0x0000000405027c25 */ /* 0x000fc8000f8e0002 */
[----:B------:R-:W-:-:S04]  /*d950*/  IMAD R0, R0, UR4, RZ ;  /* 0x0000000400007c24 */ /* 0x000fc8000f8e02ff */
[----:B------:R-:W-:Y:S01]  /*d960*/  IMAD R7, R5, UR5, R0 ;  /* 0x0000000505077c24 */ /* 0x000fe2000f8e0200 */
[----:B------:R-:W-:Y:S01]  /*d970*/  ULDC.64 UR4, c[0x0][0x2c8] ;  /* 0x0000b20000047ab9 */ /* 0x000fe20000000a00 */
[----:B------:R-:W-:Y:S02]  /*d980*/  IMAD.MOV R0, RZ, RZ, -R5 ;  /* 0x000000ffff007224 */ /* 0x000fe400078e0a05 */
[----:B------:R-:W-:Y:S02]  /*d990*/  IMAD.IADD R3, R3, 0x1, R7 ;  /* 0x0000000103037824 */ /* 0x000fe400078e0207 */
[----:B------:R-:W-:-:S04]  /*d9a0*/  IMAD R23, R6, R0, R23 ;  /* 0x0000000006177224 */ /* 0x000fc800078e0217 */
[----:B------:R-:W-:Y:S01]  /*d9b0*/  IMAD.WIDE.U32 R2, R23, UR4, R2 ;  /* 0x0000000417027c25 */ /* 0x000fe2000f8e0002 */
[----:B------:R-:W-:-:S05]  /*d9c0*/  SHF.R.S32.HI R0, RZ, 0x1f, R23 ;  /* 0x0000001fff007819 */ /* 0x000fca0000011417 */
[----:B------:R-:W-:-:S04]  /*d9d0*/  IMAD R0, R0, UR4, RZ ;  /* 0x0000000400007c24 */ /* 0x000fc8000f8e02ff */
[----:B------:R-:W-:Y:S01]  /*d9e0*/  IMAD R5, R23, UR5, R0 ;  /* 0x0000000517057c24 */ /* 0x000fe2000f8e0200 */
[----:B------:R-:W-:Y:S02]  /*d9f0*/  ULDC.64 UR4, c[0x0][0x280] ;  /* 0x0000a00000047ab9 */ /* 0x000fe40000000a00 */
[----:B------:R-:W-:Y:S01]  /*da00*/  IADD3 R0, P1, R2, UR4, RZ ;  /* 0x0000000402007c10 */ /* 0x000fe2000ff3e0ff */
[----:B------:R-:W-:-:S03]  /*da10*/  UMOV UR4, 0xffffffff ;  /* 0xffffffff00047882 */ /* 0x000fc60000000000 */
[----:B------:R-:W-:Y:S01]  /*da20*/  IADD3.X R5, R3, UR5, R5, P1, !PT ;  /* 0x0000000503057c10 */ /* 0x000fe20008ffe405 */
[----:B------:R-:W-:Y:S08]  /*da30*/  BRA.DIV UR4, `(.L_x_56) ;  /* 0x0000004204ac7947 */ /* 0x000ff0000b800000 */
[----:B------:R-:W0:Y:S01]  /*da40*/  SHFL.IDX PT, R14, R0, RZ, 0x181f ;  /* 0x00181fff000e7589 */ /* 0x000e2200000e0000 */
[----:B------:R-:W-:Y:S01]  /*da50*/  ULDC UR4, c[0x0][0x288] ;  /* 0x0000a20000047ab9 */ /* 0x000fe20000000800 */
[----:B------:R-:W-:Y:S02]  /*da60*/  IMAD R25, R25, 0x80, R24 ;  /* 0x0000008019197824 */ /* 0x000fe400078e0218 */
[----:B------:R-:W1:Y:S01]  /*da70*/  SHFL.IDX PT, R2, R5, RZ, 0x181f ;  /* 0x00181fff05027589 */ /* 0x000e6200000e0000 */
[----:B------:R-:W-:Y:S02]  /*da80*/  IMAD R4, R6, UR4, RZ ;  /* 0x0000000406047c24 */ /* 0x000fe4000f8e02ff */
[C---:B------:R-:W-:Y:S01]  /*da90*/  IADD3 R7, R25.reuse, 0x10, RZ ;  /* 0x0000001019077810 */ /* 0x040fe20007ffe0ff */
[----:B------:R-:W2:Y:S01]  /*daa0*/  SHFL.IDX PT, R8, R0, 0x1, 0x181f ;  /* 0x00381f0000087f89 */ /* 0x000ea200000e0000 */
[C---:B------:R-:W-:Y:S01]  /*dab0*/  VIADD R11, R25.reuse, 0x20 ;  /* 0x00000020190b7836 */ /* 0x040fe20000000000 */
[----:B------:R-:W-:-:S02]  /*dac0*/  ISETP.GE.AND P1, PT, R25, R4, PT ;  /* 0x000000041900720c */ /* 0x000fc40003f26270 */
[----:B------:R-:W3:Y:S11]  /*dad0*/  SHFL.IDX PT, R6, R5, 0x1, 0x181f ;  /* 0x00381f0005067f89 */ /* 0x000ef600000e0000 */
[----:B0-----:R-:W-:-:S05]  /*dae0*/  @!P1 IADD3 R14, P2, R29, R14, RZ ;  /* 0x0000000e1d0e9210 */ /* 0x001fca0007f5e0ff */
[----:B-1----:R-:W-:Y:S01]  /*daf0*/  @!P1 IMAD.X R3, RZ, RZ, R2, P2 ;  /* 0x000000ffff039224 */ /* 0x002fe200010e0602 */
[-C--:B------:R-:W-:Y:S01]  /*db00*/  ISETP.GE.AND P2, PT, R7, R4.reuse, PT ;  /* 0x000000040700720c */ /* 0x080fe20003f46270 */
[----:B------:R-:W-:Y:S01]  /*db10*/  @!P1 IMAD.MOV.U32 R2, RZ, RZ, R14 ;  /* 0x000000ffff029224 */ /* 0x000fe200078e000e */
[----:B------:R-:W-:Y:S04]  /*db20*/  SHFL.IDX PT, R7, R5, 0x2, 0x181f ;  /* 0x00581f0005077f89 */ /* 0x000fe800000e0000 */
[----:B------:R-:W0:Y:S04]  /*db30*/  SHFL.IDX PT, R14, R0, 0x2, 0x181f ;  /* 0x00581f00000e7f89 */ /* 0x000e2800000e0000 */
[----:B------:R1:W-:Y:S01]  /*db40*/  @!P1 LDGSTS.E.BYPASS.LTC128B.128 [R28+0x14400], desc[UR48][R2.64], !P0 ;  /* 0x14400000021c9fae */ /* 0x0003e2000c101d70 */
[----:B------:R-:W-:-:S02]  /*db50*/  ISETP.GE.AND P1, PT, R11, R4, PT ;  /* 0x000000040b00720c */ /* 0x000fc40003f26270 */
[----:B--2---:R-:W-:-:S05]  /*db60*/  @!P2 IADD3 R8, P3, R29, R8, RZ ;  /* 0x000000081d08a210 */ /* 0x004fca0007f7e0ff */
[----:B---3--:R-:W-:Y:S02]  /*db70*/  @!P2 IMAD.X R9, RZ, RZ, R6, P3 ;  /* 0x000000ffff09a224 */ /* 0x008fe400018e0606 */
[----:B------:R-:W-:Y:S01]  /*db80*/  SHFL.IDX PT, R6, R5, 0x3, 0x181f ;  /* 0x00781f0005067f89 */ /* 0x000fe200000e0000 */
[----:B-1----:R-:W-:Y:S01]  /*db90*/  @!P2 MOV R2, R8 ;  /* 0x000000080002a202 */ /* 0x002fe20000000f00 */
[----:B------:R-:W-:Y:S02]  /*dba0*/  @!P2 IMAD.MOV.U32 R3, RZ, RZ, R9 ;  /* 0x000000ffff03a224 */ /* 0x000fe400078e0009 */
[----:B------:R-:W1:Y:S01]  /*dbb0*/  SHFL.IDX PT, R8, R0, 0x3, 0x181f ;  /* 0x00781f0000087f89 */ /* 0x000e6200000e0000 */
[----:B------:R-:W-:-:S03]  /*dbc0*/  VIADD R9, R25, 0x30 ;  /* 0x0000003019097836 */ /* 0x000fc60000000000 */
[----:B------:R2:W-:Y:S01]  /*dbd0*/  @!P2 LDGSTS.E.BYPASS.LTC128B.128 [R28+0x14c00], desc[UR48][R2.64], !P0 ;  /* 0x14c00000021cafae */ /* 0x0005e2000c101d70 */
[----:B0-----:R-:W-:-:S05]  /*dbe0*/  @!P1 IADD3 R14, P2, R29, R14, RZ ;  /* 0x0000000e1d0e9210 */ /* 0x001fca0007f5e0ff */
[----:B--2---:R-:W-:Y:S01]  /*dbf0*/  @!P1 IMAD.X R3, RZ, RZ, R7, P2 ;  /* 0x000000ffff039224 */ /* 0x004fe200010e0607 */
[----:B------:R-:W-:Y:S01]  /*dc00*/  ISETP.GE.AND P2, PT, R9, R4, PT ;  /* 0x000000040900720c */ /* 0x000fe20003f46270 */
[----:B------:R-:W-:Y:S01]  /*dc10*/  @!P1 IMAD.MOV.U32 R2, RZ, RZ, R14 ;  /* 0x000000ffff029224 */ /* 0x000fe200078e000e */
[----:B------:R-:W-:Y:S01]  /*dc20*/  SHFL.IDX PT, R7, R5, 0x4, 0x181f ;  /* 0x00981f0005077f89 */ /* 0x000fe200000e0000 */
[----:B------:R-:W-:-:S03]  /*dc30*/  IADD3 R9, R25, 0x40, RZ ;  /* 0x0000004019097810 */ /* 0x000fc60007ffe0ff */
[----:B------:R-:W0:Y:S04]  /*dc40*/  SHFL.IDX PT, R14, R0, 0x4, 0x181f ;  /* 0x00981f00000e7f89 */ /* 0x000e2800000e0000 */
[----:B------:R1:W-:Y:S03]  /*dc50*/  @!P1 LDGSTS.E.BYPASS.LTC128B.128 [R28+0x15400], desc[UR48][R2.64], !P0 ;  /* 0x15400000021c9fae */ /* 0x0003e6000c101d70 */
[----:B-1----:R-:W-:Y:S02]  /*dc60*/  @!P2 IADD3 R2, P1, R29, R8, RZ ;  /* 0x000000081d02a210 */ /* 0x002fe40007f3e0ff */
[----:B------:R-:W1:Y:S03]  /*dc70*/  SHFL.IDX PT, R8, R0, 0x5, 0x181f ;  /* 0x00b81f0000087f89 */ /* 0x000e6600000e0000 */
[----:B------:R-:W-:Y:S01]  /*dc80*/  @!P2 IMAD.X R3, RZ, RZ, R6, P1 ;  /* 0x000000ffff03a224 */ /* 0x000fe200008e0606 */
[----:B------:R-:W-:Y:S01]  /*dc90*/  ISETP.GE.AND P1, PT, R9, R4, PT ;  /* 0x000000040900720c */ /* 0x000fe20003f26270 */
[----:B------:R-:W2:Y:S01]  /*dca0*/  SHFL.IDX PT, R6, R5, 0x5, 0x181f ;  /* 0x00b81f0005067f89 */ /* 0x000ea200000e0000 */
[----:B------:R-:W-:-:S03]  /*dcb0*/  VIADD R9, R25, 0x50 ;  /* 0x0000005019097836 */ /* 0x000fc60000000000 */
[----:B------:R0:W-:Y:S08]  /*dcc0*/  @!P2 LDGSTS.E.BYPASS.LTC128B.128 [R28+0x15c00], desc[UR48][R2.64], !P0 ;  /* 0x15c00000021cafae */ /* 0x0001f0000c101d70 */
[----:B0-----:R-:W-:Y:S02]  /*dcd0*/  @!P1 IADD3 R2, P2, R29, R14, RZ ;  /* 0x0000000e1d029210 */ /* 0x001fe40007f5e0ff */
[----:B------:R-:W0:Y:S03]  /*dce0*/  SHFL.IDX PT, R14, R0, 0x6, 0x181f ;  /* 0x00d81f00000e7f89 */ /* 0x000e2600000e0000 */
[----:B------:R-:W-:Y:S01]  /*dcf0*/  @!P1 IMAD.X R3, RZ, RZ, R7, P2 ;  /* 0x000000ffff039224 */ /* 0x000fe200010e0607 */
[----:B------:R-:W-:Y:S01]  /*dd00*/  ISETP.GE.AND P2, PT, R9, R4, PT ;  /* 0x000000040900720c */ /* 0x000fe20003f46270 */
[----:B------:R-:W3:Y:S01]  /*dd10*/  SHFL.IDX PT, R7, R5, 0x6, 0x181f ;  /* 0x00d81f0005077f89 */ /* 0x000ee200000e0000 */
[----:B------:R-:W-:-:S03]  /*dd20*/  VIADD R9, R25, 0x60 ;  /* 0x0000006019097836 */ /* 0x000fc60000000000 */
[----:B------:R1:W-:Y:S08]  /*dd30*/  @!P1 LDGSTS.E.BYPASS.LTC128B.128 [R28+0x16400], desc[UR48][R2.64], !P0 ;  /* 0x16400000021c9fae */ /* 0x0003f0000c101d70 */
[----:B-1----:R-:W-:-:S04]  /*dd40*/  @!P2 IADD3 R2, P1, R29, R8, RZ ;  /* 0x000000081d02a210 */ /* 0x002fc80007f3e0ff */
[----:B--2---:R-:W-:Y:S02]  /*dd50*/  @!P2 IADD3.X R3, RZ, R6, RZ, P1, !PT ;  /* 0x00000006ff03a210 */ /* 0x004fe40000ffe4ff */
[----:B------:R-:W-:Y:S01]  /*dd60*/  ISETP.GE.AND P1, PT, R9, R4, PT ;  /* 0x000000040900720c */ /* 0x000fe20003f26270 */
[----:B------:R1:W2:Y:S04]  /*dd70*/  SHFL.IDX PT, R6, R5, 0x7, 0x181f ;  /* 0x00f81f0005067f89 */ /* 0x0002a800000e0000 */
[----:B------:R4:W-:Y:S08]  /*dd80*/  @!P2 LDGSTS.E.BYPASS.LTC128B.128 [R28+0x16c00], desc[UR48][R2.64], !P0 ;  /* 0x16c00000021cafae */ /* 0x0009f0000c101d70 */
[----:B0-----:R-:W-:-:S02]  /*dd90*/  @!P1 IADD3 R8, P2, R29, R14, RZ ;  /* 0x0000000e1d089210 */ /* 0x001fc40007f5e0ff */
[----:B------:R1:W0:Y:S03]  /*dda0*/  SHFL.IDX PT, R14, R0, 0x7, 0x181f ;  /* 0x00f81f00000e7f89 */ /* 0x00022600000e0000 */
[----:B---3--:R-:W-:Y:S02]  /*ddb0*/  @!P1 IMAD.X R9, RZ, RZ, R7, P2 ;  /* 0x000000ffff099224 */ /* 0x008fe400010e0607 */
[----:B----4-:R-:W-:Y:S02]  /*ddc0*/  @!P1 IMAD.MOV.U32 R2, RZ, RZ, R8 ;  /* 0x000000ffff029224 */ /* 0x010fe400078e0008 */
[----:B------:R-:W-:-:S05]  /*ddd0*/  @!P1 IMAD.MOV.U32 R3, RZ, RZ, R9 ;  /* 0x000000ffff039224 */ /* 0x000fca00078e0009 */
[----:B--2---:R1:W-:Y:S02]  /*dde0*/  @!P1 LDGSTS.E.BYPASS.LTC128B.128 [R28+0x17400], desc[UR48][R2.64], !P0 ;  /* 0x17400000021c9fae */ /* 0x0043e4000c101d70 */
.L_x_159:
[----:B------:R-:W-:Y:S01]  /*ddf0*/  VIADD R25, R25, 0x70 ;  /* 0x0000007019197836 */ /* 0x000fe20000000000 */
[----:B-1----:R-:W-:-:S04]  /*de00*/  MOV R0, 0x1 ;  /* 0x0000000100007802 */ /* 0x002fc80000000f00 */
[----:B------:R-:W-:Y:S02]  /*de10*/  ISETP.GE.AND P1, PT, R25, R4, PT ;  /* 0x000000041900720c */ /* 0x000fe40003f26270 */
[----:B------:R-:W-:-:S11]  /*de20*/  SHF.L.U32 R0, R0, 0x1f, RZ ;  /* 0x0000001f00007819 */ /* 0x000fd600000006ff */
[----:B0-----:R-:W-:-:S05]  /*de30*/  @!P1 IADD3 R2, P2, R29, R14, RZ ;  /* 0x0000000e1d029210 */ /* 0x001fca0007f5e0ff */
[----:B------:R-:W-:-:S05]  /*de40*/  @!P1 IMAD.X R3, RZ, RZ, R6, P2 ;  /* 0x000000ffff039224 */ /* 0x000fca00010e0606 */
[----:B------:R-:W-:Y:S01]  /*de50*/  @!PT LDS RZ, [RZ] ;  /* 0x00000000fffff984 */ /* 0x000fe20000000800 */
[----:B------:R-:W-:Y:S01]  /*de60*/  @!PT LDS RZ, [RZ] ;  /* 0x00000000fffff984 */ /* 0x000fe20000000800 */
[----:B------:R-:W-:Y:S01]  /*de70*/  @!PT LDS RZ, [RZ] ;  /* 0x00000000fffff984 */ /* 0x000fe20000000800 */
[----:B------:R0:W-:Y:S01]  /*de80*/  @!P1 LDGSTS.E.BYPASS.LTC128B.128 [R28+0x17c00], desc[UR48][R2.64], !P0 ;  /* 0x17c00000021c9fae */ /* 0x0001e2000c101d70 */
[----:B------:R-:W-:Y:S01]  /*de90*/  NOP ;  /* 0x0000000000007918 */ /* 0x000fe20000000000 */
[----:B------:R-:W-:Y:S02]  /*dea0*/  SYNCS.ARRIVE.TRANS64.RED.A0T1 RZ, [UR42+0x22800], RZ ;  /* 0x022800ffffff79a7 */ /* 0x000fe4000820042a */
[----:B------:R-:W-:Y:S01]  /*deb0*/  ARRIVES.LDGSTSBAR.64.TRANSCNT [UR42+0x22800] ;  /* 0x02280000ff0079b0 */ /* 0x000fe20008000aaa */
[----:B------:R-:W-:Y:S01]  /*dec0*/  NOP ;  /* 0x0000000000007918 */ /* 0x000fe20000000000 */
[----:B------:R-:W-:Y:S01]  /*ded0*/  SYNCS.ARRIVE.TRANS64.A1T0 RZ, [UR42+0x22800], RZ ;  /* 0x022800ffffff79a7 */ /* 0x000fe2000810002a */
[----:B------:R-:W1:Y:S02]  /*dee0*/  SYNCS.PHASECHK.TRANS64.TRYWAIT P0, [UR42+0x22820], R0 ;  /* 0x02282000ff0075a7 */ /* 0x000e64000800016a */
[----:B01----:R-:W-:Y:S05]  /*def0*/  @!P0 BRA `(.L_x_57) ;  /* 0x0000004400d48947 */ /* 0x003fea0003800000 */
.L_x_160:
[----:B------:R-:W-:Y:S01]  /*df00*/  UIADD3 UR4, UR46, -0x2, URZ ;  /* 0xfffffffe2e047890 */ /* 0x000fe2000fffe03f */
[----:B------:R-:W-:-:S03]  /*df10*/  IMAD.MOV.U32 R30, RZ, RZ, 0x1 ;  /* 0x00000001ff1e7424 */ /* 0x000fc600078e00ff */
[----:B------:R-:W-:-:S06]  /*df20*/  UISETP.GE.AND UP0, UPT, UR4, UR45, UPT ;  /* 0x0000002d0400728c */ /* 0x000fcc000bf06270 */
[----:B------:R-:W-:-:S13]  /*df30*/  PLOP3.LUT P0, PT, PT, PT, UP0, 0x80, 0x0 ;  /* 0x000000000000781c */ /* 0x000fda0003f0f008 */
[----:B------:R-:W-:Y:S05]  /*df40*/  @!P0 BRA `(.L_x_58) ;  /* 0x0000001800088947 */ /* 0x000fea0003800000 */
[----:B------:R-:W-:Y:S01]  /*df50*/  UIADD3 UR4, UR44, 0x1, URZ ;  /* 0x000000012c047890 */ /* 0x000fe2000fffe03f */
[----:B------:R-:W-:Y:S01]  /*df60*/  IADD3 R18, R29, R18, R24 ;  /* 0x000000121d127210 */ /* 0x000fe20007ffe018 */
[----:B------:R-:W-:Y:S01]  /*df70*/  IMAD.MOV.U32 R21, RZ, RZ, 0x1 ;  /* 0x00000001ff157424 */ /* 0x000fe200078e00ff */
[----:B0-----:R-:W-:Y:S01]  /*df80*/  LOP3.LUT R3, RZ, UR41, RZ, 0x33, !PT ;  /* 0x00000029ff037c12 */ /* 0x001fe2000f8e33ff */
[----:B------:R-:W-:Y:S01]  /*df90*/  UIMAD UR4, UR4, UR37, URZ ;  /* 0x00000025040472a4 */ /* 0x000fe2000f8e023f */
[----:B------:R-:W-:Y:S01]  /*dfa0*/  MOV R20, RZ ;  /* 0x000000ff00147202 */ /* 0x000fe20000000f00 */
[----:B------:R-:W-:-:S04]  /*dfb0*/  VIADD R18, R18, 0xfffffe20 ;  /* 0xfffffe2012127836 */ /* 0x000fc80000000000 */
[----:B------:R-:W-:-:S04]  /*dfc0*/  LOP3.LUT R0, RZ, UR4, RZ, 0x33, !PT ;  /* 0x00000004ff007c12 */ /* 0x000fc8000f8e33ff */
[----:B------:R-:W-:-:S04]  /*dfd0*/  VIMNMX R3, R0, R3, !PT ;  /* 0x0000000300037248 */ /* 0x000fc80007fe0100 */
[C---:B------:R-:W-:Y:S01]  /*dfe0*/  IADD3 R32, -R3.reuse, -0x2, RZ ;  /* 0xfffffffe03207810 */ /* 0x040fe20007ffe1ff */
[----:B------:R-:W-:-:S07]  /*dff0*/  IMAD R0, R3, -0xa0, R18 ;  /* 0xffffff6003007824 */ /* 0x000fce00078e0212 */
.L_x_73:
[----:B0-----:R-:W0:Y:S01]  /*e000*/  LDC R2, c[0x0][0x430] ;  /* 0x00010c00ff027b82 */ /* 0x001e220000000800 */
[----:B------:R-:W1:Y:S01]  /*e010*/  S2R R6, SR_TID.X ;  /* 0x0000000000067919 */ /* 0x000e620000002100 */
[----:B------:R-:W-:Y:S01]  /*e020*/  VIADD R11, R0, 0x80 ;  /* 0x00000080000b7836 */ /* 0x000fe20000000000 */
[----:B------:R-:W-:Y:S01]  /*e030*/  ULDC.64 UR4, c[0x0][0x428] ;  /* 0x00010a0000047ab9 */ /* 0x000fe20000000a00 */
[----:B------:R-:W-:Y:S01]  /*e040*/  IMAD.MOV.U32 R10, RZ, RZ, R0 ;  /* 0x000000ffff0a7224 */ /* 0x000fe200078e0000 */
[----:B0-----:R-:W-:Y:S02]  /*e050*/  ISETP.NE.AND P0, PT, R2, 0x1, PT ;  /* 0x000000010200780c */ /* 0x001fe40003f05270 */
[----:B-1----:R-:W-:-:S11]  /*e060*/  LOP3.LUT R6, R6, 0x7f, RZ, 0xc0, !PT ;  /* 0x0000007f06067812 */ /* 0x002fd600078ec0ff */
[----:B------:R-:W0:Y:S01]  /*e070*/  @P0 LDC R3, c[0x0][0x434] ;  /* 0x00010d00ff030b82 */ /* 0x000e220000000800 */
[----:B------:R-:W-:-:S04]  /*e080*/  SHF.R.U32.HI R6, RZ, 0x3, R6 ;  /* 0x00000003ff067819 */ /* 0x000fc80000011606 */
[----:B------:R-:W-:-:S03]  /*e090*/  LOP3.LUT R6, R6, 0x80, R29, 0xfe, !PT ;  /* 0x0000008006067812 */ /* 0x000fc600078efe1d */
[----:B------:R-:W1:Y:S01]  /*e0a0*/  @P0 LDC R5, c[0x0][0x438] ;  /* 0x00010e00ff050b82 */ /* 0x000e620000000800 */
[----:B------:R-:W-:-:S07]  /*e0b0*/  ISETP.GT.U32.AND P1, PT, R6, 0x9f, PT ;  /* 0x0000009f0600780c */ /* 0x000fce0003f24070 */
[----:B------:R-:W2:Y:S08]  /*e0c0*/  @P0 LDC R4, c[0x0][0x434] ;  /* 0x00010d00ff040b82 */ /* 0x000eb00000000800 */
[----:B------:R-:W3:Y:S01]  /*e0d0*/  @P0 LDC R7, c[0x0][0x438] ;  /* 0x00010e00ff070b82 */ /* 0x000ee20000000800 */
[----:B0-----:R-:W-:-:S05]  /*e0e0*/  @P0 IMAD.HI.U32 R2, R0, R3, RZ ;  /* 0x0000000300020227 */ /* 0x001fca00078e00ff */
[----:B-1----:R-:W-:-:S04]  /*e0f0*/  @P0 SHF.R.U32.HI R10, RZ, R5, R2 ;  /* 0x00000005ff0a0219 */ /* 0x002fc80000011602 */
[----:B------:R-:W-:Y:S01]  /*e100*/  SHF.R.S32.HI R5, RZ, 0x1f, R10 ;  /* 0x0000001fff057819 */ /* 0x000fe2000001140a */
[----:B--2---:R-:W-:-:S04]  /*e110*/  @P0 IMAD.HI.U32 R2, R11, R4, RZ ;  /* 0x000000040b020227 */ /* 0x004fc800078e00ff */
[----:B------:R-:W-:Y:S01]  /*e120*/  IMAD.MOV.U32 R4, RZ, RZ, R10 ;  /* 0x000000ffff047224 */ /* 0x000fe200078e000a */
[----:B---3--:R-:W-:Y:S01]  /*e130*/  @P0 SHF.R.U32.HI R11, RZ, R7, R2 ;  /* 0x00000007ff0b0219 */ /* 0x008fe20000011602 */
[----:B------:R-:W-:Y:S02]  /*e140*/  IMAD R2, R35, UR4, RZ ;  /* 0x0000000423027c24 */ /* 0x000fe4000f8e02ff */
[----:B------:R-:W-:Y:S01]  /*e150*/  IMAD.WIDE.U32 R4, R31, UR4, R4 ;  /* 0x000000041f047c25 */ /* 0x000fe2000f8e0004 */
[----:B------:R-:W-:-:S03]  /*e160*/  @!P1 SHF.R.S32.HI R3, RZ, 0x1f, R11 ;  /* 0x0000001fff039819 */ /* 0x000fc6000001140b */
[----:B------:R-:W-:Y:S02]  /*e170*/  IMAD R9, R31, UR5, R2 ;  /* 0x000000051f097c24 */ /* 0x000fe4000f8e0202 */
[----:B------:R-:W-:-:S03]  /*e180*/  @!P1 IMAD.MOV.U32 R2, RZ, RZ, R11 ;  /* 0x000000ffff029224 */ /* 0x000fc600078e000b */
[----:B------:R-:W-:Y:S01]  /*e190*/  IADD3 R5, R9, R5, RZ ;  /* 0x0000000509057210 */ /* 0x000fe20007ffe0ff */
[----:B------:R-:W-:Y:S01]  /*e1a0*/  @!P1 IMAD.WIDE.U32 R2, R31, UR4, R2 ;  /* 0x000000041f029c25 */ /* 0x000fe2000f8e0002 */
[----:B------:R-:W-:Y:S02]  /*e1b0*/  ULDC.64 UR4, c[0x0][0x418] ;  /* 0x0001060000047ab9 */ /* 0x000fe40000000a00 */
[----:B------:R-:W-:Y:S01]  /*e1c0*/  LEA R6, P0, R4, UR4, 0x2 ;  /* 0x0000000404067c11 */ /* 0x000fe2000f8010ff */
[----:B------:R-:W-:-:S03]  /*e1d0*/  @!P1 IMAD.IADD R3, R9, 0x1, R3 ;  /* 0x0000000109039824 */ /* 0x000fc600078e0203 */
[----:B------:R-:W-:Y:S01]  /*e1e0*/  LEA.HI.X R7, R4, UR5, R5, 0x2, P0 ;  /* 0x0000000504077c11 */ /* 0x000fe200080f1405 */
[----:B------:R-:W-:Y:S01]  /*e1f0*/  ULOP3.LUT UR6, UR36, 0x2, URZ, 0xfc, !UPT ;  /* 0x0000000224067892 */ /* 0x000fe2000f8efc3f */
[----:B------:R-:W-:-:S03]  /*e200*/  @!P1 LEA R4, P0, R2, UR4, 0x2 ;  /* 0x0000000402049c11 */ /* 0x000fc6000f8010ff */
[----:B------:R-:W2:Y:S01]  /*e210*/  LDG.E R9, desc[UR48][R6.64] ;  /* 0x0000003006097981 */ /* 0x000ea2000c1e1900 */
[----:B------:R-:W-:Y:S01]  /*e220*/  IMAD.MOV.U32 R8, RZ, RZ, RZ ;  /* 0x000000ffff087224 */ /* 0x000fe200078e00ff */
[----:B------:R-:W-:Y:S02]  /*e230*/  MOV R12, UR6 ;  /* 0x00000006000c7c02 */ /* 0x000fe40008000f00 */
[----:B------:R-:W-:Y:S02]  /*e240*/  @!P1 LEA.HI.X R5, R2, UR5, R3, 0x2, P0 ;  /* 0x0000000502059c11 */ /* 0x000fe400080f1403 */
[----:B------:R-:W-:Y:S01]  /*e250*/  ISETP.NE.AND P2, PT, R12, 0x3, PT ;  /* 0x000000030c00780c */ /* 0x000fe20003f45270 */
[----:B------:R-:W-:Y:S02]  /*e260*/  VIADD R2, R20, 0x1 ;  /* 0x0000000114027836 */ /* 0x000fe40000000000 */
[----:B------:R0:W5:Y:S03]  /*e270*/  @!P1 LDG.E R8, desc[UR48][R4.64] ;  /* 0x0000003004089981 */ /* 0x000166000c1e1900 */
[----:B------:R-:W-:Y:S01]  /*e280*/  ISETP.NE.AND P1, PT, R2, 0x2, PT ;  /* 0x000000020200780c */ /* 0x000fe20003f25270 */
[----:B------:R-:W-:-:S03]  /*e290*/  VIADD R32, R32, 0xffffffff ;  /* 0xffffffff20207836 */ /* 0x000fc60000000000 */
[----:B------:R-:W-:Y:S02]  /*e2a0*/  SEL R30, RZ, 0x1, P1 ;  /* 0x00000001ff1e7807 */ /* 0x000fe40000800000 */
[----:B------:R-:W-:Y:S02]  /*e2b0*/  ISETP.GT.AND P0, PT, R32, UR45, PT ;  /* 0x0000002d20007c0c */ /* 0x000fe4000bf04270 */
[----:B------:R-:W-:Y:S02]  /*e2c0*/  SEL R2, R2, RZ, P1 ;  /* 0x000000ff02027207 */ /* 0x000fe40000800000 */
[----:B------:R-:W-:Y:S02]  /*e2d0*/  LOP3.LUT R30, R21, R30, RZ, 0x3c, !PT ;  /* 0x0000001e151e7212 */ /* 0x000fe400078e3cff */
[----:B--2---:R-:W-:Y:S01]  /*e2e0*/  SHF.R.S32.HI R24, RZ, 0x1f, R9 ;  /* 0x0000001fff187819 */ /* 0x004fe20000011409 */
[----:B0-----:R-:W-:Y:S06]  /*e2f0*/  @!P2 BRA `(.L_x_59) ;  /* 0x000000000004a947 */ /* 0x001fec0003800000 */
[----:B------:R-:W-:Y:S01]  /*e300*/  BPT.TRAP 0x1 ;  /* 0x000000040000795c */ /* 0x000fe20000300000 */
.L_x_59:
[----:B------:R-:W-:Y:S02]  /*e310*/  LEA R3, R2, UR42, 0x3 ;  /* 0x0000002a02037c11 */ /* 0x000fe4000f8e18ff */
[----:B------:R-:W-:-:S04]  /*e320*/  SHF.L.U32 R25, R30, 0x1f, RZ ;  /* 0x0000001f1e197819 */ /* 0x000fc800000006ff */
[----:B------:R-:W0:Y:S02]  /*e330*/  SYNCS.PHASECHK.TRANS64.TRYWAIT P1, [R3+URZ+0x22880], R25 ;  /* 0x02288019030075a7 */ /* 0x000e24000802017f */
[----:B0-----:R-:W-:Y:S05]  /*e340*/  @!P1 BRA `(.L_x_60) ;  /* 0x0000004000d89947 */ /* 0x001fea0003800000 */
.L_x_161:
[----:B------:R-:W-:Y:S01]  /*e350*/  ULDC UR4, c[0x0][0x430] ;  /* 0x00010c0000047ab9 */ /* 0x000fe20000000800 */
[----:B-----5:R-:W-:Y:S01]  /*e360*/  SHF.R.S32.HI R26, RZ, 0x1f, R8 ;  /* 0x0000001fff1a7819 */ /* 0x020fe20000011408 */
[----:B------:R-:W-:Y:S01]  /*e370*/  UIADD3 UR4, -UR4, URZ, URZ ;  /* 0x0000003f04047290 */ /* 0x000fe2000fffe13f */
[----:B------:R-:W-:Y:S01]  /*e380*/  R2UR UR6, R33 ;  /* 0x00000000210672ca */ /* 0x000fe200000e0000 */
[----:B------:R-:W1:Y:S04]  /*e390*/  LDC R14, c[0x0][0x2f4] ;  /* 0x0000bd00ff0e7b82 */ /* 0x000e680000000800 */
[--C-:B------:R-:W-:Y:S02]  /*e3a0*/  IMAD R11, R11, UR4, R0.reuse ;  /* 0x000000040b0b7c24 */ /* 0x100fe4000f8e0200 */
[----:B------:R-:W-:Y:S01]  /*e3b0*/  IMAD R16, R10, UR4, R0 ;  /* 0x000000040a107c24 */ /* 0x000fe2000f8e0200 */
[----:B------:R-:W-:Y:S01]  /*e3c0*/  ULDC.64 UR4, c[0x0][0x328] ;  /* 0x0000ca0000047ab9 */ /* 0x000fe20000000a00 */
[----:B------:R-:W-:-:S02]  /*e3d0*/  VIADD R10, R11, 0x80 ;  /* 0x000000800b0a7836 */ /* 0x000fc40000000000 */
[----:B------:R-:W-:Y:S01]  /*e3e0*/  IMAD.WIDE.U32 R6, R16, UR4, RZ ;  /* 0x0000000410067c25 */ /* 0x000fe2000f8e00ff */
[----:B------:R-:W-:Y:S02]  /*e3f0*/  SHF.R.S32.HI R22, RZ, 0x1f, R16 ;  /* 0x0000001fff167819 */ /* 0x000fe40000011410 */
[----:B------:R-:W-:Y:S01]  /*e400*/  SHF.R.S32.HI R23, RZ, 0x1f, R10 ;  /* 0x0000001fff177819 */ /* 0x000fe2000001140a */
[----:B------:R-:W-:-:S04]  /*e410*/  IMAD.WIDE.U32 R4, R10, UR4, RZ ;  /* 0x000000040a047c25 */ /* 0x000fc8000f8e00ff */
[----:B------:R-:W-:Y:S02]  /*e420*/  IMAD R11, R23, UR4, RZ ;  /* 0x00000004170b7c24 */ /* 0x000fe4000f8e02ff */
[----:B------:R-:W-:Y:S02]  /*e430*/  IMAD R13, R22, UR4, RZ ;  /* 0x00000004160d7c24 */ /* 0x000fe4000f8e02ff */
[----:B------:R-:W-:Y:S02]  /*e440*/  IMAD R11, R10, UR5, R11 ;  /* 0x000000050a0b7c24 */ /* 0x000fe4000f8e020b */
[----:B------:R-:W-:Y:S01]  /*e450*/  IMAD R13, R16, UR5, R13 ;  /* 0x00000005100d7c24 */ /* 0x000fe2000f8e020d */
[----:B------:R-:W-:Y:S01]  /*e460*/  ULDC.64 UR4, c[0x0][0x338] ;  /* 0x0000ce0000047ab9 */ /* 0x000fe20000000a00 */
[----:B------:R-:W-:Y:S01]  /*e470*/  IMAD.IADD R5, R5, 0x1, R11 ;  /* 0x0000000105057824 */ /* 0x000fe200078e020b */
[----:B-1----:R-:W-:Y:S01]  /*e480*/  ISETP.GE.AND P2, PT, R29, R14, PT ;  /* 0x0000000e1d00720c */ /* 0x002fe20003f46270 */
[----:B------:R-:W-:-:S02]  /*e490*/  IMAD R11, R26, UR4, RZ ;  /* 0x000000041a0b7c24 */ /* 0x000fc4000f8e02ff */
[----:B------:R-:W-:Y:S02]  /*e4a0*/  IMAD.IADD R7, R7, 0x1, R13 ;  /* 0x0000000107077824 */ /* 0x000fe400078e020d */
[----:B------:R-:W-:Y:S02]  /*e4b0*/  IMAD R12, R24, UR4, RZ ;  /* 0x00000004180c7c24 */ /* 0x000fe4000f8e02ff */
[C---:B------:R-:W-:Y:S02]  /*e4c0*/  IMAD R11, R8.reuse, UR5, R11 ;  /* 0x00000005080b7c24 */ /* 0x040fe4000f8e020b */
[----:B------:R-:W-:-:S04]  /*e4d0*/  IMAD.WIDE.U32 R4, R8, UR4, R4 ;  /* 0x0000000408047c25 */ /* 0x000fc8000f8e0004 */
[----:B------:R-:W-:Y:S01]  /*e4e0*/  IMAD R12, R9, UR5, R12 ;  /* 0x00000005090c7c24 */ /* 0x000fe2000f8e020c */
[----:B------:R-:W-:Y:S01]  /*e4f0*/  IADD3 R5, R5, R11, RZ ;  /* 0x0000000b05057210 */ /* 0x000fe20007ffe0ff */
[----:B------:R-:W-:Y:S01]  /*e500*/  IMAD.WIDE.U32 R6, R9, UR4, R6 ;  /* 0x0000000409067c25 */ /* 0x000fe2000f8e0006 */
[----:B------:R-:W-:-:S03]  /*e510*/  ULDC.64 UR4, c[0x0][0x330] ;  /* 0x0000cc0000047ab9 */ /* 0x000fc60000000a00 */
[----:B------:R-:W-:Y:S02]  /*e520*/  IMAD.IADD R7, R7, 0x1, R12 ;  /* 0x0000000107077824 */ /* 0x000fe400078e020c */
[----:B------:R-:W-:Y:S01]  /*e530*/  IMAD.U32 R11, RZ, RZ, UR4 ;  /* 0x00000004ff0b7e24 */ /* 0x000fe2000f8e00ff */
[----:B------:R-:W-:-:S03]  /*e540*/  UIMAD UR4, UR6, UR4, URZ ;  /* 0x00000004060472a4 */ /* 0x000fc6000f8e023f */
[C---:B------:R-:W-:Y:S01]  /*e550*/  IMAD.WIDE.U32 R6, R11.reuse, UR40, R6 ;  /* 0x000000280b067c25 */ /* 0x040fe2000f8e0006 */
[----:B------:R-:W-:Y:S01]  /*e560*/  ULDC.64 UR6, c[0x0][0x318] ;  /* 0x0000c60000067ab9 */ /* 0x000fe20000000a00 */
[----:B------:R-:W-:Y:S02]  /*e570*/  UIMAD UR4, UR40, UR5, UR4 ;  /* 0x00000005280472a4 */ /* 0x000fe4000f8e0204 */
[----:B------:R-:W-:Y:S01]  /*e580*/  IMAD.U32 R19, RZ, RZ, UR7 ;  /* 0x00000007ff137e24 */ /* 0x000fe2000f8e00ff */
[----:B------:R-:W-:Y:S01]  /*e590*/  IADD3 R6, P1, R6, UR6, RZ ;  /* 0x0000000606067c10 */ /* 0x000fe2000ff3e0ff */
[----:B------:R-:W-:-:S03]  /*e5a0*/  IMAD.WIDE.U32 R4, R11, UR40, R4 ;  /* 0x000000280b047c25 */ /* 0x000fc6000f8e0004 */
[----:B------:R-:W-:Y:S02]  /*e5b0*/  IADD3.X R7, R19, UR4, R7, P1, !PT ;  /* 0x0000000413077c10 */ /* 0x000fe40008ffe407 */
[----:B------:R-:W-:-:S04]  /*e5c0*/  IADD3 R18, P1, R4, UR6, RZ ;  /* 0x0000000604127c10 */ /* 0x000fc8000ff3e0ff */
[----:B------:R-:W-:Y:S01]  /*e5d0*/  IADD3.X R19, R19, UR4, R5, P1, !PT ;  /* 0x0000000413137c10 */ /* 0x000fe20008ffe405 */
[----:B------:R-:W-:-:S03]  /*e5e0*/  UMOV UR4, 0xffffffff ;  /* 0xffffffff00047882 */ /* 0x000fc60000000000 */
[----:B------:R-:W-:Y:S05]  /*e5f0*/  BRA.DIV UR4, `(.L_x_61) ;  /* 0x0000004204407947 */ /* 0x000fea000b800000 */
[----:B------:R-:W1:Y:S01]  /*e600*/  SHFL.IDX PT, R4, R6, RZ, 0x181f ;  /* 0x00181fff06047589 */ /* 0x000e6200000e0000 */
[----:B------:R-:W-:-:S03]  /*e610*/  IMAD R17, R2, 0x5000, R28 ;  /* 0x0000500002117824 */ /* 0x000fc600078e021c */
[----:B------:R-:W2:Y:S04]  /*e620*/  SHFL.IDX PT, R5, R7, RZ, 0x181f ;  /* 0x00181fff07057589 */ /* 0x000ea800000e0000 */
[----:B------:R-:W3:Y:S04]  /*e630*/  SHFL.IDX PT, R11, R6, 0x1, 0x181f ;  /* 0x00381f00060b7f89 */ /* 0x000ee800000e0000 */
[----:B------:R-:W4:Y:S04]  /*e640*/  SHFL.IDX PT, R27, R7, 0x1, 0x181f ;  /* 0x00381f00071b7f89 */ /* 0x000f2800000e0000 */
[----:B------:R-:W-:Y:S01]  /*e650*/  SHFL.IDX PT, R14, R18, 0x1, 0x181f ;  /* 0x00381f00120e7f89 */ /* 0x000fe200000e0000 */
[----:B-1----:R-:W-:-:S05]  /*e660*/  IADD3 R4, P1, R29, R4, RZ ;  /* 0x000000041d047210 */ /* 0x002fca0007f3e0ff */
[----:B--2---:R-:W-:-:S05]  /*e670*/  IMAD.X R5, RZ, RZ, R5, P1 ;  /* 0x000000ffff057224 */ /* 0x004fca00008e0605 */
[----:B------:R3:W-:Y:S02]  /*e680*/  LDGSTS.E.BYPASS.LTC128B.128 [R17+0xa400], desc[UR48][R4.64], !P2 ;  /* 0x0a40000004117fae */ /* 0x0007e4000d101d70 */
[C---:B---3--:R-:W-:Y:S02]  /*e690*/  IADD3 R4, P1, R29.reuse, R11, RZ ;  /* 0x0000000b1d047210 */ /* 0x048fe40007f3e0ff */
[----:B------:R-:W-:Y:S03]  /*e6a0*/  SHFL.IDX PT, R11, R6, 0x7, 0x181f ;  /* 0x00f81f00060b7f89 */ /* 0x000fe600000e0000 */
[----:B----4-:R-:W-:Y:S02]  /*e6b0*/  IMAD.X R5, RZ, RZ, R27, P1 ;  /* 0x000000ffff057224 */ /* 0x010fe400008e061b */
[----:B------:R-:W-:Y:S04]  /*e6c0*/  SHFL.IDX PT, R27, R7, 0x6, 0x181f ;  /* 0x00d81f00071b7f89 */ /* 0x000fe800000e0000 */
[----:B------:R1:W-:Y:S04]  /*e6d0*/  LDGSTS.E.BYPASS.LTC128B.128 [R17+0xac00], desc[UR48][R4.64], !P2 ;  /* 0x0ac0000004117fae */ /* 0x0003e8000d101d70 */
[----:B-1----:R-:W1:Y:S04]  /*e6e0*/  SHFL.IDX PT, R4, R6, 0x2, 0x181f ;  /* 0x00581f0006047f89 */ /* 0x002e6800000e0000 */
[----:B------:R-:W2:Y:S01]  /*e6f0*/  SHFL.IDX PT, R5, R7, 0x2, 0x181f ;  /* 0x00581f0007057f89 */ /* 0x000ea200000e0000 */
[----:B-1----:R-:W-:-:S04]  /*e700*/  IADD3 R4, P1, R29, R4, RZ ;  /* 0x000000041d047210 */ /* 0x002fc80007f3e0ff */
[----:B--2---:R-:W-:-:S05]  /*e710*/  IADD3.X R5, RZ, R5, RZ, P1, !PT ;  /* 0x00000005ff057210 */ /* 0x004fca0000ffe4ff */
[----:B------:R1:W-:Y:S04]  /*e720*/  LDGSTS.E.BYPASS.LTC128B.128 [R17+0xb400], desc[UR48][R4.64], !P2 ;  /* 0x0b40000004117fae */ /* 0x0003e8000d101d70 */
[----:B-1----:R-:W1:Y:S04]  /*e730*/  SHFL.IDX PT, R4, R6, 0x3, 0x181f ;  /* 0x00781f0006047f89 */ /* 0x002e6800000e0000 */
[----:B------:R-:W2:Y:S01]  /*e740*/  SHFL.IDX PT, R5, R7, 0x3, 0x181f ;  /* 0x00781f0007057f89 */ /* 0x000ea200000e0000 */
[----:B-1----:R-:W-:-:S05]  /*e750*/  IADD3 R4, P1, R29, R4, RZ ;  /* 0x000000041d047210 */ /* 0x002fca0007f3e0ff */
[----:B--2---:R-:W-:-:S05]  /*e760*/  IMAD.X R5, RZ, RZ, R5, P1 ;  /* 0x000000ffff057224 */ /* 0x004fca00008e0605 */
        /* <DEDUP_REMOVED lines=12> */
[----:B------:R-:W-:Y:S04]  /*e830*/  SHFL.IDX PT, R6, R19, RZ, 0x181f ;  /* 0x00181fff13067589 */ /* 0x000fe800000e0000 */
[----:B------:R-:W-:Y:S01]  /*e840*/  SHFL.IDX PT, R19, R19, 0x1, 0x181f ;  /* 0x00381f0013137f89 */ /* 0x000fe200000e0000 */
[----:B-1----:R-:W-:-:S05]  /*e850*/  IADD3 R4, P1, R29, R4, RZ ;  /* 0x000000041d047210 */ /* 0x002fca0007f3e0ff */
[----:B------:R-:W-:-:S05]  /*e860*/  IMAD.X R5, RZ, RZ, R27, P1 ;  /* 0x000000ffff057224 */ /* 0x000fca00008e061b */
[----:B------:R1:W-:Y:S04]  /*e870*/  LDGSTS.E.BYPASS.LTC128B.128 [R17+0xd400], desc[UR48][R4.64], !P2 ;  /* 0x0d40000004117fae */ /* 0x0003e8000d101d70 */
[----:B-1----:R-:W1:Y:S01]  /*e880*/  SHFL.IDX PT, R5, R7, 0x7, 0x181f ;  /* 0x00f81f0007057f89 */ /* 0x002e6200000e0000 */
[----:B------:R-:W-:-:S03]  /*e890*/  IADD3 R4, P1, R29, R11, RZ ;  /* 0x0000000b1d047210 */ /* 0x000fc60007f3e0ff */
[----:B------:R-:W2:Y:S01]  /*e8a0*/  SHFL.IDX PT, R7, R18, RZ, 0x181f ;  /* 0x00181fff12077589 */ /* 0x000ea200000e0000 */
[----:B-1----:R-:W-:-:S05]  /*e8b0*/  IADD3.X R5, RZ, R5, RZ, P1, !PT ;  /* 0x00000005ff057210 */ /* 0x002fca0000ffe4ff */
[----:B------:R2:W-:Y:S02]  /*e8c0*/  LDGSTS.E.BYPASS.LTC128B.128 [R17+0xdc00], desc[UR48][R4.64], !P2 ;  /* 0x0dc0000004117fae */ /* 0x0005e4000d101d70 */
[----:B--2---:R-:W-:-:S05]  /*e8d0*/  IADD3 R4, P1, R29, R7, RZ ;  /* 0x000000071d047210 */ /* 0x004fca0007f3e0ff */
[----:B------:R-:W-:-:S05]  /*e8e0*/  IMAD.X R5, RZ, RZ, R6, P1 ;  /* 0x000000ffff057224 */ /* 0x000fca00008e0606 */
[----:B------:R1:W-:Y:S03]  /*e8f0*/  LDGSTS.E.BYPASS.LTC128B.128 [R17+0xe400], desc[UR48][R4.64], !P2 ;  /* 0x0e40000004117fae */ /* 0x0003e6000d101d70 */
.L_x_183:
[----:B------:R-:W-:Y:S02]  /*e900*/  R2UR UR4, R3 ;  /* 0x00000000030472ca */ /* 0x000fe400000e0000 */
[----:B-1----:R-:W-:-:S05]  /*e910*/  IADD3 R4, P1, R29, R14, RZ ;  /* 0x0000000e1d047210 */ /* 0x002fca0007f3e0ff */
[----:B------:R-:W-:-:S05]  /*e920*/  IMAD.X R5, RZ, RZ, R19, P1 ;  /* 0x000000ffff057224 */ /* 0x000fca00008e0613 */
        /* <DEDUP_REMOVED lines=11> */
[----:B-1----:R-:W-:Y:S05]  /*e9e0*/  @!P2 BRA `(.L_x_62) ;  /* 0x000000000004a947 */ /* 0x002fea0003800000 */
[----:B------:R-:W-:Y:S01]  /*e9f0*/  BPT.TRAP 0x1 ;  /* 0x000000040000795c */ /* 0x000fe20000300000 */
.L_x_62:
[----:B------:R1:W-:Y:S01]  /*ea00*/  SYNCS.ARRIVE.TRANS64.A1T0 RZ, [R3+URZ+0x22870], RZ ;  /* 0x022870ff03ff79a7 */ /* 0x0003e2000810003f */
[----:B------:R-:W-:Y:S05]  /*ea10*/  @!P2 BRA `(.L_x_63) ;  /* 0x000000000004a947 */ /* 0x000fea0003800000 */
[----:B------:R-:W-:Y:S01]  /*ea20*/  BPT.TRAP 0x1 ;  /* 0x000000040000795c */ /* 0x000fe20000300000 */
.L_x_63:
[----:B------:R-:W2:Y:S02]  /*ea30*/  SYNCS.PHASECHK.TRANS64.TRYWAIT P1, [R3+URZ+0x22840], R25 ;  /* 0x02284019030075a7 */ /* 0x000ea4000802017f */
[----:B--2---:R-:W-:Y:S05]  /*ea40*/  @!P1 BRA `(.L_x_64) ;  /* 0x0000004400e49947 */ /* 0x004fea0003800000 */
.L_x_184:
[----:B------:R-:W-:Y:S01]  /*ea50*/  ULDC.64 UR4, c[0x0][0x300] ;  /* 0x0000c00000047ab9 */ /* 0x000fe20000000a00 */
[----:B------:R-:W-:Y:S01]  /*ea60*/  ULDC.64 UR6, c[0x0][0x310] ;  /* 0x0000c40000067ab9 */ /* 0x000fe20000000a00 */
[----:B------:R-:W-:Y:S01]  /*ea70*/  IMAD R5, R22, UR4, RZ ;  /* 0x0000000416057c24 */ /* 0x000fe2000f8e02ff */
[----:B------:R-:W3:Y:S01]  /*ea80*/  LDC R12, c[0x0][0x2f4] ;  /* 0x0000bd00ff0c7b82 */ /* 0x000ee20000000800 */
[----:B------:R-:W-:Y:S02]  /*ea90*/  IMAD R23, R23, UR4, RZ ;  /* 0x0000000417177c24 */ /* 0x000fe4000f8e02ff */
[C---:B------:R-:W-:Y:S02]  /*eaa0*/  IMAD R7, R16.reuse, UR5, R5 ;  /* 0x0000000510077c24 */ /* 0x040fe4000f8e0205 */
[----:B------:R-:W-:-:S04]  /*eab0*/  IMAD.WIDE.U32 R4, R16, UR4, RZ ;  /* 0x0000000410047c25 */ /* 0x000fc8000f8e00ff */
[----:B------:R-:W-:Y:S02]  /*eac0*/  IMAD.IADD R5, R5, 0x1, R7 ;  /* 0x0000000105057824 */ /* 0x000fe400078e0207 */
[----:B------:R-:W-:Y:S02]  /*ead0*/  IMAD R23, R10, UR5, R23 ;  /* 0x000000050a177c24 */ /* 0x000fe4000f8e0217 */
[----:B------:R-:W-:-:S04]  /*eae0*/  IMAD.WIDE.U32 R6, R9, UR6, R4 ;  /* 0x0000000609067c25 */ /* 0x000fc8000f8e0004 */
[----:B------:R-:W-:Y:S01]  /*eaf0*/  IMAD.WIDE.U32 R4, R10, UR4, RZ ;  /* 0x000000040a047c25 */ /* 0x000fe2000f8e00ff */
[----:B------:R-:W-:-:S03]  /*eb00*/  ULDC.64 UR4, c[0x0][0x308] ;  /* 0x0000c20000047ab9 */ /* 0x000fc60000000a00 */
[----:B------:R-:W-:Y:S01]  /*eb10*/  IMAD R24, R24, UR6, RZ ;  /* 0x0000000618187c24 */ /* 0x000fe2000f8e02ff */
[----:B------:R-:W-:Y:S02]  /*eb20*/  IADD3 R5, R5, R23, RZ ;  /* 0x0000001705057210 */ /* 0x000fe40007ffe0ff */
[----:B---3--:R-:W-:Y:S01]  /*eb30*/  ISETP.GE.AND P2, PT, R29, R12, PT ;  /* 0x0000000c1d00720c */ /* 0x008fe20003f46270 */
[----:B------:R-:W-:Y:S02]  /*eb40*/  IMAD R11, R9, UR7, R24 ;  /* 0x00000007090b7c24 */ /* 0x000fe4000f8e0218 */
[----:B------:R-:W-:Y:S02]  /*eb50*/  IMAD R9, R26, UR6, RZ ;  /* 0x000000061a097c24 */ /* 0x000fe4000f8e02ff */
[----:B------:R-:W-:Y:S01]  /*eb60*/  IMAD.WIDE.U32 R4, R8, UR6, R4 ;  /* 0x0000000608047c25 */ /* 0x000fe2000f8e0004 */
[----:B------:R-:W-:-:S03]  /*eb70*/  R2UR UR6, R33 ;  /* 0x00000000210672ca */ /* 0x000fc600000e0000 */
[----:B------:R-:W-:Y:S02]  /*eb80*/  IMAD R9, R8, UR7, R9 ;  /* 0x0000000708097c24 */ /* 0x000fe4000f8e0209 */
[----:B------:R-:W-:Y:S02]  /*eb90*/  IMAD.IADD R7, R7, 0x1, R11 ;  /* 0x0000000107077824 */ /* 0x000fe400078e020b */
[----:B------:R-:W-:Y:S02]  /*eba0*/  IMAD.IADD R5, R5, 0x1, R9 ;  /* 0x0000000105057824 */ /* 0x000fe400078e0209 */
[----:B------:R-:W-:-:S04]  /*ebb0*/  IMAD.U32 R9, RZ, RZ, UR4 ;  /* 0x00000004ff097e24 */ /* 0x000fc8000f8e00ff */
[----:B------:R-:W-:Y:S01]  /*ebc0*/  UIMAD UR4, UR6, UR4, URZ ;  /* 0x00000004060472a4 */ /* 0x000fe2000f8e023f */
[C---:B------:R-:W-:Y:S02]  /*ebd0*/  IMAD.WIDE.U32 R6, R9.reuse, UR40, R6 ;  /* 0x0000002809067c25 */ /* 0x040fe4000f8e0006 */
[----:B------:R-:W-:Y:S01]  /*ebe0*/  ULDC.64 UR6, c[0x0][0x2e8] ;  /* 0x0000ba0000067ab9 */ /* 0x000fe20000000a00 */
[----:B------:R-:W-:Y:S01]  /*ebf0*/  UIMAD UR4, UR40, UR5, UR4 ;  /* 0x00000005280472a4 */ /* 0x000fe2000f8e0204 */
        /* <DEDUP_REMOVED lines=8> */
[----:B------:R-:W3:Y:S01]  /*ec80*/  SHFL.IDX PT, R14, R6, RZ, 0x181f ;  /* 0x00181fff060e7589 */ /* 0x000ee200000e0000 */
[----:B------:R-:W-:-:S03]  /*ec90*/  IMAD R8, R2, 0x5000, R34 ;  /* 0x0000500002087824 */ /* 0x000fc600078e0222 */
[----:B------:R-:W4:Y:S01]  /*eca0*/  SHFL.IDX PT, R5, R7, RZ, 0x181f ;  /* 0x00181fff07057589 */ /* 0x000f2200000e0000 */
[----:B------:R-:W-:-:S03]  /*ecb0*/  VIADD R8, R8, UR42 ;  /* 0x0000002a08087c36 */ /* 0x000fc60008000000 */
[----:B------:R-:W-:Y:S04]  /*ecc0*/  SHFL.IDX PT, R17, R7, 0x1, 0x181f ;  /* 0x00381f0007117f89 */ /* 0x000fe800000e0000 */
[----:B------:R-:W-:Y:S04]  /*ecd0*/  SHFL.IDX PT, R18, R6, 0x2, 0x181f ;  /* 0x00581f0006127f89 */ /* 0x000fe800000e0000 */
[----:B------:R-:W-:Y:S04]  /*ece0*/  SHFL.IDX PT, R16, R7, 0x2, 0x181f ;  /* 0x00581f0007107f89 */ /* 0x000fe800000e0000 */
[----:B------:R-:W-:Y:S01]  /*ecf0*/  SHFL.IDX PT, R19, R6, 0x6, 0x181f ;  /* 0x00d81f0006137f89 */ /* 0x000fe200000e0000 */
[----:B---3--:R-:W-:-:S03]  /*ed00*/  IADD3 R4, P1, R29, R14, RZ ;  /* 0x0000000e1d047210 */ /* 0x008fc60007f3e0ff */
[----:B------:R-:W-:Y:S01]  /*ed10*/  SHFL.IDX PT, R11, R6, 0x7, 0x181f ;  /* 0x00f81f00060b7f89 */ /* 0x000fe200000e0000 */
[----:B----4-:R-:W-:-:S03]  /*ed20*/  IADD3.X R5, RZ, R5, RZ, P1, !PT ;  /* 0x00000005ff057210 */ /* 0x010fc60000ffe4ff */
[----:B------:R-:W3:Y:S04]  /*ed30*/  SHFL.IDX PT, R14, R6, 0x1, 0x181f ;  /* 0x00381f00060e7f89 */ /* 0x000ee800000e0000 */
[----:B------:R3:W-:Y:S02]  /*ed40*/  LDGSTS.E.BYPASS.LTC128B.128 [R8+0x18400], desc[UR48][R4.64], !P2 ;  /* 0x1840000004087fae */ /* 0x0007e4000d101d70 */
[----:B---3--:R-:W-:Y:S02]  /*ed50*/  IADD3 R4, P1, R29, R14, RZ ;  /* 0x0000000e1d047210 */ /* 0x008fe40007f3e0ff */
[----:B------:R-:W3:Y:S03]  /*ed60*/  SHFL.IDX PT, R14, R6, 0x3, 0x181f ;  /* 0x00781f00060e7f89 */ /* 0x000ee600000e0000 */
[----:B------:R-:W-:-:S02]  /*ed70*/  IMAD.X R5, RZ, RZ, R17, P1 ;  /* 0x000000ffff057224 */ /* 0x000fc400008e0611 */
[----:B------:R-:W4:Y:S04]  /*ed80*/  SHFL.IDX PT, R17, R7, 0x3, 0x181f ;  /* 0x00781f0007117f89 */ /* 0x000f2800000e0000 */
[----:B------:R5:W-:Y:S02]  /*ed90*/  LDGSTS.E.BYPASS.LTC128B.128 [R8+0x18c00], desc[UR48][R4.64], !P2 ;  /* 0x18c0000004087fae */ /* 0x000be4000d101d70 */
[----:B-----5:R-:W-:Y:S02]  /*eda0*/  IADD3 R4, P1, R29, R18, RZ ;  /* 0x000000121d047210 */ /* 0x020fe40007f3e0ff */
[----:B------:R-:W5:Y:S03]  /*edb0*/  SHFL.IDX PT, R18, R6, 0x4, 0x181f ;  /* 0x00981f0006127f89 */ /* 0x000f6600000e0000 */
[----:B------:R-:W-:-:S02]  /*edc0*/  IMAD.X R5, RZ, RZ, R16, P1 ;  /* 0x000000ffff057224 */ /* 0x000fc400008e0610 */
[----:B------:R-:W0:Y:S04]  /*edd0*/  SHFL.IDX PT, R16, R7, 0x4, 0x181f ;  /* 0x00981f0007107f89 */ /* 0x000e2800000e0000 */
[----:B------:R3:W-:Y:S02]  /*ede0*/  LDGSTS.E.BYPASS.LTC128B.128 [R8+0x19400], desc[UR48][R4.64], !P2 ;  /* 0x1940000004087fae */ /* 0x0007e4000d101d70 */
[C---:B---3--:R-:W-:Y:S02]  /*edf0*/  IADD3 R4, P1, R29.reuse, R14, RZ ;  /* 0x0000000e1d047210 */ /* 0x048fe40007f3e0ff */
[----:B------:R-:W3:Y:S03]  /*ee00*/  SHFL.IDX PT, R14, R6, 0x5, 0x181f ;  /* 0x00b81f00060e7f89 */ /* 0x000ee600000e0000 */
[----:B----4-:R-:W-:Y:S01]  /*ee10*/  IMAD.X R5, RZ, RZ, R17, P1 ;  /* 0x000000ffff057224 */ /* 0x010fe200008e0611 */
[----:B------:R-:W-:Y:S04]  /*ee20*/  SHFL.IDX PT, R6, R10, RZ, 0x181f ;  /* 0x00181fff0a067589 */ /* 0x000fe800000e0000 */
[----:B------:R5:W-:Y:S04]  /*ee30*/  LDGSTS.E.BYPASS.LTC128B.128 [R8+0x19c00], desc[UR48][R4.64], !P2 ;  /* 0x19c0000004087fae */ /* 0x000be8000d101d70 */
[----:B------:R-:W-:Y:S01]  /*ee40*/  SHFL.IDX PT, R17, R7, 0x6, 0x181f ;  /* 0x00d81f0007117f89 */ /* 0x000fe200000e0000 */
[----:B-----5:R-:W-:-:S03]  /*ee50*/  IADD3 R4, P1, R29, R18, RZ ;  /* 0x000000121d047210 */ /* 0x020fc60007f3e0ff */
[----:B------:R-:W4:Y:S01]  /*ee60*/  SHFL.IDX PT, R18, R7, 0x5, 0x181f ;  /* 0x00b81f0007127f89 */ /* 0x000f2200000e0000 */
[----:B0-----:R-:W-:-:S03]  /*ee70*/  IADD3.X R5, RZ, R16, RZ, P1, !PT ;  /* 0x00000010ff057210 */ /* 0x001fc60000ffe4ff */
[----:B------:R-:W0:Y:S04]  /*ee80*/  SHFL.IDX PT, R16, R7, 0x7, 0x181f ;  /* 0x00f81f0007107f89 */ /* 0x000e2800000e0000 */
[----:B------:R3:W-:Y:S02]  /*ee90*/  LDGSTS.E.BYPASS.LTC128B.128 [R8+0x1a400], desc[UR48][R4.64], !P2 ;  /* 0x1a40000004087fae */ /* 0x0007e4000d101d70 */
[----:B---3--:R-:W-:Y:S02]  /*eea0*/  IADD3 R4, P1, R29, R14, RZ ;  /* 0x0000000e1d047210 */ /* 0x008fe40007f3e0ff */
[----:B------:R-:W3:Y:S03]  /*eeb0*/  SHFL.IDX PT, R14, R9, RZ, 0x181f ;  /* 0x00181fff090e7589 */ /* 0x000ee600000e0000 */
[----:B----4-:R-:W-:-:S05]  /*eec0*/  IMAD.X R5, RZ, RZ, R18, P1 ;  /* 0x000000ffff057224 */ /* 0x010fca00008e0612 */
[----:B------:R4:W-:Y:S02]  /*eed0*/  LDGSTS.E.BYPASS.LTC128B.128 [R8+0x1ac00], desc[UR48][R4.64], !P2 ;  /* 0x1ac0000004087fae */ /* 0x0009e4000d101d70 */
[----:B----4-:R-:W-:-:S05]  /*eee0*/  IADD3 R4, P1, R29, R19, RZ ;  /* 0x000000131d047210 */ /* 0x010fca0007f3e0ff */
[----:B------:R-:W-:-:S05]  /*eef0*/  IMAD.X R5, RZ, RZ, R17, P1 ;  /* 0x000000ffff057224 */ /* 0x000fca00008e0611 */
[----:B------:R4:W-:Y:S02]  /*ef00*/  LDGSTS.E.BYPASS.LTC128B.128 [R8+0x1b400], desc[UR48][R4.64], !P2 ;  /* 0x1b40000004087fae */ /* 0x0009e4000d101d70 */
[----:B----4-:R-:W-:-:S05]  /*ef10*/  IADD3 R4, P1, R29, R11, RZ ;  /* 0x0000000b1d047210 */ /* 0x010fca0007f3e0ff */
[----:B0-----:R-:W-:-:S05]  /*ef20*/  IMAD.X R5, RZ, RZ, R16, P1 ;  /* 0x000000ffff057224 */ /* 0x001fca00008e0610 */
[----:B------:R3:W-:Y:S02]  /*ef30*/  LDGSTS.E.BYPASS.LTC128B.128 [R8+0x1bc00], desc[UR48][R4.64], !P2 ;  /* 0x1bc0000004087fae */ /* 0x0007e4000d101d70 */
[----:B---3--:R-:W-:Y:S02]  /*ef40*/  IADD3 R4, P1, R29, R14, RZ ;  /* 0x0000000e1d047210 */ /* 0x008fe40007f3e0ff */
[----:B------:R0:W3:Y:S03]  /*ef50*/  SHFL.IDX PT, R14, R9, 0x1, 0x181f ;  /* 0x00381f00090e7f89 */ /* 0x0000e600000e0000 */
[----:B------:R-:W-:Y:S02]  /*ef60*/  IMAD.X R5, RZ, RZ, R6, P1 ;  /* 0x000000ffff057224 */ /* 0x000fe400008e0606 */
[----:B------:R0:W4:Y:S04]  /*ef70*/  SHFL.IDX PT, R6, R10, 0x1, 0x181f ;  /* 0x00381f000a067f89 */ /* 0x00012800000e0000 */
[----:B------:R0:W-:Y:S02]  /*ef80*/  LDGSTS.E.BYPASS.LTC128B.128 [R8+0x1c400], desc[UR48][R4.64], !P2 ;  /* 0x1c40000004087fae */ /* 0x0001e4000d101d70 */
.L_x_206:
[----:B------:R-:W-:Y:S02]  /*ef90*/  R2UR UR4, R3 ;  /* 0x00000000030472ca */ /* 0x000fe400000e0000 */
[----:B0--3--:R-:W-:-:S04]  /*efa0*/  IADD3 R4, P1, R29, R14, RZ ;  /* 0x0000000e1d047210 */ /* 0x009fc80007f3e0ff */
[----:B----4-:R-:W-:-:S05]  /*efb0*/  IADD3.X R5, RZ, R6, RZ, P1, !PT ;  /* 0x00000006ff057210 */ /* 0x010fca0000ffe4ff */
        /* <DEDUP_REMOVED lines=13> */
.L_x_66:
[----:B------:R-:W-:Y:S01]  /*f090*/  IMAD.U32 R4, RZ, RZ, UR36 ;  /* 0x00000024ff047e24 */ /* 0x000fe2000f8e00ff */
[----:B------:R0:W-:Y:S04]  /*f0a0*/  SYNCS.ARRIVE.TRANS64.A1T0 RZ, [R3+URZ+0x22830], RZ ;  /* 0x022830ff03ff79a7 */ /* 0x0001e8000810003f */
[----:B------:R-:W-:-:S04]  /*f0b0*/  LOP3.LUT R4, R4, 0x1, RZ, 0xfc, !PT ;  /* 0x0000000104047812 */ /* 0x000fc800078efcff */
[----:B------:R-:W-:-:S13]  /*f0c0*/  ISETP.NE.AND P1, PT, R4, 0x3, PT ;  /* 0x000000030400780c */ /* 0x000fda0003f25270 */
[----:B0-----:R-:W-:Y:S05]  /*f0d0*/  @!P1 BRA `(.L_x_67) ;  /* 0x0000000000049947 */ /* 0x001fea0003800000 */
[----:B------:R-:W-:Y:S01]  /*f0e0*/  BPT.TRAP 0x1 ;  /* 0x000000040000795c */ /* 0x000fe20000300000 */
.L_x_67:
[----:B-12---:R-:W-:Y:S02]  /*f0f0*/  LOP3.LUT R3, R21, 0x1, RZ, 0x3c, !PT ;  /* 0x0000000115037812 */ /* 0x006fe400078e3cff */
[----:B------:R-:W-:Y:S02]  /*f100*/  LEA R6, R20, UR42, 0x3 ;  /* 0x0000002a14067c11 */ /* 0x000fe4000f8e18ff */
[----:B------:R-:W-:-:S04]  /*f110*/  SHF.L.U32 R3, R3, 0x1f, RZ ;  /* 0x0000001f03037819 */ /* 0x000fc800000006ff */
[----:B------:R-:W0:Y:S02]  /*f120*/  SYNCS.PHASECHK.TRANS64.TRYWAIT P2, [R6+URZ+0x22870], R3 ;  /* 0x02287003060075a7 */ /* 0x000e24000804017f */
[----:B0-----:R-:W-:Y:S05]  /*f130*/  @!P2 BRA `(.L_x_68) ;  /* 0x0000004800e0a947 */ /* 0x001fea0003800000 */
.L_x_207:
[----:B------:R-:W-:-:S06]  /*f140*/  ULOP3.LUT UR4, UR36, 0x2, URZ, 0xfc, !UPT ;  /* 0x0000000224047892 */ /* 0x000fcc000f8efc3f */
[----:B------:R-:W-:-:S05]  /*f150*/  IMAD.U32 R4, RZ, RZ, UR4 ;  /* 0x00000004ff047e24 */ /* 0x000fca000f8e00ff */
[----:B------:R-:W-:-:S13]  /*f160*/  ISETP.NE.AND P2, PT, R4, 0x3, PT ;  /* 0x000000030400780c */ /* 0x000fda0003f45270 */
[----:B------:R-:W-:Y:S05]  /*f170*/  @!P2 BRA `(.L_x_69) ;  /* 0x000000000004a947 */ /* 0x000fea0003800000 */
[----:B------:R-:W-:Y:S01]  /*f180*/  BPT.TRAP 0x1 ;  /* 0x000000040000795c */ /* 0x000fe20000300000 */
.L_x_69:
[----:B------:R-:W-:Y:S01]  /*f190*/  SHF.L.U32 R5, R21, 0x1f, RZ ;  /* 0x0000001f15057819 */ /* 0x000fe200000006ff */
[----:B0-----:R-:W-:-:S03]  /*f1a0*/  IMAD R3, R20, 0x5000, RZ ;  /* 0x0000500014037824 */ /* 0x001fc600078e02ff */
[----:B------:R-:W0:Y:S02]  /*f1b0*/  SYNCS.PHASECHK.TRANS64.TRYWAIT P2, [R6+URZ+0x22860], R5 ;  /* 0x02286005060075a7 */ /* 0x000e24000804017f */
[----:B------:R-:W-:Y:S01]  /*f1c0*/  LOP3.LUT R4, R3, R37, RZ, 0xfc, !PT ;  /* 0x0000002503047212 */ /* 0x000fe200078efcff */
[----:B0-----:R-:W-:Y:S06]  /*f1d0*/  @!P2 BRA `(.L_x_70) ;  /* 0x0000004800cca947 */ /* 0x001fec0003800000 */
.L_x_208:
[----:B------:R-:W2:Y:S01]  /*f1e0*/  LDL R7, [R1] ;  /* 0x0000000001077983 */ /* 0x000ea20000100800 */
[----:B0-----:R-:W-:Y:S01]  /*f1f0*/  VIADD R5, R4, UR42 ;  /* 0x0000002a04057c36 */ /* 0x001fe20008000000 */
[----:B------:R-:W-:Y:S05]  /*f200*/  WARPSYNC.ALL ;  /* 0x0000000000007948 */ /* 0x000fea0003800000 */
[----:B------:R-:W0:Y:S01]  /*f210*/  LDSM.16.MT88.4 R16, [R4+UR42+0xa400] ;  /* 0x00a4002a0410783b */ /* 0x000e220008004200 */
[----:B------:R-:W-:Y:S01]  /*f220*/  IADD3 R3, R3, UR42, R36 ;  /* 0x0000002a03037c10 */ /* 0x000fe2000fffe024 */
[----:B------:R-:W-:Y:S01]  /*f230*/  ULOP3.LUT UR4, UR36, 0x2, URZ, 0xfc, !UPT ;  /* 0x0000000224047892 */ /* 0x000fe2000f8efc3f */
[----:B0-----:R-:W-:-:S02]  /*f240*/  PRMT R12, R16, 0x6420, R17 ;  /* 0x00006420100c7816 */ /* 0x001fc40000000011 */
[----:B------:R-:W-:Y:S02]  /*f250*/  PRMT R13, R16, 0x7531, R17 ;  /* 0x00007531100d7816 */ /* 0x000fe40000000011 */
[C-C-:B------:R-:W-:Y:S02]  /*f260*/  PRMT R14, R18.reuse, 0x6420, R19.reuse ;  /* 0x00006420120e7816 */ /* 0x140fe40000000013 */
[----:B------:R-:W-:Y:S02]  /*f270*/  PRMT R15, R18, 0x7531, R19 ;  /* 0x00007531120f7816 */ /* 0x000fe40000000013 */
[----:B--2---:R-:W-:Y:S01]  /*f280*/  IADD3 R5, R7, R5, RZ ;  /* 0x0000000507057210 */ /* 0x004fe20007ffe0ff */
[----:B------:R-:W-:-:S04]  /*f290*/  IMAD.U32 R7, RZ, RZ, UR4 ;  /* 0x00000004ff077e24 */ /* 0x000fc8000f8e00ff */
[----:B------:R-:W0:Y:S01]  /*f2a0*/  LDSM.16.MT88.4 R8, [R5+0xa400] ;  /* 0x00a400000508783b */ /* 0x000e220000004200 */
[----:B------:R-:W-:-:S03]  /*f2b0*/  ISETP.NE.AND P2, PT, R7, 0x3, PT ;  /* 0x000000030700780c */ /* 0x000fc60003f45270 */
[----:B------:R-:W-:Y:S01]  /*f2c0*/  STSM.16.M88.4 [R3+0x400], R12 ;  /* 0x0004000c03007844 */ /* 0x000fe20000000200 */
[C-C-:B0-----:R-:W-:Y:S02]  /*f2d0*/  PRMT R20, R8.reuse, 0x6420, R9.reuse ;  /* 0x0000642008147816 */ /* 0x141fe40000000009 */
[----:B------:R-:W-:Y:S02]  /*f2e0*/  PRMT R21, R8, 0x7531, R9 ;  /* 0x0000753108157816 */ /* 0x000fe40000000009 */
[C-C-:B------:R-:W-:Y:S02]  /*f2f0*/  PRMT R22, R10.reuse, 0x6420, R11.reuse ;  /* 0x000064200a167816 */ /* 0x140fe4000000000b */
[----:B------:R-:W-:-:S05]  /*f300*/  PRMT R23, R10, 0x7531, R11 ;  /* 0x000075310a177816 */ /* 0x000fca000000000b */
[----:B------:R-:W-:Y:S04]  /*f310*/  STSM.16.M88.4 [R3+0xc00], R20 ;  /* 0x000c001403007844 */ /* 0x000fe80000000200 */
[----:B------:R-:W0:Y:S04]  /*f320*/  LDSM.16.MT88.4 R8, [R4+UR42+0xb400] ;  /* 0x00b4002a0408783b */ /* 0x000e280008004200 */
[----:B------:R-:W1:Y:S01]  /*f330*/  LDSM.16.MT88.4 R12, [R5+0xb400] ;  /* 0x00b40000050c783b */ /* 0x000e620000004200 */
[C-C-:B0-----:R-:W-:Y:S02]  /*f340*/  PRMT R16, R8.reuse, 0x6420, R9.reuse ;  /* 0x0000642008107816 */ /* 0x141fe40000000009 */
[----:B------:R-:W-:-:S02]  /*f350*/  PRMT R17, R8, 0x7531, R9 ;  /* 0x0000753108117816 */ /* 0x000fc40000000009 */
[C-C-:B------:R-:W-:Y:S02]  /*f360*/  PRMT R18, R10.reuse, 0x6420, R11.reuse ;  /* 0x000064200a127816 */ /* 0x140fe4000000000b */
[----:B------:R-:W-:Y:S02]  /*f370*/  PRMT R19, R10, 0x7531, R11 ;  /* 0x000075310a137816 */ /* 0x000fe4000000000b */
[C-C-:B-1----:R-:W-:Y:S02]  /*f380*/  PRMT R24, R12.reuse, 0x6420, R13.reuse ;  /* 0x000064200c187816 */ /* 0x142fe4000000000d */
[----:B------:R-:W-:Y:S01]  /*f390*/  PRMT R25, R12, 0x7531, R13 ;  /* 0x000075310c197816 */ /* 0x000fe2000000000d */
[----:B------:R-:W-:Y:S01]  /*f3a0*/  STSM.16.M88.4 [R3+0x1400], R16 ;  /* 0x0014001003007844 */ /* 0x000fe20000000200 */
        /* <DEDUP_REMOVED lines=35> */
[----:B------:R0:W-:Y:S01]  /*f5e0*/  STSM.16.M88.4 [R3+0x4400], R16 ;  /* 0x0044001003007844 */ /* 0x0001e20000000200 */
[C-C-:B------:R-:W-:Y:S02]  /*f5f0*/  PRMT R10, R14.reuse, 0x6420, R15.reuse ;  /* 0x000064200e0a7816 */ /* 0x140fe4000000000f */
[----:B------:R-:W-:-:S05]  /*f600*/  PRMT R11, R14, 0x7531, R15 ;  /* 0x000075310e0b7816 */ /* 0x000fca000000000f */
[----:B------:R0:W-:Y:S01]  /*f610*/  STSM.16.M88.4 [R3+0x4c00], R8 ;  /* 0x004c000803007844 */ /* 0x0001e20000000200 */
[----:B------:R-:W-:Y:S01]  /*f620*/  @!PT LDS RZ, [RZ] ;  /* 0x00000000fffff984 */ /* 0x000fe20000000800 */
[----:B------:R-:W-:Y:S01]  /*f630*/  @!PT LDS RZ, [RZ] ;  /* 0x00000000fffff984 */ /* 0x000fe20000000800 */
[----:B------:R-:W-:Y:S01]  /*f640*/  @!PT LDS RZ, [RZ] ;  /* 0x00000000fffff984 */ /* 0x000fe20000000800 */
[----:B------:R-:W-:Y:S01]  /*f650*/  @!PT LDS RZ, [RZ] ;  /* 0x00000000fffff984 */ /* 0x000fe20000000800 */
[----:B------:R1:W-:Y:S06]  /*f660*/  MEMBAR.ALL.CTA ;  /* 0x0000000000007992 */ /* 0x0003ec0000008000 */
[----:B-1----:R-:W1:Y:S01]  /*f670*/  FENCE.VIEW.ASYNC.S ;  /* 0x00000000000073c6 */ /* 0x002e620000000000 */
[----:B------:R-:W-:Y:S05]  /*f680*/  @!P2 BRA `(.L_x_71) ;  /* 0x000000000004a947 */ /* 0x000fea0003800000 */
[----:B------:R-:W-:Y:S01]  /*f690*/  BPT.TRAP 0x1 ;  /* 0x000000040000795c */ /* 0x000fe20000300000 */
.L_x_71:
[----:B-1----:R1:W-:Y:S01]  /*f6a0*/  SYNCS.ARRIVE.TRANS64.A1T0 RZ, [R6+URZ+0x22850], RZ ;  /* 0x022850ff06ff79a7 */ /* 0x0023e2000810003f */
[----:B------:R-:W-:Y:S06]  /*f6b0*/  BAR.SYNC.DEFER_BLOCKING 0x2, 0x80 ;  /* 0x0082000000007b1d */ /* 0x000fec0000010000 */
[----:B------:R-:W-:Y:S05]  /*f6c0*/  @!P1 BRA `(.L_x_72) ;  /* 0x0000000000049947 */ /* 0x000fea0003800000 */
[----:B------:R-:W-:Y:S01]  /*f6d0*/  BPT.TRAP 0x1 ;  /* 0x000000040000795c */ /* 0x000fe20000300000 */
.L_x_72:
[----:B0-----:R-:W0:Y:S01]  /*f6e0*/  S2R R3, SR_CgaCtaId ;  /* 0x0000000000037919 */ /* 0x001e220000008800 */
[----:B-1----:R-:W-:Y:S01]  /*f6f0*/  VIADD R6, R6, 0x22880 ;  /* 0x0002288006067836 */ /* 0x002fe20000000000 */
[----:B------:R-:W-:Y:S01]  /*f700*/  MOV R21, R30 ;  /* 0x0000001e00157202 */ /* 0x000fe20000000f00 */
[----:B------:R-:W-:Y:S02]  /*f710*/  VIADD R0, R0, 0xffffff60 ;  /* 0xffffff6000007836 */ /* 0x000fe40000000000 */
[----:B------:R-:W-:Y:S01]  /*f720*/  IMAD.MOV.U32 R20, RZ, RZ, R2 ;  /* 0x000000ffff147224 */ /* 0x000fe200078e0002 */
[----:B0-----:R-:W-:-:S04]  /*f730*/  PRMT R6, R3, 0x654, R6 ;  /* 0x0000065403067816 */ /* 0x001fc80000000006 */
[----:B------:R0:W-:Y:S01]  /*f740*/  SYNCS.ARRIVE.TRANS64.RED.A1T0 RZ, [R6+URZ], RZ ;  /* 0x000000ff06ff79a7 */ /* 0x0001e2000810043f */
[----:B------:R-:W-:Y:S05]  /*f750*/  @P0 BRA `(.L_x_73) ;  /* 0xffffffe800280947 */ /* 0x000fea000383ffff */
[----:B------:R-:W-:Y:S05]  /*f760*/  BRA `(.L_x_74) ;  /* 0x0000000000047947 */ /* 0x000fea0003800000 */
.L_x_58:
[----:B------:R-:W-:-:S07]  /*f770*/  IMAD.MOV.U32 R2, RZ, RZ, RZ ;  /* 0x000000ffff027224 */ /* 0x000fce00078e00ff */
.L_x_74:
[----:B------:R-:W-:-:S06]  /*f780*/  ULOP3.LUT UR4, UR36, 0x1, URZ, 0xfc, !UPT ;  /* 0x0000000124047892 */ /* 0x000fcc000f8efc3f */
[----:B0-----:R-:W-:-:S05]  /*f790*/  IMAD.U32 R0, RZ, RZ, UR4 ;  /* 0x00000004ff007e24 */ /* 0x001fca000f8e00ff */
[----:B------:R-:W-:-:S13]  /*f7a0*/  ISETP.NE.AND P1, PT, R0, 0x3, PT ;  /* 0x000000030000780c */ /* 0x000fda0003f25270 */
[----:B------:R-:W-:Y:S05]  /*f7b0*/  @!P1 BRA `(.L_x_75) ;  /* 0x0000000000049947 */ /* 0x000fea0003800000 */
[----:B------:R-:W-:Y:S01]  /*f7c0*/  BPT.TRAP 0x1 ;  /* 0x000000040000795c */ /* 0x000fe20000300000 */
.L_x_75:
[----:B------:R-:W-:Y:S01]  /*f7d0*/  LOP3.LUT R0, R30, 0x1, RZ, 0x3c, !PT ;  /* 0x000000011e007812 */ /* 0x000fe200078e3cff */
[----:B------:R-:W-:Y:S01]  /*f7e0*/  BSSY B0, `(.L_x_76) ;  /* 0x0000005000007945 */ /* 0x000fe20003800000 */
[----:B------:R-:W-:Y:S02]  /*f7f0*/  LEA R3, R2, UR42, 0x3 ;  /* 0x0000002a02037c11 */ /* 0x000fe4000f8e18ff */
[----:B------:R-:W-:-:S04]  /*f800*/  SHF.L.U32 R0, R0, 0x1f, RZ ;  /* 0x0000001f00007819 */ /* 0x000fc800000006ff */
[----:B------:R-:W0:Y:S02]  /*f810*/  SYNCS.PHASECHK.TRANS64.TRYWAIT P0, [R3+URZ+0x22870], R0 ;  /* 0x02287000030075a7 */ /* 0x000e24000800017f */
[----:B0-----:R-:W-:Y:S05]  /*f820*/  @!P0 BRA `(.L_x_77) ;  /* 0x00000044004c8947 */ /* 0x001fea0003800000 */
.L_x_209:
[----:B------:R-:W-:Y:S05]  /*f830*/  BSYNC B0 ;  /* 0x0000000000007941 */ /* 0x000fea0003800000 */
.L_x_76:
[----:B------:R-:W-:-:S06]  /*f840*/  ULOP3.LUT UR4, UR36, 0x2, URZ, 0xfc, !UPT ;  /* 0x0000000224047892 */ /* 0x000fcc000f8efc3f */
[----:B------:R-:W-:-:S05]  /*f850*/  IMAD.U32 R4, RZ, RZ, UR4 ;  /* 0x00000004ff047e24 */ /* 0x000fca000f8e00ff */
[----:B------:R-:W-:-:S13]  /*f860*/  ISETP.NE.AND P0, PT, R4, 0x3, PT ;  /* 0x000000030400780c */ /* 0x000fda0003f05270 */
[----:B------:R-:W-:Y:S05]  /*f870*/  @!P0 BRA `(.L_x_78) ;  /* 0x0000000000048947 */ /* 0x000fea0003800000 */
[----:B------:R-:W-:Y:S01]  /*f880*/  BPT.TRAP 0x1 ;  /* 0x000000040000795c */ /* 0x000fe20000300000 */
.L_x_78:
[----:B------:R-:W2:Y:S01]  /*f890*/  LDL.LU R5, [R1] ;  /* 0x0000000001057983 */ /* 0x000ea20000300800 */
[----:B------:R-:W-:Y:S01]  /*f8a0*/  SHF.L.U32 R4, R30, 0x1f, RZ ;  /* 0x0000001f1e047819 */ /* 0x000fe200000006ff */
[----:B------:R-:W-:-:S03]  /*f8b0*/  IMAD R12, R2, 0x5000, RZ ;  /* 0x00005000020c7824 */ /* 0x000fc600078e02ff */
[----:B------:R-:W1:Y:S02]  /*f8c0*/  SYNCS.PHASECHK.TRANS64.TRYWAIT P0, [R3+URZ+0x22860], R4 ;  /* 0x02286004030075a7 */ /* 0x000e64000800017f */
[----:B------:R-:W-:-:S05]  /*f8d0*/  LOP3.LUT R37, R12, R37, RZ, 0xfc, !PT ;  /* 0x000000250c257212 */ /* 0x000fca00078efcff */
[----:B0-----:R-:W-:-:S05]  /*f8e0*/  VIADD R0, R37, UR42 ;  /* 0x0000002a25007c36 */ /* 0x001fca0008000000 */
[----:B--2---:R-:W-:Y:S01]  /*f8f0*/  IADD3 R0, R5, R0, RZ ;  /* 0x0000000005007210 */ /* 0x004fe20007ffe0ff */
[----:B-1----:R-:W-:Y:S06]  /*f900*/  @!P0 BRA `(.L_x_79) ;  /* 0x0000004400288947 */ /* 0x002fec0003800000 */
.L_x_210:
[----:B------:R-:W-:Y:S05]  /*f910*/  WARPSYNC.ALL ;  /* 0x0000000000007948 */ /* 0x000fea0003800000 */
[----:B------:R-:W1:Y:S01]  /*f920*/  LDSM.16.MT88.4 R8, [R37+UR42+0xa400] ;  /* 0x00a4002a2508783b */ /* 0x000e620008004200 */
[----:B------:R-:W-:Y:S01]  /*f930*/  IADD3 R36, R12, UR42, R36 ;  /* 0x0000002a0c247c10 */ /* 0x000fe2000fffe024 */
[----:B------:R-:W-:Y:S02]  /*f940*/  ULOP3.LUT UR4, UR36, 0x2, URZ, 0xfc, !UPT ;  /* 0x0000000224047892 */ /* 0x000fe4000f8efc3f */
[----:B0-----:R-:W0:Y:S04]  /*f950*/  LDSM.16.MT88.4 R4, [R0+0xa400] ;  /* 0x00a400000004783b */ /* 0x001e280000004200 */
[----:B------:R-:W-:-:S05]  /*f960*/  IMAD.U32 R16, RZ, RZ, UR4 ;  /* 0x00000004ff107e24 */ /* 0x000fca000f8e00ff */
[----:B------:R-:W-:Y:S02]  /*f970*/  ISETP.NE.AND P0, PT, R16, 0x3, PT ;  /* 0x000000031000780c */ /* 0x000fe40003f05270 */
[C-C-:B-1----:R-:W-:Y:S02]  /*f980*/  PRMT R12, R8.reuse, 0x6420, R9.reuse ;  /* 0x00006420080c7816 */ /* 0x142fe40000000009 */
[----:B------:R-:W-:Y:S02]  /*f990*/  PRMT R13, R8, 0x7531, R9 ;  /* 0x00007531080d7816 */ /* 0x000fe40000000009 */
[C-C-:B------:R-:W-:Y:S02]  /*f9a0*/  PRMT R14, R10.reuse, 0x6420, R11.reuse ;  /* 0x000064200a0e7816 */ /* 0x140fe4000000000b */
[----:B------:R-:W-:Y:S02]  /*f9b0*/  PRMT R15, R10, 0x7531, R11 ;  /* 0x000075310a0f7816 */ /* 0x000fe4000000000b */
[----:B0-----:R-:W-:-:S02]  /*f9c0*/  PRMT R8, R4, 0x6420, R5 ;  /* 0x0000642004087816 */ /* 0x001fc40000000005 */
        /* <DEDUP_REMOVED lines=61> */
.L_x_80:
[----:B-1----:R1:W-:Y:S01]  /*fda0*/  SYNCS.ARRIVE.TRANS64.A1T0 RZ, [R3+URZ+0x22850], RZ ;  /* 0x022850ff03ff79a7 */ /* 0x0023e2000810003f */
[----:B------:R-:W-:Y:S06]  /*fdb0*/  BAR.SYNC.DEFER_BLOCKING 0x2, 0x80 ;  /* 0x0082000000007b1d */ /* 0x000fec0000010000 */
[----:B------:R-:W-:Y:S05]  /*fdc0*/  @!P1 BRA `(.L_x_81) ;  /* 0x0000000000049947 */ /* 0x000fea0003800000 */
[----:B------:R-:W-:Y:S01]  /*fdd0*/  BPT.TRAP 0x1 ;  /* 0x000000040000795c */ /* 0x000fe20000300000 */
.L_x_81:
[----:B------:R-:W2:Y:S01]  /*fde0*/  S2R R0, SR_CgaCtaId ;  /* 0x0000000000007919 */ /* 0x000ea20000008800 */
[----:B-1----:R-:W-:-:S05]  /*fdf0*/  VIADD R3, R3, 0x22880 ;  /* 0x0002288003037836 */ /* 0x002fca0000000000 */
[----:B--2---:R-:W-:Y:S01]  /*fe00*/  PRMT R3, R0, 0x654, R3 ;  /* 0x0000065400037816 */ /* 0x004fe20000000003 */
[----:B------:R-:W-:Y:S02]  /*fe10*/  VIADD R0, R2, 0x1 ;  /* 0x0000000102007836 */ /* 0x000fe40000000000 */
[----:B------:R-:W-:Y:S01]  /*fe20*/  IMAD.MOV.U32 R2, RZ, RZ, RZ ;  /* 0x000000ffff027224 */ /* 0x000fe200078e00ff */
[----:B------:R1:W-:Y:S02]  /*fe30*/  SYNCS.ARRIVE.TRANS64.RED.A1T0 RZ, [R3+URZ], RZ ;  /* 0x000000ff03ff79a7 */ /* 0x0003e4000810043f */
[----:B------:R-:W-:-:S04]  /*fe40*/  ISETP.NE.AND P0, PT, R0, 0x2, PT ;  /* 0x000000020000780c */ /* 0x000fc80003f05270 */
[----:B------:R-:W-:Y:S02]  /*fe50*/  SEL R0, R0, RZ, P0 ;  /* 0x000000ff00007207 */ /* 0x000fe40000000000 */
[----:B-1----:R-:W-:-:S04]  /*fe60*/  SEL R3, RZ, 0x1, P0 ;  /* 0x00000001ff037807 */ /* 0x002fc80000000000 */
[----:B------:R-:W-:-:S07]  /*fe70*/  LOP3.LUT R30, R30, R3, RZ, 0x3c, !PT ;  /* 0x000000031e1e7212 */ /* 0x000fce00078e3cff */
.L_x_40:
[----:B0-----:R-:W0:Y:S01]  /*fe80*/  S2R R4, SR_CgaCtaId ;  /* 0x0000000000047919 */ /* 0x001e220000008800 */
[----:B------:R-:W-:Y:S02]  /*fe90*/  MOV R3, 0x400 ;  /* 0x0000040000037802 */ /* 0x000fe40000000f00 */
[----:B------:R-:W-:Y:S02]  /*fea0*/  SHF.L.U32 R2, R2, 0x1f, RZ ;  /* 0x0000001f02027819 */ /* 0x000fe400000006ff */
[----:B0-----:R-:W-:-:S04]  /*feb0*/  LEA R7, R4, R3, 0x18 ;  /* 0x0000000304077211 */ /* 0x001fc800078ec0ff */
[----:B------:R-:W0:Y:S02]  /*fec0*/  SYNCS.PHASECHK.TRANS64.TRYWAIT P0, [R7+URZ+0x22820], R2 ;  /* 0x02282002070075a7 */ /* 0x000e24000800017f */
[----:B0-----:R-:W-:Y:S05]  /*fed0*/  @!P0 BRA `(.L_x_82) ;  /* 0x0000003c00c88947 */ /* 0x001fea0003800000 */
.L_x_211:
[----:B------:R-:W1:Y:S02]  /*fee0*/  S2R R3, SR_TID.X ;  /* 0x0000000000037919 */ /* 0x000e640000002100 */
[----:B-1----:R-:W-:-:S04]  /*fef0*/  SHF.R.U32.HI R3, RZ, 0x5, R3 ;  /* 0x00000005ff037819 */ /* 0x002fc80000011603 */
[----:B------:R-:W-:-:S05]  /*ff00*/  LOP3.LUT R3, R3, 0x3, RZ, 0xc0, !PT ;  /* 0x0000000303037812 */ /* 0x000fca00078ec0ff */
[----:B0-----:R-:W0:Y:S02]  /*ff10*/  SHFL.IDX PT, R2, R3, RZ, 0x1f ;  /* 0x00001fff03027589 */ /* 0x001e2400000e0000 */
[----:B0-----:R-:W-:-:S13]  /*ff20*/  ISETP.NE.AND P0, PT, R2, RZ, PT ;  /* 0x000000ff0200720c */ /* 0x001fda0003f05270 */
[----:B------:R-:W-:Y:S05]  /*ff30*/  @P0 BRA `(.L_x_8) ;  /* 0x0000000000a00947 */ /* 0x000fea0003800000 */
[----:B------:R-:W-:-:S13]  /*ff40*/  ELECT P0, URZ, PT ;  /* 0x00000000003f782f */ /* 0x000fda0003800000 */
[----:B------:R-:W-:Y:S05]  /*ff50*/  @!P0 BRA `(.L_x_8) ;  /* 0x0000000000988947 */ /* 0x000fea0003800000 */
[----:B------:R-:W-:-:S06]  /*ff60*/  ULOP3.LUT UR4, UR36, 0x2, URZ, 0xfc, !UPT ;  /* 0x0000000224047892 */ /* 0x000fcc000f8efc3f */
[----:B------:R-:W-:-:S04]  /*ff70*/  MOV R2, UR4 ;  /* 0x0000000400027c02 */ /* 0x000fc80008000f00 */
[----:B------:R-:W-:-:S13]  /*ff80*/  ISETP.NE.AND P0, PT, R2, 0x3, PT ;  /* 0x000000030200780c */ /* 0x000fda0003f05270 */
[----:B------:R-:W-:Y:S05]  /*ff90*/  @!P0 BRA `(.L_x_83) ;  /* 0x0000000000048947 */ /* 0x000fea0003800000 */
[----:B------:R-:W-:Y:S01]  /*ffa0*/  BPT.TRAP 0x1 ;  /* 0x000000040000795c */ /* 0x000fe20000300000 */
.L_x_83:
[----:B------:R-:W-:Y:S01]  /*ffb0*/  IMAD R5, R0, 0x8, R7 ;  /* 0x0000000800057824 */ /* 0x000fe200078e0207 */
[----:B------:R-:W-:Y:S01]  /*ffc0*/  SHF.L.U32 R2, R30, 0x1f, RZ ;  /* 0x0000001f1e027819 */ /* 0x000fe200000006ff */
[----:B------:R-:W-:-:S03]  /*ffd0*/  VIADD R0, R0, 0x1 ;  /* 0x0000000100007836 */ /* 0x000fc60000000000 */
[----:B------:R-:W0:Y:S02]  /*ffe0*/  SYNCS.PHASECHK.TRANS64.TRYWAIT P1, [R5+URZ+0x22840], R2 ;  /* 0x02284002050075a7 */ /* 0x000e24000802017f */
[----:B------:R-:W-:-:S04]  /*fff0*/  ISETP.NE.AND P2, PT, R0, 0x2, PT ;  /* 0x000000020000780c */ /* 0x000fc80003f45270 */
[----:B------:R-:W-:Y:S01]  /*10000*/  SEL R3, RZ, 0x1, P2 ;  /* 0x00000001ff037807 */ /* 0x000fe20001000000 */
[----:B0-----:R-:W-:Y:S08]  /*10010*/  @!P1 BRA `(.L_x_84) ;  /* 0x0000003c008c9947 */ /* 0x001ff00003800000 */
.L_x_212:
[----:B------:R-:W-:Y:S02]  /*10020*/  SEL R0, R0, RZ, P2 ;  /* 0x000000ff00007207 */ /* 0x000fe40001000000 */
[----:B------:R-:W-:Y:S01]  /*10030*/  LOP3.LUT R3, R30, R3, RZ, 0x3c, !PT ;  /* 0x000000031e037212 */ /* 0x000fe200078e3cff */
[----:B------:R-:W-:Y:S06]  /*10040*/  @!P0 BRA `(.L_x_85) ;  /* 0x0000000000048947 */ /* 0x000fec0003800000 */
[----:B------:R-:W-:Y:S01]  /*10050*/  BPT.TRAP 0x1 ;  /* 0x000000040000795c */ /* 0x000fe20000300000 */
.L_x_85:
[----:B------:R-:W-:Y:S01]  /*10060*/  IMAD R7, R0, 0x8, R7 ;  /* 0x0000000800077824 */ /* 0x000fe200078e0207 */
[----:B------:R-:W-:-:S04]  /*10070*/  SHF.L.U32 R0, R3, 0x1f, RZ ;  /* 0x0000001f03007819 */ /* 0x000fc800000006ff */
[----:B------:R-:W1:Y:S02]  /*10080*/  SYNCS.PHASECHK.TRANS64.TRYWAIT P1, [R7+URZ+0x22840], R0 ;  /* 0x02284000070075a7 */ /* 0x000e64000802017f */
[----:B-1----:R-:W-:Y:S05]  /*10090*/  @!P1 BRA `(.L_x_86) ;  /* 0x0000003c00809947 */ /* 0x002fea0003800000 */
.L_x_213:
[----:B------:R-:W-:Y:S05]  /*100a0*/  @!P0 BRA `(.L_x_87) ;  /* 0x0000000000048947 */ /* 0x000fea0003800000 */
[----:B------:R-:W-:Y:S01]  /*100b0*/  BPT.TRAP 0x1 ;  /* 0x000000040000795c */ /* 0x000fe20000300000 */
.L_x_87:
[----:B------:R-:W2:Y:S02]  /*100c0*/  SYNCS.PHASECHK.TRANS64.TRYWAIT P1, [R5+URZ+0x22860], R2 ;  /* 0x02286002050075a7 */ /* 0x000ea4000802017f */
[----:B--2---:R-:W-:Y:S05]  /*100d0*/  @!P1 BRA `(.L_x_88) ;  /* 0x0000003c00849947 */ /* 0x004fea0003800000 */
.L_x_214:
[----:B------:R-:W-:Y:S05]  /*100e0*/  @!P0 BRA `(.L_x_89) ;  /* 0x0000000000048947 */ /* 0x000fea0003800000 */
[----:B------:R-:W-:Y:S01]  /*100f0*/  BPT.TRAP 0x1 ;  /* 0x000000040000795c */ /* 0x000fe20000300000 */
.L_x_89:
[----:B------:R-:W3:Y:S02]  /*10100*/  SYNCS.PHASECHK.TRANS64.TRYWAIT P1, [R7+URZ+0x22860], R0 ;  /* 0x02286000070075a7 */ /* 0x000ee4000802017f */
[----:B---3--:R-:W-:Y:S05]  /*10110*/  @!P1 BRA `(.L_x_90) ;  /* 0x0000003c00889947 */ /* 0x008fea0003800000 */
.L_x_215:
[----:B------:R-:W-:Y:S05]  /*10120*/  @!P0 BRA `(.L_x_91) ;  /* 0x0000000000048947 */ /* 0x000fea0003800000 */
[----:B------:R-:W-:Y:S01]  /*10130*/  BPT.TRAP 0x1 ;  /* 0x000000040000795c */ /* 0x000fe20000300000 */
.L_x_91:
[----:B------:R-:W4:Y:S02]  /*10140*/  SYNCS.PHASECHK.TRANS64.TRYWAIT P1, [R5+URZ+0x22880], R2 ;  /* 0x02288002050075a7 */ /* 0x000f24000802017f */
[----:B----4-:R-:W-:Y:S05]  /*10150*/  @!P1 BRA `(.L_x_92) ;  /* 0x0000003c008c9947 */ /* 0x010fea0003800000 */
.L_x_216:
[----:B------:R-:W-:Y:S05]  /*10160*/  @!P0 BRA `(.L_x_93) ;  /* 0x0000000000048947 */ /* 0x000fea0003800000 */
[----:B------:R-:W-:Y:S01]  /*10170*/  BPT.TRAP 0x1 ;  /* 0x000000040000795c */ /* 0x000fe20000300000 */
.L_x_93:
[----:B------:R0:W0:Y:S02]  /*10180*/  SYNCS.PHASECHK.TRANS64.TRYWAIT P0, [R7+URZ+0x22880], R0 ;  /* 0x02288000070075a7 */ /* 0x000024000800017f */
[----:B0-----:R-:W-:Y:S05]  /*10190*/  @!P0 NANOSLEEP.SYNCS 0x989680 ;  /* 0x009896800000895d */ /* 0x001fea0003900000 */
[----:B------:R-:W0:Y:S02]  /*101a0*/  @!P0 SYNCS.PHASECHK.TRANS64 P0, [R7+URZ+0x22880], R0 ;  /* 0x02288000070085a7 */ /* 0x000e24000800007f */
[----:B0-----:R-:W-:Y:S05]  /*101b0*/  @!P0 BRA `(.L_x_93) ;  /* 0xfffffffc00f08947 */ /* 0x001fea000383ffff */
.L_x_8:
[----:B------:R-:W-:Y:S05]  /*101c0*/  BSYNC B6 ;  /* 0x0000000000067941 */ /* 0x000fea0003800000 */
.L_x_5:
[----:B------:R-:W-:Y:S05]  /*101d0*/  EXIT ;  /* 0x000000000000794d */ /* 0x000fea0003800000 */
.L_x_12:
[----:B0-----:R-:W-:-:S04]  /*101e0*/  IMAD.U32 R3, RZ, RZ, UR41 ;  /* 0x00000029ff037e24 */ /* 0x001fc8000f8e00ff */
[----:B------:R0:W1:Y:S03]  /*101f0*/  SYNCS.PHASECHK.TRANS64.TRYWAIT P0, [R3+URZ+0x22800], R8 ;  /* 0x02280008030075a7 */ /* 0x000066000800017f */
[----:B-1----:R-:W-:Y:S05]  /*10200*/  @!P0 NANOSLEEP.SYNCS 0x989680 ;  /* 0x009896800000895d */ /* 0x002fea0003900000 */
[----:B------:R-:W1:Y:S02]  /*10210*/  @!P0 SYNCS.PHASECHK.TRANS64 P0, [R3+URZ+0x22800], R8 ;  /* 0x02280008030085a7 */ /* 0x000e64000800007f */
[----:B-1----:R-:W-:Y:S05]  /*10220*/  @!P0 BRA `(.L_x_12) ;  /* 0xfffffffc00ec8947 */ /* 0x002fea000383ffff */
[----:B------:R-:W-:Y:S05]  /*10230*/  BRA `(.L_x_94) ;  /* 0xffffff1000dc7947 */ /* 0x000fea000383ffff */
.L_x_16:
[----:B-1----:R-:W-:-:S04]  /*10240*/  MOV R5, UR41 ;  /* 0x0000002900057c02 */ /* 0x002fc80008000f00 */
[----:B------:R1:W2:Y:S03]  /*10250*/  SYNCS.PHASECHK.TRANS64.TRYWAIT P1, [R5+URZ+0x22830], R8 ;  /* 0x02283008050075a7 */ /* 0x0002a6000802017f */
[----:B--2---:R-:W-:Y:S05]  /*10260*/  @!P1 NANOSLEEP.SYNCS 0x989680 ;  /* 0x009896800000995d */ /* 0x004fea0003900000 */
[----:B------:R-:W2:Y:S02]  /*10270*/  @!P1 SYNCS.PHASECHK.TRANS64 P1, [R5+URZ+0x22830], R8 ;  /* 0x02283008050095a7 */ /* 0x000ea4000802007f */
[----:B--2---:R-:W-:Y:S05]  /*10280*/  @!P1 BRA `(.L_x_16) ;  /* 0xfffffffc00ec9947 */ /* 0x004fea000383ffff */
[----:B------:R-:W-:Y:S05]  /*10290*/  BRA `(.L_x_15) ;  /* 0xffffff1000f87947 */ /* 0x000fea000383ffff */
.L_x_22:
[----:B-1----:R-:W-:-:S04]  /*102a0*/  IMAD.U32 R8, RZ, RZ, UR4 ;  /* 0x00000004ff087e24 */ /* 0x002fc8000f8e00ff */
[----:B------:R1:W2:Y:S03]  /*102b0*/  SYNCS.PHASECHK.TRANS64.TRYWAIT P1, [R8+URZ+0x22830], R3 ;  /* 0x02283003080075a7 */ /* 0x0002a6000802017f */
[----:B--2---:R-:W-:Y:S05]  /*102c0*/  @!P1 NANOSLEEP.SYNCS 0x989680 ;  /* 0x009896800000995d */ /* 0x004fea0003900000 */
[----:B------:R-:W2:Y:S02]  /*102d0*/  @!P1 SYNCS.PHASECHK.TRANS64 P1, [R8+URZ+0x22830], R3 ;  /* 0x02283003080095a7 */ /* 0x000ea4000802007f */
[----:B--2---:R-:W-:Y:S05]  /*102e0*/  @!P1 BRA `(.L_x_22) ;  /* 0xfffffffc00ec9947 */ /* 0x004fea000383ffff */
[----:B------:R-:W-:Y:S05]  /*102f0*/  BRA `(.L_x_19) ;  /* 0xffffff4c00787947 */ /* 0x000fea000383ffff */
.L_x_26:
[----:B-1----:R-:W-:-:S04]  /*10300*/  IMAD.U32 R9, RZ, RZ, UR4 ;  /* 0x00000004ff097e24 */ /* 0x002fc8000f8e00ff */
[----:B------:R1:W2:Y:S03]  /*10310*/  SYNCS.PHASECHK.TRANS64.TRYWAIT P1, [R9+URZ+0x22850], R8 ;  /* 0x02285008090075a7 */ /* 0x0002a6000802017f */
[----:B--2---:R-:W-:Y:S05]  /*10320*/  @!P1 NANOSLEEP.SYNCS 0x989680 ;  /* 0x009896800000995d */ /* 0x004fea0003900000 */
[----:B------:R-:W2:Y:S02]  /*10330*/  @!P1 SYNCS.PHASECHK.TRANS64 P1, [R9+URZ+0x22850], R8 ;  /* 0x02285008090095a7 */ /* 0x000ea4000802007f */
[----:B--2---:R-:W-:Y:S05]  /*10340*/  @!P1 BRA `(.L_x_26) ;  /* 0xfffffffc00ec9947 */ /* 0x004fea000383ffff */
[----:B------:R-:W-:Y:S05]  /*10350*/  BRA `(.L_x_23) ;  /* 0xffffff5400ac7947 */ /* 0x000fea000383ffff */
.L_x_33:
[----:B-1----:R-:W-:-:S04]  /*10360*/  IMAD.U32 R5, RZ, RZ, UR9 ;  /* 0x00000009ff057e24 */ /* 0x002fc8000f8e00ff */
[----:B------:R1:W2:Y:S03]  /*10370*/  SYNCS.PHASECHK.TRANS64.TRYWAIT P1, [R5+URZ+0x22850], R0 ;  /* 0x02285000050075a7 */ /* 0x0002a6000802017f */
[----:B--2---:R-:W-:Y:S05]  /*10380*/  @!P1 NANOSLEEP.SYNCS 0x989680 ;  /* 0x009896800000995d */ /* 0x004fea0003900000 */
[----:B------:R-:W2:Y:S02]  /*10390*/  @!P1 SYNCS.PHASECHK.TRANS64 P1, [R5+URZ+0x22850], R0 ;  /* 0x02285000050095a7 */ /* 0x000ea4000802007f */
[----:B--2---:R-:W-:Y:S05]  /*103a0*/  @!P1 BRA `(.L_x_33) ;  /* 0xfffffffc00ec9947 */ /* 0x004fea000383ffff */
[----:B------:R-:W-:Y:S05]  /*103b0*/  BRA `(.L_x_32) ;  /* 0xffffff8000107947 */ /* 0x000fea000383ffff */
.L_x_46:
[----:B------:R-:W-:Y:S01]  /*103c0*/  IMAD.MOV.U32 R13, RZ, RZ, R19 ;  /* 0x000000ffff0d7224 */ /* 0x000fe200078e0013 */
[----:B------:R-:W-:Y:S01]  /*103d0*/  MOV R12, RZ ;  /* 0x000000ff000c7202 */ /* 0x000fe20000000f00 */
[----:B------:R-:W-:Y:S02]  /*103e0*/  IMAD.MOV.U32 R11, RZ, RZ, 0x1f ;  /* 0x0000001fff0b7424 */ /* 0x000fe400078e00ff */
[----:B------:R-:W-:-:S07]  /*103f0*/  IMAD.MOV.U32 R15, RZ, RZ, -0x1 ;  /* 0xffffffffff0f7424 */ /* 0x000fce00078e00ff */
[----:B0----5:R-:W-:Y:S05]  /*10400*/  WARPSYNC.COLLECTIVE R15, `(.L_x_95) ;  /* 0x000000000f087348 */ /* 0x021fea0003c00000 */
[----:B------:R1:W2:Y:S02]  /*10410*/  SHFL.IDX P6, R14, R13, R12, R11 ;  /* 0x0000000c0d0e7389 */ /* 0x0002a400000c000b */
[----:B012--5:R-:W-:Y:S01]  /*10420*/  ENDCOLLECTIVE ;  /* 0x000000000000791b */ /* 0x027fe20003800000 */
.L_x_95:
[----:B------:R-:W-:Y:S05]  /*10430*/  BRA `(.L_x_96) ;  /* 0xffffffb800c47947 */ /* 0x000fea000383ffff */
.L_x_48:
[----:B0-----:R-:W-:-:S04]  /*10440*/  IMAD.U32 R3, RZ, RZ, UR42 ;  /* 0x0000002aff037e24 */ /* 0x001fc8000f8e00ff */
[----:B------:R0:W1:Y:S03]  /*10450*/  SYNCS.PHASECHK.TRANS64.TRYWAIT P0, [R3+URZ+0x22880], R30 ;  /* 0x0228801e030075a7 */ /* 0x000066000800017f */
[----:B-1----:R-:W-:Y:S05]  /*10460*/  @!P0 NANOSLEEP.SYNCS 0x989680 ;  /* 0x009896800000895d */ /* 0x002fea0003900000 */
[----:B------:R-:W1:Y:S02]  /*10470*/  @!P0 SYNCS.PHASECHK.TRANS64 P0, [R3+URZ+0x22880], R30 ;  /* 0x0228801e030085a7 */ /* 0x000e64000800007f */
[----:B-1----:R-:W-:Y:S05]  /*10480*/  @!P0 BRA `(.L_x_48) ;  /* 0xfffffffc00ec8947 */ /* 0x002fea000383ffff */
[----:B------:R-:W-:Y:S05]  /*10490*/  BRA `(.L_x_97) ;  /* 0xffffffc000187947 */ /* 0x000fea000383ffff */
.L_x_49:
[----:B------:R-:W-:Y:S01]  /*104a0*/  BSSY B0, `(.L_x_98) ;  /* 0x0000008000007945 */ /* 0x000fe20003800000 */
[----:B------:R-:W-:Y:S01]  /*104b0*/  IMAD.MOV.U32 R13, RZ, RZ, R17 ;  /* 0x000000ffff0d7224 */ /* 0x000fe200078e0011 */
[----:B------:R-:W-:Y:S01]  /*104c0*/  MOV R12, RZ ;  /* 0x000000ff000c7202 */ /* 0x000fe20000000f00 */
[----:B------:R-:W-:Y:S02]  /*104d0*/  IMAD.MOV.U32 R11, RZ, RZ, 0x181f ;  /* 0x0000181fff0b7424 */ /* 0x000fe400078e00ff */
[----:B------:R-:W-:-:S07]  /*104e0*/  IMAD.MOV.U32 R15, RZ, RZ, -0x1 ;  /* 0xffffffffff0f7424 */ /* 0x000fce00078e00ff */
[----:B------:R-:W-:Y:S05]  /*104f0*/  WARPSYNC.COLLECTIVE R15, `(.L_x_99) ;  /* 0x000000000f087348 */ /* 0x000fea0003c00000 */
[----:B------:R0:W1:Y:S02]  /*10500*/  SHFL.IDX P6, R14, R13, R12, R11 ;  /* 0x0000000c0d0e7389 */ /* 0x00006400000c000b */
[----:B01----:R-:W-:Y:S01]  /*10510*/  ENDCOLLECTIVE ;  /* 0x000000000000791b */ /* 0x003fe20003800000 */
.L_x_99:
[----:B------:R-:W-:Y:S05]  /*10520*/  BSYNC B0 ;  /* 0x0000000000007941 */ /* 0x000fea0003800000 */
.L_x_98:
[----:B------:R-:W-:Y:S01]  /*10530*/  IMAD.MOV.U32 R13, RZ, RZ, R16 ;  /* 0x000000ffff0d7224 */ /* 0x000fe200078e0010 */
[----:B------:R-:W-:Y:S01]  /*10540*/  MOV R12, RZ ;  /* 0x000000ff000c7202 */ /* 0x000fe20000000f00 */
[----:B------:R-:W-:Y:S01]  /*10550*/  IMAD.MOV.U32 R11, RZ, RZ, 0x181f ;  /* 0x0000181fff0b7424 */ /* 0x000fe200078e00ff */
[C---:B------:R-:W-:Y:S01]  /*10560*/  ISETP.LT.OR P1, PT, R5.reuse, 0x1, P2 ;  /* 0x000000010500780c */ /* 0x040fe20001721670 */
[----:B------:R-:W-:Y:S01]  /*10570*/  IMAD.MOV.U32 R15, RZ, RZ, -0x1 ;  /* 0xffffffffff0f7424 */ /* 0x000fe200078e00ff */
[----:B------:R-:W-:Y:S01]  /*10580*/  LOP3.LUT R0, R0, 0xffffffdf, RZ, 0xc0, !PT ;  /* 0xffffffdf00007812 */ /* 0x000fe200078ec0ff */
[----:B------:R-:W-:Y:S01]  /*10590*/  IMAD.MOV.U32 R3, RZ, RZ, R14 ;  /* 0x000000ffff037224 */ /* 0x000fe200078e000e */
[----:B------:R-:W-:Y:S01]  /*105a0*/  ISETP.GE.AND P5, PT, R5, 0x31, PT ;  /* 0x000000310500780c */ /* 0x000fe20003fa6270 */
[----:B------:R-:W-:-:S12]  /*105b0*/  VIADD R28, R34, UR42 ;  /* 0x0000002a221c7c36 */ /* 0x000fd80008000000 */
[----:B------:R-:W-:Y:S05]  /*105c0*/  WARPSYNC.COLLECTIVE R15, `(.L_x_100) ;  /* 0x000000000f087348 */ /* 0x000fea0003c00000 */
[----:B------:R0:W1:Y:S02]  /*105d0*/  SHFL.IDX P6, R14, R13, R12, R11 ;  /* 0x0000000c0d0e7389 */ /* 0x00006400000c000b */
[----:B01----:R-:W-:Y:S01]  /*105e0*/  ENDCOLLECTIVE ;  /* 0x000000000000791b */ /* 0x003fe20003800000 */
.L_x_100:
[C---:B------:R-:W-:Y:S02]  /*105f0*/  ISETP.GE.AND P4, PT, R5.reuse, 0x41, PT ;  /* 0x000000410500780c */ /* 0x040fe40003f86270 */
[----:B------:R-:W-:Y:S02]  /*10600*/  ISETP.GE.AND P3, PT, R5, 0x51, PT ;  /* 0x000000510500780c */ /* 0x000fe40003f66270 */
[----:B------:R-:W-:Y:S01]  /*10610*/  MOV R13, R17 ;  /* 0x00000011000d7202 */ /* 0x000fe20000000f00 */
[----:B------:R-:W-:Y:S01]  /*10620*/  IMAD.MOV.U32 R12, RZ, RZ, 0x1 ;  /* 0x00000001ff0c7424 */ /* 0x000fe200078e00ff */
[----:B------:R-:W-:-:S13]  /*10630*/  IADD3 R2, P0, R29, R14, RZ ;  /* 0x0000000e1d027210 */ /* 0x000fda0007f1e0ff */
[----:B------:R-:W-:Y:S05]  /*10640*/  WARPSYNC.COLLECTIVE R15, `(.L_x_101) ;  /* 0x000000000f087348 */ /* 0x000fea0003c00000 */
[----:B------:R0:W1:Y:S02]  /*10650*/  SHFL.IDX P6, R14, R13, R12, R11 ;  /* 0x0000000c0d0e7389 */ /* 0x00006400000c000b */
[----:B01----:R-:W-:Y:S01]  /*10660*/  ENDCOLLECTIVE ;  /* 0x000000000000791b */ /* 0x003fe20003800000 */
.L_x_101:
[----:B------:R-:W-:-:S05]  /*10670*/  IMAD.X R3, RZ, RZ, R3, P0 ;  /* 0x000000ffff037224 */ /* 0x000fca00000e0603 */
[----:B------:R-:W-:Y:S01]  /*10680*/  @!PT LDS RZ, [RZ] ;  /* 0x00000000fffff984 */ /* 0x000fe20000000800 */
[----:B------:R-:W-:Y:S01]  /*10690*/  @!PT LDS RZ, [RZ] ;  /* 0x00000000fffff984 */ /* 0x000fe20000000800 */
[----:B------:R-:W-:Y:S01]  /*106a0*/  @!PT LDS RZ, [RZ] ;  /* 0x00000000fffff984 */ /* 0x000fe20000000800 */
[----:B------:R0:W-:Y:S01]  /*106b0*/  LDGSTS.E.BYPASS.LTC128B.128 [R28+0xa400], desc[UR48][R2.64], !P1 ;  /* 0x0a400000021c7fae */ /* 0x0001e2000c901d70 */
[----:B------:R-:W-:Y:S01]  /*106c0*/  ISETP.LT.OR P1, PT, R5, 0x11, P2 ;  /* 0x000000110500780c */ /* 0x000fe20001721670 */
[----:B------:R-:W-:Y:S02]  /*106d0*/  IMAD.MOV.U32 R13, RZ, RZ, R16 ;  /* 0x000000ffff0d7224 */ /* 0x000fe400078e0010 */
[----:B0-----:R-:W-:-:S10]  /*106e0*/  IMAD.MOV.U32 R3, RZ, RZ, R14 ;  /* 0x000000ffff037224 */ /* 0x001fd400078e000e */
[----:B------:R-:W-:Y:S05]  /*106f0*/  WARPSYNC.COLLECTIVE R15, `(.L_x_102) ;  /* 0x000000000f087348 */ /* 0x000fea0003c00000 */
[----:B------:R0:W1:Y:S02]  /*10700*/  SHFL.IDX P6, R14, R13, R12, R11 ;  /* 0x0000000c0d0e7389 */ /* 0x00006400000c000b */
[----:B01----:R-:W-:Y:S01]  /*10710*/  ENDCOLLECTIVE ;  /* 0x000000000000791b */ /* 0x003fe20003800000 */
.L_x_102:
[----:B------:R-:W-:Y:S01]  /*10720*/  MOV R13, R17 ;  /* 0x00000011000d7202 */ /* 0x000fe20000000f00 */
[----:B------:R-:W-:Y:S01]  /*10730*/  IMAD.MOV.U32 R12, RZ, RZ, 0x2 ;  /* 0x00000002ff0c7424 */ /* 0x000fe200078e00ff */
[----:B------:R-:W-:-:S13]  /*10740*/  IADD3 R2, P0, R29, R14, RZ ;  /* 0x0000000e1d027210 */ /* 0x000fda0007f1e0ff */
[----:B------:R-:W-:Y:S05]  /*10750*/  WARPSYNC.COLLECTIVE R15, `(.L_x_103) ;  /* 0x000000000f087348 */ /* 0x000fea0003c00000 */
[----:B------:R0:W1:Y:S02]  /*10760*/  SHFL.IDX P6, R14, R13, R12, R11 ;  /* 0x0000000c0d0e7389 */ /* 0x00006400000c000b */
[----:B01----:R-:W-:Y:S01]  /*10770*/  ENDCOLLECTIVE ;  /* 0x000000000000791b */ /* 0x003fe20003800000 */
.L_x_103:
        /* <DEDUP_REMOVED lines=11> */
.L_x_104:
[----:B------:R-:W-:Y:S01]  /*10830*/  MOV R13, R17 ;  /* 0x00000011000d7202 */ /* 0x000fe20000000f00 */
[----:B------:R-:W-:Y:S01]  /*10840*/  IMAD.MOV.U32 R12, RZ, RZ, 0x3 ;  /* 0x00000003ff0c7424 */ /* 0x000fe200078e00ff */
[----:B------:R-:W-:-:S13]  /*10850*/  IADD3 R2, P0, R29, R14, RZ ;  /* 0x0000000e1d027210 */ /* 0x000fda0007f1e0ff */
[----:B------:R-:W-:Y:S05]  /*10860*/  WARPSYNC.COLLECTIVE R15, `(.L_x_105) ;  /* 0x000000000f087348 */ /* 0x000fea0003c00000 */
[----:B------:R0:W1:Y:S02]  /*10870*/  SHFL.IDX P6, R14, R13, R12, R11 ;  /* 0x0000000c0d0e7389 */ /* 0x00006400000c000b */
[----:B01----:R-:W-:Y:S01]  /*10880*/  ENDCOLLECTIVE ;  /* 0x000000000000791b */ /* 0x003fe20003800000 */
.L_x_105:
        /* <DEDUP_REMOVED lines=11> */
.L_x_106:
[----:B------:R-:W-:Y:S01]  /*10940*/  MOV R13, R17 ;  /* 0x00000011000d7202 */ /* 0x000fe20000000f00 */
[----:B------:R-:W-:Y:S01]  /*10950*/  IMAD.MOV.U32 R12, RZ, RZ, 0x4 ;  /* 0x00000004ff0c7424 */ /* 0x000fe200078e00ff */
[----:B------:R-:W-:-:S13]  /*10960*/  IADD3 R2, P0, R29, R14, RZ ;  /* 0x0000000e1d027210 */ /* 0x000fda0007f1e0ff */
[----:B------:R-:W-:Y:S05]  /*10970*/  WARPSYNC.COLLECTIVE R15, `(.L_x_107) ;  /* 0x000000000f087348 */ /* 0x000fea0003c00000 */
[----:B------:R0:W1:Y:S02]  /*10980*/  SHFL.IDX P6, R14, R13, R12, R11 ;  /* 0x0000000c0d0e7389 */ /* 0x00006400000c000b */
[----:B01----:R-:W-:Y:S01]  /*10990*/  ENDCOLLECTIVE ;  /* 0x000000000000791b */ /* 0x003fe20003800000 */
.L_x_107:
        /* <DEDUP_REMOVED lines=11> */
.L_x_108:
[----:B------:R-:W-:Y:S01]  /*10a50*/  MOV R13, R17 ;  /* 0x00000011000d7202 */ /* 0x000fe20000000f00 */
[----:B------:R-:W-:Y:S01]  /*10a60*/  IMAD.MOV.U32 R12, RZ, RZ, 0x5 ;  /* 0x00000005ff0c7424 */ /* 0x000fe200078e00ff */
[----:B------:R-:W-:-:S13]  /*10a70*/  IADD3 R2, P0, R29, R14, RZ ;  /* 0x0000000e1d027210 */ /* 0x000fda0007f1e0ff */
[----:B------:R-:W-:Y:S05]  /*10a80*/  WARPSYNC.COLLECTIVE R15, `(.L_x_109) ;  /* 0x000000000f087348 */ /* 0x000fea0003c00000 */
[----:B------:R0:W1:Y:S02]  /*10a90*/  SHFL.IDX P6, R14, R13, R12, R11 ;  /* 0x0000000c0d0e7389 */ /* 0x00006400000c000b */
[----:B01----:R-:W-:Y:S01]  /*10aa0*/  ENDCOLLECTIVE ;  /* 0x000000000000791b */ /* 0x003fe20003800000 */
.L_x_109:
        /* <DEDUP_REMOVED lines=11> */
.L_x_110:
[----:B------:R-:W-:Y:S01]  /*10b60*/  MOV R13, R17 ;  /* 0x00000011000d7202 */ /* 0x000fe20000000f00 */
[----:B------:R-:W-:Y:S01]  /*10b70*/  IMAD.MOV.U32 R12, RZ, RZ, 0x6 ;  /* 0x00000006ff0c7424 */ /* 0x000fe200078e00ff */
[----:B------:R-:W-:-:S13]  /*10b80*/  IADD3 R2, P0, R29, R14, RZ ;  /* 0x0000000e1d027210 */ /* 0x000fda0007f1e0ff */
[----:B------:R-:W-:Y:S05]  /*10b90*/  WARPSYNC.COLLECTIVE R15, `(.L_x_111) ;  /* 0x000000000f087348 */ /* 0x000fea0003c00000 */
[----:B------:R0:W1:Y:S02]  /*10ba0*/  SHFL.IDX P6, R14, R13, R12, R11 ;  /* 0x0000000c0d0e7389 */ /* 0x00006400000c000b */
[----:B01----:R-:W-:Y:S01]  /*10bb0*/  ENDCOLLECTIVE ;  /* 0x000000000000791b */ /* 0x003fe20003800000 */
.L_x_111:
        /* <DEDUP_REMOVED lines=11> */
.L_x_112:
[----:B------:R-:W-:Y:S02]  /*10c70*/  IMAD.MOV.U32 R13, RZ, RZ, R17 ;  /* 0x000000ffff0d7224 */ /* 0x000fe400078e0011 */
[----:B------:R-:W-:Y:S02]  /*10c80*/  IMAD.MOV.U32 R12, RZ, RZ, 0x7 ;  /* 0x00000007ff0c7424 */ /* 0x000fe400078e00ff */
[----:B------:R-:W-:-:S07]  /*10c90*/  IMAD.MOV.U32 R2, RZ, RZ, R14 ;  /* 0x000000ffff027224 */ /* 0x000fce00078e000e */
[----:B------:R-:W-:Y:S05]  /*10ca0*/  WARPSYNC.COLLECTIVE R15, `(.L_x_113) ;  /* 0x000000000f087348 */ /* 0x000fea0003c00000 */
[----:B------:R0:W1:Y:S02]  /*10cb0*/  SHFL.IDX P6, R14, R13, R12, R11 ;  /* 0x0000000c0d0e7389 */ /* 0x00006400000c000b */
[----:B01----:R-:W-:Y:S01]  /*10cc0*/  ENDCOLLECTIVE ;  /* 0x000000000000791b */ /* 0x003fe20003800000 */
.L_x_113:
[----:B------:R-:W-:-:S04]  /*10cd0*/  IADD3 R2, P0, R29, R2, RZ ;  /* 0x000000021d027210 */ /* 0x000fc80007f1e0ff */
[----:B------:R-:W-:-:S05]  /*10ce0*/  IADD3.X R3, RZ, R3, RZ, P0, !PT ;  /* 0x00000003ff037210 */ /* 0x000fca00007fe4ff */
[----:B------:R-:W-:Y:S01]  /*10cf0*/  @!PT LDS RZ, [RZ] ;  /* 0x00000000fffff984 */ /* 0x000fe20000000800 */
[----:B------:R-:W-:Y:S01]  /*10d00*/  @!PT LDS RZ, [RZ] ;  /* 0x00000000fffff984 */ /* 0x000fe20000000800 */
[----:B------:R-:W-:Y:S01]  /*10d10*/  @!PT LDS RZ, [RZ] ;  /* 0x00000000fffff984 */ /* 0x000fe20000000800 */
[----:B------:R0:W-:Y:S01]  /*10d20*/  LDGSTS.E.BYPASS.LTC128B.128 [R28+0xd400], desc[UR48][R2.64], !P1 ;  /* 0x0d400000021c7fae */ /* 0x0001e2000c901d70 */
[----:B------:R-:W-:Y:S01]  /*10d30*/  ISETP.LT.OR P1, PT, R5, 0x71, P2 ;  /* 0x000000710500780c */ /* 0x000fe20001721670 */
[----:B------:R-:W-:Y:S02]  /*10d40*/  IMAD.MOV.U32 R13, RZ, RZ, R16 ;  /* 0x000000ffff0d7224 */ /* 0x000fe400078e0010 */
[----:B------:R-:W-:-:S10]  /*10d50*/  IMAD.MOV.U32 R17, RZ, RZ, R14 ;  /* 0x000000ffff117224 */ /* 0x000fd400078e000e */
[----:B0-----:R-:W-:Y:S05]  /*10d60*/  WARPSYNC.COLLECTIVE R15, `(.L_x_114) ;  /* 0x000000000f087348 */ /* 0x001fea0003c00000 */
[----:B------:R1:W2:Y:S02]  /*10d70*/  SHFL.IDX P6, R14, R13, R12, R11 ;  /* 0x0000000c0d0e7389 */ /* 0x0002a400000c000b */
[----:B012---:R-:W-:Y:S01]  /*10d80*/  ENDCOLLECTIVE ;  /* 0x000000000000791b */ /* 0x007fe20003800000 */
.L_x_114:
[----:B------:R-:W-:Y:S02]  /*10d90*/  IMAD.MOV.U32 R13, RZ, RZ, R7 ;  /* 0x000000ffff0d7224 */ /* 0x000fe400078e0007 */
[----:B------:R-:W-:Y:S01]  /*10da0*/  IMAD.MOV.U32 R12, RZ, RZ, RZ ;  /* 0x000000ffff0c7224 */ /* 0x000fe200078e00ff */
[----:B------:R-:W-:-:S04]  /*10db0*/  MOV R11, R14 ;  /* 0x0000000e000b7202 */ /* 0x000fc80000000f00 */
[----:B------:R-:W-:Y:S01]  /*10dc0*/  IADD3 R2, P0, R29, R11, RZ ;  /* 0x0000000b1d027210 */ /* 0x000fe20007f1e0ff */
[----:B------:R-:W-:-:S04]  /*10dd0*/  IMAD.MOV.U32 R11, RZ, RZ, 0x181f ;  /* 0x0000181fff0b7424 */ /* 0x000fc800078e00ff */
[----:B------:R-:W-:-:S08]  /*10de0*/  IMAD.X R3, RZ, RZ, R17, P0 ;  /* 0x000000ffff037224 */ /* 0x000fd000000e0611 */
[----:B------:R-:W-:Y:S05]  /*10df0*/  WARPSYNC.COLLECTIVE R15, `(.L_x_115) ;  /* 0x000000000f087348 */ /* 0x000fea0003c00000 */
[----:B------:R0:W1:Y:S02]  /*10e00*/  SHFL.IDX P6, R14, R13, R12, R11 ;  /* 0x0000000c0d0e7389 */ /* 0x00006400000c000b */
[----:B01----:R-:W-:Y:S01]  /*10e10*/  ENDCOLLECTIVE ;  /* 0x000000000000791b */ /* 0x003fe20003800000 */
.L_x_115:
[----:B------:R-:W-:Y:S01]  /*10e20*/  @!PT LDS RZ, [RZ] ;  /* 0x00000000fffff984 */ /* 0x000fe20000000800 */
[----:B------:R-:W-:Y:S01]  /*10e30*/  @!PT LDS RZ, [RZ] ;  /* 0x00000000fffff984 */ /* 0x000fe20000000800 */
[----:B------:R-:W-:Y:S01]  /*10e40*/  @!PT LDS RZ, [RZ] ;  /* 0x00000000fffff984 */ /* 0x000fe20000000800 */
[----:B------:R0:W-:Y:S01]  /*10e50*/  LDGSTS.E.BYPASS.LTC128B.128 [R28+0xdc00], desc[UR48][R2.64], !P1 ;  /* 0x0dc00000021c7fae */ /* 0x0001e2000c901d70 */
[----:B------:R-:W-:Y:S01]  /*10e60*/  ISETP.LT.OR P1, PT, R5, 0x81, P2 ;  /* 0x000000810500780c */ /* 0x000fe20001721670 */
[----:B------:R-:W-:Y:S01]  /*10e70*/  IMAD.MOV.U32 R13, RZ, RZ, R4 ;  /* 0x000000ffff0d7224 */ /* 0x000fe200078e0004 */
[----:B------:R-:W-:-:S11]  /*10e80*/  MOV R16, R14 ;  /* 0x0000000e00107202 */ /* 0x000fd60000000f00 */
[----:B0-----:R-:W-:Y:S05]  /*10e90*/  WARPSYNC.COLLECTIVE R15, `(.L_x_116) ;  /* 0x000000000f087348 */ /* 0x001fea0003c00000 */
[----:B------:R1:W2:Y:S02]  /*10ea0*/  SHFL.IDX P6, R14, R13, R12, R11 ;  /* 0x0000000c0d0e7389 */ /* 0x0002a400000c000b */
[----:B012---:R-:W-:Y:S01]  /*10eb0*/  ENDCOLLECTIVE ;  /* 0x000000000000791b */ /* 0x007fe20003800000 */
.L_x_116:
[----:B------:R-:W-:Y:S02]  /*10ec0*/  IMAD.MOV.U32 R13, RZ, RZ, R7 ;  /* 0x000000ffff0d7224 */ /* 0x000fe400078e0007 */
[----:B------:R-:W-:-:S05]  /*10ed0*/  IMAD.MOV.U32 R12, RZ, RZ, R14 ;  /* 0x000000ffff0c7224 */ /* 0x000fca00078e000e */
[----:B------:R-:W-:Y:S02]  /*10ee0*/  IADD3 R2, P0, R29, R12, RZ ;  /* 0x0000000c1d027210 */ /* 0x000fe40007f1e0ff */
[----:B------:R-:W-:-:S03]  /*10ef0*/  MOV R12, 0x1 ;  /* 0x00000001000c7802 */ /* 0x000fc60000000f00 */
[----:B------:R-:W-:Y:S01]  /*10f00*/  IMAD.X R3, RZ, RZ, R16, P0 ;  /* 0x000000ffff037224 */ /* 0x000fe200000e0610 */
[----:B------:R-:W-:-:S13]  /*10f10*/  ISETP.GE.AND P0, PT, R5, 0x21, PT ;  /* 0x000000210500780c */ /* 0x000fda0003f06270 */
[----:B------:R-:W-:Y:S05]  /*10f20*/  WARPSYNC.COLLECTIVE R15, `(.L_x_117) ;  /* 0x000000000f087348 */ /* 0x000fea0003c00000 */
[----:B------:R0:W1:Y:S02]  /*10f30*/  SHFL.IDX P6, R14, R13, R12, R11 ;  /* 0x0000000c0d0e7389 */ /* 0x00006400000c000b */
[----:B01----:R-:W-:Y:S01]  /*10f40*/  ENDCOLLECTIVE ;  /* 0x000000000000791b */ /* 0x003fe20003800000 */
.L_x_117:
[----:B------:R-:W-:Y:S01]  /*10f50*/  @!PT LDS RZ, [RZ] ;  /* 0x00000000fffff984 */ /* 0x000fe20000000800 */
[----:B------:R-:W-:Y:S01]  /*10f60*/  @!PT LDS RZ, [RZ] ;  /* 0x00000000fffff984 */ /* 0x000fe20000000800 */
[----:B------:R-:W-:Y:S01]  /*10f70*/  @!PT LDS RZ, [RZ] ;  /* 0x00000000fffff984 */ /* 0x000fe20000000800 */
[----:B------:R0:W-:Y:S01]  /*10f80*/  LDGSTS.E.BYPASS.LTC128B.128 [R28+0xe400], desc[UR48][R2.64], !P1 ;  /* 0x0e400000021c7fae */ /* 0x0001e2000c901d70 */
[----:B------:R-:W-:Y:S01]  /*10f90*/  ISETP.GE.AND P1, PT, R5, 0x11, PT ;  /* 0x000000110500780c */ /* 0x000fe20003f26270 */
[----:B------:R-:W-:-:S12]  /*10fa0*/  IMAD.MOV.U32 R13, RZ, RZ, R4 ;  /* 0x000000ffff0d7224 */ /* 0x000fd800078e0004 */
[----:B------:R-:W-:Y:S02]  /*10fb0*/  @P1 LOP3.LUT R0, R0, 0x20, RZ, 0xfc, !PT ;  /* 0x0000002000001812 */ /* 0x000fe400078efcff */
[----:B------:R-:W-:Y:S02]  /*10fc0*/  ISETP.GE.AND P1, PT, R5, 0x81, PT ;  /* 0x000000810500780c */ /* 0x000fe40003f26270 */
[----:B------:R-:W-:Y:S01]  /*10fd0*/  LOP3.LUT R0, R0, 0xffffffef, RZ, 0xc0, !PT ;  /* 0xffffffef00007812 */ /* 0x000fe200078ec0ff */
[----:B0-----:R-:W-:-:S10]  /*10fe0*/  IMAD.MOV.U32 R7, RZ, RZ, R14 ;  /* 0x000000ffff077224 */ /* 0x001fd400078e000e */
[----:B------:R-:W-:Y:S05]  /*10ff0*/  WARPSYNC.COLLECTIVE R15, `(.L_x_118) ;  /* 0x000000000f087348 */ /* 0x000fea0003c00000 */
[----:B------:R0:W1:Y:S02]  /*11000*/  SHFL.IDX P6, R14, R13, R12, R11 ;  /* 0x0000000c0d0e7389 */ /* 0x00006400000c000b */
[----:B01----:R-:W-:Y:S01]  /*11010*/  ENDCOLLECTIVE ;  /* 0x000000000000791b */ /* 0x003fe20003800000 */
.L_x_118:
[----:B------:R-:W-:Y:S02]  /*11020*/  @P0 LOP3.LUT R0, R0, 0x10, RZ, 0xfc, !PT ;  /* 0x0000001000000812 */ /* 0x000fe400078efcff */
[C---:B------:R-:W-:Y:S02]  /*11030*/  ISETP.GE.AND P0, PT, R5.reuse, 0x71, PT ;  /* 0x000000710500780c */ /* 0x040fe40003f06270 */
[----:B------:R-:W-:Y:S02]  /*11040*/  LOP3.LUT R0, R0, 0xffffffbf, RZ, 0xc0, !PT ;  /* 0xffffffbf00007812 */ /* 0x000fe400078ec0ff */
[----:B------:R-:W-:-:S13]  /*11050*/  ISETP.GE.AND P6, PT, R5, 0x61, PT ;  /* 0x000000610500780c */ /* 0x000fda0003fc6270 */
[----:B------:R-:W-:Y:S02]  /*11060*/  @P6 LOP3.LUT R0, R0, 0x40, RZ, 0xfc, !PT ;  /* 0x0000004000006812 */ /* 0x000fe400078efcff */
[----:B------:R-:W-:Y:S02]  /*11070*/  ISETP.GE.AND P6, PT, R5, 0x91, PT ;  /* 0x000000910500780c */ /* 0x000fe40003fc6270 */
[----:B------:R-:W-:-:S11]  /*11080*/  LOP3.LUT R0, R0, 0xfffffeff, RZ, 0xc0, !PT ;  /* 0xfffffeff00007812 */ /* 0x000fd600078ec0ff */
[----:B------:R-:W-:Y:S01]  /*11090*/  @P6 LOP3.LUT R0, R0, 0x100, RZ, 0xfc, !PT ;  /* 0x0000010000006812 */ /* 0x000fe200078efcff */
[----:B------:R-:W-:Y:S06]  /*110a0*/  BRA `(.L_x_119) ;  /* 0xffffffbc00087947 */ /* 0x000fec000383ffff */
.L_x_52:
[----:B0-----:R-:W-:-:S04]  /*110b0*/  IMAD.U32 R3, RZ, RZ, UR42 ;  /* 0x0000002aff037e24 */ /* 0x001fc8000f8e00ff */
[----:B------:R0:W1:Y:S03]  /*110c0*/  SYNCS.PHASECHK.TRANS64.TRYWAIT P2, [R3+URZ+0x22840], R30 ;  /* 0x0228401e030075a7 */ /* 0x000066000804017f */
[----:B-1----:R-:W-:Y:S05]  /*110d0*/  @!P2 NANOSLEEP.SYNCS 0x989680 ;  /* 0x009896800000a95d */ /* 0x002fea0003900000 */
[----:B------:R-:W1:Y:S02]  /*110e0*/  @!P2 SYNCS.PHASECHK.TRANS64 P2, [R3+URZ+0x22840], R30 ;  /* 0x0228401e0300a5a7 */ /* 0x000e64000804007f */
[----:B-1----:R-:W-:Y:S05]  /*110f0*/  @!P2 BRA `(.L_x_52) ;  /* 0xfffffffc00eca947 */ /* 0x002fea000383ffff */
[----:B------:R-:W-:Y:S05]  /*11100*/  BRA `(.L_x_120) ;  /* 0xffffffbc00447947 */ /* 0x000fea000383ffff */
.L_x_53:
        /* <DEDUP_REMOVED lines=8> */
.L_x_122:
[----:B------:R-:W-:Y:S05]  /*11190*/  BSYNC B0 ;  /* 0x0000000000007941 */ /* 0x000fea0003800000 */
.L_x_121:
[----:B------:R-:W-:Y:S01]  /*111a0*/  IMAD.MOV.U32 R13, RZ, RZ, R7 ;  /* 0x000000ffff0d7224 */ /* 0x000fe200078e0007 */
[----:B------:R-:W-:Y:S01]  /*111b0*/  MOV R12, RZ ;  /* 0x000000ff000c7202 */ /* 0x000fe20000000f00 */
[----:B------:R-:W-:Y:S01]  /*111c0*/  IMAD.MOV.U32 R11, RZ, RZ, 0x181f ;  /* 0x0000181fff0b7424 */ /* 0x000fe200078e00ff */
[----:B------:R-:W-:Y:S01]  /*111d0*/  P2R R8, PR, RZ, 0x2 ;  /* 0x00000002ff087803 */ /* 0x000fe20000000000 */
[----:B------:R-:W-:Y:S01]  /*111e0*/  IMAD.MOV.U32 R15, RZ, RZ, -0x1 ;  /* 0xffffffffff0f7424 */ /* 0x000fe200078e00ff */
[----:B------:R-:W-:Y:S01]  /*111f0*/  ISETP.GE.AND P1, PT, R29, R16, PT ;  /* 0x000000101d00720c */ /* 0x000fe20003f26270 */
[----:B------:R-:W-:Y:S01]  /*11200*/  IMAD.MOV.U32 R2, RZ, RZ, R14 ;  /* 0x000000ffff027224 */ /* 0x000fe200078e000e */
[----:B------:R-:W-:-:S11]  /*11210*/  P2R R9, PR, RZ, 0x1 ;  /* 0x00000001ff097803 */ /* 0x000fd60000000000 */
[----:B------:R-:W-:Y:S05]  /*11220*/  WARPSYNC.COLLECTIVE R15, `(.L_x_123) ;  /* 0x000000000f087348 */ /* 0x000fea0003c00000 */
[----:B------:R0:W1:Y:S02]  /*11230*/  SHFL.IDX P6, R14, R13, R12, R11 ;  /* 0x0000000c0d0e7389 */ /* 0x00006400000c000b */
[----:B01----:R-:W-:Y:S01]  /*11240*/  ENDCOLLECTIVE ;  /* 0x000000000000791b */ /* 0x003fe20003800000 */
.L_x_123:
[C---:B------:R-:W-:Y:S02]  /*11250*/  LOP3.LUT P0, RZ, R0.reuse, 0x20, RZ, 0xc0, !PT ;  /* 0x0000002000ff7812 */ /* 0x040fe4000780c0ff */
[----:B------:R-:W-:Y:S01]  /*11260*/  MOV R13, R6 ;  /* 0x00000006000d7202 */ /* 0x000fe20000000f00 */
[----:B------:R-:W-:Y:S01]  /*11270*/  IMAD.MOV.U32 R12, RZ, RZ, 0x1 ;  /* 0x00000001ff0c7424 */ /* 0x000fe200078e00ff */
[----:B------:R-:W-:-:S13]  /*11280*/  LOP3.LUT P6, RZ, R0, 0x80, RZ, 0xc0, !PT ;  /* 0x0000008000ff7812 */ /* 0x000fda00078cc0ff */
[----:B------:R-:W-:-:S05]  /*11290*/  @P6 IADD3 R14, P2, R29, R14, RZ ;  /* 0x0000000e1d0e6210 */ /* 0x000fca0007f5e0ff */
[----:B------:R-:W-:Y:S02]  /*112a0*/  @P6 IMAD.X R3, RZ, RZ, R2, P2 ;  /* 0x000000ffff036224 */ /* 0x000fe400010e0602 */
[----:B------:R-:W-:-:S05]  /*112b0*/  @P6 IMAD.MOV.U32 R2, RZ, RZ, R14 ;  /* 0x000000ffff026224 */ /* 0x000fca00078e000e */
[----:B------:R-:W-:Y:S01]  /*112c0*/  @!PT LDS RZ, [RZ] ;  /* 0x00000000fffff984 */ /* 0x000fe20000000800 */
[----:B------:R-:W-:Y:S01]  /*112d0*/  @!PT LDS RZ, [RZ] ;  /* 0x00000000fffff984 */ /* 0x000fe20000000800 */
[----:B------:R-:W-:Y:S01]  /*112e0*/  @!PT LDS RZ, [RZ] ;  /* 0x00000000fffff984 */ /* 0x000fe20000000800 */
[----:B------:R0:W-:Y:S01]  /*112f0*/  @P6 LDGSTS.E.BYPASS.LTC128B.128 [R28+0x18400], desc[UR48][R2.64], !P1 ;  /* 0x18400000021c6fae */ /* 0x0001e2000c901d70 */
[----:B------:R-:W-:-:S13]  /*11300*/  LOP3.LUT P1, RZ, R0, 0x10, RZ, 0xc0, !PT ;  /* 0x0000001000ff7812 */ /* 0x000fda000782c0ff */
[----:B0-----:R-:W-:Y:S05]  /*11310*/  WARPSYNC.COLLECTIVE R15, `(.L_x_124) ;  /* 0x000000000f087348 */ /* 0x001fea0003c00000 */
[----:B------:R1:W2:Y:S02]  /*11320*/  SHFL.IDX P6, R14, R13, R12, R11 ;  /* 0x0000000c0d0e7389 */ /* 0x0002a400000c000b */
[----:B012---:R-:W-:Y:S01]  /*11330*/  ENDCOLLECTIVE ;  /* 0x000000000000791b */ /* 0x007fe20003800000 */
.L_x_124:
[----:B------:R-:W-:Y:S02]  /*11340*/  IMAD.MOV.U32 R13, RZ, RZ, R7 ;  /* 0x000000ffff0d7224 */ /* 0x000fe400078e0007 */
[----:B------:R-:W-:-:S07]  /*11350*/  IMAD.MOV.U32 R10, RZ, RZ, R14 ;  /* 0x000000ffff0a7224 */ /* 0x000fce00078e000e */
[----:B------:R-:W-:Y:S05]  /*11360*/  WARPSYNC.COLLECTIVE R15, `(.L_x_125) ;  /* 0x000000000f087348 */ /* 0x000fea0003c00000 */
[----:B------:R0:W1:Y:S02]  /*11370*/  SHFL.IDX P6, R14, R13, R12, R11 ;  /* 0x0000000c0d0e7389 */ /* 0x00006400000c000b */
[----:B01----:R-:W-:Y:S01]  /*11380*/  ENDCOLLECTIVE ;  /* 0x000000000000791b */ /* 0x003fe20003800000 */
.L_x_125:
[----:B------:R-:W-:Y:S01]  /*11390*/  MOV R13, R6 ;  /* 0x00000006000d7202 */ /* 0x000fe20000000f00 */
[----:B------:R-:W-:Y:S01]  /*113a0*/  IMAD.MOV.U32 R12, RZ, RZ, 0x2 ;  /* 0x00000002ff0c7424 */ /* 0x000fe200078e00ff */
[C---:B------:R-:W-:Y:S02]  /*113b0*/  ISETP.GE.AND P6, PT, R29.reuse, R16, PT ;  /* 0x000000101d00720c */ /* 0x040fe40003fc6270 */
[----:B------:R-:W-:-:S05]  /*113c0*/  @P0 IADD3 R2, P2, R29, R14, RZ ;  /* 0x0000000e1d020210 */ /* 0x000fca0007f5e0ff */
[----:B------:R-:W-:-:S06]  /*113d0*/  @P0 IMAD.X R3, RZ, RZ, R10, P2 ;  /* 0x000000ffff030224 */ /* 0x000fcc00010e060a */
[----:B------:R-:W-:Y:S01]  /*113e0*/  @!PT LDS RZ, [RZ] ;  /* 0x00000000fffff984 */ /* 0x000fe20000000800 */
[----:B------:R-:W-:Y:S01]  /*113f0*/  @!PT LDS RZ, [RZ] ;  /* 0x00000000fffff984 */ /* 0x000fe20000000800 */
[----:B------:R-:W-:Y:S01]  /*11400*/  @!PT LDS RZ, [RZ] ;  /* 0x00000000fffff984 */ /* 0x000fe20000000800 */
[----:B------:R0:W-:Y:S01]  /*11410*/  @P0 LDGSTS.E.BYPASS.LTC128B.128 [R28+0x18c00], desc[UR48][R2.64], !P6 ;  /* 0x18c00000021c0fae */ /* 0x0001e2000f101d70 */
[----:B------:R-:W-:-:S13]  /*11420*/  ISETP.NE.AND P0, PT, R9, RZ, PT ;  /* 0x000000ff0900720c */ /* 0x000fda0003f05270 */
[----:B0-----:R-:W-:Y:S05]  /*11430*/  WARPSYNC.COLLECTIVE R15, `(.L_x_126) ;  /* 0x000000000f087348 */ /* 0x001fea0003c00000 */
[----:B------:R1:W2:Y:S02]  /*11440*/  SHFL.IDX P6, R14, R13, R12, R11 ;  /* 0x0000000c0d0e7389 */ /* 0x0002a400000c000b */
[----:B012---:R-:W-:Y:S01]  /*11450*/  ENDCOLLECTIVE ;  /* 0x000000000000791b */ /* 0x007fe20003800000 */
.L_x_126:
[----:B------:R-:W-:Y:S02]  /*11460*/  IMAD.MOV.U32 R13, RZ, RZ, R7 ;  /* 0x000000ffff0d7224 */ /* 0x000fe400078e0007 */
[----:B------:R-:W-:-:S07]  /*11470*/  IMAD.MOV.U32 R9, RZ, RZ, R14 ;  /* 0x000000ffff097224 */ /* 0x000fce00078e000e */
[----:B------:R-:W-:Y:S05]  /*11480*/  WARPSYNC.COLLECTIVE R15, `(.L_x_127) ;  /* 0x000000000f087348 */ /* 0x000fea0003c00000 */
[----:B------:R0:W1:Y:S02]  /*11490*/  SHFL.IDX P6, R14, R13, R12, R11 ;  /* 0x0000000c0d0e7389 */ /* 0x00006400000c000b */
[----:B01----:R-:W-:Y:S01]  /*114a0*/  ENDCOLLECTIVE ;  /* 0x000000000000791b */ /* 0x003fe20003800000 */
.L_x_127:
[----:B------:R-:W-:Y:S02]  /*114b0*/  IMAD.MOV.U32 R13, RZ, RZ, R6 ;  /* 0x000000ffff0d7224 */ /* 0x000fe400078e0006 */
[----:B------:R-:W-:Y:S01]  /*114c0*/  IMAD.MOV.U32 R12, RZ, RZ, 0x3 ;  /* 0x00000003ff0c7424 */ /* 0x000fe200078e00ff */
[C---:B------:R-:W-:Y:S02]  /*114d0*/  @P1 IADD3 R14, P2, R29.reuse, R14, RZ ;  /* 0x0000000e1d0e1210 */ /* 0x040fe40007f5e0ff */
[----:B------:R-:W-:Y:S02]  /*114e0*/  ISETP.GE.AND P6, PT, R29, R16, PT ;  /* 0x000000101d00720c */ /* 0x000fe40003fc6270 */
[----:B------:R-:W-:Y:S01]  /*114f0*/  @P1 MOV R2, R14 ;  /* 0x0000000e00021202 */ /* 0x000fe20000000f00 */
[----:B------:R-:W-:-:S04]  /*11500*/  @P1 IMAD.X R9, RZ, RZ, R9, P2 ;  /* 0x000000ffff091224 */ /* 0x000fc800010e0609 */
[----:B------:R-:W-:-:S06]  /*11510*/  @P1 IMAD.MOV.U32 R3, RZ, RZ, R9 ;  /* 0x000000ffff031224 */ /* 0x000fcc00078e0009 */
        /* <DEDUP_REMOVED lines=8> */
.L_x_128:
[----:B------:R-:W-:Y:S01]  /*115a0*/  MOV R13, R7 ;  /* 0x00000007000d7202 */ /* 0x000fe20000000f00 */
[----:B------:R-:W-:-:S07]  /*115b0*/  IMAD.MOV.U32 R8, RZ, RZ, R14 ;  /* 0x000000ffff087224 */ /* 0x000fce00078e000e */
[----:B------:R-:W-:Y:S05]  /*115c0*/  WARPSYNC.COLLECTIVE R15, `(.L_x_129) ;  /* 0x000000000f087348 */ /* 0x000fea0003c00000 */
[----:B------:R0:W1:Y:S02]  /*115d0*/  SHFL.IDX P6, R14, R13, R12, R11 ;  /* 0x0000000c0d0e7389 */ /* 0x00006400000c000b */
[----:B01----:R-:W-:Y:S01]  /*115e0*/  ENDCOLLECTIVE ;  /* 0x000000000000791b */ /* 0x003fe20003800000 */
.L_x_129:
[----:B------:R-:W-:Y:S01]  /*115f0*/  IMAD.MOV.U32 R13, RZ, RZ, R6 ;  /* 0x000000ffff0d7224 */ /* 0x000fe200078e0006 */
[----:B------:R-:W-:Y:S02]  /*11600*/  MOV R12, 0x4 ;  /* 0x00000004000c7802 */ /* 0x000fe40000000f00 */
[C---:B------:R-:W-:Y:S02]  /*11610*/  @P5 IADD3 R14, P2, R29.reuse, R14, RZ ;  /* 0x0000000e1d0e5210 */ /* 0x040fe40007f5e0ff */
[----:B------:R-:W-:-:S03]  /*11620*/  ISETP.GE.AND P6, PT, R29, R16, PT ;  /* 0x000000101d00720c */ /* 0x000fc60003fc6270 */
[----:B------:R-:W-:Y:S02]  /*11630*/  @P5 IMAD.X R9, RZ, RZ, R8, P2 ;  /* 0x000000ffff095224 */ /* 0x000fe400010e0608 */
[----:B------:R-:W-:Y:S02]  /*11640*/  @P5 IMAD.MOV.U32 R2, RZ, RZ, R14 ;  /* 0x000000ffff025224 */ /* 0x000fe400078e000e */
[----:B------:R-:W-:-:S06]  /*11650*/  @P5 IMAD.MOV.U32 R3, RZ, RZ, R9 ;  /* 0x000000ffff035224 */ /* 0x000fcc00078e0009 */
[----:B------:R-:W-:Y:S01]  /*11660*/  @!PT LDS RZ, [RZ] ;  /* 0x00000000fffff984 */ /* 0x000fe20000000800 */
[----:B------:R-:W-:Y:S01]  /*11670*/  @!PT LDS RZ, [RZ] ;  /* 0x00000000fffff984 */ /* 0x000fe20000000800 */
[----:B------:R-:W-:Y:S01]  /*11680*/  @!PT LDS RZ, [RZ] ;  /* 0x00000000fffff984 */ /* 0x000fe20000000800 */
[----:B------:R0:W-:Y:S01]  /*11690*/  @P5 LDGSTS.E.BYPASS.LTC128B.128 [R28+0x19c00], desc[UR48][R2.64], !P6 ;  /* 0x19c00000021c5fae */ /* 0x0001e2000f101d70 */
[----:B------:R-:W-:-:S13]  /*116a0*/  ISETP.GE.AND P5, PT, R29, R16, PT ;  /* 0x000000101d00720c */ /* 0x000fda0003fa6270 */
[----:B0-----:R-:W-:Y:S05]  /*116b0*/  WARPSYNC.COLLECTIVE R15, `(.L_x_130) ;  /* 0x000000000f087348 */ /* 0x001fea0003c00000 */
[----:B------:R1:W2:Y:S02]  /*116c0*/  SHFL.IDX P6, R14, R13, R12, R11 ;  /* 0x0000000c0d0e7389 */ /* 0x0002a400000c000b */
[----:B012---:R-:W-:Y:S01]  /*116d0*/  ENDCOLLECTIVE ;  /* 0x000000000000791b */ /* 0x007fe20003800000 */
.L_x_130:
[----:B------:R-:W-:Y:S02]  /*116e0*/  IMAD.MOV.U32 R13, RZ, RZ, R7 ;  /* 0x000000ffff0d7224 */ /* 0x000fe400078e0007 */
[----:B------:R-:W-:-:S07]  /*116f0*/  IMAD.MOV.U32 R8, RZ, RZ, R14 ;  /* 0x000000ffff087224 */ /* 0x000fce00078e000e */
[----:B------:R-:W-:Y:S05]  /*11700*/  WARPSYNC.COLLECTIVE R15, `(.L_x_131) ;  /* 0x000000000f087348 */ /* 0x000fea0003c00000 */
[----:B------:R0:W1:Y:S02]  /*11710*/  SHFL.IDX P6, R14, R13, R12, R11 ;  /* 0x0000000c0d0e7389 */ /* 0x00006400000c000b */
[----:B01----:R-:W-:Y:S01]  /*11720*/  ENDCOLLECTIVE ;  /* 0x000000000000791b */ /* 0x003fe20003800000 */
.L_x_131:
[----:B------:R-:W-:Y:S02]  /*11730*/  IMAD.MOV.U32 R13, RZ, RZ, R6 ;  /* 0x000000ffff0d7224 */ /* 0x000fe400078e0006 */
[----:B------:R-:W-:Y:S01]  /*11740*/  IMAD.MOV.U32 R12, RZ, RZ, 0x5 ;  /* 0x00000005ff0c7424 */ /* 0x000fe200078e00ff */
[----:B------:R-:W-:-:S05]  /*11750*/  @P4 IADD3 R14, P2, R29, R14, RZ ;  /* 0x0000000e1d0e4210 */ /* 0x000fca0007f5e0ff */
[----:B------:R-:W-:-:S08]  /*11760*/  @P4 IMAD.MOV.U32 R2, RZ, RZ, R14 ;  /* 0x000000ffff024224 */ /* 0x000fd000078e000e */
[----:B------:R-:W-:Y:S05]  /*11770*/  WARPSYNC.COLLECTIVE R15, `(.L_x_132) ;  /* 0x000000000f087348 */ /* 0x000fea0003c00000 */
[----:B------:R0:W1:Y:S02]  /*11780*/  SHFL.IDX P6, R14, R13, R12, R11 ;  /* 0x0000000c0d0e7389 */ /* 0x00006400000c000b */
[----:B01----:R-:W-:Y:S01]  /*11790*/  ENDCOLLECTIVE ;  /* 0x000000000000791b */ /* 0x003fe20003800000 */
.L_x_132:
[----:B------:R-:W-:-:S05]  /*117a0*/  @P4 IMAD.X R9, RZ, RZ, R8, P2 ;  /* 0x000000ffff094224 */ /* 0x000fca00010e0608 */
[----:B------:R-:W-:-:S05]  /*117b0*/  @P4 MOV R3, R9 ;  /* 0x0000000900034202 */ /* 0x000fca0000000f00 */
[----:B------:R-:W-:Y:S01]  /*117c0*/  @!PT LDS RZ, [RZ] ;  /* 0x00000000fffff984 */ /* 0x000fe20000000800 */
[----:B------:R-:W-:Y:S01]  /*117d0*/  @!PT LDS RZ, [RZ] ;  /* 0x00000000fffff984 */ /* 0x000fe20000000800 */
[----:B------:R-:W-:Y:S01]  /*117e0*/  @!PT LDS RZ, [RZ] ;  /* 0x00000000fffff984 */ /* 0x000fe20000000800 */
[----:B------:R0:W-:Y:S01]  /*117f0*/  @P4 LDGSTS.E.BYPASS.LTC128B.128 [R28+0x1a400], desc[UR48][R2.64], !P5 ;  /* 0x1a400000021c4fae */ /* 0x0001e2000e901d70 */
[----:B------:R-:W-:Y:S01]  /*11800*/  LOP3.LUT P4, RZ, R0, 0x40, RZ, 0xc0, !PT ;  /* 0x0000004000ff7812 */ /* 0x000fe2000788c0ff */
[----:B------:R-:W-:Y:S02]  /*11810*/  IMAD.MOV.U32 R13, RZ, RZ, R7 ;  /* 0x000000ffff0d7224 */ /* 0x000fe400078e0007 */
[----:B------:R-:W-:-:S10]  /*11820*/  IMAD.MOV.U32 R8, RZ, RZ, R14 ;  /* 0x000000ffff087224 */ /* 0x000fd400078e000e */
[----:B0-----:R-:W-:Y:S05]  /*11830*/  WARPSYNC.COLLECTIVE R15, `(.L_x_133) ;  /* 0x000000000f087348 */ /* 0x001fea0003c00000 */
[----:B------:R1:W2:Y:S02]  /*11840*/  SHFL.IDX P6, R14, R13, R12, R11 ;  /* 0x0000000c0d0e7389 */ /* 0x0002a400000c000b */
[----:B012---:R-:W-:Y:S01]  /*11850*/  ENDCOLLECTIVE ;  /* 0x000000000000791b */ /* 0x007fe20003800000 */
.L_x_133:
[----:B------:R-:W-:Y:S02]  /*11860*/  IMAD.MOV.U32 R13, RZ, RZ, R6 ;  /* 0x000000ffff0d7224 */ /* 0x000fe400078e0006 */
[----:B------:R-:W-:Y:S01]  /*11870*/  IMAD.MOV.U32 R12, RZ, RZ, 0x6 ;  /* 0x00000006ff0c7424 */ /* 0x000fe200078e00ff */
[----:B------:R-:W-:-:S04]  /*11880*/  @P3 IADD3 R14, P2, R29, R14, RZ ;  /* 0x0000000e1d0e3210 */ /* 0x000fc80007f5e0ff */
[----:B------:R-:W-:Y:S01]  /*11890*/  @P3 IADD3.X R9, RZ, R8, RZ, P2, !PT ;  /* 0x00000008ff093210 */ /* 0x000fe200017fe4ff */
[----:B------:R-:W-:-:S08]  /*118a0*/  @P3 IMAD.MOV.U32 R2, RZ, RZ, R14 ;  /* 0x000000ffff023224 */ /* 0x000fd000078e000e */
[----:B------:R-:W-:Y:S05]  /*118b0*/  WARPSYNC.COLLECTIVE R15, `(.L_x_134) ;  /* 0x000000000f087348 */ /* 0x000fea0003c00000 */
[----:B------:R0:W1:Y:S02]  /*118c0*/  SHFL.IDX P6, R14, R13, R12, R11 ;  /* 0x0000000c0d0e7389 */ /* 0x00006400000c000b */
[----:B01----:R-:W-:Y:S01]  /*118d0*/  ENDCOLLECTIVE ;  /* 0x000000000000791b */ /* 0x003fe20003800000 */
.L_x_134:
[----:B------:R-:W-:-:S05]  /*118e0*/  @P3 IMAD.MOV.U32 R3, RZ, RZ, R9 ;  /* 0x000000ffff033224 */ /* 0x000fca00078e0009 */
[----:B------:R-:W-:Y:S01]  /*118f0*/  @!PT LDS RZ, [RZ] ;  /* 0x00000000fffff984 */ /* 0x000fe20000000800 */
[----:B------:R-:W-:Y:S01]  /*11900*/  @!PT LDS RZ, [RZ] ;  /* 0x00000000fffff984 */ /* 0x000fe20000000800 */
[----:B------:R-:W-:Y:S01]  /*11910*/  @!PT LDS RZ, [RZ] ;  /* 0x00000000fffff984 */ /* 0x000fe20000000800 */
[----:B------:R0:W-:Y:S01]  /*11920*/  @P3 LDGSTS.E.BYPASS.LTC128B.128 [R28+0x1ac00], desc[UR48][R2.64], !P5 ;  /* 0x1ac00000021c3fae */ /* 0x0001e2000e901d70 */
[----:B------:R-:W-:Y:S01]  /*11930*/  IMAD.MOV.U32 R13, RZ, RZ, R7 ;  /* 0x000000ffff0d7224 */ /* 0x000fe200078e0007 */
[----:B------:R-:W-:-:S07]  /*11940*/  MOV R8, R14 ;  /* 0x0000000e00087202 */ /* 0x000fce0000000f00 */
[----:B0-----:R-:W-:Y:S05]  /*11950*/  WARPSYNC.COLLECTIVE R15, `(.L_x_135) ;  /* 0x000000000f087348 */ /* 0x001fea0003c00000 */
[----:B------:R1:W2:Y:S02]  /*11960*/  SHFL.IDX P6, R14, R13, R12, R11 ;  /* 0x0000000c0d0e7389 */ /* 0x0002a400000c000b */
[----:B012---:R-:W-:Y:S01]  /*11970*/  ENDCOLLECTIVE ;  /* 0x000000000000791b */ /* 0x007fe20003800000 */
.L_x_135:
[----:B------:R-:W-:Y:S01]  /*11980*/  MOV R13, R6 ;  /* 0x00000006000d7202 */ /* 0x000fe20000000f00 */
[----:B------:R-:W-:Y:S01]  /*11990*/  IMAD.MOV.U32 R12, RZ, RZ, 0x7 ;  /* 0x00000007ff0c7424 */ /* 0x000fe200078e00ff */
[----:B------:R-:W-:-:S05]  /*119a0*/  @P4 IADD3 R14, P2, R29, R14, RZ ;  /* 0x0000000e1d0e4210 */ /* 0x000fca0007f5e0ff */
[----:B------:R-:W-:-:S08]  /*119b0*/  @P4 IMAD.MOV.U32 R2, RZ, RZ, R14 ;  /* 0x000000ffff024224 */ /* 0x000fd000078e000e */
[----:B------:R-:W-:Y:S05]  /*119c0*/  WARPSYNC.COLLECTIVE R15, `(.L_x_136) ;  /* 0x000000000f087348 */ /* 0x000fea0003c00000 */
[----:B------:R0:W1:Y:S02]  /*119d0*/  SHFL.IDX P6, R14, R13, R12, R11 ;  /* 0x0000000c0d0e7389 */ /* 0x00006400000c000b */
[----:B01----:R-:W-:Y:S01]  /*119e0*/  ENDCOLLECTIVE ;  /* 0x000000000000791b */ /* 0x003fe20003800000 */
.L_x_136:
[----:B------:R-:W-:-:S04]  /*119f0*/  @P4 IMAD.X R9, RZ, RZ, R8, P2 ;  /* 0x000000ffff094224 */ /* 0x000fc800010e0608 */
[----:B------:R-:W-:-:S05]  /*11a00*/  @P4 IMAD.MOV.U32 R3, RZ, RZ, R9 ;  /* 0x000000ffff034224 */ /* 0x000fca00078e0009 */
[----:B------:R-:W-:Y:S01]  /*11a10*/  @!PT LDS RZ, [RZ] ;  /* 0x00000000fffff984 */ /* 0x000fe20000000800 */
[----:B------:R-:W-:Y:S01]  /*11a20*/  @!PT LDS RZ, [RZ] ;  /* 0x00000000fffff984 */ /* 0x000fe20000000800 */
[----:B------:R-:W-:Y:S01]  /*11a30*/  @!PT LDS RZ, [RZ] ;  /* 0x00000000fffff984 */ /* 0x000fe20000000800 */
[----:B------:R0:W-:Y:S01]  /*11a40*/  @P4 LDGSTS.E.BYPASS.LTC128B.128 [R28+0x1b400], desc[UR48][R2.64], !P5 ;  /* 0x1b400000021c4fae */ /* 0x0001e2000e901d70 */
[----:B------:R-:W-:Y:S02]  /*11a50*/  IMAD.MOV.U32 R13, RZ, RZ, R7 ;  /* 0x000000ffff0d7224 */ /* 0x000fe400078e0007 */
[----:B------:R-:W-:-:S07]  /*11a60*/  IMAD.MOV.U32 R8, RZ, RZ, R14 ;  /* 0x000000ffff087224 */ /* 0x000fce00078e000e */
[----:B0-----:R-:W-:Y:S05]  /*11a70*/  WARPSYNC.COLLECTIVE R15, `(.L_x_137) ;  /* 0x000000000f087348 */ /* 0x001fea0003c00000 */
[----:B------:R1:W2:Y:S02]  /*11a80*/  SHFL.IDX P6, R14, R13, R12, R11 ;  /* 0x0000000c0d0e7389 */ /* 0x0002a400000c000b */
[----:B012---:R-:W-:Y:S01]  /*11a90*/  ENDCOLLECTIVE ;  /* 0x000000000000791b */ /* 0x007fe20003800000 */
.L_x_137:
[----:B------:R-:W-:Y:S02]  /*11aa0*/  IMAD.MOV.U32 R13, RZ, RZ, R4 ;  /* 0x000000ffff0d7224 */ /* 0x000fe400078e0004 */
[----:B------:R-:W-:Y:S01]  /*11ab0*/  IMAD.MOV.U32 R12, RZ, RZ, RZ ;  /* 0x000000ffff0c7224 */ /* 0x000fe200078e00ff */
[----:B------:R-:W-:-:S13]  /*11ac0*/  @P0 IADD3 R9, P2, R29, R14, RZ ;  /* 0x0000000e1d090210 */ /* 0x000fda0007f5e0ff */
[----:B------:R-:W-:Y:S05]  /*11ad0*/  WARPSYNC.COLLECTIVE R15, `(.L_x_138) ;  /* 0x000000000f087348 */ /* 0x000fea0003c00000 */
[----:B------:R0:W1:Y:S02]  /*11ae0*/  SHFL.IDX P6, R14, R13, R12, R11 ;  /* 0x0000000c0d0e7389 */ /* 0x00006400000c000b */
[----:B01----:R-:W-:Y:S01]  /*11af0*/  ENDCOLLECTIVE ;  /* 0x000000000000791b */ /* 0x003fe20003800000 */
.L_x_138:
[----:B------:R-:W-:Y:S01]  /*11b00*/  @P0 MOV R2, R9 ;  /* 0x0000000900020202 */ /* 0x000fe20000000f00 */
[----:B------:R-:W-:-:S04]  /*11b10*/  @P0 IMAD.X R10, RZ, RZ, R8, P2 ;  /* 0x000000ffff0a0224 */ /* 0x000fc800010e0608 */
[----:B------:R-:W-:-:S05]  /*11b20*/  @P0 IMAD.MOV.U32 R3, RZ, RZ, R10 ;  /* 0x000000ffff030224 */ /* 0x000fca00078e000a */
[----:B------:R-:W-:Y:S01]  /*11b30*/  @!PT LDS RZ, [RZ] ;  /* 0x00000000fffff984 */ /* 0x000fe20000000800 */
[----:B------:R-:W-:Y:S01]  /*11b40*/  @!PT LDS RZ, [RZ] ;  /* 0x00000000fffff984 */ /* 0x000fe20000000800 */
[----:B------:R-:W-:Y:S01]  /*11b50*/  @!PT LDS RZ, [RZ] ;  /* 0x00000000fffff984 */ /* 0x000fe20000000800 */
[----:B------:R0:W-:Y:S01]  /*11b60*/  @P0 LDGSTS.E.BYPASS.LTC128B.128 [R28+0x1bc00], desc[UR48][R2.64], !P5 ;  /* 0x1bc00000021c0fae */ /* 0x0001e2000e901d70 */
[----:B------:R-:W-:Y:S01]  /*11b70*/  MOV R13, R5 ;  /* 0x00000005000d7202 */ /* 0x000fe20000000f00 */
[----:B------:R-:W-:-:S07]  /*11b80*/  IMAD.MOV.U32 R8, RZ, RZ, R14 ;  /* 0x000000ffff087224 */ /* 0x000fce00078e000e */
[----:B0-----:R-:W-:Y:S05]  /*11b90*/  WARPSYNC.COLLECTIVE R15, `(.L_x_139) ;  /* 0x000000000f087348 */ /* 0x001fea0003c00000 */
[----:B------:R1:W2:Y:S02]  /*11ba0*/  SHFL.IDX P6, R14, R13, R12, R11 ;  /* 0x0000000c0d0e7389 */ /* 0x0002a400000c000b */
[----:B012---:R-:W-:Y:S01]  /*11bb0*/  ENDCOLLECTIVE ;  /* 0x000000000000791b */ /* 0x007fe20003800000 */
.L_x_139:
[----:B------:R-:W-:Y:S01]  /*11bc0*/  IMAD.MOV.U32 R13, RZ, RZ, R4 ;  /* 0x000000ffff0d7224 */ /* 0x000fe200078e0004 */
[----:B------:R-:W-:Y:S02]  /*11bd0*/  MOV R12, 0x1 ;  /* 0x00000001000c7802 */ /* 0x000fe40000000f00 */
[----:B------:R-:W-:-:S05]  /*11be0*/  @P1 IADD3 R14, P0, R29, R14, RZ ;  /* 0x0000000e1d0e1210 */ /* 0x000fca0007f1e0ff */
[----:B------:R-:W-:-:S08]  /*11bf0*/  @P1 IMAD.MOV.U32 R2, RZ, RZ, R14 ;  /* 0x000000ffff021224 */ /* 0x000fd000078e000e */
[----:B------:R-:W-:Y:S05]  /*11c00*/  WARPSYNC.COLLECTIVE R15, `(.L_x_140) ;  /* 0x000000000f087348 */ /* 0x000fea0003c00000 */
[----:B------:R0:W1:Y:S02]  /*11c10*/  SHFL.IDX P6, R14, R13, R12, R11 ;  /* 0x0000000c0d0e7389 */ /* 0x00006400000c000b */
[----:B01----:R-:W-:Y:S01]  /*11c20*/  ENDCOLLECTIVE ;  /* 0x000000000000791b */ /* 0x003fe20003800000 */
.L_x_140:
        /* <DEDUP_REMOVED lines=11> */
.L_x_141:
[----:B------:R-:W-:Y:S05]  /*11ce0*/  BRA `(.L_x_142) ;  /* 0xffffffb800047947 */ /* 0x000fea000383ffff */
.L_x_56:
[----:B------:R-:W-:Y:S01]  /*11cf0*/  IMAD.MOV.U32 R13, RZ, RZ, R5 ;  /* 0x000000ffff0d7224 */ /* 0x000fe200078e0005 */
[----:B------:R-:W-:Y:S01]  /*11d00*/  MOV R11, 0x181f ;  /* 0x0000181f000b7802 */ /* 0x000fe20000000f00 */
[----:B------:R-:W-:Y:S02]  /*11d10*/  IMAD.MOV.U32 R12, RZ, RZ, RZ ;  /* 0x000000ffff0c7224 */ /* 0x000fe400078e00ff */
[----:B------:R-:W-:Y:S02]  /*11d20*/  IMAD.MOV.U32 R15, RZ, RZ, -0x1 ;  /* 0xffffffffff0f7424 */ /* 0x000fe400078e00ff */
[----:B------:R-:W-:-:S07]  /*11d30*/  IMAD R25, R25, 0x80, R24 ;  /* 0x0000008019197824 */ /* 0x000fce00078e0218 */
[----:B------:R-:W-:Y:S05]  /*11d40*/  WARPSYNC.COLLECTIVE R15, `(.L_x_143) ;  /* 0x000000000f087348 */ /* 0x000fea0003c00000 */
[----:B------:R0:W1:Y:S02]  /*11d50*/  SHFL.IDX P6, R14, R13, R12, R11 ;  /* 0x0000000c0d0e7389 */ /* 0x00006400000c000b */
[----:B01----:R-:W-:Y:S01]  /*11d60*/  ENDCOLLECTIVE ;  /* 0x000000000000791b */ /* 0x003fe20003800000 */
.L_x_143:
[----:B------:R-:W-:Y:S02]  /*11d70*/  VIADD R7, R25, 0x10 ;  /* 0x0000001019077836 */ /* 0x000fe40000000000 */
[----:B------:R-:W-:Y:S02]  /*11d80*/  IMAD.MOV.U32 R13, RZ, RZ, R0 ;  /* 0x000000ffff0d7224 */ /* 0x000fe400078e0000 */
[----:B------:R-:W-:-:S07]  /*11d90*/  IMAD.MOV.U32 R2, RZ, RZ, R14 ;  /* 0x000000ffff027224 */ /* 0x000fce00078e000e */
[----:B------:R-:W-:Y:S05]  /*11da0*/  WARPSYNC.COLLECTIVE R15, `(.L_x_144) ;  /* 0x000000000f087348 */ /* 0x000fea0003c00000 */
[----:B------:R0:W1:Y:S02]  /*11db0*/  SHFL.IDX P6, R14, R13, R12, R11 ;  /* 0x0000000c0d0e7389 */ /* 0x00006400000c000b */
[----:B01----:R-:W-:Y:S01]  /*11dc0*/  ENDCOLLECTIVE ;  /* 0x000000000000791b */ /* 0x003fe20003800000 */
.L_x_144:
[----:B------:R-:W-:Y:S02]  /*11dd0*/  ULDC UR4, c[0x0][0x288] ;  /* 0x0000a20000047ab9 */ /* 0x000fe40000000800 */
[----:B------:R-:W-:-:S05]  /*11de0*/  IMAD R4, R6, UR4, RZ ;  /* 0x0000000406047c24 */ /* 0x000fca000f8e02ff */
[----:B------:R-:W-:Y:S01]  /*11df0*/  ISETP.GE.AND P1, PT, R25, R4, PT ;  /* 0x000000041900720c */ /* 0x000fe20003f26270 */
[----:B------:R-:W-:Y:S02]  /*11e00*/  IMAD.MOV.U32 R13, RZ, RZ, R5 ;  /* 0x000000ffff0d7224 */ /* 0x000fe400078e0005 */
[----:B------:R-:W-:-:S10]  /*11e10*/  IMAD.MOV.U32 R12, RZ, RZ, 0x1 ;  /* 0x00000001ff0c7424 */ /* 0x000fd400078e00ff */
[----:B------:R-:W-:-:S04]  /*11e20*/  @!P1 IADD3 R14, P2, R29, R14, RZ ;  /* 0x0000000e1d0e9210 */ /* 0x000fc80007f5e0ff */
[----:B------:R-:W-:Y:S01]  /*11e30*/  @!P1 IADD3.X R3, RZ, R2, RZ, P2, !PT ;  /* 0x00000002ff039210 */ /* 0x000fe200017fe4ff */
[----:B------:R-:W-:-:S08]  /*11e40*/  @!P1 IMAD.MOV.U32 R2, RZ, RZ, R14 ;  /* 0x000000ffff029224 */ /* 0x000fd000078e000e */
[----:B------:R-:W-:Y:S05]  /*11e50*/  WARPSYNC.COLLECTIVE R15, `(.L_x_145) ;  /* 0x000000000f087348 */ /* 0x000fea0003c00000 */
[----:B------:R0:W1:Y:S02]  /*11e60*/  SHFL.IDX P6, R14, R13, R12, R11 ;  /* 0x0000000c0d0e7389 */ /* 0x00006400000c000b */
[----:B01----:R-:W-:Y:S01]  /*11e70*/  ENDCOLLECTIVE ;  /* 0x000000000000791b */ /* 0x003fe20003800000 */
.L_x_145:
[----:B------:R-:W-:Y:S01]  /*11e80*/  @!PT LDS RZ, [RZ] ;  /* 0x00000000fffff984 */ /* 0x000fe20000000800 */
[----:B------:R-:W-:Y:S01]  /*11e90*/  @!PT LDS RZ, [RZ] ;  /* 0x00000000fffff984 */ /* 0x000fe20000000800 */
[----:B------:R-:W-:Y:S01]  /*11ea0*/  @!PT LDS RZ, [RZ] ;  /* 0x00000000fffff984 */ /* 0x000fe20000000800 */
[----:B------:R0:W-:Y:S01]  /*11eb0*/  @!P1 LDGSTS.E.BYPASS.LTC128B.128 [R28+0x14400], desc[UR48][R2.64], !P0 ;  /* 0x14400000021c9fae */ /* 0x0001e2000c101d70 */
[----:B------:R-:W-:Y:S01]  /*11ec0*/  ISETP.GE.AND P1, PT, R7, R4, PT ;  /* 0x000000040700720c */ /* 0x000fe20003f26270 */
[----:B------:R-:W-:Y:S02]  /*11ed0*/  VIADD R7, R25, 0x20 ;  /* 0x0000002019077836 */ /* 0x000fe40000000000 */
[----:B------:R-:W-:Y:S01]  /*11ee0*/  IMAD.MOV.U32 R13, RZ, RZ, R0 ;  /* 0x000000ffff0d7224 */ /* 0x000fe200078e0000 */
[----:B------:R-:W-:-:S09]  /*11ef0*/  MOV R6, R14 ;  /* 0x0000000e00067202 */ /* 0x000fd20000000f00 */
[----:B0-----:R-:W-:Y:S05]  /*11f00*/  WARPSYNC.COLLECTIVE R15, `(.L_x_146) ;  /* 0x000000000f087348 */ /* 0x001fea0003c00000 */
[----:B------:R1:W2:Y:S02]  /*11f10*/  SHFL.IDX P6, R14, R13, R12, R11 ;  /* 0x0000000c0d0e7389 */ /* 0x0002a400000c000b */
[----:B012---:R-:W-:Y:S01]  /*11f20*/  ENDCOLLECTIVE ;  /* 0x000000000000791b */ /* 0x007fe20003800000 */
.L_x_146:
[----:B------:R-:W-:Y:S01]  /*11f30*/  IMAD.MOV.U32 R13, RZ, RZ, R5 ;  /* 0x000000ffff0d7224 */ /* 0x000fe200078e0005 */
[----:B------:R-:W-:Y:S01]  /*11f40*/  MOV R12, 0x2 ;  /* 0x00000002000c7802 */ /* 0x000fe20000000f00 */
[----:B------:R-:W-:-:S07]  /*11f50*/  IMAD.MOV.U32 R8, RZ, RZ, R14 ;  /* 0x000000ffff087224 */ /* 0x000fce00078e000e */
[----:B------:R-:W-:Y:S05]  /*11f60*/  WARPSYNC.COLLECTIVE R15, `(.L_x_147) ;  /* 0x000000000f087348 */ /* 0x000fea0003c00000 */
[----:B------:R0:W1:Y:S02]  /*11f70*/  SHFL.IDX P6, R14, R13, R12, R11 ;  /* 0x0000000c0d0e7389 */ /* 0x00006400000c000b */
[----:B01----:R-:W-:Y:S01]  /*11f80*/  ENDCOLLECTIVE ;  /* 0x000000000000791b */ /* 0x003fe20003800000 */
.L_x_147:
[----:B------:R-:W-:-:S04]  /*11f90*/  @!P1 IADD3 R8, P3, R29, R8, RZ ;  /* 0x000000081d089210 */ /* 0x000fc80007f7e0ff */
[----:B------:R-:W-:Y:S01]  /*11fa0*/  @!P1 MOV R2, R8 ;  /* 0x0000000800029202 */ /* 0x000fe20000000f00 */
[----:B------:R-:W-:-:S04]  /*11fb0*/  @!P1 IMAD.X R9, RZ, RZ, R6, P3 ;  /* 0x000000ffff099224 */ /* 0x000fc800018e0606 */
[----:B------:R-:W-:Y:S02]  /*11fc0*/  @!P1 IMAD.MOV.U32 R3, RZ, RZ, R9 ;  /* 0x000000ffff039224 */ /* 0x000fe400078e0009 */
[----:B------:R-:W-:-:S03]  /*11fd0*/  IMAD.MOV.U32 R13, RZ, RZ, R0 ;  /* 0x000000ffff0d7224 */ /* 0x000fc600078e0000 */
[----:B------:R-:W-:Y:S01]  /*11fe0*/  @!PT LDS RZ, [RZ] ;  /* 0x00000000fffff984 */ /* 0x000fe20000000800 */
[----:B------:R-:W-:Y:S01]  /*11ff0*/  @!PT LDS RZ, [RZ] ;  /* 0x00000000fffff984 */ /* 0x000fe20000000800 */
[----:B------:R-:W-:Y:S01]  /*12000*/  @!PT LDS RZ, [RZ] ;  /* 0x00000000fffff984 */ /* 0x000fe20000000800 */
[----:B------:R0:W-:Y:S01]  /*12010*/  @!P1 LDGSTS.E.BYPASS.LTC128B.128 [R28+0x14c00], desc[UR48][R2.64], !P0 ;  /* 0x14c00000021c9fae */ /* 0x0001e2000c101d70 */
[----:B------:R-:W-:Y:S01]  /*12020*/  ISETP.GE.AND P1, PT, R7, R4, PT ;  /* 0x000000040700720c */ /* 0x000fe20003f26270 */
[----:B------:R-:W-:-:S12]  /*12030*/  IMAD.MOV.U32 R7, RZ, RZ, R14 ;  /* 0x000000ffff077224 */ /* 0x000fd800078e000e */
[----:B0-----:R-:W-:Y:S05]  /*12040*/  WARPSYNC.COLLECTIVE R15, `(.L_x_148) ;  /* 0x000000000f087348 */ /* 0x001fea0003c00000 */
[----:B------:R1:W2:Y:S02]  /*12050*/  SHFL.IDX P6, R14, R13, R12, R11 ;  /* 0x0000000c0d0e7389 */ /* 0x0002a400000c000b */
[----:B012---:R-:W-:Y:S01]  /*12060*/  ENDCOLLECTIVE ;  /* 0x000000000000791b */ /* 0x007fe20003800000 */
.L_x_148:
[----:B------:R-:W-:Y:S02]  /*12070*/  IMAD.MOV.U32 R13, RZ, RZ, R5 ;  /* 0x000000ffff0d7224 */ /* 0x000fe400078e0005 */
[----:B------:R-:W-:Y:S01]  /*12080*/  IMAD.MOV.U32 R12, RZ, RZ, 0x3 ;  /* 0x00000003ff0c7424 */ /* 0x000fe200078e00ff */
[----:B------:R-:W-:-:S04]  /*12090*/  @!P1 IADD3 R14, P2, R29, R14, RZ ;  /* 0x0000000e1d0e9210 */ /* 0x000fc80007f5e0ff */
[----:B------:R-:W-:Y:S01]  /*120a0*/  @!P1 MOV R2, R14 ;  /* 0x0000000e00029202 */ /* 0x000fe20000000f00 */
[----:B------:R-:W-:-:S08]  /*120b0*/  @!P1 IMAD.X R3, RZ, RZ, R7, P2 ;  /* 0x000000ffff039224 */ /* 0x000fd000010e0607 */
[----:B------:R-:W-:Y:S05]  /*120c0*/  WARPSYNC.COLLECTIVE R15, `(.L_x_149) ;  /* 0x000000000f087348 */ /* 0x000fea0003c00000 */
[----:B------:R0:W1:Y:S02]  /*120d0*/  SHFL.IDX P6, R14, R13, R12, R11 ;  /* 0x0000000c0d0e7389 */ /* 0x00006400000c000b */
[----:B01----:R-:W-:Y:S01]  /*120e0*/  ENDCOLLECTIVE ;  /* 0x000000000000791b */ /* 0x003fe20003800000 */
.L_x_149:
[----:B------:R-:W-:Y:S01]  /*120f0*/  VIADD R7, R25, 0x30 ;  /* 0x0000003019077836 */ /* 0x000fe20000000000 */
[----:B------:R-:W-:Y:S01]  /*12100*/  @!PT LDS RZ, [RZ] ;  /* 0x00000000fffff984 */ /* 0x000fe20000000800 */
[----:B------:R-:W-:Y:S01]  /*12110*/  @!PT LDS RZ, [RZ] ;  /* 0x00000000fffff984 */ /* 0x000fe20000000800 */
[----:B------:R-:W-:Y:S01]  /*12120*/  @!PT LDS RZ, [RZ] ;  /* 0x00000000fffff984 */ /* 0x000fe20000000800 */
[----:B------:R0:W-:Y:S04]  /*12130*/  @!P1 LDGSTS.E.BYPASS.LTC128B.128 [R28+0x15400], desc[UR48][R2.64], !P0 ;  /* 0x15400000021c9fae */ /* 0x0001e8000c101d70 */
[----:B------:R-:W-:Y:S02]  /*12140*/  ISETP.GE.AND P2, PT, R7, R4, PT ;  /* 0x000000040700720c */ /* 0x000fe40003f46270 */
[----:B------:R-:W-:Y:S01]  /*12150*/  IADD3 R7, R25, 0x40, RZ ;  /* 0x0000004019077810 */ /* 0x000fe20007ffe0ff */
[----:B------:R-:W-:Y:S01]  /*12160*/  IMAD.MOV.U32 R13, RZ, RZ, R0 ;  /* 0x000000ffff0d7224 */ /* 0x000fe200078e0000 */
[----:B------:R-:W-:-:S09]  /*12170*/  MOV R6, R14 ;  /* 0x0000000e00067202 */ /* 0x000fd20000000f00 */
[----:B0-----:R-:W-:Y:S05]  /*12180*/  WARPSYNC.COLLECTIVE R15, `(.L_x_150) ;  /* 0x000000000f087348 */ /* 0x001fea0003c00000 */
[----:B------:R1:W2:Y:S02]  /*12190*/  SHFL.IDX P6, R14, R13, R12, R11 ;  /* 0x0000000c0d0e7389 */ /* 0x0002a400000c000b */
[----:B012---:R-:W-:Y:S01]  /*121a0*/  ENDCOLLECTIVE ;  /* 0x000000000000791b */ /* 0x007fe20003800000 */
.L_x_150:
[----:B------:R-:W-:Y:S02]  /*121b0*/  IMAD.MOV.U32 R13, RZ, RZ, R5 ;  /* 0x000000ffff0d7224 */ /* 0x000fe400078e0005 */
[----:B------:R-:W-:Y:S02]  /*121c0*/  IMAD.MOV.U32 R12, RZ, RZ, 0x4 ;  /* 0x00000004ff0c7424 */ /* 0x000fe400078e00ff */
[----:B------:R-:W-:-:S07]  /*121d0*/  IMAD.MOV.U32 R8, RZ, RZ, R14 ;  /* 0x000000ffff087224 */ /* 0x000fce00078e000e */
[----:B------:R-:W-:Y:S05]  /*121e0*/  WARPSYNC.COLLECTIVE R15, `(.L_x_151) ;  /* 0x000000000f087348 */ /* 0x000fea0003c00000 */
[----:B------:R0:W1:Y:S02]  /*121f0*/  SHFL.IDX P6, R14, R13, R12, R11 ;  /* 0x0000000c0d0e7389 */ /* 0x00006400000c000b */
[----:B01----:R-:W-:Y:S01]  /*12200*/  ENDCOLLECTIVE ;  /* 0x000000000000791b */ /* 0x003fe20003800000 */
.L_x_151:
[----:B------:R-:W-:-:S05]  /*12210*/  @!P2 IADD3 R2, P1, R29, R8, RZ ;  /* 0x000000081d02a210 */ /* 0x000fca0007f3e0ff */
[----:B------:R-:W-:Y:S01]  /*12220*/  @!P2 IMAD.X R3, RZ, RZ, R6, P1 ;  /* 0x000000ffff03a224 */ /* 0x000fe200008e0606 */
[----:B------:R-:W-:-:S04]  /*12230*/  ISETP.GE.AND P1, PT, R7, R4, PT ;  /* 0x000000040700720c */ /* 0x000fc80003f26270 */
[----:B------:R-:W-:Y:S01]  /*12240*/  @!PT LDS RZ, [RZ] ;  /* 0x00000000fffff984 */ /* 0x000fe20000000800 */
[----:B------:R-:W-:Y:S01]  /*12250*/  @!PT LDS RZ, [RZ] ;  /* 0x00000000fffff984 */ /* 0x000fe20000000800 */
[----:B------:R-:W-:Y:S01]  /*12260*/  @!PT LDS RZ, [RZ] ;  /* 0x00000000fffff984 */ /* 0x000fe20000000800 */
[----:B------:R0:W-:Y:S01]  /*12270*/  @!P2 LDGSTS.E.BYPASS.LTC128B.128 [R28+0x15c00], desc[UR48][R2.64], !P0 ;  /* 0x15c00000021cafae */ /* 0x0001e2000c101d70 */
[----:B------:R-:W-:Y:S01]  /*12280*/  MOV R13, R0 ;  /* 0x00000000000d7202 */ /* 0x000fe20000000f00 */
[----:B------:R-:W-:-:S07]  /*12290*/  IMAD.MOV.U32 R7, RZ, RZ, R14 ;  /* 0x000000ffff077224 */ /* 0x000fce00078e000e */
[----:B0-----:R-:W-:Y:S05]  /*122a0*/  WARPSYNC.COLLECTIVE R15, `(.L_x_152) ;  /* 0x000000000f087348 */ /* 0x001fea0003c00000 */
[----:B------:R1:W2:Y:S02]  /*122b0*/  SHFL.IDX P6, R14, R13, R12, R11 ;  /* 0x0000000c0d0e7389 */ /* 0x0002a400000c000b */
[----:B012---:R-:W-:Y:S01]  /*122c0*/  ENDCOLLECTIVE ;  /* 0x000000000000791b */ /* 0x007fe20003800000 */
.L_x_152:
[----:B------:R-:W-:Y:S01]  /*122d0*/  IMAD.MOV.U32 R13, RZ, RZ, R5 ;  /* 0x000000ffff0d7224 */ /* 0x000fe200078e0005 */
[----:B------:R-:W-:Y:S02]  /*122e0*/  MOV R12, 0x5 ;  /* 0x00000005000c7802 */ /* 0x000fe40000000f00 */
[----:B------:R-:W-:-:S13]  /*122f0*/  @!P1 IADD3 R2, P2, R29, R14, RZ ;  /* 0x0000000e1d029210 */ /* 0x000fda0007f5e0ff */
[----:B------:R-:W-:Y:S05]  /*12300*/  WARPSYNC.COLLECTIVE R15, `(.L_x_153) ;  /* 0x000000000f087348 */ /* 0x000fea0003c00000 */
[----:B------:R0:W1:Y:S02]  /*12310*/  SHFL.IDX P6, R14, R13, R12, R11 ;  /* 0x0000000c0d0e7389 */ /* 0x00006400000c000b */
[----:B01----:R-:W-:Y:S01]  /*12320*/  ENDCOLLECTIVE ;  /* 0x000000000000791b */ /* 0x003fe20003800000 */
.L_x_153:
[----:B------:R-:W-:Y:S02]  /*12330*/  @!P1 IMAD.X R3, RZ, RZ, R7, P2 ;  /* 0x000000ffff039224 */ /* 0x000fe400010e0607 */
[----:B------:R-:W-:-:S03]  /*12340*/  VIADD R7, R25, 0x50 ;  /* 0x0000005019077836 */ /* 0x000fc60000000000 */
[----:B------:R-:W-:Y:S01]  /*12350*/  @!PT LDS RZ, [RZ] ;  /* 0x00000000fffff984 */ /* 0x000fe20000000800 */
[----:B------:R-:W-:Y:S01]  /*12360*/  @!PT LDS RZ, [RZ] ;  /* 0x00000000fffff984 */ /* 0x000fe20000000800 */
[----:B------:R-:W-:Y:S01]  /*12370*/  @!PT LDS RZ, [RZ] ;  /* 0x00000000fffff984 */ /* 0x000fe20000000800 */
[----:B------:R0:W-:Y:S02]  /*12380*/  @!P1 LDGSTS.E.BYPASS.LTC128B.128 [R28+0x16400], desc[UR48][R2.64], !P0 ;  /* 0x16400000021c9fae */ /* 0x0001e4000c101d70 */
[----:B------:R-:W-:Y:S01]  /*12390*/  ISETP.GE.AND P2, PT, R7, R4, PT ;  /* 0x000000040700720c */ /* 0x000fe20003f46270 */
[----:B------:R-:W-:Y:S02]  /*123a0*/  IMAD.MOV.U32 R13, RZ, RZ, R0 ;  /* 0x000000ffff0d7224 */ /* 0x000fe400078e0000 */
[----:B------:R-:W-:-:S10]  /*123b0*/  IMAD.MOV.U32 R6, RZ, RZ, R14 ;  /* 0x000000ffff067224 */ /* 0x000fd400078e000e */
[----:B0-----:R-:W-:Y:S05]  /*123c0*/  WARPSYNC.COLLECTIVE R15, `(.L_x_154) ;  /* 0x000000000f087348 */ /* 0x001fea0003c00000 */
[----:B------:R1:W2:Y:S02]  /*123d0*/  SHFL.IDX P6, R14, R13, R12, R11 ;  /* 0x0000000c0d0e7389 */ /* 0x0002a400000c000b */
[----:B012---:R-:W-:Y:S01]  /*123e0*/  ENDCOLLECTIVE ;  /* 0x000000000000791b */ /* 0x007fe20003800000 */
.L_x_154:
[----:B------:R-:W-:Y:S02]  /*123f0*/  IMAD.MOV.U32 R13, RZ, RZ, R5 ;  /* 0x000000ffff0d7224 */ /* 0x000fe400078e0005 */
[----:B------:R-:W-:Y:S02]  /*12400*/  IMAD.MOV.U32 R12, RZ, RZ, 0x6 ;  /* 0x00000006ff0c7424 */ /* 0x000fe400078e00ff */
[----:B------:R-:W-:-:S07]  /*12410*/  IMAD.MOV.U32 R8, RZ, RZ, R14 ;  /* 0x000000ffff087224 */ /* 0x000fce00078e000e */
[----:B------:R-:W-:Y:S05]  /*12420*/  WARPSYNC.COLLECTIVE R15, `(.L_x_155) ;  /* 0x000000000f087348 */ /* 0x000fea0003c00000 */
[----:B------:R0:W1:Y:S02]  /*12430*/  SHFL.IDX P6, R14, R13, R12, R11 ;  /* 0x0000000c0d0e7389 */ /* 0x00006400000c000b */
[----:B01----:R-:W-:Y:S01]  /*12440*/  ENDCOLLECTIVE ;  /* 0x000000000000791b */ /* 0x003fe20003800000 */
.L_x_155:
[----:B------:R-:W-:-:S04]  /*12450*/  @!P2 IADD3 R2, P1, R29, R8, RZ ;  /* 0x000000081d02a210 */ /* 0x000fc80007f3e0ff */
[----:B------:R-:W-:-:S05]  /*12460*/  @!P2 IADD3.X R3, RZ, R6, RZ, P1, !PT ;  /* 0x00000006ff03a210 */ /* 0x000fca0000ffe4ff */
        /* <DEDUP_REMOVED lines=9> */
.L_x_156:
[----:B------:R-:W-:-:S05]  /*12500*/  VIADD R3, R25, 0x60 ;  /* 0x0000006019037836 */ /* 0x000fca0000000000 */
[----:B------:R-:W-:Y:S01]  /*12510*/  ISETP.GE.AND P1, PT, R3, R4, PT ;  /* 0x000000040300720c */ /* 0x000fe20003f26270 */
[----:B------:R-:W-:Y:S02]  /*12520*/  IMAD.MOV.U32 R13, RZ, RZ, R5 ;  /* 0x000000ffff0d7224 */ /* 0x000fe400078e0005 */
[----:B------:R-:W-:-:S10]  /*12530*/  IMAD.MOV.U32 R12, RZ, RZ, 0x7 ;  /* 0x00000007ff0c7424 */ /* 0x000fd400078e00ff */
[----:B------:R-:W-:-:S13]  /*12540*/  @!P1 IADD3 R8, P2, R29, R14, RZ ;  /* 0x0000000e1d089210 */ /* 0x000fda0007f5e0ff */
[----:B------:R-:W-:Y:S05]  /*12550*/  WARPSYNC.COLLECTIVE R15, `(.L_x_157) ;  /* 0x000000000f087348 */ /* 0x000fea0003c00000 */
[----:B------:R0:W1:Y:S02]  /*12560*/  SHFL.IDX P6, R14, R13, R12, R11 ;  /* 0x0000000c0d0e7389 */ /* 0x00006400000c000b */
[----:B01----:R-:W-:Y:S01]  /*12570*/  ENDCOLLECTIVE ;  /* 0x000000000000791b */ /* 0x003fe20003800000 */
.L_x_157:
[----:B------:R-:W-:Y:S02]  /*12580*/  @!P1 IMAD.X R9, RZ, RZ, R7, P2 ;  /* 0x000000ffff099224 */ /* 0x000fe400010e0607 */
[----:B------:R-:W-:-:S03]  /*12590*/  @!P1 IMAD.MOV.U32 R2, RZ, RZ, R8 ;  /* 0x000000ffff029224 */ /* 0x000fc600078e0008 */
[----:B------:R-:W-:-:S05]  /*125a0*/  @!P1 MOV R3, R9 ;  /* 0x0000000900039202 */ /* 0x000fca0000000f00 */
        /* <DEDUP_REMOVED lines=9> */
.L_x_158:
[----:B------:R-:W-:Y:S05]  /*12640*/  BRA `(.L_x_159) ;  /* 0xffffffb400e87947 */ /* 0x000fea000383ffff */
.L_x_57:
[----:B0-----:R-:W-:-:S04]  /*12650*/  IMAD.U32 R3, RZ, RZ, UR42 ;  /* 0x0000002aff037e24 */ /* 0x001fc8000f8e00ff */
[----:B------:R0:W1:Y:S03]  /*12660*/  SYNCS.PHASECHK.TRANS64.TRYWAIT P0, [R3+URZ+0x22820], R0 ;  /* 0x02282000030075a7 */ /* 0x000066000800017f */
[----:B-1----:R-:W-:Y:S05]  /*12670*/  @!P0 NANOSLEEP.SYNCS 0x989680 ;  /* 0x009896800000895d */ /* 0x002fea0003900000 */
[----:B------:R-:W1:Y:S02]  /*12680*/  @!P0 SYNCS.PHASECHK.TRANS64 P0, [R3+URZ+0x22820], R0 ;  /* 0x02282000030085a7 */ /* 0x000e64000800007f */
[----:B-1----:R-:W-:Y:S05]  /*12690*/  @!P0 BRA `(.L_x_57) ;  /* 0xfffffffc00ec8947 */ /* 0x002fea000383ffff */
[----:B------:R-:W-:Y:S05]  /*126a0*/  BRA `(.L_x_160) ;  /* 0xffffffb800147947 */ /* 0x000fea000383ffff */
.L_x_60:
[----:B0-----:R0:W1:Y:S02]  /*126b0*/  SYNCS.PHASECHK.TRANS64.TRYWAIT P1, [R3+URZ+0x22880], R25 ;  /* 0x02288019030075a7 */ /* 0x001064000802017f */
[----:B-1----:R-:W-:Y:S05]  /*126c0*/  @!P1 NANOSLEEP.SYNCS 0x989680 ;  /* 0x009896800000995d */ /* 0x002fea0003900000 */
[----:B------:R-:W1:Y:S02]  /*126d0*/  @!P1 SYNCS.PHASECHK.TRANS64 P1, [R3+URZ+0x22880], R25 ;  /* 0x02288019030095a7 */ /* 0x000e64000802007f */
[----:B-1----:R-:W-:Y:S05]  /*126e0*/  @!P1 BRA `(.L_x_60) ;  /* 0xfffffffc00f09947 */ /* 0x002fea000383ffff */
[----:B------:R-:W-:Y:S05]  /*126f0*/  BRA `(.L_x_161) ;  /* 0xffffffbc00147947 */ /* 0x000fea000383ffff */
.L_x_61:
[----:B------:R-:W-:Y:S01]  /*12700*/  BSSY B0, `(.L_x_162) ;  /* 0x0000008000007945 */ /* 0x000fe20003800000 */
[----:B------:R-:W-:Y:S01]  /*12710*/  IMAD.MOV.U32 R13, RZ, RZ, R7 ;  /* 0x000000ffff0d7224 */ /* 0x000fe200078e0007 */
[----:B------:R-:W-:Y:S01]  /*12720*/  MOV R11, 0x181f ;  /* 0x0000181f000b7802 */ /* 0x000fe20000000f00 */
[----:B------:R-:W-:Y:S02]  /*12730*/  IMAD.MOV.U32 R12, RZ, RZ, RZ ;  /* 0x000000ffff0c7224 */ /* 0x000fe400078e00ff */
[----:B------:R-:W-:-:S07]  /*12740*/  IMAD.MOV.U32 R15, RZ, RZ, -0x1 ;  /* 0xffffffffff0f7424 */ /* 0x000fce00078e00ff */
[----:B0-----:R-:W-:Y:S05]  /*12750*/  WARPSYNC.COLLECTIVE R15, `(.L_x_163) ;  /* 0x000000000f087348 */ /* 0x001fea0003c00000 */
[----:B------:R1:W2:Y:S02]  /*12760*/  SHFL.IDX P6, R14, R13, R12, R11 ;  /* 0x0000000c0d0e7389 */ /* 0x0002a400000c000b */
[----:B012---:R-:W-:Y:S01]  /*12770*/  ENDCOLLECTIVE ;  /* 0x000000000000791b */ /* 0x007fe20003800000 */
.L_x_163:
[----:B------:R-:W-:Y:S05]  /*12780*/  BSYNC B0 ;  /* 0x0000000000007941 */ /* 0x000fea0003800000 */
.L_x_162:
[----:B------:R-:W-:Y:S01]  /*12790*/  IMAD.MOV.U32 R13, RZ, RZ, R6 ;  /* 0x000000ffff0d7224 */ /* 0x000fe200078e0006 */
[----:B------:R-:W-:Y:S01]  /*127a0*/  MOV R12, RZ ;  /* 0x000000ff000c7202 */ /* 0x000fe20000000f00 */
[----:B------:R-:W-:Y:S02]  /*127b0*/  IMAD.MOV.U32 R11, RZ, RZ, 0x181f ;  /* 0x0000181fff0b7424 */ /* 0x000fe400078e00ff */
[----:B------:R-:W-:Y:S02]  /*127c0*/  IMAD.MOV.U32 R15, RZ, RZ, -0x1 ;  /* 0xffffffffff0f7424 */ /* 0x000fe400078e00ff */
[----:B------:R-:W-:Y:S02]  /*127d0*/  IMAD.MOV.U32 R5, RZ, RZ, R14 ;  /* 0x000000ffff057224 */ /* 0x000fe400078e000e */
[----:B------:R-:W-:-:S07]  /*127e0*/  IMAD R17, R2, 0x5000, R28 ;  /* 0x0000500002117824 */ /* 0x000fce00078e021c */
[----:B------:R-:W-:Y:S05]  /*127f0*/  WARPSYNC.COLLECTIVE R15, `(.L_x_164) ;  /* 0x000000000f087348 */ /* 0x000fea0003c00000 */
[----:B------:R0:W1:Y:S02]  /*12800*/  SHFL.IDX P6, R14, R13, R12, R11 ;  /* 0x0000000c0d0e7389 */ /* 0x00006400000c000b */
[----:B01----:R-:W-:Y:S01]  /*12810*/  ENDCOLLECTIVE ;  /* 0x000000000000791b */ /* 0x003fe20003800000 */
.L_x_164:
[----:B------:R-:W-:Y:S02]  /*12820*/  IMAD.MOV.U32 R13, RZ, RZ, R7 ;  /* 0x000000ffff0d7224 */ /* 0x000fe400078e0007 */
[----:B------:R-:W-:Y:S02]  /*12830*/  IMAD.MOV.U32 R12, RZ, RZ, 0x1 ;  /* 0x00000001ff0c7424 */ /* 0x000fe400078e00ff */
[----:B------:R-:W-:-:S07]  /*12840*/  IMAD.MOV.U32 R4, RZ, RZ, R14 ;  /* 0x000000ffff047224 */ /* 0x000fce00078e000e */
[----:B------:R-:W-:Y:S05]  /*12850*/  WARPSYNC.COLLECTIVE R15, `(.L_x_165) ;  /* 0x000000000f087348 */ /* 0x000fea0003c00000 */
[----:B------:R0:W1:Y:S02]  /*12860*/  SHFL.IDX P6, R14, R13, R12, R11 ;  /* 0x0000000c0d0e7389 */ /* 0x00006400000c000b */
[----:B01----:R-:W-:Y:S01]  /*12870*/  ENDCOLLECTIVE ;  /* 0x000000000000791b */ /* 0x003fe20003800000 */
.L_x_165:
[----:B------:R-:W-:-:S04]  /*12880*/  IADD3 R4, P1, R29, R4, RZ ;  /* 0x000000041d047210 */ /* 0x000fc80007f3e0ff */
[----:B------:R-:W-:-:S05]  /*12890*/  IADD3.X R5, RZ, R5, RZ, P1, !PT ;  /* 0x00000005ff057210 */ /* 0x000fca0000ffe4ff */
[----:B------:R-:W-:Y:S01]  /*128a0*/  @!PT LDS RZ, [RZ] ;  /* 0x00000000fffff984 */ /* 0x000fe20000000800 */
[----:B------:R-:W-:Y:S01]  /*128b0*/  @!PT LDS RZ, [RZ] ;  /* 0x00000000fffff984 */ /* 0x000fe20000000800 */
[----:B------:R-:W-:Y:S01]  /*128c0*/  @!PT LDS RZ, [RZ] ;  /* 0x00000000fffff984 */ /* 0x000fe20000000800 */
[----:B------:R0:W-:Y:S01]  /*128d0*/  LDGSTS.E.BYPASS.LTC128B.128 [R17+0xa400], desc[UR48][R4.64], !P2 ;  /* 0x0a40000004117fae */ /* 0x0001e2000d101d70 */
[----:B------:R-:W-:Y:S01]  /*128e0*/  MOV R13, R6 ;  /* 0x00000006000d7202 */ /* 0x000fe20000000f00 */
[----:B------:R-:W-:-:S07]  /*128f0*/  IMAD.MOV.U32 R27, RZ, RZ, R14 ;  /* 0x000000ffff1b7224 */ /* 0x000fce00078e000e */
[----:B0-----:R-:W-:Y:S05]  /*12900*/  WARPSYNC.COLLECTIVE R15, `(.L_x_166) ;  /* 0x000000000f087348 */ /* 0x001fea0003c00000 */
[----:B------:R1:W2:Y:S02]  /*12910*/  SHFL.IDX P6, R14, R13, R12, R11 ;  /* 0x0000000c0d0e7389 */ /* 0x0002a400000c000b */
[----:B012---:R-:W-:Y:S01]  /*12920*/  ENDCOLLECTIVE ;  /* 0x000000000000791b */ /* 0x007fe20003800000 */
.L_x_166:
[----:B------:R-:W-:Y:S01]  /*12930*/  IMAD.MOV.U32 R13, RZ, RZ, R7 ;  /* 0x000000ffff0d7224 */ /* 0x000fe200078e0007 */
[----:B------:R-:W-:Y:S01]  /*12940*/  MOV R12, 0x2 ;  /* 0x00000002000c7802 */ /* 0x000fe20000000f00 */
[----:B------:R-:W-:-:S05]  /*12950*/  IMAD.MOV.U32 R11, RZ, RZ, R14 ;  /* 0x000000ffff0b7224 */ /* 0x000fca00078e000e */
[----:B------:R-:W-:Y:S01]  /*12960*/  IADD3 R4, P1, R29, R11, RZ ;  /* 0x0000000b1d047210 */ /* 0x000fe20007f3e0ff */
[----:B------:R-:W-:-:S04]  /*12970*/  IMAD.MOV.U32 R11, RZ, RZ, 0x181f ;  /* 0x0000181fff0b7424 */ /* 0x000fc800078e00ff */
[----:B------:R-:W-:-:S08]  /*12980*/  IMAD.X R5, RZ, RZ, R27, P1 ;  /* 0x000000ffff057224 */ /* 0x000fd000008e061b */
[----:B------:R-:W-:Y:S05]  /*12990*/  WARPSYNC.COLLECTIVE R15, `(.L_x_167) ;  /* 0x000000000f087348 */ /* 0x000fea0003c00000 */
[----:B------:R0:W1:Y:S02]  /*129a0*/  SHFL.IDX P6, R14, R13, R12, R11 ;  /* 0x0000000c0d0e7389 */ /* 0x00006400000c000b */
[----:B01----:R-:W-:Y:S01]  /*129b0*/  ENDCOLLECTIVE ;  /* 0x000000000000791b */ /* 0x003fe20003800000 */
.L_x_167:
[----:B------:R-:W-:Y:S01]  /*129c0*/  @!PT LDS RZ, [RZ] ;  /* 0x00000000fffff984 */ /* 0x000fe20000000800 */
[----:B------:R-:W-:Y:S01]  /*129d0*/  @!PT LDS RZ, [RZ] ;  /* 0x00000000fffff984 */ /* 0x000fe20000000800 */
[----:B------:R-:W-:Y:S01]  /*129e0*/  @!PT LDS RZ, [RZ] ;  /* 0x00000000fffff984 */ /* 0x000fe20000000800 */
[----:B------:R0:W-:Y:S01]  /*129f0*/  LDGSTS.E.BYPASS.LTC128B.128 [R17+0xac00], desc[UR48][R4.64], !P2 ;  /* 0x0ac0000004117fae */ /* 0x0001e2000d101d70 */
[----:B------:R-:W-:Y:S02]  /*12a00*/  IMAD.MOV.U32 R13, RZ, RZ, R6 ;  /* 0x000000ffff0d7224 */ /* 0x000fe400078e0006 */
[----:B0-----:R-:W-:-:S07]  /*12a10*/  IMAD.MOV.U32 R5, RZ, RZ, R14 ;  /* 0x000000ffff057224 */ /* 0x001fce00078e000e */
[----:B------:R-:W-:Y:S05]  /*12a20*/  WARPSYNC.COLLECTIVE R15, `(.L_x_168) ;  /* 0x000000000f087348 */ /* 0x000fea0003c00000 */
[----:B------:R0:W1:Y:S02]  /*12a30*/  SHFL.IDX P6, R14, R13, R12, R11 ;  /* 0x0000000c0d0e7389 */ /* 0x00006400000c000b */
[----:B01----:R-:W-:Y:S01]  /*12a40*/  ENDCOLLECTIVE ;  /* 0x000000000000791b */ /* 0x003fe20003800000 */
.L_x_168:
[----:B------:R-:W-:Y:S02]  /*12a50*/  IMAD.MOV.U32 R13, RZ, RZ, R7 ;  /* 0x000000ffff0d7224 */ /* 0x000fe400078e0007 */
[----:B------:R-:W-:Y:S01]  /*12a60*/  IMAD.MOV.U32 R12, RZ, RZ, 0x3 ;  /* 0x00000003ff0c7424 */ /* 0x000fe200078e00ff */
[----:B------:R-:W-:-:S07]  /*12a70*/  MOV R4, R14 ;  /* 0x0000000e00047202 */ /* 0x000fce0000000f00 */
[----:B------:R-:W-:Y:S05]  /*12a80*/  WARPSYNC.COLLECTIVE R15, `(.L_x_169) ;  /* 0x000000000f087348 */ /* 0x000fea0003c00000 */
[----:B------:R0:W1:Y:S02]  /*12a90*/  SHFL.IDX P6, R14, R13, R12, R11 ;  /* 0x0000000c0d0e7389 */ /* 0x00006400000c000b */
[----:B01----:R-:W-:Y:S01]  /*12aa0*/  ENDCOLLECTIVE ;  /* 0x000000000000791b */ /* 0x003fe20003800000 */
.L_x_169:
[----:B------:R-:W-:-:S05]  /*12ab0*/  IADD3 R4, P1, R29, R4, RZ ;  /* 0x000000041d047210 */ /* 0x000fca0007f3e0ff */
[----:B------:R-:W-:-:S05]  /*12ac0*/  IMAD.X R5, RZ, RZ, R5, P1 ;  /* 0x000000ffff057224 */ /* 0x000fca00008e0605 */
[----:B------:R-:W-:Y:S01]  /*12ad0*/  @!PT LDS RZ, [RZ] ;  /* 0x00000000fffff984 */ /* 0x000fe20000000800 */
[----:B------:R-:W-:Y:S01]  /*12ae0*/  @!PT LDS RZ, [RZ] ;  /* 0x00000000fffff984 */ /* 0x000fe20000000800 */
[----:B------:R-:W-:Y:S01]  /*12af0*/  @!PT LDS RZ, [RZ] ;  /* 0x00000000fffff984 */ /* 0x000fe20000000800 */
[----:B------:R0:W-:Y:S01]  /*12b00*/  LDGSTS.E.BYPASS.LTC128B.128 [R17+0xb400], desc[UR48][R4.64], !P2 ;  /* 0x0b40000004117fae */ /* 0x0001e2000d101d70 */
[----:B------:R-:W-:Y:S01]  /*12b10*/  IMAD.MOV.U32 R13, RZ, RZ, R6 ;  /* 0x000000ffff0d7224 */ /* 0x000fe200078e0006 */
[----:B0-----:R-:W-:-:S07]  /*12b20*/  MOV R5, R14 ;  /* 0x0000000e00057202 */ /* 0x001fce0000000f00 */
[----:B------:R-:W-:Y:S05]  /*12b30*/  WARPSYNC.COLLECTIVE R15, `(.L_x_170) ;  /* 0x000000000f087348 */ /* 0x000fea0003c00000 */
[----:B------:R0:W1:Y:S02]  /*12b40*/  SHFL.IDX P6, R14, R13, R12, R11 ;  /* 0x0000000c0d0e7389 */ /* 0x00006400000c000b */
[----:B01----:R-:W-:Y:S01]  /*12b50*/  ENDCOLLECTIVE ;  /* 0x000000000000791b */ /* 0x003fe20003800000 */
.L_x_170:
[----:B------:R-:W-:Y:S01]  /*12b60*/  MOV R13, R7 ;  /* 0x00000007000d7202 */ /* 0x000fe20000000f00 */
[----:B------:R-:W-:Y:S02]  /*12b70*/  IMAD.MOV.U32 R12, RZ, RZ, 0x4 ;  /* 0x00000004ff0c7424 */ /* 0x000fe400078e00ff */
[----:B------:R-:W-:-:S07]  /*12b80*/  IMAD.MOV.U32 R4, RZ, RZ, R14 ;  /* 0x000000ffff047224 */ /* 0x000fce00078e000e */
[----:B------:R-:W-:Y:S05]  /*12b90*/  WARPSYNC.COLLECTIVE R15, `(.L_x_171) ;  /* 0x000000000f087348 */ /* 0x000fea0003c00000 */
[----:B------:R0:W1:Y:S02]  /*12ba0*/  SHFL.IDX P6, R14, R13, R12, R11 ;  /* 0x0000000c0d0e7389 */ /* 0x00006400000c000b */
[----:B01----:R-:W-:Y:S01]  /*12bb0*/  ENDCOLLECTIVE ;  /* 0x000000000000791b */ /* 0x003fe20003800000 */
.L_x_171:
[----:B------:R-:W-:-:S05]  /*12bc0*/  IADD3 R4, P1, R29, R4, RZ ;  /* 0x000000041d047210 */ /* 0x000fca0007f3e0ff */
[----:B------:R-:W-:-:S05]  /*12bd0*/  IMAD.X R5, RZ, RZ, R5, P1 ;  /* 0x000000ffff057224 */ /* 0x000fca00008e0605 */
        /* <DEDUP_REMOVED lines=9> */
.L_x_172:
[----:B------:R-:W-:Y:S02]  /*12c70*/  IMAD.MOV.U32 R13, RZ, RZ, R7 ;  /* 0x000000ffff0d7224 */ /* 0x000fe400078e0007 */
[----:B------:R-:W-:Y:S01]  /*12c80*/  IMAD.MOV.U32 R12, RZ, RZ, 0x5 ;  /* 0x00000005ff0c7424 */ /* 0x000fe200078e00ff */
[----:B------:R-:W-:-:S07]  /*12c90*/  MOV R4, R14 ;  /* 0x0000000e00047202 */ /* 0x000fce0000000f00 */
[----:B------:R-:W-:Y:S05]  /*12ca0*/  WARPSYNC.COLLECTIVE R15, `(.L_x_173) ;  /* 0x000000000f087348 */ /* 0x000fea0003c00000 */
[----:B------:R0:W1:Y:S02]  /*12cb0*/  SHFL.IDX P6, R14, R13, R12, R11 ;  /* 0x0000000c0d0e7389 */ /* 0x00006400000c000b */
[----:B01----:R-:W-:Y:S01]  /*12cc0*/  ENDCOLLECTIVE ;  /* 0x000000000000791b */ /* 0x003fe20003800000 */
.L_x_173:
        /* <DEDUP_REMOVED lines=11> */
.L_x_174:
[----:B------:R-:W-:Y:S01]  /*12d80*/  MOV R13, R7 ;  /* 0x00000007000d7202 */ /* 0x000fe20000000f00 */
[----:B------:R-:W-:Y:S02]  /*12d90*/  IMAD.MOV.U32 R12, RZ, RZ, 0x6 ;  /* 0x00000006ff0c7424 */ /* 0x000fe400078e00ff */
[----:B------:R-:W-:-:S07]  /*12da0*/  IMAD.MOV.U32 R4, RZ, RZ, R14 ;  /* 0x000000ffff047224 */ /* 0x000fce00078e000e */
[----:B------:R-:W-:Y:S05]  /*12db0*/  WARPSYNC.COLLECTIVE R15, `(.L_x_175) ;  /* 0x000000000f087348 */ /* 0x000fea0003c00000 */
[----:B------:R0:W1:Y:S02]  /*12dc0*/  SHFL.IDX P6, R14, R13, R12, R11 ;  /* 0x0000000c0d0e7389 */ /* 0x00006400000c000b */
[----:B01----:R-:W-:Y:S01]  /*12dd0*/  ENDCOLLECTIVE ;  /* 0x000000000000791b */ /* 0x003fe20003800000 */
.L_x_175:
[----:B------:R-:W-:-:S05]  /*12de0*/  IADD3 R4, P1, R29, R4, RZ ;  /* 0x000000041d047210 */ /* 0x000fca0007f3e0ff */
[----:B------:R-:W-:-:S05]  /*12df0*/  IMAD.X R5, RZ, RZ, R5, P1 ;  /* 0x000000ffff057224 */ /* 0x000fca00008e0605 */
[----:B------:R-:W-:Y:S01]  /*12e00*/  @!PT LDS RZ, [RZ] ;  /* 0x00000000fffff984 */ /* 0x000fe20000000800 */
[----:B------:R-:W-:Y:S01]  /*12e10*/  @!PT LDS RZ, [RZ] ;  /* 0x00000000fffff984 */ /* 0x000fe20000000800 */
[----:B------:R-:W-:Y:S01]  /*12e20*/  @!PT LDS RZ, [RZ] ;  /* 0x00000000fffff984 */ /* 0x000fe20000000800 */
[----:B------:R0:W-:Y:S01]  /*12e30*/  LDGSTS.E.BYPASS.LTC128B.128 [R17+0xcc00], desc[UR48][R4.64], !P2 ;  /* 0x0cc0000004117fae */ /* 0x0001e2000d101d70 */
[----:B------:R-:W-:Y:S02]  /*12e40*/  IMAD.MOV.U32 R13, RZ, RZ, R6 ;  /* 0x000000ffff0d7224 */ /* 0x000fe400078e0006 */
[----:B------:R-:W-:-:S07]  /*12e50*/  IMAD.MOV.U32 R27, RZ, RZ, R14 ;  /* 0x000000ffff1b7224 */ /* 0x000fce00078e000e */
[----:B0-----:R-:W-:Y:S05]  /*12e60*/  WARPSYNC.COLLECTIVE R15, `(.L_x_176) ;  /* 0x000000000f087348 */ /* 0x001fea0003c00000 */
[----:B------:R1:W2:Y:S02]  /*12e70*/  SHFL.IDX P6, R14, R13, R12, R11 ;  /* 0x0000000c0d0e7389 */ /* 0x0002a400000c000b */
[----:B012---:R-:W-:Y:S01]  /*12e80*/  ENDCOLLECTIVE ;  /* 0x000000000000791b */ /* 0x007fe20003800000 */
.L_x_176:
[----:B------:R-:W-:Y:S02]  /*12e90*/  IMAD.MOV.U32 R13, RZ, RZ, R7 ;  /* 0x000000ffff0d7224 */ /* 0x000fe400078e0007 */
[----:B------:R-:W-:Y:S01]  /*12ea0*/  IMAD.MOV.U32 R12, RZ, RZ, 0x7 ;  /* 0x00000007ff0c7424 */ /* 0x000fe200078e00ff */
[----:B------:R-:W-:-:S07]  /*12eb0*/  MOV R4, R14 ;  /* 0x0000000e00047202 */ /* 0x000fce0000000f00 */
[----:B------:R-:W-:Y:S05]  /*12ec0*/  WARPSYNC.COLLECTIVE R15, `(.L_x_177) ;  /* 0x000000000f087348 */ /* 0x000fea0003c00000 */
[----:B------:R0:W1:Y:S02]  /*12ed0*/  SHFL.IDX P6, R14, R13, R12, R11 ;  /* 0x0000000c0d0e7389 */ /* 0x00006400000c000b */
[----:B01----:R-:W-:Y:S01]  /*12ee0*/  ENDCOLLECTIVE ;  /* 0x000000000000791b */ /* 0x003fe20003800000 */
.L_x_177:
[----:B------:R-:W-:Y:S02]  /*12ef0*/  MOV R13, R6 ;  /* 0x00000006000d7202 */ /* 0x000fe40000000f00 */
[----:B------:R-:W-:-:S05]  /*12f00*/  IADD3 R6, P1, R29, R4, RZ ;  /* 0x000000041d067210 */ /* 0x000fca0007f3e0ff */
[----:B------:R-:W-:Y:S02]  /*12f10*/  IMAD.X R7, RZ, RZ, R27, P1 ;  /* 0x000000ffff077224 */ /* 0x000fe400008e061b */
[----:B------:R-:W-:-:S07]  /*12f20*/  IMAD.MOV.U32 R5, RZ, RZ, R14 ;  /* 0x000000ffff057224 */ /* 0x000fce00078e000e */
[----:B------:R-:W-:Y:S05]  /*12f30*/  WARPSYNC.COLLECTIVE R15, `(.L_x_178) ;  /* 0x000000000f087348 */ /* 0x000fea0003c00000 */
[----:B------:R0:W1:Y:S02]  /*12f40*/  SHFL.IDX P6, R14, R13, R12, R11 ;  /* 0x0000000c0d0e7389 */ /* 0x00006400000c000b */
[----:B01----:R-:W-:Y:S01]  /*12f50*/  ENDCOLLECTIVE ;  /* 0x000000000000791b */ /* 0x003fe20003800000 */
.L_x_178:
[----:B------:R-:W-:Y:S01]  /*12f60*/  @!PT LDS RZ, [RZ] ;  /* 0x00000000fffff984 */ /* 0x000fe20000000800 */
[----:B------:R-:W-:Y:S01]  /*12f70*/  @!PT LDS RZ, [RZ] ;  /* 0x00000000fffff984 */ /* 0x000fe20000000800 */
[----:B------:R-:W-:Y:S01]  /*12f80*/  @!PT LDS RZ, [RZ] ;  /* 0x00000000fffff984 */ /* 0x000fe20000000800 */
[----:B------:R0:W-:Y:S01]  /*12f90*/  LDGSTS.E.BYPASS.LTC128B.128 [R17+0xd400], desc[UR48][R6.64], !P2 ;  /* 0x0d40000006117fae */ /* 0x0001e2000d101d70 */
[----:B------:R-:W-:Y:S01]  /*12fa0*/  MOV R13, R19 ;  /* 0x00000013000d7202 */ /* 0x000fe20000000f00 */
[----:B------:R-:W-:Y:S02]  /*12fb0*/  IMAD.MOV.U32 R12, RZ, RZ, RZ ;  /* 0x000000ffff0c7224 */ /* 0x000fe400078e00ff */
[----:B------:R-:W-:-:S05]  /*12fc0*/  IMAD.MOV.U32 R11, RZ, RZ, R14 ;  /* 0x000000ffff0b7224 */ /* 0x000fca00078e000e */
[----:B------:R-:W-:Y:S01]  /*12fd0*/  IADD3 R4, P1, R29, R11, RZ ;  /* 0x0000000b1d047210 */ /* 0x000fe20007f3e0ff */
[----:B------:R-:W-:-:S04]  /*12fe0*/  IMAD.MOV.U32 R11, RZ, RZ, 0x181f ;  /* 0x0000181fff0b7424 */ /* 0x000fc800078e00ff */
[----:B0-----:R-:W-:-:S08]  /*12ff0*/  IMAD.X R5, RZ, RZ, R5, P1 ;  /* 0x000000ffff057224 */ /* 0x001fd000008e0605 */
[----:B------:R-:W-:Y:S05]  /*13000*/  WARPSYNC.COLLECTIVE R15, `(.L_x_179) ;  /* 0x000000000f087348 */ /* 0x000fea0003c00000 */
[----:B------:R0:W1:Y:S02]  /*13010*/  SHFL.IDX P6, R14, R13, R12, R11 ;  /* 0x0000000c0d0e7389 */ /* 0x00006400000c000b */
[----:B01----:R-:W-:Y:S01]  /*13020*/  ENDCOLLECTIVE ;  /* 0x000000000000791b */ /* 0x003fe20003800000 */
.L_x_179:
        /* <DEDUP_REMOVED lines=9> */
.L_x_180:
[----:B------:R-:W-:Y:S01]  /*130c0*/  IMAD.MOV.U32 R13, RZ, RZ, R19 ;  /* 0x000000ffff0d7224 */ /* 0x000fe200078e0013 */
[----:B------:R-:W-:Y:S01]  /*130d0*/  MOV R12, 0x1 ;  /* 0x00000001000c7802 */ /* 0x000fe20000000f00 */
[----:B------:R-:W-:-:S07]  /*130e0*/  IMAD.MOV.U32 R7, RZ, RZ, R14 ;  /* 0x000000ffff077224 */ /* 0x000fce00078e000e */
[----:B------:R-:W-:Y:S05]  /*130f0*/  WARPSYNC.COLLECTIVE R15, `(.L_x_181) ;  /* 0x000000000f087348 */ /* 0x000fea0003c00000 */
[----:B------:R0:W1:Y:S02]  /*13100*/  SHFL.IDX P6, R14, R13, R12, R11 ;  /* 0x0000000c0d0e7389 */ /* 0x00006400000c000b */
[----:B01----:R-:W-:Y:S01]  /*13110*/  ENDCOLLECTIVE ;  /* 0x000000000000791b */ /* 0x003fe20003800000 */
.L_x_181:
        /* <DEDUP_REMOVED lines=11> */
.L_x_182:
[----:B------:R-:W-:Y:S05]  /*131d0*/  BRA `(.L_x_183) ;  /* 0xffffffb400c87947 */ /* 0x000fea000383ffff */
.L_x_64:
[----:B--2---:R2:W3:Y:S02]  /*131e0*/  SYNCS.PHASECHK.TRANS64.TRYWAIT P1, [R3+URZ+0x22840], R25 ;  /* 0x02284019030075a7 */ /* 0x0044e4000802017f */
[----:B---3--:R-:W-:Y:S05]  /*131f0*/  @!P1 NANOSLEEP.SYNCS 0x989680 ;  /* 0x009896800000995d */ /* 0x008fea0003900000 */
[----:B------:R-:W3:Y:S02]  /*13200*/  @!P1 SYNCS.PHASECHK.TRANS64 P1, [R3+URZ+0x22840], R25 ;  /* 0x02284019030095a7 */ /* 0x000ee4000802007f */
[----:B---3--:R-:W-:Y:S05]  /*13210*/  @!P1 BRA `(.L_x_64) ;  /* 0xfffffffc00f09947 */ /* 0x008fea000383ffff */
[----:B------:R-:W-:Y:S05]  /*13220*/  BRA `(.L_x_184) ;  /* 0xffffffb800087947 */ /* 0x000fea000383ffff */
.L_x_65:
[----:B------:R-:W-:Y:S01]  /*13230*/  BSSY B0, `(.L_x_185) ;  /* 0x0000008000007945 */ /* 0x000fe20003800000 */
[----:B------:R-:W-:Y:S01]  /*13240*/  IMAD.MOV.U32 R13, RZ, RZ, R7 ;  /* 0x000000ffff0d7224 */ /* 0x000fe200078e0007 */
[----:B------:R-:W-:Y:S01]  /*13250*/  MOV R12, RZ ;  /* 0x000000ff000c7202 */ /* 0x000fe20000000f00 */
[----:B------:R-:W-:Y:S02]  /*13260*/  IMAD.MOV.U32 R11, RZ, RZ, 0x181f ;  /* 0x0000181fff0b7424 */ /* 0x000fe400078e00ff */
[----:B------:R-:W-:-:S07]  /*13270*/  IMAD.MOV.U32 R15, RZ, RZ, -0x1 ;  /* 0xffffffffff0f7424 */ /* 0x000fce00078e00ff */
[----:B012---:R-:W-:Y:S05]  /*13280*/  WARPSYNC.COLLECTIVE R15, `(.L_x_186) ;  /* 0x000000000f087348 */ /* 0x007fea0003c00000 */
[----:B------:R3:W4:Y:S02]  /*13290*/  SHFL.IDX P6, R14, R13, R12, R11 ;  /* 0x0000000c0d0e7389 */ /* 0x00072400000c000b */
[----:B01234-:R-:W-:Y:S01]  /*132a0*/  ENDCOLLECTIVE ;  /* 0x000000000000791b */ /* 0x01ffe20003800000 */
.L_x_186:
[----:B------:R-:W-:Y:S05]  /*132b0*/  BSYNC B0 ;  /* 0x0000000000007941 */ /* 0x000fea0003800000 */
.L_x_185:
[----:B------:R-:W-:Y:S01]  /*132c0*/  MOV R13, R6 ;  /* 0x00000006000d7202 */ /* 0x000fe20000000f00 */
[----:B------:R-:W-:Y:S02]  /*132d0*/  IMAD.MOV.U32 R12, RZ, RZ, RZ ;  /* 0x000000ffff0c7224 */ /* 0x000fe400078e00ff */
[----:B------:R-:W-:Y:S02]  /*132e0*/  IMAD.MOV.U32 R11, RZ, RZ, 0x181f ;  /* 0x0000181fff0b7424 */ /* 0x000fe400078e00ff */
[----:B------:R-:W-:Y:S02]  /*132f0*/  IMAD.MOV.U32 R15, RZ, RZ, -0x1 ;  /* 0xffffffffff0f7424 */ /* 0x000fe400078e00ff */
[----:B------:R-:W-:Y:S02]  /*13300*/  IMAD.MOV.U32 R5, RZ, RZ, R14 ;  /* 0x000000ffff057224 */ /* 0x000fe400078e000e */
[----:B------:R-:W-:-:S07]  /*13310*/  IMAD R8, R2, 0x5000, R34 ;  /* 0x0000500002087824 */ /* 0x000fce00078e0222 */
[----:B------:R-:W-:Y:S05]  /*13320*/  WARPSYNC.COLLECTIVE R15, `(.L_x_187) ;  /* 0x000000000f087348 */ /* 0x000fea0003c00000 */
[----:B------:R0:W1:Y:S02]  /*13330*/  SHFL.IDX P6, R14, R13, R12, R11 ;  /* 0x0000000c0d0e7389 */ /* 0x00006400000c000b */
[----:B01----:R-:W-:Y:S01]  /*13340*/  ENDCOLLECTIVE ;  /* 0x000000000000791b */ /* 0x003fe20003800000 */
.L_x_187:
[----:B------:R-:W-:Y:S02]  /*13350*/  VIADD R8, R8, UR42 ;  /* 0x0000002a08087c36 */ /* 0x000fe40008000000 */
[----:B------:R-:W-:Y:S02]  /*13360*/  IMAD.MOV.U32 R13, RZ, RZ, R7 ;  /* 0x000000ffff0d7224 */ /* 0x000fe400078e0007 */
[----:B------:R-:W-:Y:S01]  /*13370*/  IMAD.MOV.U32 R12, RZ, RZ, 0x1 ;  /* 0x00000001ff0c7424 */ /* 0x000fe200078e00ff */
[----:B------:R-:W-:-:S13]  /*13380*/  IADD3 R4, P1, R29, R14, RZ ;  /* 0x0000000e1d047210 */ /* 0x000fda0007f3e0ff */
[----:B------:R-:W-:Y:S05]  /*13390*/  WARPSYNC.COLLECTIVE R15, `(.L_x_188) ;  /* 0x000000000f087348 */ /* 0x000fea0003c00000 */
[----:B------:R0:W1:Y:S02]  /*133a0*/  SHFL.IDX P6, R14, R13, R12, R11 ;  /* 0x0000000c0d0e7389 */ /* 0x00006400000c000b */
[----:B01----:R-:W-:Y:S01]  /*133b0*/  ENDCOLLECTIVE ;  /* 0x000000000000791b */ /* 0x003fe20003800000 */
.L_x_188:
[----:B------:R-:W-:-:S05]  /*133c0*/  IADD3.X R5, RZ, R5, RZ, P1, !PT ;  /* 0x00000005ff057210 */ /* 0x000fca0000ffe4ff */
[----:B------:R-:W-:Y:S01]  /*133d0*/  @!PT LDS RZ, [RZ] ;  /* 0x00000000fffff984 */ /* 0x000fe20000000800 */
[----:B------:R-:W-:Y:S01]  /*133e0*/  @!PT LDS RZ, [RZ] ;  /* 0x00000000fffff984 */ /* 0x000fe20000000800 */
[----:B------:R-:W-:Y:S01]  /*133f0*/  @!PT LDS RZ, [RZ] ;  /* 0x00000000fffff984 */ /* 0x000fe20000000800 */
[----:B------:R0:W-:Y:S01]  /*13400*/  LDGSTS.E.BYPASS.LTC128B.128 [R8+0x18400], desc[UR48][R4.64], !P2 ;  /* 0x1840000004087fae */ /* 0x0001e2000d101d70 */
[----:B------:R-:W-:Y:S01]  /*13410*/  IMAD.MOV.U32 R13, RZ, RZ, R6 ;  /* 0x000000ffff0d7224 */ /* 0x000fe200078e0006 */
[----:B------:R-:W-:-:S07]  /*13420*/  MOV R17, R14 ;  /* 0x0000000e00117202 */ /* 0x000fce0000000f00 */
[----:B0-----:R-:W-:Y:S05]  /*13430*/  WARPSYNC.COLLECTIVE R15, `(.L_x_189) ;  /* 0x000000000f087348 */ /* 0x001fea0003c00000 */
[----:B------:R1:W2:Y:S02]  /*13440*/  SHFL.IDX P6, R14, R13, R12, R11 ;  /* 0x0000000c0d0e7389 */ /* 0x0002a400000c000b */
[----:B012---:R-:W-:Y:S01]  /*13450*/  ENDCOLLECTIVE ;  /* 0x000000000000791b */ /* 0x007fe20003800000 */
.L_x_189:
[----:B------:R-:W-:Y:S01]  /*13460*/  IMAD.MOV.U32 R13, RZ, RZ, R7 ;  /* 0x000000ffff0d7224 */ /* 0x000fe200078e0007 */
[----:B------:R-:W-:Y:S02]  /*13470*/  MOV R12, 0x2 ;  /* 0x00000002000c7802 */ /* 0x000fe40000000f00 */
[----:B------:R-:W-:-:S13]  /*13480*/  IADD3 R4, P1, R29, R14, RZ ;  /* 0x0000000e1d047210 */ /* 0x000fda0007f3e0ff */
[----:B------:R-:W-:Y:S05]  /*13490*/  WARPSYNC.COLLECTIVE R15, `(.L_x_190) ;  /* 0x000000000f087348 */ /* 0x000fea0003c00000 */
[----:B------:R0:W1:Y:S02]  /*134a0*/  SHFL.IDX P6, R14, R13, R12, R11 ;  /* 0x0000000c0d0e7389 */ /* 0x00006400000c000b */
[----:B01----:R-:W-:Y:S01]  /*134b0*/  ENDCOLLECTIVE ;  /* 0x000000000000791b */ /* 0x003fe20003800000 */
.L_x_190:
        /* <DEDUP_REMOVED lines=10> */
.L_x_191:
[----:B------:R-:W-:Y:S02]  /*13560*/  IMAD.MOV.U32 R13, RZ, RZ, R7 ;  /* 0x000000ffff0d7224 */ /* 0x000fe400078e0007 */
[----:B------:R-:W-:Y:S02]  /*13570*/  IMAD.MOV.U32 R12, RZ, RZ, 0x3 ;  /* 0x00000003ff0c7424 */ /* 0x000fe400078e00ff */
[----:B------:R-:W-:-:S07]  /*13580*/  IMAD.MOV.U32 R18, RZ, RZ, R14 ;  /* 0x000000ffff127224 */ /* 0x000fce00078e000e */
[----:B------:R-:W-:Y:S05]  /*13590*/  WARPSYNC.COLLECTIVE R15, `(.L_x_192) ;  /* 0x000000000f087348 */ /* 0x000fea0003c00000 */
[----:B------:R0:W1:Y:S02]  /*135a0*/  SHFL.IDX P6, R14, R13, R12, R11 ;  /* 0x0000000c0d0e7389 */ /* 0x00006400000c000b */
[----:B01----:R-:W-:Y:S01]  /*135b0*/  ENDCOLLECTIVE ;  /* 0x000000000000791b */ /* 0x003fe20003800000 */
.L_x_192:
        /* <DEDUP_REMOVED lines=11> */
.L_x_193:
[----:B------:R-:W-:Y:S02]  /*13670*/  IMAD.MOV.U32 R13, RZ, RZ, R7 ;  /* 0x000000ffff0d7224 */ /* 0x000fe400078e0007 */
[----:B------:R-:W-:Y:S01]  /*13680*/  IMAD.MOV.U32 R12, RZ, RZ, 0x4 ;  /* 0x00000004ff0c7424 */ /* 0x000fe200078e00ff */
[----:B------:R-:W-:-:S13]  /*13690*/  IADD3 R4, P1, R29, R14, RZ ;  /* 0x0000000e1d047210 */ /* 0x000fda0007f3e0ff */
[----:B------:R-:W-:Y:S05]  /*136a0*/  WARPSYNC.COLLECTIVE R15, `(.L_x_194) ;  /* 0x000000000f087348 */ /* 0x000fea0003c00000 */
[----:B------:R0:W1:Y:S02]  /*136b0*/  SHFL.IDX P6, R14, R13, R12, R11 ;  /* 0x0000000c0d0e7389 */ /* 0x00006400000c000b */
[----:B01----:R-:W-:Y:S01]  /*136c0*/  ENDCOLLECTIVE ;  /* 0x000000000000791b */ /* 0x003fe20003800000 */
.L_x_194:
[----:B------:R-:W-:-:S05]  /*136d0*/  IMAD.X R5, RZ, RZ, R17, P1 ;  /* 0x000000ffff057224 */ /* 0x000fca00008e0611 */
        /* <DEDUP_REMOVED lines=9> */
.L_x_195:
[----:B------:R-:W-:Y:S01]  /*13770*/  MOV R13, R7 ;  /* 0x00000007000d7202 */ /* 0x000fe20000000f00 */
[----:B------:R-:W-:Y:S02]  /*13780*/  IMAD.MOV.U32 R12, RZ, RZ, 0x5 ;  /* 0x00000005ff0c7424 */ /* 0x000fe400078e00ff */
[----:B------:R-:W-:-:S07]  /*13790*/  IMAD.MOV.U32 R18, RZ, RZ, R14 ;  /* 0x000000ffff127224 */ /* 0x000fce00078e000e */
[----:B------:R-:W-:Y:S05]  /*137a0*/  WARPSYNC.COLLECTIVE R15, `(.L_x_196) ;  /* 0x000000000f087348 */ /* 0x000fea0003c00000 */
[----:B------:R0:W1:Y:S02]  /*137b0*/  SHFL.IDX P6, R14, R13, R12, R11 ;  /* 0x0000000c0d0e7389 */ /* 0x00006400000c000b */
[----:B01----:R-:W-:Y:S01]  /*137c0*/  ENDCOLLECTIVE ;  /* 0x000000000000791b */ /* 0x003fe20003800000 */
.L_x_196:
        /* <DEDUP_REMOVED lines=11> */
.L_x_197:
[----:B------:R-:W-:Y:S02]  /*13880*/  IMAD.MOV.U32 R13, RZ, RZ, R7 ;  /* 0x000000ffff0d7224 */ /* 0x000fe400078e0007 */
[----:B------:R-:W-:Y:S01]  /*13890*/  IMAD.MOV.U32 R12, RZ, RZ, 0x6 ;  /* 0x00000006ff0c7424 */ /* 0x000fe200078e00ff */
[----:B------:R-:W-:-:S13]  /*138a0*/  IADD3 R4, P1, R29, R14, RZ ;  /* 0x0000000e1d047210 */ /* 0x000fda0007f3e0ff */
[----:B------:R-:W-:Y:S05]  /*138b0*/  WARPSYNC.COLLECTIVE R15, `(.L_x_198) ;  /* 0x000000000f087348 */ /* 0x000fea0003c00000 */
[----:B------:R0:W1:Y:S02]  /*138c0*/  SHFL.IDX P6, R14, R13, R12, R11 ;  /* 0x0000000c0d0e7389 */ /* 0x00006400000c000b */
[----:B01----:R-:W-:Y:S01]  /*138d0*/  ENDCOLLECTIVE ;  /* 0x000000000000791b */ /* 0x003fe20003800000 */
.L_x_198:
        /* <DEDUP_REMOVED lines=10> */
.L_x_199:
[----:B------:R-:W-:Y:S02]  /*13980*/  IMAD.MOV.U32 R13, RZ, RZ, R7 ;  /* 0x000000ffff0d7224 */ /* 0x000fe400078e0007 */
[----:B------:R-:W-:Y:S02]  /*13990*/  IMAD.MOV.U32 R12, RZ, RZ, 0x7 ;  /* 0x00000007ff0c7424 */ /* 0x000fe400078e00ff */
[----:B------:R-:W-:-:S07]  /*139a0*/  IMAD.MOV.U32 R19, RZ, RZ, R14 ;  /* 0x000000ffff137224 */ /* 0x000fce00078e000e */
[----:B------:R-:W-:Y:S05]  /*139b0*/  WARPSYNC.COLLECTIVE R15, `(.L_x_200) ;  /* 0x000000000f087348 */ /* 0x000fea0003c00000 */
[----:B------:R0:W1:Y:S02]  /*139c0*/  SHFL.IDX P6, R14, R13, R12, R11 ;  /* 0x0000000c0d0e7389 */ /* 0x00006400000c000b */
[----:B01----:R-:W-:Y:S01]  /*139d0*/  ENDCOLLECTIVE ;  /* 0x000000000000791b */ /* 0x003fe20003800000 */
.L_x_200:
[----:B------:R-:W-:Y:S01]  /*139e0*/  IMAD.MOV.U32 R13, RZ, RZ, R6 ;  /* 0x000000ffff0d7224 */ /* 0x000fe200078e0006 */
[----:B------:R-:W-:-:S05]  /*139f0*/  IADD3 R6, P1, R29, R19, RZ ;  /* 0x000000131d067210 */ /* 0x000fca0007f3e0ff */
[----:B------:R-:W-:Y:S01]  /*13a00*/  IMAD.X R7, RZ, RZ, R17, P1 ;  /* 0x000000ffff077224 */ /* 0x000fe200008e0611 */
[----:B------:R-:W-:-:S04]  /*13a10*/  MOV R16, R14 ;  /* 0x0000000e00107202 */ /* 0x000fc80000000f00 */
[----:B------:R-:W-:Y:S01]  /*13a20*/  @!PT LDS RZ, [RZ] ;  /* 0x00000000fffff984 */ /* 0x000fe20000000800 */
[----:B------:R-:W-:Y:S01]  /*13a30*/  @!PT LDS RZ, [RZ] ;  /* 0x00000000fffff984 */ /* 0x000fe20000000800 */
[----:B------:R-:W-:Y:S01]  /*13a40*/  @!PT LDS RZ, [RZ] ;  /* 0x00000000fffff984 */ /* 0x000fe20000000800 */
[----:B------:R0:W-:Y:S03]  /*13a50*/  LDGSTS.E.BYPASS.LTC128B.128 [R8+0x1b400], desc[UR48][R6.64], !P2 ;  /* 0x1b40000006087fae */ /* 0x0001e6000d101d70 */
[----:B0-----:R-:W-:Y:S05]  /*13a60*/  WARPSYNC.COLLECTIVE R15, `(.L_x_201) ;  /* 0x000000000f087348 */ /* 0x001fea0003c00000 */
[----:B------:R1:W2:Y:S02]  /*13a70*/  SHFL.IDX P6, R14, R13, R12, R11 ;  /* 0x0000000c0d0e7389 */ /* 0x0002a400000c000b */
[----:B012---:R-:W-:Y:S01]  /*13a80*/  ENDCOLLECTIVE ;  /* 0x000000000000791b */ /* 0x007fe20003800000 */
.L_x_201:
[----:B------:R-:W-:Y:S02]  /*13a90*/  IMAD.MOV.U32 R13, RZ, RZ, R10 ;  /* 0x000000ffff0d7224 */ /* 0x000fe400078e000a */
[----:B------:R-:W-:Y:S02]  /*13aa0*/  IMAD.MOV.U32 R12, RZ, RZ, RZ ;  /* 0x000000ffff0c7224 */ /* 0x000fe400078e00ff */
[----:B------:R-:W-:-:S05]  /*13ab0*/  IMAD.MOV.U32 R11, RZ, RZ, R14 ;  /* 0x000000ffff0b7224 */ /* 0x000fca00078e000e */
[----:B------:R-:W-:Y:S01]  /*13ac0*/  IADD3 R4, P1, R29, R11, RZ ;  /* 0x0000000b1d047210 */ /* 0x000fe20007f3e0ff */
[----:B------:R-:W-:-:S03]  /*13ad0*/  IMAD.MOV.U32 R11, RZ, RZ, 0x181f ;  /* 0x0000181fff0b7424 */ /* 0x000fc600078e00ff */
[----:B------:R-:W-:-:S09]  /*13ae0*/  IADD3.X R5, RZ, R16, RZ, P1, !PT ;  /* 0x00000010ff057210 */ /* 0x000fd20000ffe4ff */
[----:B------:R-:W-:Y:S05]  /*13af0*/  WARPSYNC.COLLECTIVE R15, `(.L_x_202) ;  /* 0x000000000f087348 */ /* 0x000fea0003c00000 */
[----:B------:R0:W1:Y:S02]  /*13b00*/  SHFL.IDX P6, R14, R13, R12, R11 ;  /* 0x0000000c0d0e7389 */ /* 0x00006400000c000b */
[----:B01----:R-:W-:Y:S01]  /*13b10*/  ENDCOLLECTIVE ;  /* 0x000000000000791b */ /* 0x003fe20003800000 */
.L_x_202:
        /* <DEDUP_REMOVED lines=9> */
.L_x_203:
[----:B------:R-:W-:Y:S01]  /*13bb0*/  IMAD.MOV.U32 R13, RZ, RZ, R10 ;  /* 0x000000ffff0d7224 */ /* 0x000fe200078e000a */
[----:B------:R-:W-:Y:S02]  /*13bc0*/  MOV R12, 0x1 ;  /* 0x00000001000c7802 */ /* 0x000fe40000000f00 */
[----:B------:R-:W-:-:S13]  /*13bd0*/  IADD3 R4, P1, R29, R14, RZ ;  /* 0x0000000e1d047210 */ /* 0x000fda0007f3e0ff */
[----:B------:R-:W-:Y:S05]  /*13be0*/  WARPSYNC.COLLECTIVE R15, `(.L_x_204) ;  /* 0x000000000f087348 */ /* 0x000fea0003c00000 */
[----:B------:R0:W1:Y:S02]  /*13bf0*/  SHFL.IDX P6, R14, R13, R12, R11 ;  /* 0x0000000c0d0e7389 */ /* 0x00006400000c000b */
[----:B01----:R-:W-:Y:S01]  /*13c00*/  ENDCOLLECTIVE ;  /* 0x000000000000791b */ /* 0x003fe20003800000 */
.L_x_204:
        /* <DEDUP_REMOVED lines=10> */
.L_x_205:
[----:B------:R-:W-:Y:S05]  /*13cb0*/  BRA `(.L_x_206) ;  /* 0xffffffb000b47947 */ /* 0x000fea000383ffff */
.L_x_68:
[----:B0-----:R0:W1:Y:S02]  /*13cc0*/  SYNCS.PHASECHK.TRANS64.TRYWAIT P2, [R6+URZ+0x22870], R3 ;  /* 0x02287003060075a7 */ /* 0x001064000804017f */
[----:B-1----:R-:W-:Y:S05]  /*13cd0*/  @!P2 NANOSLEEP.SYNCS 0x989680 ;  /* 0x009896800000a95d */ /* 0x002fea0003900000 */
[----:B------:R-:W1:Y:S02]  /*13ce0*/  @!P2 SYNCS.PHASECHK.TRANS64 P2, [R6+URZ+0x22870], R3 ;  /* 0x022870030600a5a7 */ /* 0x000e64000804007f */
[----:B-1----:R-:W-:Y:S05]  /*13cf0*/  @!P2 BRA `(.L_x_68) ;  /* 0xfffffffc00f0a947 */ /* 0x002fea000383ffff */
[----:B------:R-:W-:Y:S05]  /*13d00*/  BRA `(.L_x_207) ;  /* 0xffffffb4000c7947 */ /* 0x000fea000383ffff */
.L_x_70:
[----:B0-----:R0:W1:Y:S02]  /*13d10*/  SYNCS.PHASECHK.TRANS64.TRYWAIT P2, [R6+URZ+0x22860], R5 ;  /* 0x02286005060075a7 */ /* 0x001064000804017f */
[----:B-1----:R-:W-:Y:S05]  /*13d20*/  @!P2 NANOSLEEP.SYNCS 0x989680 ;  /* 0x009896800000a95d */ /* 0x002fea0003900000 */
[----:B------:R-:W1:Y:S02]  /*13d30*/  @!P2 SYNCS.PHASECHK.TRANS64 P2, [R6+URZ+0x22860], R5 ;  /* 0x022860050600a5a7 */ /* 0x000e64000804007f */
[----:B-1----:R-:W-:Y:S05]  /*13d40*/  @!P2 BRA `(.L_x_70) ;  /* 0xfffffffc00f0a947 */ /* 0x002fea000383ffff */
[----:B------:R-:W-:Y:S05]  /*13d50*/  BRA `(.L_x_208) ;  /* 0xffffffb400207947 */ /* 0x000fea000383ffff */
.L_x_77:
[----:B0-----:R0:W1:Y:S02]  /*13d60*/  SYNCS.PHASECHK.TRANS64.TRYWAIT P0, [R3+URZ+0x22870], R0 ;  /* 0x02287000030075a7 */ /* 0x001064000800017f */
[----:B-1----:R-:W-:Y:S05]  /*13d70*/  @!P0 NANOSLEEP.SYNCS 0x989680 ;  /* 0x009896800000895d */ /* 0x002fea0003900000 */
[----:B------:R-:W1:Y:S02]  /*13d80*/  @!P0 SYNCS.PHASECHK.TRANS64 P0, [R3+URZ+0x22870], R0 ;  /* 0x02287000030085a7 */ /* 0x000e64000800007f */
[----:B-1----:R-:W-:Y:S05]  /*13d90*/  @!P0 BRA `(.L_x_77) ;  /* 0xfffffffc00f08947 */ /* 0x002fea000383ffff */
[----:B------:R-:W-:Y:S05]  /*13da0*/  BRA `(.L_x_209) ;  /* 0xffffffb800a07947 */ /* 0x000fea000383ffff */
.L_x_79:
[----:B0-----:R0:W1:Y:S02]  /*13db0*/  SYNCS.PHASECHK.TRANS64.TRYWAIT P0, [R3+URZ+0x22860], R4 ;  /* 0x02286004030075a7 */ /* 0x001064000800017f */
[----:B-1----:R-:W-:Y:S05]  /*13dc0*/  @!P0 NANOSLEEP.SYNCS 0x989680 ;  /* 0x009896800000895d */ /* 0x002fea0003900000 */
[----:B------:R-:W1:Y:S02]  /*13dd0*/  @!P0 SYNCS.PHASECHK.TRANS64 P0, [R3+URZ+0x22860], R4 ;  /* 0x02286004030085a7 */ /* 0x000e64000800007f */
[----:B-1----:R-:W-:Y:S05]  /*13de0*/  @!P0 BRA `(.L_x_79) ;  /* 0xfffffffc00f08947 */ /* 0x002fea000383ffff */
[----:B------:R-:W-:Y:S05]  /*13df0*/  BRA `(.L_x_210) ;  /* 0xffffffb800c47947 */ /* 0x000fea000383ffff */
.L_x_82:
[----:B0-----:R0:W1:Y:S02]  /*13e00*/  SYNCS.PHASECHK.TRANS64.TRYWAIT P0, [R7+URZ+0x22820], R2 ;  /* 0x02282002070075a7 */ /* 0x001064000800017f */
[----:B-1----:R-:W-:Y:S05]  /*13e10*/  @!P0 NANOSLEEP.SYNCS 0x989680 ;  /* 0x009896800000895d */ /* 0x002fea0003900000 */
[----:B------:R-:W1:Y:S02]  /*13e20*/  @!P0 SYNCS.PHASECHK.TRANS64 P0, [R7+URZ+0x22820], R2 ;  /* 0x02282002070085a7 */ /* 0x000e64000800007f */
[----:B-1----:R-:W-:Y:S05]  /*13e30*/  @!P0 BRA `(.L_x_82) ;  /* 0xfffffffc00f08947 */ /* 0x002fea000383ffff */
[----:B------:R-:W-:Y:S05]  /*13e40*/  BRA `(.L_x_211) ;  /* 0xffffffc000247947 */ /* 0x000fea000383ffff */
.L_x_84:
[----:B0-----:R0:W1:Y:S02]  /*13e50*/  SYNCS.PHASECHK.TRANS64.TRYWAIT P1, [R5+URZ+0x22840], R2 ;  /* 0x02284002050075a7 */ /* 0x001064000802017f */
[----:B-1----:R-:W-:Y:S05]  /*13e60*/  @!P1 NANOSLEEP.SYNCS 0x989680 ;  /* 0x009896800000995d */ /* 0x002fea0003900000 */
[----:B------:R-:W1:Y:S02]  /*13e70*/  @!P1 SYNCS.PHASECHK.TRANS64 P1, [R5+URZ+0x22840], R2 ;  /* 0x02284002050095a7 */ /* 0x000e64000802007f */
[----:B-1----:R-:W-:Y:S05]  /*13e80*/  @!P1 BRA `(.L_x_84) ;  /* 0xfffffffc00f09947 */ /* 0x002fea000383ffff */
[----:B------:R-:W-:Y:S05]  /*13e90*/  BRA `(.L_x_212) ;  /* 0xffffffc000607947 */ /* 0x000fea000383ffff */
.L_x_86:
[----:B-1----:R1:W2:Y:S02]  /*13ea0*/  SYNCS.PHASECHK.TRANS64.TRYWAIT P1, [R7+URZ+0x22840], R0 ;  /* 0x02284000070075a7 */ /* 0x0022a4000802017f */
[----:B--2---:R-:W-:Y:S05]  /*13eb0*/  @!P1 NANOSLEEP.SYNCS 0x989680 ;  /* 0x009896800000995d */ /* 0x004fea0003900000 */
[----:B------:R-:W2:Y:S02]  /*13ec0*/  @!P1 SYNCS.PHASECHK.TRANS64 P1, [R7+URZ+0x22840], R0 ;  /* 0x02284000070095a7 */ /* 0x000ea4000802007f */
[----:B--2---:R-:W-:Y:S05]  /*13ed0*/  @!P1 BRA `(.L_x_86) ;  /* 0xfffffffc00f09947 */ /* 0x004fea000383ffff */
[----:B------:R-:W-:Y:S05]  /*13ee0*/  BRA `(.L_x_213) ;  /* 0xffffffc0006c7947 */ /* 0x000fea000383ffff */
.L_x_88:
[----:B--2---:R2:W3:Y:S02]  /*13ef0*/  SYNCS.PHASECHK.TRANS64.TRYWAIT P1, [R5+URZ+0x22860], R2 ;  /* 0x02286002050075a7 */ /* 0x0044e4000802017f */
[----:B---3--:R-:W-:Y:S05]  /*13f00*/  @!P1 NANOSLEEP.SYNCS 0x989680 ;  /* 0x009896800000995d */ /* 0x008fea0003900000 */
[----:B------:R-:W3:Y:S02]  /*13f10*/  @!P1 SYNCS.PHASECHK.TRANS64 P1, [R5+URZ+0x22860], R2 ;  /* 0x02286002050095a7 */ /* 0x000ee4000802007f */
[----:B---3--:R-:W-:Y:S05]  /*13f20*/  @!P1 BRA `(.L_x_88) ;  /* 0xfffffffc00f09947 */ /* 0x008fea000383ffff */
[----:B------:R-:W-:Y:S05]  /*13f30*/  BRA `(.L_x_214) ;  /* 0xffffffc000687947 */ /* 0x000fea000383ffff */
.L_x_90:
[----:B---3--:R3:W4:Y:S02]  /*13f40*/  SYNCS.PHASECHK.TRANS64.TRYWAIT P1, [R7+URZ+0x22860], R0 ;  /* 0x02286000070075a7 */ /* 0x008724000802017f */
[----:B----4-:R-:W-:Y:S05]  /*13f50*/  @!P1 NANOSLEEP.SYNCS 0x989680 ;  /* 0x009896800000995d */ /* 0x010fea0003900000 */
[----:B------:R-:W4:Y:S02]  /*13f60*/  @!P1 SYNCS.PHASECHK.TRANS64 P1, [R7+URZ+0x22860], R0 ;  /* 0x02286000070095a7 */ /* 0x000f24000802007f */
[----:B----4-:R-:W-:Y:S05]  /*13f70*/  @!P1 BRA `(.L_x_90) ;  /* 0xfffffffc00f09947 */ /* 0x010fea000383ffff */
[----:B------:R-:W-:Y:S05]  /*13f80*/  BRA `(.L_x_215) ;  /* 0xffffffc000647947 */ /* 0x000fea000383ffff */
.L_x_92:
[----:B----4-:R4:W0:Y:S02]  /*13f90*/  SYNCS.PHASECHK.TRANS64.TRYWAIT P1, [R5+URZ+0x22880], R2 ;  /* 0x02288002050075a7 */ /* 0x010824000802017f */
[----:B0-----:R-:W-:Y:S05]  /*13fa0*/  @!P1 NANOSLEEP.SYNCS 0x989680 ;  /* 0x009896800000995d */ /* 0x001fea0003900000 */
[----:B------:R-:W0:Y:S02]  /*13fb0*/  @!P1 SYNCS.PHASECHK.TRANS64 P1, [R5+URZ+0x22880], R2 ;  /* 0x02288002050095a7 */ /* 0x000e24000802007f */
[----:B0-----:R-:W-:Y:S05]  /*13fc0*/  @!P1 BRA `(.L_x_92) ;  /* 0xfffffffc00f09947 */ /* 0x001fea000383ffff */
[----:B------:R-:W-:Y:S05]  /*13fd0*/  BRA `(.L_x_216) ;  /* 0xffffffc000607947 */ /* 0x000fea000383ffff */
.L_x_217:
[----:B------:R-:W-:-:S00]  /*13fe0*/  BRA `(.L_x_217) ;  /* 0xfffffffc00fc7947 */ /* 0x000fc0000383ffff */
[----:B------:R-:W-:-:S00]  /*13ff0*/  NOP ;  /* 0x0000000000007918 */ /* 0x000fc00000000000 */
        /* <DEDUP_REMOVED lines=8> */
.L_x_3740:


//--------------------- .text._ZN7cutlass13device_kernelIN5flash11enable_sm90INS1_16FlashAttnFwdSm90INS1_25CollectiveMainloopFwdSm90ILi2EN4cute5tupleIJNS5_1CILi1EEES8_S8_EEENS6_IJNS7_ILi128EEENS7_ILi160EEESA_EEELi128ENS_12float_e4m3_tEfNS_4arch4Sm90ELb0ELb0ELb1ELb1ELb1ELb0ELb0ELb1ELb1ELb1ELb1ELb0EEENS1_21CollectiveEpilogueFwdINS6_IJSA_SA_SB_EEES9_NS_10bfloat16_tESF_Li256ELb1ELb1ELb1ELb1EEENS1_36VarlenDynamicPersistentTileSchedulerILi128ELi160ELi256ELi128ELb1ELb1ELb1ELb0ELb1ELb1EEEEEEEEEvNT_6ParamsE --------------------------
	.section	.text._ZN7cutlass13device_kernelIN5flash11enable_sm90INS1_16FlashAttnFwdSm90INS1_25CollectiveMainloopFwdSm90ILi2EN4cute5tupleIJNS5_1CILi1EEES8_S8_EEENS6_IJNS7_ILi128EEENS7_ILi160EEESA_EEELi128ENS_12float_e4m3_tEfNS_4arch4Sm90ELb0ELb0ELb1ELb1ELb1ELb0ELb0ELb1ELb1ELb1ELb1ELb0EEENS1_21CollectiveEpilogueFwdINS6_IJSA_SA_SB_EEES9_NS_10bfloat16_tESF_Li256ELb1ELb1ELb1ELb1EEENS1_36VarlenDynamicPersistentTileSchedulerILi128ELi160ELi256ELi128ELb1ELb1ELb1ELb0ELb1ELb1EEEEEEEEEvNT_6ParamsE,"ax",@progbits
	.align	128
.text._ZN7cutlass13device_kernelIN5flash11enable_sm90INS1_16FlashAttnFwdSm90INS1_25CollectiveMainloopFwdSm90ILi2EN4cute5tupleIJNS5_1CILi1EEES8_S8_EEENS6_IJNS7_ILi128EEENS7_ILi160EEESA_EEELi128ENS_12float_e4m3_tEfNS_4arch4Sm90ELb0ELb0ELb1ELb1ELb1ELb0ELb0ELb1ELb1ELb1ELb1ELb0EEENS1_21CollectiveEpilogueFwdINS6_IJSA_SA_SB_EEES9_NS_10bfloat16_tESF_Li256ELb1ELb1ELb1ELb1EEENS1_36VarlenDynamicPersistentTileSchedulerILi128ELi160ELi256ELi128ELb1ELb1ELb1ELb0ELb1ELb1EEEEEEEEEvNT_6ParamsE:
        .type           _ZN7cutlass13device_kernelIN5flash11enable_sm90INS1_16FlashAttnFwdSm90INS1_25CollectiveMainloopFwdSm90ILi2EN4cute5tupleIJNS5_1CILi1EEES8_S8_EEENS6_IJNS7_ILi128EEENS7_ILi160EEESA_EEELi128ENS_12float_e4m3_tEfNS_4arch4Sm90ELb0ELb0ELb1ELb1ELb1ELb0ELb0ELb1ELb1ELb1ELb1ELb0EEENS1_21CollectiveEpilogueFwdINS6_IJSA_SA_SB_EEES9_NS_10bfloat16_tESF_Li256ELb1ELb1ELb1ELb1EEENS1_36VarlenDynamicPersistentTileSchedulerILi128ELi160ELi256ELi128ELb1ELb1ELb1ELb0ELb1ELb1EEEEEEEEEvNT_6ParamsE,@function
        .size           _ZN7cutlass13device_kernelIN5flash11enable_sm90INS1_16FlashAttnFwdSm90INS1_25CollectiveMainloopFwdSm90ILi2EN4cute5tupleIJNS5_1CILi1EEES8_S8_EEENS6_IJNS7_ILi128EEENS7_ILi160EEESA_EEELi128ENS_12float_e4m3_tEfNS_4arch4Sm90ELb0ELb0ELb1ELb1ELb1ELb0ELb0ELb1ELb1ELb1ELb1ELb0EEENS1_21CollectiveEpilogueFwdINS6_IJSA_SA_SB_EEES9_NS_10bfloat16_tESF_Li256ELb1ELb1ELb1ELb1EEENS1_36VarlenDynamicPersistentTileSchedulerILi128ELi160ELi256ELi128ELb1ELb1ELb1ELb0ELb1ELb1EEEEEEEEEvNT_6ParamsE,(.L_x_3741 - _ZN7cutlass13device_kernelIN5flash11enable_sm90INS1_16FlashAttnFwdSm90INS1_25CollectiveMainloopFwdSm90ILi2EN4cute5tupleIJNS5_1CILi1EEES8_S8_EEENS6_IJNS7_ILi128EEENS7_ILi160EEESA_EEELi128ENS_12float_e4m3_tEfNS_4arch4Sm90ELb0ELb0ELb1ELb1ELb1ELb0ELb0ELb1ELb1ELb1ELb1ELb0EEENS1_21CollectiveEpilogueFwdINS6_IJSA_SA_SB_EEES9_NS_10bfloat16_tESF_Li256ELb1ELb1ELb1ELb1EEENS1_36VarlenDynamicPersistentTileSchedulerILi128ELi160ELi256ELi128ELb1ELb1ELb1ELb0ELb1ELb1EEEEEEEEEvNT_6ParamsE)
        .other          _ZN7cutlass13device_kernelIN5flash11enable_sm90INS1_16FlashAttnFwdSm90INS1_25CollectiveMainloopFwdSm90ILi2EN4cute5tupleIJNS5_1CILi1EEES8_S8_EEENS6_IJNS7_ILi128EEENS7_ILi160EEESA_EEELi128ENS_12float_e4m3_tEfNS_4arch4Sm90ELb0ELb0ELb1ELb1ELb1ELb0ELb0ELb1ELb1ELb1ELb1ELb0EEENS1_21CollectiveEpilogueFwdINS6_IJSA_SA_SB_EEES9_NS_10bfloat16_tESF_Li256ELb1ELb1ELb1ELb1EEENS1_36VarlenDynamicPersistentTileSchedulerILi128ELi160ELi256ELi128ELb1ELb1ELb1ELb0ELb1ELb1EEEEEEEEEvNT_6ParamsE,@"STO_CUDA_ENTRY STV_DEFAULT"
_ZN7cutlass13device_kernelIN5flash11enable_sm90INS1_16FlashAttnFwdSm90INS1_25CollectiveMainloopFwdSm90ILi2EN4cute5tupleIJNS5_1CILi1EEES8_S8_EEENS6_IJNS7_ILi128EEENS7_ILi160EEESA_EEELi128ENS_12float_e4m3_tEfNS_4arch4Sm90ELb0ELb0ELb1ELb1ELb1ELb0ELb0ELb1ELb1ELb1ELb1ELb0EEENS1_21CollectiveEpilogueFwdINS6_IJSA_SA_SB_EEES9_NS_10bfloat16_tESF_Li256ELb1ELb1ELb1ELb1EEENS1_36VarlenDynamicPersistentTileSchedulerILi128ELi160ELi256ELi128ELb1ELb1ELb1ELb0ELb1ELb1EEEEEEEEEvNT_6ParamsE:
[----:B------:R-:W0:Y:S02]  /*0000*/  LDC R1, c[0x0][0x28] ;  /* 0x00000a00ff017b82 */ /* 0x000e240000000800 */
[----:B0-----:R-:W-:Y:S01]  /*0010*/  VIADD R1, R1, 0xffffffd8 ;  /* 0xffffffd801017836 */ /* 0x001fe20000000000 */
[----:B------:R-:W0:Y:S01]  /*0020*/  S2R R3, SR_TID.X ;  /* 0x0000000000037919 */ /* 0x000e220000002100 */
[----:B------:R-:W-:Y:S01]  /*0030*/  ELECT P0, URZ, PT ;  /* 0x00000000003f782f */ /* 0x000fe20003800000 */
[----:B------:R-:W-:Y:S01]  /*0040*/  UMOV UR4, 0x80 ;  /* 0x0000008000047882 */ /* 0x000fe20000000000 */
[----:B------:R-:W-:Y:S01]  /*0050*/  UMOV UR7, 0x100 ;  /* 0x0000010000077882 */ /* 0x000fe20000000000 */
[--C-:B0-----:R-:W-:Y:S02]  /*0060*/  SHF.R.U32.HI R0, RZ, 0x5, R3.reuse ;  /* 0x00000005ff007819 */ /* 0x101fe40000011603 */
[----:B------:R-:W-:-:S03]  /*0070*/  SHF.R.U32.HI R3, RZ, 0x7, R3 ;  /* 0x00000007ff037819 */ /* 0x000fc60000011603 */
[----:B------:R-:W0:Y:S04]  /*0080*/  SHFL.IDX PT, R2, R0, RZ, 0x1f ;  /* 0x00001fff00027589 */ /* 0x000e2800000e0000 */
[----:B------:R1:W2:Y:S01]  /*0090*/  SHFL.IDX PT, R4, R3, RZ, 0x1f ;  /* 0x00001fff03047589 */ /* 0x0002a200000e0000 */
[C---:B0-----:R-:W-:Y:S02]  /*00a0*/  ISETP.NE.OR P0, PT, R2.reuse, RZ, !P0 ;  /* 0x000000ff0200720c */ /* 0x041fe40004705670 */
[----:B------:R-:W-:-:S11]  /*00b0*/  ISETP.NE.AND P1, PT, R2, RZ, PT ;  /* 0x000000ff0200720c */ /* 0x000fd60003f25270 */
[----:B------:R-:W-:Y:S01]  /*00c0*/  VOTEU.ALL UP0, P0 ;  /* 0x00000000003f7886 */ /* 0x000fe20000000000 */
[----:B------:R-:W-:-:S04]  /*00d0*/  VOTEU.ALL UP1, P0 ;  /* 0x00000000003f7886 */ /* 0x000fc80000020000 */
[----:B------:R-:W0:Y:S01]  /*00e0*/  @!UP0 S2UR UR8, SR_CgaCtaId ;  /* 0x00000000000889c3 */ /* 0x000e220000008800 */
[----:B------:R-:W-:Y:S01]  /*00f0*/  @!UP0 UMOV UR6, 0x400 ;  /* 0x0000040000068882 */ /* 0x000fe20000000000 */
[----:B------:R-:W-:-:S04]  /*0100*/  @!UP0 UIADD3 UR4, -UR4, 0x100000, URZ ;  /* 0x0010000004048890 */ /* 0x000fc8000fffe13f */
[----:B------:R-:W-:Y:S02]  /*0110*/  @!UP0 USHF.L.U32 UR5, UR4, 0xb, URZ ;  /* 0x0000000b04058899 */ /* 0x000fe4000800063f */
[----:B------:R-:W-:Y:S02]  /*0120*/  @!UP0 USHF.L.U32 UR4, UR4, 0x1, URZ ;  /* 0x0000000104048899 */ /* 0x000fe4000800063f */
[----:B0-----:R-:W-:Y:S02]  /*0130*/  @!UP0 ULEA UR8, UR8, UR6, 0x18 ;  /* 0x0000000608088291 */ /* 0x001fe4000f8ec03f */
[----:B------:R-:W-:-:S04]  /*0140*/  @!UP0 UIADD3 UR6, -UR7, 0x100000, URZ ;  /* 0x0010000007068890 */ /* 0x000fc8000fffe13f */
[----:B------:R-:W-:Y:S02]  /*0150*/  @!UP0 USHF.L.U32 UR7, UR6, 0xb, URZ ;  /* 0x0000000b06078899 */ /* 0x000fe4000800063f */
[----:B------:R-:W-:Y:S01]  /*0160*/  @!UP0 USHF.L.U32 UR6, UR6, 0x1, URZ ;  /* 0x0000000106068899 */ /* 0x000fe2000800063f */
[----:B------:R-:W-:-:S05]  /*0170*/  VOTEU.ALL UP0, P0 ;  /* 0x00000000003f7886 */ /* 0x000fca0000000000 */
[----:B------:R1:W0:Y:S06]  /*0180*/  @!UP0 SYNCS.EXCH.64 URZ, [UR8+0x22800], UR4 ;  /* 0x02280004083f85b2 */ /* 0x00022c0008000100 */
[----:B------:R1:W3:Y:S02]  /*0190*/  @!UP1 SYNCS.EXCH.64 URZ, [UR8+0x22820], UR6 ;  /* 0x02282006083f95b2 */ /* 0x0002e40008000100 */
[----:B-12---:R-:W-:Y:S05]  /*01a0*/  @P1 BRA `(.L_x_218) ;  /* 0x0000000000481947 */ /* 0x006fea0003800000 */
[----:B------:R-:W1:Y:S01]  /*01b0*/  S2UR UR5, SR_CgaCtaId ;  /* 0x00000000000579c3 */ /* 0x000e620000008800 */
[----:B------:R-:W-:Y:S01]  /*01c0*/  UMOV UR4, 0x400 ;  /* 0x0000040000047882 */ /* 0x000fe20000000000 */
[----:B------:R-:W-:Y:S01]  /*01d0*/  UMOV UR6, 0x80 ;  /* 0x0000008000067882 */ /* 0x000fe20000000000 */
[----:B------:R-:W-:Y:S01]  /*01e0*/  UMOV UR7, 0x100 ;  /* 0x0000010000077882 */ /* 0x000fe20000000000 */
[----:B------:R-:W-:Y:S01]  /*01f0*/  ELECT P0, URZ, PT ;  /* 0x00000000003f782f */ /* 0x000fe20003800000 */
[----:B-1----:R-:W-:Y:S02]  /*0200*/  ULEA UR8, UR5, UR4, 0x18 ;  /* 0x0000000405087291 */ /* 0x002fe4000f8ec03f */
[----:B------:R-:W-:-:S04]  /*0210*/  UIADD3 UR4, -UR6, 0x100000, URZ ;  /* 0x0010000006047890 */ /* 0x000fc8000fffe13f */
[----:B------:R-:W-:Y:S02]  /*0220*/  USHF.L.U32 UR5, UR4, 0xb, URZ ;  /* 0x0000000b04057899 */ /* 0x000fe4000800063f */
[----:B------:R-:W-:Y:S02]  /*0230*/  USHF.L.U32 UR4, UR4, 0x1, URZ ;  /* 0x0000000104047899 */ /* 0x000fe4000800063f */
[----:B------:R-:W-:-:S04]  /*0240*/  UIADD3 UR6, -UR7, 0x100000, URZ ;  /* 0x0010000007067890 */ /* 0x000fc8000fffe13f */
[----:B------:R-:W-:Y:S02]  /*0250*/  USHF.L.U32 UR7, UR6, 0xb, URZ ;  /* 0x0000000b06077899 */ /* 0x000fe4000800063f */
[----:B------:R-:W-:Y:S01]  /*0260*/  USHF.L.U32 UR6, UR6, 0x1, URZ ;  /* 0x0000000106067899 */ /* 0x000fe2000800063f */
[----:B------:R-:W1:Y:S03]  /*0270*/  FENCE.VIEW.ASYNC.S ;  /* 0x00000000000073c6 */ /* 0x000e660000000000 */
[----:B-1----:R1:W2:Y:S08]  /*0280*/  SYNCS.EXCH.64 URZ, [UR8+0x22830], UR4 ;  /* 0x02283004083f75b2 */ /* 0x0022b00008000100 */
[----:B------:R1:W4:Y:S01]  /*0290*/  SYNCS.EXCH.64 URZ, [UR8+0x22840], UR6 ;  /* 0x02284006083f75b2 */ /* 0x0003220008000100 */
[----:B------:R1:W0:Y:S01]  /*02a0*/  SYNCS.EXCH.64 URZ, [UR8+0x22838], UR4 ;  /* 0x02283804083f75b2 */ /* 0x0002220008000100 */
[----:B------:R1:W0:Y:S01]  /*02b0*/  SYNCS.EXCH.64 URZ, [UR8+0x22848], UR6 ;  /* 0x02284806083f75b2 */ /* 0x0002220008000100 */
[----:B------:R-:W-:Y:S01]  /*02c0*/  NOP ;  /* 0x0000000000007918 */ /* 0x000fe20000000000 */
.L_x_218:
[----:B------:R-:W5:Y:S01]  /*02d0*/  SHFL.IDX PT, R2, R0, RZ, 0x1f ;  /* 0x00001fff00027589 */ /* 0x000f6200000e0000 */
[----:B------:R-:W-:Y:S01]  /*02e0*/  NOP ;  /* 0x0000000000007918 */ /* 0x000fe20000000000 */
[----:B-----5:R-:W-:-:S13]  /*02f0*/  ISETP.NE.AND P0, PT, R2, RZ, PT ;  /* 0x000000ff0200720c */ /* 0x020fda0003f05270 */
[----:B------:R-:W-:Y:S05]  /*0300*/  @P0 BRA `(.L_x_219) ;  /* 0x0000000000480947 */ /* 0x000fea0003800000 */
[----:B-1----:R-:W1:Y:S01]  /*0310*/  S2UR UR5, SR_CgaCtaId ;  /* 0x00000000000579c3 */ /* 0x002e620000008800 */
        /* <DEDUP_REMOVED lines=12> */
[----:B-1----:R1:W0:Y:S08]  /*03e0*/  SYNCS.EXCH.64 URZ, [UR8+0x22850], UR4 ;  /* 0x02285004083f75b2 */ /* 0x0022300008000100 */
[----:B------:R1:W0:Y:S01]  /*03f0*/  SYNCS.EXCH.64 URZ, [UR8+0x22860], UR6 ;  /* 0x02286006083f75b2 */ /* 0x0002220008000100 */
[----:B------:R1:W0:Y:S01]  /*0400*/  SYNCS.EXCH.64 URZ, [UR8+0x22858], UR4 ;  /* 0x02285804083f75b2 */ /* 0x0002220008000100 */
[----:B------:R1:W0:Y:S01]  /*0410*/  SYNCS.EXCH.64 URZ, [UR8+0x22868], UR6 ;  /* 0x02286806083f75b2 */ /* 0x0002220008000100 */
[----:B------:R-:W-:Y:S01]  /*0420*/  NOP ;  /* 0x0000000000007918 */ /* 0x000fe20000000000 */
.L_x_219:
[----:B------:R-:W5:Y:S01]  /*0430*/  SHFL.IDX PT, R2, R0, RZ, 0x1f ;  /* 0x00001fff00027589 */ /* 0x000f6200000e0000 */
[----:B------:R-:W-:Y:S01]  /*0440*/  NOP ;  /* 0x0000000000007918 */ /* 0x000fe20000000000 */
[----:B-----5:R-:W-:-:S13]  /*0450*/  ISETP.NE.AND P0, PT, R2, RZ, PT ;  /* 0x000000ff0200720c */ /* 0x020fda0003f05270 */
[----:B------:R-:W-:Y:S05]  /*0460*/  @P0 BRA `(.L_x_220) ;  /* 0x0000000000380947 */ /* 0x000fea0003800000 */
[----:B-1----:R-:W1:Y:S01]  /*0470*/  S2UR UR5, SR_CgaCtaId ;  /* 0x00000000000579c3 */ /* 0x002e620000008800 */
[----:B------:R-:W-:Y:S01]  /*0480*/  UMOV UR4, 0x400 ;  /* 0x0000040000047882 */ /* 0x000fe20000000000 */
[----:B------:R-:W-:Y:S01]  /*0490*/  UMOV UR7, 0x80 ;  /* 0x0000008000077882 */ /* 0x000fe20000000000 */
[----:B------:R-:W-:Y:S01]  /*04a0*/  ELECT P0, URZ, PT ;  /* 0x00000000003f782f */ /* 0x000fe20003800000 */
[----:B-1----:R-:W-:Y:S02]  /*04b0*/  ULEA UR6, UR5, UR4, 0x18 ;  /* 0x0000000405067291 */ /* 0x002fe4000f8ec03f */
[----:B------:R-:W-:-:S04]  /*04c0*/  UIADD3 UR4, -UR7, 0x100000, URZ ;  /* 0x0010000007047890 */ /* 0x000fc8000fffe13f */
[----:B------:R-:W-:Y:S02]  /*04d0*/  USHF.L.U32 UR5, UR4, 0xb, URZ ;  /* 0x0000000b04057899 */ /* 0x000fe4000800063f */
[----:B------:R-:W-:Y:S01]  /*04e0*/  USHF.L.U32 UR4, UR4, 0x1, URZ ;  /* 0x0000000104047899 */ /* 0x000fe2000800063f */
[----:B------:R-:W1:Y:S11]  /*04f0*/  FENCE.VIEW.ASYNC.S ;  /* 0x00000000000073c6 */ /* 0x000e760000000000 */
[----:B-1----:R1:W0:Y:S01]  /*0500*/  SYNCS.EXCH.64 URZ, [UR6+0x22870], UR4 ;  /* 0x02287004063f75b2 */ /* 0x0022220008000100 */
[----:B------:R1:W0:Y:S01]  /*0510*/  SYNCS.EXCH.64 URZ, [UR6+0x22880], UR4 ;  /* 0x02288004063f75b2 */ /* 0x0002220008000100 */
[----:B------:R1:W0:Y:S01]  /*0520*/  SYNCS.EXCH.64 URZ, [UR6+0x22878], UR4 ;  /* 0x02287804063f75b2 */ /* 0x0002220008000100 */
[----:B------:R1:W0:Y:S01]  /*0530*/  SYNCS.EXCH.64 URZ, [UR6+0x22888], UR4 ;  /* 0x02288804063f75b2 */ /* 0x0002220008000100 */
[----:B------:R-:W-:Y:S01]  /*0540*/  NOP ;  /* 0x0000000000007918 */ /* 0x000fe20000000000 */
.L_x_220:
        /* <DEDUP_REMOVED lines=22> */
.L_x_221:
[----:B------:R-:W5:Y:S01]  /*06b0*/  SHFL.IDX PT, R3, R0, RZ, 0x1f ;  /* 0x00001fff00037589 */ /* 0x000f6200000e0000 */
[----:B------:R-:W-:Y:S01]  /*06c0*/  R2UR UR9, R4 ;  /* 0x00000000040972ca */ /* 0x000fe200000e0000 */
[----:B------:R-:W-:Y:S01]  /*06d0*/  NOP ;  /* 0x0000000000007918 */ /* 0x000fe20000000000 */
[----:B------:R-:W0:Y:S01]  /*06e0*/  S2R R2, SR_CgaCtaId ;  /* 0x0000000000027919 */ /* 0x000e220000008800 */
[----:B-----5:R-:W-:-:S13]  /*06f0*/  ISETP.NE.AND P0, PT, R3, RZ, PT ;  /* 0x000000ff0300720c */ /* 0x020fda0003f05270 */
[----:B0-----:R-:W-:Y:S05]  /*0700*/  @P0 BRA `(.L_x_222) ;  /* 0x0000000000480947 */ /* 0x001fea0003800000 */
[----:B-1----:R-:W0:Y:S01]  /*0710*/  S2UR UR5, SR_CgaCtaId ;  /* 0x00000000000579c3 */ /* 0x002e220000008800 */
        /* <DEDUP_REMOVED lines=13> */
[----:B------:R0:W0:Y:S01]  /*07f0*/  SYNCS.EXCH.64 URZ, [UR8+0x228c0], UR6 ;  /* 0x0228c006083f75b2 */ /* 0x0000220008000100 */
[----:B------:R0:W0:Y:S01]  /*0800*/  SYNCS.EXCH.64 URZ, [UR8+0x228b8], UR4 ;  /* 0x0228b804083f75b2 */ /* 0x0000220008000100 */
[----:B------:R0:W0:Y:S01]  /*0810*/  SYNCS.EXCH.64 URZ, [UR8+0x228c8], UR6 ;  /* 0x0228c806083f75b2 */ /* 0x0000220008000100 */
[----:B------:R-:W-:Y:S01]  /*0820*/  NOP ;  /* 0x0000000000007918 */ /* 0x000fe20000000000 */
.L_x_222:
[----:B------:R-:W-:Y:S01]  /*0830*/  UISETP.NE.AND UP0, UPT, UR9, URZ, UPT ;  /* 0x0000003f0900728c */ /* 0x000fe2000bf05270 */
[----:B------:R-:W-:Y:S01]  /*0840*/  NOP ;  /* 0x0000000000007918 */ /* 0x000fe20000000000 */
[----:B------:R-:W-:Y:S01]  /*0850*/  UMOV UR36, 0x1 ;  /* 0x0000000100247882 */ /* 0x000fe20000000000 */
[----:B------:R-:W-:Y:S01]  /*0860*/  ULDC.64 UR50, c[0x0][0x208] ;  /* 0x0000820000327ab9 */ /* 0x000fe20000000a00 */
[----:B------:R-:W-:Y:S01]  /*0870*/  USEL UR36, UR36, 0x2, !UP0 ;  /* 0x0000000224247887 */ /* 0x000fe2000c000000 */
[----:B01234-:R-:W-:Y:S01]  /*0880*/  BAR.SYNC.DEFER_BLOCKING 0x0 ;  /* 0x0000000000007b1d */ /* 0x01ffe20000010000 */
[----:B------:R-:W-:-:S13]  /*0890*/  PLOP3.LUT P0, PT, PT, PT, UP0, 0x80, 0x0 ;  /* 0x000000000000781c */ /* 0x000fda0003f0f008 */
[----:B------:R-:W-:Y:S05]  /*08a0*/  @!P0 BRA `(.L_x_223) ;  /* 0x000000c400c48947 */ /* 0x000fea0003800000 */
.L_x_224:
[----:B------:R-:W-:-:S08]  /*08b0*/  NOP ;  /* 0x0000000000007918 */ /* 0x000fd00000000000 */
[----:B------:R-:W0:Y:S02]  /*08c0*/  USETMAXREG.TRY_ALLOC.CTAPOOL UP0, 0xe8 ;  /* 0x000000e8000079c8 */ /* 0x000e240008000600 */
[----:B0-----:R-:W-:-:S13]  /*08d0*/  PLOP3.LUT P0, PT, PT, PT, UP0, 0x80, 0x0 ;  /* 0x000000000000781c */ /* 0x001fda0003f0f008 */
[----:B------:R-:W-:Y:S05]  /*08e0*/  @!P0 BRA `(.L_x_224) ;  /* 0xfffffffc00f08947 */ /* 0x000fea000383ffff */
[----:B------:R-:W0:Y:S01]  /*08f0*/  S2R R2, SR_TID.X ;  /* 0x0000000000027919 */ /* 0x000e220000002100 */
[----:B------:R-:W1:Y:S01]  /*0900*/  S2UR UR5, SR_CgaCtaId ;  /* 0x00000000000579c3 */ /* 0x000e620000008800 */
[----:B------:R-:W-:-:S07]  /*0910*/  UMOV UR4, 0x400 ;  /* 0x0000040000047882 */ /* 0x000fce0000000000 */
[----:B------:R-:W-:Y:S06]  /*0920*/  BAR.ARV 0x8, 0x180 ;  /* 0x0206000000007b1d */ /* 0x000fec0000002000 */
[----:B-1----:R-:W-:Y:S01]  /*0930*/  ULEA UR4, UR5, UR4, 0x18 ;  /* 0x0000000405047291 */ /* 0x002fe2000f8ec03f */
[----:B0-----:R-:W-:-:S04]  /*0940*/  LOP3.LUT R0, R2, 0xffffff80, RZ, 0xc0, !PT ;  /* 0xffffff8002007812 */ /* 0x001fc800078ec0ff */
[----:B------:R-:W-:-:S13]  /*0950*/  ISETP.NE.AND P0, PT, R0, 0x80, PT ;  /* 0x000000800000780c */ /* 0x000fda0003f05270 */
[----:B------:R-:W-:Y:S08]  /*0960*/  @!P0 BAR.ARV 0x9, 0x100 ;  /* 0x0244000000008b1d */ /* 0x000ff00000002000 */
[----:B------:R-:W-:Y:S06]  /*0970*/  BAR.SYNC.DEFER_BLOCKING 0x5, 0x180 ;  /* 0x0146000000007b1d */ /* 0x000fec0000010000 */
[----:B------:R-:W0:Y:S01]  /*0980*/  LDS.128 R32, [UR4+0x228d0] ;  /* 0x0228d004ff207984 */ /* 0x000e220008000c00 */
[----:B------:R-:W-:Y:S01]  /*0990*/  ULDC UR4, c[0x0][0xc3c] ;  /* 0x00030f0000047ab9 */ /* 0x000fe20000000800 */
[----:B------:R-:W-:Y:S06]  /*09a0*/  BAR.ARV 0x4, 0x180 ;  /* 0x0106000000007b1d */ /* 0x000fec0000002000 */
[----:B0-----:R-:W-:-:S13]  /*09b0*/  ISETP.GE.AND P0, PT, R35, UR4, PT ;  /* 0x0000000423007c0c */ /* 0x001fda000bf06270 */
[----:B------:R-:W-:Y:S05]  /*09c0*/  @P0 EXIT ;  /* 0x000000000000094d */ /* 0x000fea0003800000 */
[----:B------:R-:W-:Y:S01]  /*09d0*/  VIADD R223, R2, 0xffffff80 ;  /* 0xffffff8002df7836 */ /* 0x000fe20000000000 */
[----:B------:R-:W-:Y:S01]  /*09e0*/  R2UR UR6, R33 ;  /* 0x00000000210672ca */ /* 0x000fe200000e0000 */
[----:B------:R-:W-:Y:S01]  /*09f0*/  ULOP3.LUT UR48, UR36, 0x1, URZ, 0xfc, !UPT ;  /* 0x0000000124307892 */ /* 0x000fe2000f8efc3f */
[----:B------:R-:W-:Y:S01]  /*0a00*/  R2UR UR5, R34 ;  /* 0x00000000220572ca */ /* 0x000fe200000e0000 */
[----:B------:R-:W-:Y:S01]  /*0a10*/  UMOV UR47, URZ ;  /* 0x0000003f002f7c82 */ /* 0x000fe20008000000 */
[----:B------:R-:W-:Y:S01]  /*0a20*/  SHF.R.S32.HI R0, RZ, 0x1f, R223 ;  /* 0x0000001fff007819 */ /* 0x000fe200000114df */
[----:B------:R-:W-:Y:S01]  /*0a30*/  UMOV UR46, URZ ;  /* 0x0000003f002e7c82 */ /* 0x000fe20008000000 */
[----:B------:R-:W-:Y:S02]  /*0a40*/  UMOV UR45, URZ ;  /* 0x0000003f002d7c82 */ /* 0x000fe40008000000 */
[CC--:B------:R-:W-:Y:S02]  /*0a50*/  LEA.HI R2, R0.reuse, R223.reuse, RZ, 0x7 ;  /* 0x000000df00027211 */ /* 0x0c0fe400078f38ff */
[----:B------:R-:W-:-:S02]  /*0a60*/  LEA.HI R3, R0, R223, RZ, 0x4 ;  /* 0x000000df00037211 */ /* 0x000fc400078f20ff */
[----:B------:R-:W-:Y:S02]  /*0a70*/  LOP3.LUT R4, R2, 0xffffff80, RZ, 0xc0, !PT ;  /* 0xffffff8002047812 */ /* 0x000fe400078ec0ff */
[----:B------:R-:W-:Y:S02]  /*0a80*/  SHF.R.S32.HI R6, RZ, 0x4, R3 ;  /* 0x00000004ff067819 */ /* 0x000fe40000011403 */
[----:B------:R-:W-:Y:S01]  /*0a90*/  SHF.R.S32.HI R217, RZ, 0x7, R2 ;  /* 0x00000007ffd97819 */ /* 0x000fe20000011402 */
[----:B------:R-:W-:Y:S01]  /*0aa0*/  IMAD.IADD R201, R223, 0x1, -R4 ;  /* 0x00000001dfc97824 */ /* 0x000fe200078e0a04 */
[----:B------:R-:W-:Y:S02]  /*0ab0*/  LEA.HI R4, R0, R223, RZ, 0x5 ;  /* 0x000000df00047211 */ /* 0x000fe400078f28ff */
[----:B------:R-:W-:Y:S02]  /*0ac0*/  LEA.HI R2, R2, R217, RZ, 0x1 ;  /* 0x000000d902027211 */ /* 0x000fe400078f08ff */
[----:B------:R-:W-:Y:S01]  /*0ad0*/  SHF.R.S32.HI R8, RZ, 0x1f, R201 ;  /* 0x0000001fff087819 */ /* 0x000fe200000114c9 */
[----:B------:R-:W-:Y:S01]  /*0ae0*/  IMAD.SHL.U32 R5, R4, 0x20, RZ ;  /* 0x0000002004057824 */ /* 0x000fe200078e00ff */
[----:B------:R-:W-:-:S02]  /*0af0*/  LOP3.LUT R4, R3, 0x3fffff0, RZ, 0xc0, !PT ;  /* 0x03fffff003047812 */ /* 0x000fc400078ec0ff */
[----:B------:R-:W-:Y:S02]  /*0b00*/  LEA.HI R3, R3, R6, RZ, 0x1 ;  /* 0x0000000603037211 */ /* 0x000fe400078f08ff */
[----:B------:R-:W-:Y:S01]  /*0b10*/  LOP3.LUT R5, R5, 0xfffffc00, RZ, 0xc0, !PT ;  /* 0xfffffc0005057812 */ /* 0x000fe200078ec0ff */
[----:B------:R-:W-:Y:S01]  /*0b20*/  IMAD.IADD R4, R223, 0x1, -R4 ;  /* 0x00000001df047824 */ /* 0x000fe200078e0a04 */
[----:B------:R-:W-:Y:S02]  /*0b30*/  LOP3.LUT R3, R3, 0x1ffffffe, RZ, 0xc0, !PT ;  /* 0x1ffffffe03037812 */ /* 0x000fe400078ec0ff */
[----:B------:R-:W-:Y:S01]  /*0b40*/  LEA.HI R7, R8, R201, RZ, 0x2 ;  /* 0x000000c908077211 */ /* 0x000fe200078f10ff */
[----:B------:R-:W-:Y:S01]  /*0b50*/  IMAD R4, R4, 0x40, R5 ;  /* 0x0000004004047824 */ /* 0x000fe200078e0205 */
[----:B------:R-:W-:Y:S01]  /*0b60*/  LEA.HI R5, R0, R223, RZ, 0x2 ;  /* 0x000000df00057211 */ /* 0x000fe200078f10ff */
[----:B------:R-:W-:Y:S01]  /*0b70*/  IMAD.IADD R3, R6, 0x1, -R3 ;  /* 0x0000000106037824 */ /* 0x000fe200078e0a03 */
[----:B------:R-:W-:-:S02]  /*0b80*/  SHF.R.S32.HI R9, RZ, 0x2, R7 ;  /* 0x00000002ff097819 */ /* 0x000fc40000011407 */
[----:B------:R-:W-:Y:S01]  /*0b90*/  LOP3.LUT R6, R5, 0xfffffffc, RZ, 0xc0, !PT ;  /* 0xfffffffc05067812 */ /* 0x000fe200078ec0ff */
[----:B------:R-:W-:Y:S01]  /*0ba0*/  IMAD R220, R3, 0x8, R4 ;  /* 0x0000000803dc7824 */ /* 0x000fe200078e0204 */
[----:B------:R-:W-:Y:S02]  /*0bb0*/  SHF.R.S32.HI R10, RZ, 0x1f, R7 ;  /* 0x0000001fff0a7819 */ /* 0x000fe40000011407 */
[----:B------:R-:W-:Y:S01]  /*0bc0*/  LEA.HI R0, R0, R223, RZ, 0x3 ;  /* 0x000000df00007211 */ /* 0x000fe200078f18ff */
[----:B------:R-:W-:Y:S01]  /*0bd0*/  IMAD.IADD R6, R223, 0x1, -R6 ;  /* 0x00000001df067824 */ /* 0x000fe200078e0a06 */
[----:B------:R-:W-:Y:S02]  /*0be0*/  LEA.HI R10, R10, R9, RZ, 0x3 ;  /* 0x000000090a0a7211 */ /* 0x000fe400078f18ff */
[----:B------:R-:W-:Y:S02]  /*0bf0*/  LOP3.LUT R4, R2, 0x3fffffe, RZ, 0xc0, !PT ;  /* 0x03fffffe02047812 */ /* 0x000fe400078ec0ff */
[----:B------:R-:W-:-:S02]  /*0c00*/  LEA.HI R3, R6, R6, RZ, 0x1 ;  /* 0x0000000606037211 */ /* 0x000fc400078f08ff */
[----:B------:R-:W-:Y:S01]  /*0c10*/  LOP3.LUT R2, R0, 0xfffffff8, RZ, 0xc0, !PT ;  /* 0xfffffff800027812 */ /* 0x000fe200078ec0ff */
[----:B------:R-:W-:Y:S01]  /*0c20*/  IMAD.IADD R4, R217, 0x1, -R4 ;  /* 0x00000001d9047824 */ /* 0x000fe200078e0a04 */
[----:B------:R-:W-:Y:S02]  /*0c30*/  LOP3.LUT R3, R3, 0x1ffffffe, RZ, 0xc0, !PT ;  /* 0x1ffffffe03037812 */ /* 0x000fe400078ec0ff */
[----:B------:R-:W-:Y:S01]  /*0c40*/  LOP3.LUT R10, R10, 0xfffffff8, RZ, 0xc0, !PT ;  /* 0xfffffff80a0a7812 */ /* 0x000fe200078ec0ff */
[----:B------:R-:W-:Y:S01]  /*0c50*/  IMAD.IADD R17, R223, 0x1, -R2 ;  /* 0x00000001df117824 */ /* 0x000fe200078e0a02 */
[----:B------:R-:W-:Y:S02]  /*0c60*/  IADD3 R3, R6, -R3, RZ ;  /* 0x8000000306037210 */ /* 0x000fe40007ffe0ff */
[----:B------:R-:W-:Y:S01]  /*0c70*/  LOP3.LUT R6, R7, 0x7ffffffc, RZ, 0xc0, !PT ;  /* 0x7ffffffc07067812 */ /* 0x000fe200078ec0ff */
[----:B------:R-:W-:Y:S01]  /*0c80*/  IMAD.IADD R9, R9, 0x1, -R10 ;  /* 0x0000000109097824 */ /* 0x000fe200078e0a0a */
[----:B------:R-:W-:Y:S01]  /*0c90*/  LEA.HI R8, R8, R201, RZ, 0x5 ;  /* 0x000000c908087211 */ /* 0x000fe200078f28ff */
[----:B------:R-:W-:Y:S01]  /*0ca0*/  IMAD.SHL.U32 R2, R17, 0x8, RZ ;  /* 0x0000000811027824 */ /* 0x000fe200078e00ff */
[----:B------:R-:W-:Y:S01]  /*0cb0*/  SHF.R.S32.HI R200, RZ, 0x3, R0 ;  /* 0x00000003ffc87819 */ /* 0x000fe20000011400 */
[----:B------:R-:W-:Y:S01]  /*0cc0*/  IMAD.IADD R6, R201, 0x1, -R6 ;  /* 0x00000001c9067824 */ /* 0x000fe200078e0a06 */
[----:B------:R-:W-:Y:S01]  /*0cd0*/  SHF.R.S32.HI R8, RZ, 0x5, R8 ;  /* 0x00000005ff087819 */ /* 0x000fe20000011408 */
[----:B------:R-:W-:Y:S01]  /*0ce0*/  VIADD R16, R2, 0x40 ;  /* 0x0000004002107836 */ /* 0x000fe20000000000 */
[----:B------:R-:W-:Y:S01]  /*0cf0*/  SHF.R.S32.HI R222, RZ, 0x1f, R2 ;  /* 0x0000001fffde7819 */ /* 0x000fe20000011402 */
[----:B------:R-:W-:-:S02]  /*0d00*/  IMAD.SHL.U32 R199, R6, 0x2, RZ ;  /* 0x0000000206c77824 */ /* 0x000fc400078e00ff */
[----:B------:R-:W-:Y:S01]  /*0d10*/  IMAD R9, R8, 0x10, R9 ;  /* 0x0000001008097824 */ /* 0x000fe200078e0209 */
[----:B------:R-:W-:Y:S01]  /*0d20*/  SHF.R.S32.HI R221, RZ, 0x1f, R16 ;  /* 0x0000001fffdd7819 */ /* 0x000fe20000011410 */
[C---:B------:R-:W-:Y:S01]  /*0d30*/  VIADD R198, R199.reuse, 0x8 ;  /* 0x00000008c7c67836 */ /* 0x040fe20000000000 */
[C---:B------:R-:W-:Y:S01]  /*0d40*/  IADD3 R192, R199.reuse, 0x38, RZ ;  /* 0x00000038c7c07810 */ /* 0x040fe20007ffe0ff */
[C---:B------:R-:W-:Y:S02]  /*0d50*/  VIADD R197, R199.reuse, 0x10 ;  /* 0x00000010c7c57836 */ /* 0x040fe40000000000 */
[C---:B------:R-:W-:Y:S01]  /*0d60*/  VIADD R196, R199.reuse, 0x18 ;  /* 0x00000018c7c47836 */ /* 0x040fe20000000000 */
[----:B------:R-:W-:Y:S01]  /*0d70*/  SHF.R.S32.HI R216, RZ, 0x1f, R198 ;  /* 0x0000001fffd87819 */ /* 0x000fe200000114c6 */
        /* <DEDUP_REMOVED lines=20> */
[----:B------:R-:W-:Y:S01]  /*0ec0*/  VIADD R18, R199, 0x78 ;  /* 0x00000078c7127836 */ /* 0x000fe20000000000 */
[----:B------:R-:W-:Y:S01]  /*0ed0*/  SHF.R.S32.HI R205, RZ, 0x1f, R23 ;  /* 0x0000001fffcd7819 */ /* 0x000fe20000011417 */
[----:B------:R-:W-:Y:S01]  /*0ee0*/  IMAD R218, R4, 0x40, R9 ;  /* 0x0000004004da7824 */ /* 0x000fe200078e0209 */
[----:B------:R-:W-:-:S02]  /*0ef0*/  SHF.R.S32.HI R204, RZ, 0x1f, R22 ;  /* 0x0000001fffcc7819 */ /* 0x000fc40000011416 */
[----:B------:R-:W-:Y:S01]  /*0f00*/  SHF.R.S32.HI R203, RZ, 0x1f, R19 ;  /* 0x0000001fffcb7819 */ /* 0x000fe20000011413 */
[----:B------:R-:W-:Y:S01]  /*0f10*/  IMAD R219, R3, 0x8, R218 ;  /* 0x0000000803db7824 */ /* 0x000fe200078e02da */
[----:B------:R-:W-:-:S07]  /*0f20*/  SHF.R.S32.HI R202, RZ, 0x1f, R18 ;  /* 0x0000001fffca7819 */ /* 0x000fce0000011412 */
.L_x_274:
[----:B012-4-:R-:W0:Y:S01]  /*0f30*/  LDC.64 R4, c[0x0][0xc88] ;  /* 0x00032200ff047b82 */ /* 0x017e220000000a00 */
[----:B------:R-:W-:Y:S01]  /*0f40*/  ULDC.64 UR8, c[0x0][0xa28] ;  /* 0x00028a0000087ab9 */ /* 0x000fe20000000a00 */
[----:B------:R-:W-:Y:S01]  /*0f50*/  ULDC.64 UR10, c[0x0][0xa20] ;  /* 0x00028800000a7ab9 */ /* 0x000fe20000000a00 */
[----:B------:R-:W-:Y:S01]  /*0f60*/  ULDC UR4, c[0x0][0x424] ;  /* 0x0001090000047ab9 */ /* 0x000fe20000000800 */
[----:B------:R-:W-:Y:S01]  /*0f70*/  ULDC UR7, c[0x0][0x2f0] ;  /* 0x0000bc0000077ab9 */ /* 0x000fe20000000800 */
[----:B0-----:R-:W-:-:S06]  /*0f80*/  IMAD.WIDE R4, R35, 0x4, R4 ;  /* 0x0000000423047825 */ /* 0x001fcc00078e0204 */
[----:B------:R-:W2:Y:S01]  /*0f90*/  LDG.E R4, desc[UR50][R4.64] ;  /* 0x0000003204047981 */ /* 0x000ea2000c1e1900 */
[----:B------:R-:W-:Y:S02]  /*0fa0*/  UISETP.NE.U32.AND UP0, UPT, UR8, URZ, UPT ;  /* 0x0000003f0800728c */ /* 0x000fe4000bf05070 */
[----:B------:R-:W-:Y:S02]  /*0fb0*/  UISETP.NE.U32.AND UP1, UPT, UR10, URZ, UPT ;  /* 0x0000003f0a00728c */ /* 0x000fe4000bf25070 */
[----:B------:R-:W-:Y:S02]  /*0fc0*/  UISETP.NE.AND.EX UP0, UPT, UR9, URZ, UPT, UP0 ;  /* 0x0000003f0900728c */ /* 0x000fe4000bf05300 */
[----:B------:R-:W-:-:S04]  /*0fd0*/  UISETP.NE.AND.EX UP1, UPT, UR11, URZ, UPT, UP1 ;  /* 0x0000003f0b00728c */ /* 0x000fc8000bf25310 */
[----:B------:R-:W-:Y:S02]  /*0fe0*/  PLOP3.LUT P0, PT, PT, PT, UP0, 0x80, 0x0 ;  /* 0x000000000000781c */ /* 0x000fe40003f0f008 */
[----:B------:R-:W-:Y:S02]  /*0ff0*/  PLOP3.LUT P1, PT, PT, PT, UP1, 0x80, 0x0 ;  /* 0x000000000000781c */ /* 0x000fe40003f2f018 */
[----:B--2---:R-:W-:-:S13]  /*1000*/  R2UR UR37, R4 ;  /* 0x00000000042572ca */ /* 0x004fda00000e0000 */
[----:B------:R-:W-:Y:S02]  /*1010*/  USHF.R.S32.HI UR38, URZ, 0x1f, UR37 ;  /* 0x0000001f3f267899 */ /* 0x000fe40008011425 */
[----:B------:R-:W-:-:S04]  /*1020*/  @UP0 ULEA UR8, UP2, UR37, UR8, 0x2 ;  /* 0x0000000825080291 */ /* 0x000fc8000f84103f */
[----:B------:R-:W-:Y:S02]  /*1030*/  @UP0 ULEA.HI.X UR9, UR37, UR9, UR38, 0x2, UP2 ;  /* 0x0000000925090291 */ /* 0x000fe400090f1426 */
[----:B------:R-:W-:Y:S01]  /*1040*/  @UP1 ULEA UR10, UP0, UR37, UR10, 0x2 ;  /* 0x0000000a250a1291 */ /* 0x000fe2000f80103f */
[----:B------:R-:W-:-:S03]  /*1050*/  IMAD.U32 R4, RZ, RZ, UR8 ;  /* 0x00000008ff047e24 */ /* 0x000fc6000f8e00ff */
[----:B------:R-:W-:Y:S01]  /*1060*/  @UP1 ULEA.HI.X UR11, UR37, UR11, UR38, 0x2, UP0 ;  /* 0x0000000b250b1291 */ /* 0x000fe200080f1426 */
[----:B------:R-:W-:Y:S01]  /*1070*/  IMAD.U32 R5, RZ, RZ, UR9 ;  /* 0x00000009ff057e24 */ /* 0x000fe2000f8e00ff */
[----:B------:R-:W-:Y:S01]  /*1080*/  ULDC.64 UR8, c[0x0][0x418] ;  /* 0x0001060000087ab9 */ /* 0x000fe20000000a00 */
[----:B------:R-:W-:-:S03]  /*1090*/  IMAD.U32 R6, RZ, RZ, UR10 ;  /* 0x0000000aff067e24 */ /* 0x000fc6000f8e00ff */
[----:B---3--:R-:W-:Y:S01]  /*10a0*/  MOV R7, UR11 ;  /* 0x0000000b00077c02 */ /* 0x008fe20008000f00 */
[----:B------:R-:W2:Y:S04]  /*10b0*/  @P0 LDG.E R4, desc[UR50][R4.64] ;  /* 0x0000003204040981 */ /* 0x000ea8000c1e1900 */
[----:B------:R-:W3:Y:S01]  /*10c0*/  @P1 LDG.E R6, desc[UR50][R6.64] ;  /* 0x0000003206061981 */ /* 0x000ee2000c1e1900 */
[----:B------:R-:W-:Y:S01]  /*10d0*/  UISETP.NE.U32.AND UP0, UPT, UR8, URZ, UPT ;  /* 0x0000003f0800728c */ /* 0x000fe2000bf05070 */
[----:B------:R-:W-:Y:S01]  /*10e0*/  UMOV UR53, URZ ;  /* 0x0000003f00357c82 */ /* 0x000fe20008000000 */
[----:B------:R-:W-:Y:S02]  /*10f0*/  ULOP3.LUT UR8, UR5, 0xff000000, URZ, 0xc0, !UPT ;  /* 0xff00000005087892 */ /* 0x000fe4000f8ec03f */
[----:B------:R-:W-:Y:S01]  /*1100*/  UISETP.NE.AND.EX UP0, UPT, UR9, URZ, UPT, UP0 ;  /* 0x0000003f0900728c */ /* 0x000fe2000bf05300 */
[----:B------:R-:W-:-:S03]  /*1110*/  UMOV UR39, UR6 ;  /* 0x0000000600277c82 */ /* 0x000fc60008000000 */
[----:B------:R-:W-:-:S04]  /*1120*/  USEL UR4, UR4, 0x1, UP0 ;  /* 0x0000000104047887 */ /* 0x000fc80008000000 */
[----:B------:R-:W-:Y:S01]  /*1130*/  UIMAD UR4, UR4, UR7, URZ ;  /* 0x00000007040472a4 */ /* 0x000fe2000f8e023f */
[----:B--2---:R-:W-:-:S06]  /*1140*/  @P0 R2UR UR53, R4 ;  /* 0x00000000043502ca */ /* 0x004fcc00000e0000 */
[----:B---3--:R-:W-:Y:S01]  /*1150*/  @P1 R2UR UR4, R6 ;  /* 0x00000000060412ca */ /* 0x008fe200000e0000 */
[----:B-----5:R-:W-:-:S14]  /*1160*/  @P1 BRA `(.L_x_225) ;  /* 0x0000000000341947 */ /* 0x020fdc0003800000 */
[----:B------:R-:W-:Y:S02]  /*1170*/  ULDC.64 UR6, c[0x0][0xa08] ;  /* 0x0002820000067ab9 */ /* 0x000fe40000000a00 */
[----:B------:R-:W-:-:S04]  /*1180*/  ISETP.NE.U32.AND P0, PT, RZ, UR6, PT ;  /* 0x00000006ff007c0c */ /* 0x000fc8000bf05070 */
[----:B------:R-:W-:-:S13]  /*1190*/  ISETP.NE.AND.EX P0, PT, RZ, UR7, PT, P0 ;  /* 0x00000007ff007c0c */ /* 0x000fda000bf05300 */
[----:B------:R-:W-:Y:S05]  /*11a0*/  @!P0 BRA `(.L_x_225) ;  /* 0x0000000000248947 */ /* 0x000fea0003800000 */
[----:B------:R-:W-:Y:S02]  /*11b0*/  ULDC.64 UR6, c[0x0][0xa08] ;  /* 0x0002820000067ab9 */ /* 0x000fe40000000a00 */
[----:B------:R-:W-:-:S06]  /*11c0*/  UIMAD.WIDE UR6, UR37, 0x4, UR6 ;  /* 0x00000004250678a5 */ /* 0x000fcc000f8e0206 */
[----:B------:R-:W-:Y:S02]  /*11d0*/  IMAD.U32 R4, RZ, RZ, UR6 ;  /* 0x00000006ff047e24 */ /* 0x000fe4000f8e00ff */
[----:B------:R-:W-:-:S05]  /*11e0*/  IMAD.U32 R5, RZ, RZ, UR7 ;  /* 0x00000007ff057e24 */ /* 0x000fca000f8e00ff */
[----:B------:R-:W2:Y:S04]  /*11f0*/  LDG.E R3, desc[UR50][R4.64] ;  /* 0x0000003204037981 */ /* 0x000ea8000c1e1900 */
[----:B------:R-:W3:Y:S01]  /*1200*/  LDG.E R0, desc[UR50][R4.64+0x4] ;  /* 0x0000043204007981 */ /* 0x000ee2000c1e1900 */
[----:B--2---:R-:W-:Y:S02]  /*1210*/  R2UR UR4, R3 ;  /* 0x00000000030472ca */ /* 0x004fe400000e0000 */
[----:B---3--:R-:W-:-:S13]  /*1220*/  R2UR UR6, R0 ;  /* 0x00000000000672ca */ /* 0x008fda00000e0000 */
[----:B------:R-:W-:-:S12]  /*1230*/  UIADD3 UR4, -UR4, UR6, URZ ;  /* 0x0000000604047290 */ /* 0x000fd8000fffe13f */
.L_x_225:
[----:B------:R-:W-:Y:S02]  /*1240*/  UIADD3 UR53, -UR53, UR4, URZ ;  /* 0x0000000435357290 */ /* 0x000fe4000fffe13f */
[----:B------:R-:W-:Y:S02]  /*1250*/  ULOP3.LUT UR4, UR5, 0xff0000, URZ, 0xc0, !UPT ;  /* 0x00ff000005047892 */ /* 0x000fe4000f8ec03f */
[----:B------:R-:W-:Y:S02]  /*1260*/  UISETP.GE.AND UP0, UPT, UR53, 0x1, UPT ;  /* 0x000000013500788c */ /* 0x000fe4000bf06270 */
[----:B------:R-:W-:Y:S02]  /*1270*/  UIADD3 UR6, UR53, 0x9f, URZ ;  /* 0x0000009f35067890 */ /* 0x000fe4000fffe03f */
[----:B------:R-:W-:Y:S02]  /*1280*/  USHF.R.U32.HI UR8, URZ, 0x8, UR8 ;  /* 0x000000083f087899 */ /* 0x000fe40008011608 */
[----:B------:R-:W-:Y:S01]  /*1290*/  PLOP3.LUT P0, PT, PT, PT, UP0, 0x80, 0x0 ;  /* 0x000000000000781c */ /* 0x000fe20003f0f008 */
[----:B------:R-:W-:-:S02]  /*12a0*/  UIMAD.WIDE UR6, UR6, 0x66666667, URZ ;  /* 0x66666667060678a5 */ /* 0x000fc4000f8e023f */
[----:B------:R-:W-:Y:S02]  /*12b0*/  ULEA.HI UR8, UR4, UR8, URZ, 0x10 ;  /* 0x0000000804087291 */ /* 0x000fe4000f8f803f */
[----:B------:R-:W-:Y:S02]  /*12c0*/  USHF.R.U32.HI UR6, URZ, 0x1f, UR7 ;  /* 0x0000001f3f067899 */ /* 0x000fe40008011607 */
[----:B------:R-:W-:Y:S02]  /*12d0*/  ULOP3.LUT UR40, UR8, 0xff, URZ, 0xc0, !UPT ;  /* 0x000000ff08287892 */ /* 0x000fe4000f8ec03f */
[----:B------:R-:W-:Y:S01]  /*12e0*/  ULOP3.LUT UR41, UR5, 0xffff, URZ, 0xc0, !UPT ;  /* 0x0000ffff05297892 */ /* 0x000fe2000f8ec03f */
[----:B------:R-:W-:Y:S01]  /*12f0*/  UMOV UR4, URZ ;  /* 0x0000003f00047c82 */ /* 0x000fe20008000000 */
[----:B------:R-:W-:Y:S02]  /*1300*/  USHF.R.U32.HI UR44, URZ, 0x10, UR8 ;  /* 0x000000103f2c7899 */ /* 0x000fe40008011608 */
[----:B------:R-:W-:Y:S01]  /*1310*/  ULEA.HI.SX32 UR9, UR7, UR6, 0x1a ;  /* 0x0000000607097291 */ /* 0x000fe2000f8fd23f */
[----:B------:R-:W-:Y:S11]  /*1320*/  @!P0 BRA `(.L_x_226) ;  /* 0x0000000000908947 */ /* 0x000ff60003800000 */
[----:B------:R-:W-:Y:S01]  /*1330*/  UISETP.NE.AND UP0, UPT, UR44, URZ, UPT ;  /* 0x0000003f2c00728c */ /* 0x000fe2000bf05270 */
[----:B------:R-:W-:-:S03]  /*1340*/  ULDC UR4, c[0x0][0x9f0] ;  /* 0x00027c0000047ab9 */ /* 0x000fc60000000800 */
[----:B------:R-:W-:-:S03]  /*1350*/  USEL UR10, UR44, UR4, UP0 ;  /* 0x000000042c0a7287 */ /* 0x000fc60008000000 */
[----:B------:R-:W-:Y:S01]  /*1360*/  UMOV UR4, URZ ;  /* 0x0000003f00047c82 */ /* 0x000fe20008000000 */
[----:B------:R-:W-:Y:S02]  /*1370*/  UIADD3 UR6, UR9, -0x1, UR10 ;  /* 0xffffffff09067890 */ /* 0x000fe4000fffe00a */
[----:B------:R-:W-:-:S04]  /*1380*/  IMAD.U32 R4, RZ, RZ, UR10 ;  /* 0x0000000aff047e24 */ /* 0x000fc8000f8e00ff */
[----:B------:R-:W-:Y:S01]  /*1390*/  IMAD.U32 R5, RZ, RZ, UR6 ;  /* 0x00000006ff057e24 */ /* 0x000fe2000f8e00ff */
[-C--:B------:R-:W-:Y:S01]  /*13a0*/  IABS R0, R4.reuse ;  /* 0x0000000400007213 */ /* 0x080fe20000000000 */
[----:B------:R-:W-:Y:S01]  /*13b0*/  ULOP3.LUT UR6, UR6, UR10, URZ, 0x3c, !UPT ;  /* 0x0000000a06067292 */ /* 0x000fe2000f8e3c3f */
[----:B------:R-:W-:Y:S02]  /*13c0*/  IABS R6, R4 ;  /* 0x0000000400067213 */ /* 0x000fe40000000000 */
[----:B------:R-:W-:Y:S02]  /*13d0*/  R2UR UR11, R0 ;  /* 0x00000000000b72ca */ /* 0x000fe400000e0000 */
[----:B------:R-:W-:-:S05]  /*13e0*/  IABS R5, R5 ;  /* 0x0000000500057213 */ /* 0x000fca0000000000 */
[----:B------:R-:W-:-:S05]  /*13f0*/  IMAD.MOV.U32 R4, RZ, RZ, R5 ;  /* 0x000000ffff047224 */ /* 0x000fca00078e0005 */
[----:B------:R-:W-:Y:S01]  /*1400*/  R2UR UR8, R4 ;  /* 0x00000000040872ca */ /* 0x000fe200000e0000 */
        /* <DEDUP_REMOVED lines=22> */
.L_x_226:
[----:B------:R-:W-:Y:S01]  /*1570*/  UIMAD UR42, UR40, UR4, URZ ;  /* 0x00000004282a72a4 */ /* 0x000fe2000f8e023f */
[----:B------:R-:W-:Y:S01]  /*1580*/  IMAD.U32 R0, RZ, RZ, UR9 ;  /* 0x00000009ff007e24 */ /* 0x000fe2000f8e00ff */
[----:B------:R-:W-:Y:S01]  /*1590*/  PLOP3.LUT P0, PT, PT, PT, PT, 0x80, 0x0 ;  /* 0x000000000000781c */ /* 0x000fe20003f0f070 */
[----:B------:R-:W-:Y:S01]  /*15a0*/  IMAD.U32 R3, RZ, RZ, UR4 ;  /* 0x00000004ff037e24 */ /* 0x000fe2000f8e00ff */
[----:B------:R-:W-:Y:S02]  /*15b0*/  CS2R R28, SRZ ;  /* 0x00000000001c7805 */ /* 0x000fe4000001ff00 */
[----:B------:R-:W-:Y:S02]  /*15c0*/  CS2R R6, SRZ ;  /* 0x0000000000067805 */ /* 0x000fe4000001ff00 */
[----:B------:R-:W-:Y:S02]  /*15d0*/  CS2R R48, SRZ ;  /* 0x0000000000307805 */ /* 0x000fe4000001ff00 */
[----:B------:R-:W-:-:S02]  /*15e0*/  CS2R R26, SRZ ;  /* 0x00000000001a7805 */ /* 0x000fc4000001ff00 */
[----:B------:R-:W-:Y:S01]  /*15f0*/  VIADDMNMX R0, R3, UR42, R0, PT ;  /* 0x0000002a03007c46 */ /* 0x000fe2000b800100 */
[----:B------:R-:W-:Y:S01]  /*1600*/  IMAD.MOV.U32 R3, RZ, RZ, RZ ;  /* 0x000000ffff037224 */ /* 0x000fe200078e00ff */
[----:B------:R-:W-:Y:S01]  /*1610*/  CS2R R8, SRZ ;  /* 0x0000000000087805 */ /* 0x000fe2000001ff00 */
[----:B------:R-:W-:Y:S01]  /*1620*/  IMAD.MOV.U32 R25, RZ, RZ, RZ ;  /* 0x000000ffff197224 */ /* 0x000fe200078e00ff */
[----:B------:R-:W-:Y:S01]  /*1630*/  R2UR UR52, R0 ;  /* 0x00000000003472ca */ /* 0x000fe200000e0000 */
[----:B------:R-:W-:Y:S01]  /*1640*/  IMAD.MOV.U32 R0, RZ, RZ, RZ ;  /* 0x000000ffff007224 */ /* 0x000fe200078e00ff */
[----:B------:R-:W-:Y:S02]  /*1650*/  CS2R R10, SRZ ;  /* 0x00000000000a7805 */ /* 0x000fe4000001ff00 */
[----:B------:R-:W-:Y:S02]  /*1660*/  CS2R R12, SRZ ;  /* 0x00000000000c7805 */ /* 0x000fe4000001ff00 */
[----:B------:R-:W-:-:S02]  /*1670*/  CS2R R14, SRZ ;  /* 0x00000000000e7805 */ /* 0x000fc4000001ff00 */
[----:B------:R-:W-:Y:S02]  /*1680*/  CS2R R20, SRZ ;  /* 0x0000000000147805 */ /* 0x000fe4000001ff00 */
[----:B------:R-:W-:Y:S02]  /*1690*/  MOV R47, RZ ;  /* 0x000000ff002f7202 */ /* 0x000fe40000000f00 */
[----:B------:R-:W-:Y:S02]  /*16a0*/  CS2R R44, SRZ ;  /* 0x00000000002c7805 */ /* 0x000fe4000001ff00 */
[----:B------:R-:W-:Y:S02]  /*16b0*/  CS2R R52, SRZ ;  /* 0x0000000000347805 */ /* 0x000fe4000001ff00 */
[----:B------:R-:W-:Y:S01]  /*16c0*/  CS2R R40, SRZ ;  /* 0x0000000000287805 */ /* 0x000fe2000001ff00 */
[----:B------:R-:W-:Y:S01]  /*16d0*/  IMAD.MOV.U32 R50, RZ, RZ, RZ ;  /* 0x000000ffff327224 */ /* 0x000fe200078e00ff */
[----:B------:R-:W-:Y:S01]  /*16e0*/  CS2R R54, SRZ ;  /* 0x0000000000367805 */ /* 0x000fe2000001ff00 */
[----:B------:R-:W-:Y:S01]  /*16f0*/  IMAD.MOV.U32 R37, RZ, RZ, RZ ;  /* 0x000000ffff257224 */ /* 0x000fe200078e00ff */
[----:B------:R-:W-:Y:S01]  /*1700*/  UISETP.GT.AND UP0, UPT, UR52, UR42, UPT ;  /* 0x0000002a3400728c */ /* 0x000fe2000bf04270 */
[----:B------:R-:W-:Y:S01]  /*1710*/  CS2R R56, SRZ ;  /* 0x0000000000387805 */ /* 0x000fe2000001ff00 */
[----:B------:R-:W-:Y:S01]  /*1720*/  IMAD.MOV.U32 R64, RZ, RZ, RZ ;  /* 0x000000ffff407224 */ /* 0x000fe200078e00ff */
[----:B------:R-:W-:-:S02]  /*1730*/  CS2R R88, SRZ ;  /* 0x0000000000587805 */ /* 0x000fc4000001ff00 */
[----:B------:R-:W-:Y:S02]  /*1740*/  CS2R R62, SRZ ;  /* 0x00000000003e7805 */ /* 0x000fe4000001ff00 */
[----:B------:R-:W-:Y:S02]  /*1750*/  CS2R R58, SRZ ;  /* 0x00000000003a7805 */ /* 0x000fe4000001ff00 */
[----:B------:R-:W-:Y:S02]  /*1760*/  PLOP3.LUT P1, PT, PT, PT, UP0, 0x80, 0x0 ;  /* 0x000000000000781c */ /* 0x000fe40003f2f008 */
[----:B------:R-:W-:Y:S02]  /*1770*/  CS2R R90, SRZ ;  /* 0x00000000005a7805 */ /* 0x000fe4000001ff00 */
[----:B------:R-:W-:Y:S02]  /*1780*/  CS2R R68, SRZ ;  /* 0x0000000000447805 */ /* 0x000fe4000001ff00 */
[----:B------:R-:W-:-:S02]  /*1790*/  CS2R R70, SRZ ;  /* 0x0000000000467805 */ /* 0x000fc4000001ff00 */
[----:B------:R-:W-:Y:S01]  /*17a0*/  CS2R R66, SRZ ;  /* 0x0000000000427805 */ /* 0x000fe2000001ff00 */
[----:B------:R-:W-:Y:S01]  /*17b0*/  IMAD.MOV.U32 R60, RZ, RZ, RZ ;  /* 0x000000ffff3c7224 */ /* 0x000fe200078e00ff */
[----:B------:R-:W-:Y:S02]  /*17c0*/  CS2R R76, SRZ ;  /* 0x00000000004c7805 */ /* 0x000fe4000001ff00 */
[----:B------:R-:W-:Y:S02]  /*17d0*/  CS2R R72, SRZ ;  /* 0x0000000000487805 */ /* 0x000fe4000001ff00 */
[----:B------:R-:W-:Y:S02]  /*17e0*/  CS2R R78, SRZ ;  /* 0x00000000004e7805 */ /* 0x000fe4000001ff00 */
[----:B------:R-:W-:Y:S02]  /*17f0*/  CS2R R74, SRZ ;  /* 0x00000000004a7805 */ /* 0x000fe4000001ff00 */
[----:B------:R-:W-:-:S02]  /*1800*/  CS2R R84, SRZ ;  /* 0x0000000000547805 */ /* 0x000fc4000001ff00 */
[----:B------:R-:W-:Y:S02]  /*1810*/  CS2R R80, SRZ ;  /* 0x0000000000507805 */ /* 0x000fe4000001ff00 */
[----:B------:R-:W-:Y:S02]  /*1820*/  CS2R R86, SRZ ;  /* 0x0000000000567805 */ /* 0x000fe4000001ff00 */
[----:B------:R-:W-:Y:S01]  /*1830*/  CS2R R82, SRZ ;  /* 0x0000000000527805 */ /* 0x000fe2000001ff00 */
[----:B------:R-:W-:Y:S06]  /*1840*/  @!P1 BRA `(.L_x_227) ;  /* 0x0000007800f89947 */ /* 0x000fec0003800000 */
[----:B------:R-:W0:Y:S01]  /*1850*/  SHFL.IDX PT, R0, R217, RZ, 0x1f ;  /* 0x00001fffd9007589 */ /* 0x000e2200000e0000 */
[----:B------:R-:W1:Y:S01]  /*1860*/  S2UR UR49, SR_CgaCtaId ;  /* 0x00000000003179c3 */ /* 0x000e620000008800 */
[----:B------:R-:W-:Y:S01]  /*1870*/  UMOV UR54, 0x400 ;  /* 0x0000040000367882 */ /* 0x000fe20000000000 */
[----:B0-----:R-:W-:Y:S01]  /*1880*/  R2UR UR43, R0 ;  /* 0x00000000002b72ca */ /* 0x001fe200000e0000 */
[----:B-1----:R-:W-:-:S04]  /*1890*/  ULEA UR54, UR49, UR54, 0x18 ;  /* 0x0000003631367291 */ /* 0x002fc8000f8ec03f */
[----:B------:R-:W-:-:S04]  /*18a0*/  UIADD3 UR5, UR54, 0x14400, URZ ;  /* 0x0001440036057890 */ /* 0x000fc8000fffe03f */
[----:B------:R-:W-:-:S04]  /*18b0*/  ULOP3.LUT UP0, URZ, UR5, 0x9f, URZ, 0xc0, !UPT ;  /* 0x0000009f053f7892 */ /* 0x000fc8000f80c03f */
[----:B------:R-:W-:Y:S02]  /*18c0*/  ULEA.HI UR4, UR43, UR43, URZ, 0x1 ;  /* 0x0000002b2b047291 */ /* 0x000fe4000f8f083f */
[----:B------:R-:W-:Y:S02]  /*18d0*/  PLOP3.LUT P0, PT, PT, PT, UP0, 0x80, 0x0 ;  /* 0x000000000000781c */ /* 0x000fe40003f0f008 */
        /* <DEDUP_REMOVED lines=14> */
[----:B------:R-:W-:Y:S01]  /*19c0*/  MOV R13, RZ ;  /* 0x000000ff000d7202 */ /* 0x000fe20000000f00 */
[----:B------:R-:W-:Y:S02]  /*19d0*/  IMAD.U32 R6, RZ, RZ, UR4 ;  /* 0x00000004ff067e24 */ /* 0x000fe4000f8e00ff */
[----:B------:R-:W-:-:S02]  /*19e0*/  IMAD.U32 R7, RZ, RZ, UR5 ;  /* 0x00000005ff077e24 */ /* 0x000fc4000f8e00ff */
[----:B------:R-:W-:Y:S02]  /*19f0*/  IMAD.U32 R11, RZ, RZ, UR7 ;  /* 0x00000007ff0b7e24 */ /* 0x000fe4000f8e00ff */
[----:B------:R-:W-:Y:S02]  /*1a00*/  IMAD.MOV.U32 R8, RZ, RZ, 0x70 ;  /* 0x00000070ff087424 */ /* 0x000fe400078e00ff */
[----:B0-----:R-:W-:-:S07]  /*1a10*/  IMAD.MOV.U32 R12, RZ, RZ, 0x1 ;  /* 0x00000001ff0c7424 */ /* 0x001fce00078e00ff */
[----:B------:R-:W-:-:S07]  /*1a20*/  LEPC R20, `(.L_x_228) ;  /* 0x000000001014794e */ /* 0x000fce0000000000 */
[----:B-1----:R-:W-:Y:S05]  /*1a30*/  CALL.ABS.NOINC R14 ;  /* 0x000000000e007343 */ /* 0x002fea0003c00000 */
.L_x_228:
[----:B------:R-:W-:Y:S01]  /*1a40*/  ULDC.64 UR6, c[0x0][0x998] ;  /* 0x0002660000067ab9 */ /* 0x000fe20000000a00 */
[----:B------:R-:W-:Y:S01]  /*1a50*/  ULDC.64 UR4, c[0x0][0x990] ;  /* 0x0002640000047ab9 */ /* 0x000fe20000000a00 */
[----:B------:R-:W-:Y:S02]  /*1a60*/  ISETP.NE.U32.AND P1, PT, RZ, UR6, PT ;  /* 0x00000006ff007c0c */ /* 0x000fe4000bf25070 */
[----:B------:R-:W-:Y:S02]  /*1a70*/  ISETP.NE.U32.AND P0, PT, RZ, UR4, PT ;  /* 0x00000004ff007c0c */ /* 0x000fe4000bf05070 */
[----:B------:R-:W-:Y:S02]  /*1a80*/  ISETP.NE.AND.EX P1, PT, RZ, UR7, PT, P1 ;  /* 0x00000007ff007c0c */ /* 0x000fe4000bf25310 */
[----:B------:R-:W-:-:S11]  /*1a90*/  ISETP.NE.AND.EX P0, PT, RZ, UR5, PT, P0 ;  /* 0x00000005ff007c0c */ /* 0x000fd6000bf05300 */
[----:B------:R-:W0:Y:S08]  /*1aa0*/  @P1 LDC.64 R8, c[0x0][0x9b8] ;  /* 0x00026e00ff081b82 */ /* 0x000e300000000a00 */
[----:B------:R-:W1:Y:S08]  /*1ab0*/  @P0 LDC.64 R6, c[0x0][0x9a8] ;  /* 0x00026a00ff060b82 */ /* 0x000e700000000a00 */
[----:B------:R-:W2:Y:S08]  /*1ac0*/  @P1 LDC.64 R12, c[0x0][0x9c0] ;  /* 0x00027000ff0c1b82 */ /* 0x000eb00000000a00 */
[----:B------:R-:W3:Y:S01]  /*1ad0*/  @P0 LDC.64 R10, c[0x0][0x9b0] ;  /* 0x00026c00ff0a0b82 */ /* 0x000ee20000000a00 */
[----:B0-----:R-:W-:-:S04]  /*1ae0*/  @P1 IMAD R4, R8, UR38, RZ ;  /* 0x0000002608041c24 */ /* 0x001fc8000f8e02ff */
[----:B------:R-:W-:Y:S02]  /*1af0*/  @P1 IMAD R9, R9, UR37, R4 ;  /* 0x0000002509091c24 */ /* 0x000fe4000f8e0204 */
[C---:B-1----:R-:W-:Y:S02]  /*1b00*/  @P0 IMAD R0, R6.reuse, UR38, RZ ;  /* 0x0000002606000c24 */ /* 0x042fe4000f8e02ff */
[----:B------:R-:W-:-:S04]  /*1b10*/  @P0 IMAD.WIDE.U32 R4, R6, UR37, RZ ;  /* 0x0000002506040c25 */ /* 0x000fc8000f8e00ff */
[----:B------:R-:W-:Y:S02]  /*1b20*/  @P0 IMAD R3, R7, UR37, R0 ;  /* 0x0000002507030c24 */ /* 0x000fe4000f8e0200 */
[----:B------:R-:W-:-:S04]  /*1b30*/  @P1 IMAD.WIDE.U32 R6, R8, UR37, RZ ;  /* 0x0000002508061c25 */ /* 0x000fc8000f8e00ff */
[----:B------:R-:W-:Y:S02]  /*1b40*/  @P1 IMAD.IADD R7, R7, 0x1, R9 ;  /* 0x0000000107071824 */ /* 0x000fe400078e0209 */
[----:B------:R-:W-:Y:S02]  /*1b50*/  @P0 IMAD.IADD R5, R5, 0x1, R3 ;  /* 0x0000000105050824 */ /* 0x000fe400078e0203 */
[----:B--2---:R-:W-:-:S04]  /*1b60*/  @P1 IMAD.WIDE.U32 R8, R12, UR41, R6 ;  /* 0x000000290c081c25 */ /* 0x004fc8000f8e0006 */
[----:B---3--:R-:W-:Y:S01]  /*1b70*/  @P0 IMAD.WIDE.U32 R4, R10, UR41, R4 ;  /* 0x000000290a040c25 */ /* 0x008fe2000f8e0004 */
[----:B------:R-:W-:-:S03]  /*1b80*/  @P1 LEA R10, P3, R8, UR6, 0x2 ;  /* 0x00000006080a1c11 */ /* 0x000fc6000f8610ff */
[----:B------:R-:W-:Y:S01]  /*1b90*/  @P1 IMAD R3, R13, UR41, R9 ;  /* 0x000000290d031c24 */ /* 0x000fe2000f8e0209 */
[----:B------:R-:W-:Y:S01]  /*1ba0*/  @P0 LEA R6, P2, R4, UR4, 0x2 ;  /* 0x0000000404060c11 */ /* 0x000fe2000f8410ff */
[----:B------:R-:W-:Y:S02]  /*1bb0*/  @P0 IMAD R5, R11, UR41, R5 ;  /* 0x000000290b050c24 */ /* 0x000fe4000f8e0205 */
[----:B------:R-:W-:Y:S01]  /*1bc0*/  IMAD.MOV.U32 R0, RZ, RZ, 0x3f800000 ;  /* 0x3f800000ff007424 */ /* 0x000fe200078e00ff */
[----:B------:R-:W-:Y:S01]  /*1bd0*/  @P1 LEA.HI.X R11, R8, UR7, R3, 0x2, P3 ;  /* 0x00000007080b1c11 */ /* 0x000fe200098f1403 */
[----:B------:R-:W-:Y:S01]  /*1be0*/  IMAD.MOV.U32 R3, RZ, RZ, 0x3f800000 ;  /* 0x3f800000ff037424 */ /* 0x000fe200078e00ff */
[----:B------:R-:W-:-:S03]  /*1bf0*/  @P0 LEA.HI.X R7, R4, UR5, R5, 0x2, P2 ;  /* 0x0000000504070c11 */ /* 0x000fc600090f1405 */
[----:B------:R-:W2:Y:S04]  /*1c00*/  @P1 LDG.E R0, desc[UR50][R10.64] ;  /* 0x000000320a001981 */ /* 0x000ea8000c1e1900 */
[----:B------:R-:W2:Y:S01]  /*1c10*/  @P0 LDG.E R3, desc[UR50][R6.64] ;  /* 0x0000003206030981 */ /* 0x000ea2000c1e1900 */
[----:B------:R-:W-:-:S04]  /*1c20*/  ULEA.HI UR4, UR47, UR47, URZ, 0x1 ;  /* 0x0000002f2f047291 */ /* 0x000fc8000f8f083f */
[----:B------:R-:W-:-:S04]  /*1c30*/  ULOP3.LUT UR4, UR4, 0xfffffffe, URZ, 0xc0, !UPT ;  /* 0xfffffffe04047892 */ /* 0x000fc8000f8ec03f */
[----:B------:R-:W-:-:S06]  /*1c40*/  UIADD3 UR4, UR47, -UR4, URZ ;  /* 0x800000042f047290 */ /* 0x000fcc000fffe03f */
[----:B------:R-:W-:Y:S01]  /*1c50*/  IMAD.U32 R4, RZ, RZ, UR4 ;  /* 0x00000004ff047e24 */ /* 0x000fe2000f8e00ff */
[----:B------:R-:W-:-:S04]  /*1c60*/  ULDC UR4, c[0x0][0x9d8] ;  /* 0x0002760000047ab9 */ /* 0x000fc80000000800 */
[----:B------:R-:W-:-:S04]  /*1c70*/  SHF.L.U32 R4, R4, 0x1f, RZ ;  /* 0x0000001f04047819 */ /* 0x000fc800000006ff */
[----:B------:R-:W0:Y:S01]  /*1c80*/  SYNCS.PHASECHK.TRANS64.TRYWAIT P1, [UR54+0x22800], R4 ;  /* 0x02280004ff0075a7 */ /* 0x000e220008020176 */
[----:B------:R-:W-:-:S05]  /*1c90*/  IMAD.U32 R5, RZ, RZ, UR48 ;  /* 0x00000030ff057e24 */ /* 0x000fca000f8e00ff */
[----:B------:R-:W-:Y:S01]  /*1ca0*/  ISETP.NE.AND P0, PT, R5, 0x3, PT ;  /* 0x000000030500780c */ /* 0x000fe20003f05270 */
[----:B--2---:R-:W-:-:S04]  /*1cb0*/  FMUL.FTZ R0, R3, R0 ;  /* 0x0000000003007220 */ /* 0x004fc80000410000 */
[----:B------:R-:W-:Y:S01]  /*1cc0*/  FMUL.FTZ R0, R0, UR4 ;  /* 0x0000000400007c20 */ /* 0x000fe20008410000 */
[----:B0-----:R-:W-:Y:S07]  /*1cd0*/  @!P1 BRA `(.L_x_229) ;  /* 0x0000012000f49947 */ /* 0x001fee0003800000 */
.L_x_371:
[----:B------:R-:W-:Y:S05]  /*1ce0*/  @!P0 BRA `(.L_x_230) ;  /* 0x0000000000048947 */ /* 0x000fea0003800000 */
[----:B------:R-:W-:Y:S01]  /*1cf0*/  BPT.TRAP 0x1 ;  /* 0x000000040000795c */ /* 0x000fe20000300000 */
.L_x_230:
[----:B0-----:R-:W-:Y:S02]  /*1d00*/  IMAD.U32 R4, RZ, RZ, UR45 ;  /* 0x0000002dff047e24 */ /* 0x001fe4000f8e00ff */
[----:B------:R-:W-:-:S03]  /*1d10*/  IMAD.U32 R3, RZ, RZ, UR46 ;  /* 0x0000002eff037e24 */ /* 0x000fc6000f8e00ff */
[----:B------:R-:W-:Y:S02]  /*1d20*/  LEA R4, R4, UR54, 0x3 ;  /* 0x0000003604047c11 */ /* 0x000fe4000f8e18ff */
[----:B------:R-:W-:-:S04]  /*1d30*/  SHF.L.U32 R3, R3, 0x1f, RZ ;  /* 0x0000001f03037819 */ /* 0x000fc800000006ff */
[----:B------:R0:W1:Y:S01]  /*1d40*/  SYNCS.PHASECHK.TRANS64.TRYWAIT P1, [R4+URZ+0x22830], R3 ;  /* 0x02283003040075a7 */ /* 0x000062000802017f */
[----:B------:R-:W-:Y:S05]  /*1d50*/  @!P0 BRA `(.L_x_231) ;  /* 0x0000000000048947 */ /* 0x000fea0003800000 */
[----:B------:R-:W-:Y:S01]  /*1d60*/  BPT.TRAP 0x1 ;  /* 0x000000040000795c */ /* 0x000fe20000300000 */
.L_x_231:
[----:B-1----:R-:W-:Y:S05]  /*1d70*/  @P1 BRA `(.L_x_232) ;  /* 0x0000000000081947 */ /* 0x002fea0003800000 */
[----:B------:R-:W1:Y:S02]  /*1d80*/  SYNCS.PHASECHK.TRANS64.TRYWAIT P1, [R4+URZ+0x22830], R3 ;  /* 0x02283003040075a7 */ /* 0x000e64000802017f */
[----:B-1----:R-:W-:Y:S05]  /*1d90*/  @!P1 BRA `(.L_x_233) ;  /* 0x0000012000dc9947 */ /* 0x002fea0003800000 */
.L_x_232:
[----:B------:R-:W-:Y:S01]  /*1da0*/  UIADD3 UR4, UR54, 0x18400, URZ ;  /* 0x0001840036047890 */ /* 0x000fe2000fffe03f */
[----:B------:R-:W-:-:S03]  /*1db0*/  IMAD.MOV.U32 R25, RZ, RZ, RZ ;  /* 0x000000ffff197224 */ /* 0x000fc600078e00ff */
[----:B------:R-:W-:-:S04]  /*1dc0*/  USHF.R.U32.HI UR4, URZ, 0x4, UR4 ;  /* 0x000000043f047899 */ /* 0x000fc80008011604 */
[----:B------:R-:W-:-:S06]  /*1dd0*/  ULOP3.LUT UR4, UR4, 0x3fff, URZ, 0xc0, !UPT ;  /* 0x00003fff04047892 */ /* 0x000fcc000f8ec03f */
[----:B01----:R-:W-:Y:S01]  /*1de0*/  IMAD.U32 R3, RZ, RZ, UR4 ;  /* 0x00000004ff037e24 */ /* 0x003fe2000f8e00ff */
[----:B------:R-:W-:Y:S05]  /*1df0*/  WARPSYNC.ALL ;  /* 0x0000000000007948 */ /* 0x000fea0003800000 */
[----:B------:R-:W-:-:S04]  /*1e00*/  LOP3.LUT R3, R3, 0x10000, RZ, 0xfc, !PT ;  /* 0x0001000003037812 */ /* 0x000fc800078efcff */
[----:B------:R-:W-:Y:S01]  /*1e10*/  R2UR UR20, R3 ;  /* 0x00000000031472ca */ /* 0x000fe200000e0000 */
[----:B------:R-:W-:Y:S01]  /*1e20*/  ULOP3.LUT UR12, UR55, 0x10000, URZ, 0xfc, !UPT ;  /* 0x00010000370c7892 */ /* 0x000fe2000f8efc3f */
[----:B------:R-:W-:Y:S01]  /*1e30*/  WARPGROUP.ARRIVE ;  /* 0x00000000000079c5 */ /* 0x000fe20000000000 */
[----:B------:R-:W-:Y:S01]  /*1e40*/  UMOV UR17, 0x40000040 ;  /* 0x4000004000117882 */ /* 0x000fe20000000000 */
[----:B------:R-:W-:Y:S01]  /*1e50*/  UMOV UR19, 0x40000040 ;  /* 0x4000004000137882 */ /* 0x000fe20000000000 */
[----:B------:R-:W-:Y:S01]  /*1e60*/  UMOV UR7, 0x40000040 ;  /* 0x4000004000077882 */ /* 0x000fe20000000000 */
[----:B------:R-:W-:Y:S01]  /*1e70*/  UMOV UR11, 0x40000040 ;  /* 0x40000040000b7882 */ /* 0x000fe20000000000 */
[----:B------:R-:W-:Y:S01]  /*1e80*/  UMOV UR15, 0x40000040 ;  /* 0x40000040000f7882 */ /* 0x000fe20000000000 */
[----:B------:R-:W-:-:S05]  /*1e90*/  UMOV UR16, UR12 ;  /* 0x0000000c00107c82 */ /* 0x000fca0008000000 */
[----:B------:R-:W-:-:S04]  /*1ea0*/  UIMAD UR20, UR45, 0x500, UR20 ;  /* 0x000005002d1478a4 */ /* 0x000fc8000f8e0214 */
[----:B------:R-:W-:Y:S02]  /*1eb0*/  UIADD3 UR4, UR20, 0x100, URZ ;  /* 0x0000010014047890 */ /* 0x000fe4000fffe03f */
[----:B------:R-:W-:Y:S02]  /*1ec0*/  UIADD3 UR5, UR20, 0x200, URZ ;  /* 0x0000020014057890 */ /* 0x000fe4000fffe03f */
[----:B------:R-:W-:Y:S01]  /*1ed0*/  UMOV UR18, UR20 ;  /* 0x0000001400127c82 */ /* 0x000fe20008000000 */
[----:B------:R-:W-:Y:S01]  /*1ee0*/  UIADD3 UR6, UR20, 0x300, URZ ;  /* 0x0000030014067890 */ /* 0x000fe2000fffe03f */
[----:B------:R-:W-:Y:S01]  /*1ef0*/  QGMMA.64x32x32.F32.E4M3.E4M3 R92, gdesc[UR16], RZ, !UPT, gsb0 ;  /* 0x00600000105c79f3 */ /* 0x000fe2000c0008ff */
[----:B------:R-:W-:Y:S01]  /*1f00*/  UMOV UR18, UR4 ;  /* 0x0000000400127c82 */ /* 0x000fe20008000000 */
[----:B------:R-:W-:Y:S01]  /*1f10*/  UMOV UR19, 0x40000040 ;  /* 0x4000004000137882 */ /* 0x000fe20000000000 */
[----:B------:R-:W-:Y:S02]  /*1f20*/  UIADD3 UR4, UR20, 0x400, URZ ;  /* 0x0000040014047890 */ /* 0x000fe4000fffe03f */
[----:B------:R-:W-:-:S02]  /*1f30*/  UIADD3 UR8, UR20, 0x102, URZ ;  /* 0x0000010214087890 */ /* 0x000fc4000fffe03f */
[----:B------:R-:W-:Y:S02]  /*1f40*/  UIADD3 UR9, UR20, 0x202, URZ ;  /* 0x0000020214097890 */ /* 0x000fe4000fffe03f */
[----:B------:R-:W-:Y:S02]  /*1f50*/  UIADD3 UR10, UR20, 0x302, URZ ;  /* 0x00000302140a7890 */ /* 0x000fe4000fffe03f */
[----:B------:R-:W-:Y:S02]  /*1f60*/  UIADD3 UR13, UR20, 0x304, URZ ;  /* 0x00000304140d7890 */ /* 0x000fe4000fffe03f */
[----:B------:R-:W-:Y:S01]  /*1f70*/  UIADD3 UR14, UR20, 0x6, URZ ;  /* 0x00000006140e7890 */ /* 0x000fe2000fffe03f */
[----:B------:R-:W-:Y:S02]  /*1f80*/  WARPGROUP.DEPBAR.LE gsb0, 0x0 ;  /* 0x00008000000079c5 */ /* 0x000fe40000010000 */
[----:B------:R-:W-:-:S06]  /*1f90*/  WARPGROUP.ARRIVE ;  /* 0x00000000000079c5 */ /* 0x000fcc0000000000 */
[----:B------:R-:W-:Y:S01]  /*1fa0*/  QGMMA.64x32x32.F32.E4M3.E4M3 R76, gdesc[UR16], RZ, !UPT, gsb0 ;  /* 0x00600000104c79f3 */ /* 0x000fe2000c0008ff */
[----:B------:R-:W-:Y:S01]  /*1fb0*/  UMOV UR18, UR5 ;  /* 0x0000000500127c82 */ /* 0x000fe20008000000 */
[----:B------:R-:W-:Y:S01]  /*1fc0*/  UMOV UR19, 0x40000040 ;  /* 0x4000004000137882 */ /* 0x000fe20000000000 */
[----:B------:R-:W-:Y:S01]  /*1fd0*/  UMOV UR5, 0x40000040 ;  /* 0x4000004000057882 */ /* 0x000fe20000000000 */
[----:B------:R-:W-:Y:S02]  /*1fe0*/  WARPGROUP.DEPBAR.LE gsb0, 0x0 ;  /* 0x00008000000079c5 */ /* 0x000fe40000010000 */
[----:B------:R-:W-:-:S06]  /*1ff0*/  WARPGROUP.ARRIVE ;  /* 0x00000000000079c5 */ /* 0x000fcc0000000000 */
[----:B------:R-:W-:Y:S01]  /*2000*/  QGMMA.64x32x32.F32.E4M3.E4M3 R60, gdesc[UR16], RZ, !UPT, gsb0 ;  /* 0x00600000103c79f3 */ /* 0x000fe2000c0008ff */
[----:B------:R-:W-:Y:S01]  /*2010*/  UMOV UR18, UR6 ;  /* 0x0000000600127c82 */ /* 0x000fe20008000000 */
[----:B------:R-:W-:Y:S01]  /*2020*/  UMOV UR19, 0x40000040 ;  /* 0x4000004000137882 */ /* 0x000fe20000000000 */
[----:B------:R-:W-:Y:S01]  /*2030*/  UIADD3 UR6, UR20, 0x2, URZ ;  /* 0x0000000214067890 */ /* 0x000fe2000fffe03f */
        /* <DEDUP_REMOVED lines=32> */
[----:B------:R-:W-:Y:S02]  /*2240*/  UIADD3 UR8, UR12, 0x4, URZ ;  /* 0x000000040c087890 */ /* 0x000fe4000fffe03f */
[----:B------:R-:W-:Y:S01]  /*2250*/  UIADD3 UR12, UR12, 0x6, URZ ;  /* 0x000000060c0c7890 */ /* 0x000fe2000fffe03f */
[----:B------:R-:W-:Y:S02]  /*2260*/  WARPGROUP.DEPBAR.LE gsb0, 0x0 ;  /* 0x00008000000079c5 */ /* 0x000fe40000010000 */
[----:B------:R-:W-:-:S06]  /*2270*/  WARPGROUP.ARRIVE ;  /* 0x00000000000079c5 */ /* 0x000fcc0000000000 */
[----:B------:R-:W-:Y:S01]  /*2280*/  QGMMA.64x32x32.F32.E4M3.E4M3 R28, gdesc[UR4], R28, gsb0 ;  /* 0x00600000041c79f3 */ /* 0x000fe2000800081c */
[----:B------:R-:W-:Y:S02]  /*2290*/  UIADD3 UR6, UR20, 0x104, URZ ;  /* 0x0000010414067890 */ /* 0x000fe4000fffe03f */
        /* <DEDUP_REMOVED lines=56> */
.L_x_234:
[C---:B------:R-:W-:Y:S01]  /*2620*/  FMUL.FTZ R8, R0.reuse, R97 ;  /* 0x0000006100087220 */ /* 0x040fe20000410000 */
        /* <DEDUP_REMOVED lines=19> */
[----:B------:R-:W-:Y:S01]  /*2760*/  FMUL.FTZ R74, R0, R47 ;  /* 0x0000002f004a7220 */ /* 0x000fe20000410000 */
[----:B------:R-:W-:-:S02]  /*2770*/  IMAD.U32 R28, RZ, RZ, UR53 ;  /* 0x00000035ff1c7e24 */ /* 0x000fc4000f8e00ff */
[C---:B------:R-:W-:Y:S01]  /*2780*/  FMUL.FTZ R85, R0.reuse, R90 ;  /* 0x0000005a00557220 */ /* 0x040fe20000410000 */
[C---:B------:R-:W-:Y:S01]  /*2790*/  FMUL.FTZ R47, R0.reuse, R53 ;  /* 0x00000035002f7220 */ /* 0x040fe20000410000 */
[----:B------:R-:W0:Y:S01]  /*27a0*/  MUFU.TANH R11, R11 ;  /* 0x0000000b000b7308 */ /* 0x000e220000002400 */
[C---:B------:R-:W-:Y:S01]  /*27b0*/  FMUL.FTZ R90, R0.reuse, R50 ;  /* 0x00000032005a7220 */ /* 0x040fe20000410000 */
[C---:B------:R-:W-:Y:S01]  /*27c0*/  FMUL.FTZ R53, R0.reuse, R54 ;  /* 0x0000003600357220 */ /* 0x040fe20000410000 */
[C---:B------:R-:W-:Y:S01]  /*27d0*/  FMUL.FTZ R54, R0.reuse, R55 ;  /* 0x0000003700367220 */ /* 0x040fe20000410000 */
[C---:B------:R-:W-:Y:S01]  /*27e0*/  FMUL.FTZ R50, R0.reuse, R57 ;  /* 0x0000003900327220 */ /* 0x040fe20000410000 */
[C---:B------:R-:W-:Y:S01]  /*27f0*/  FMUL.FTZ R24, R0.reuse, R99 ;  /* 0x0000006300187220 */ /* 0x040fe20000410000 */
[C---:B------:R-:W-:Y:S01]  /*2800*/  FMUL.FTZ R55, R0.reuse, R59 ;  /* 0x0000003b00377220 */ /* 0x040fe20000410000 */
[C---:B------:R-:W-:Y:S01]  /*2810*/  FMUL.FTZ R57, R0.reuse, R35 ;  /* 0x0000002300397220 */ /* 0x040fe20000410000 */
[----:B------:R-:W1:Y:S01]  /*2820*/  MUFU.TANH R12, R12 ;  /* 0x0000000c000c7308 */ /* 0x000e620000002400 */
[----:B------:R-:W-:Y:S01]  /*2830*/  FMUL.FTZ R59, R0, R30 ;  /* 0x0000001e003b7220 */ /* 0x000fe20000410000 */
[----:B------:R-:W-:Y:S01]  /*2840*/  IADD3 R35, R28, 0xa0, -R199 ;  /* 0x000000a01c237810 */ /* 0x000fe20007ffe8c7 */
[----:B------:R-:W-:-:S02]  /*2850*/  IMAD.U32 R30, RZ, RZ, UR52 ;  /* 0x00000034ff1e7e24 */ /* 0x000fc4000f8e00ff */
[C---:B------:R-:W-:Y:S01]  /*2860*/  FMUL.FTZ R6, R0.reuse, R93 ;  /* 0x0000005d00067220 */ /* 0x040fe20000410000 */
[C---:B------:R-:W-:Y:S01]  /*2870*/  FMUL.FTZ R93, R0.reuse, R102 ;  /* 0x00000066005d7220 */ /* 0x040fe20000410000 */
[C---:B------:R-:W-:Y:S01]  /*2880*/  FMUL.FTZ R27, R0.reuse, R80 ;  /* 0x00000050001b7220 */ /* 0x040fe20000410000 */
[C---:B------:R-:W-:Y:S01]  /*2890*/  FMUL.FTZ R80, R0.reuse, R83 ;  /* 0x0000005300507220 */ /* 0x040fe20000410000 */
[----:B------:R-:W2:Y:S01]  /*28a0*/  MUFU.TANH R21, R21 ;  /* 0x0000001500157308 */ /* 0x000ea20000002400 */
[----:B------:R-:W-:Y:S01]  /*28b0*/  FMUL.FTZ R83, R0, R87 ;  /* 0x0000005700537220 */ /* 0x000fe20000410000 */
[----:B------:R-:W-:Y:S02]  /*28c0*/  IMAD R35, R30, -0xa0, R35 ;  /* 0xffffff601e237824 */ /* 0x000fe400078e0223 */
[C---:B------:R-:W-:Y:S01]  /*28d0*/  FMUL.FTZ R5, R0.reuse, R92 ;  /* 0x0000005c00057220 */ /* 0x040fe20000410000 */
[C---:B------:R-:W-:Y:S01]  /*28e0*/  FMUL.FTZ R87, R0.reuse, R63 ;  /* 0x0000003f00577220 */ /* 0x040fe20000410000 */
[C---:B------:R-:W-:Y:S01]  /*28f0*/  FMUL.FTZ R92, R0.reuse, R103 ;  /* 0x00000067005c7220 */ /* 0x040fe20000410000 */
[C---:B------:R-:W-:Y:S01]  /*2900*/  FMUL.FTZ R63, R0.reuse, R64 ;  /* 0x00000040003f7220 */ /* 0x040fe20000410000 */
[C---:B------:R-:W-:Y:S01]  /*2910*/  FMUL.FTZ R64, R0.reuse, R69 ;  /* 0x0000004500407220 */ /* 0x040fe20000410000 */
[----:B------:R-:W3:Y:S01]  /*2920*/  MUFU.TANH R24, R24 ;  /* 0x0000001800187308 */ /* 0x000ee20000002400 */
[C---:B------:R-:W-:Y:S01]  /*2930*/  FMUL.FTZ R69, R0.reuse, R70 ;  /* 0x0000004600457220 */ /* 0x040fe20000410000 */
[C---:B------:R-:W-:Y:S01]  /*2940*/  FMUL.FTZ R70, R0.reuse, R71 ;  /* 0x0000004700467220 */ /* 0x040fe20000410000 */
[C---:B------:R-:W-:Y:S01]  /*2950*/  ISETP.GT.AND P4, PT, R35.reuse, RZ, PT ;  /* 0x000000ff2300720c */ /* 0x040fe20003f84270 */
[C---:B------:R-:W-:Y:S01]  /*2960*/  FMUL.FTZ R95, R0.reuse, R106 ;  /* 0x0000006a005f7220 */ /* 0x040fe20000410000 */
[C---:B------:R-:W-:Y:S01]  /*2970*/  ISETP.GT.AND P3, PT, R35.reuse, 0x1, PT ;  /* 0x000000012300780c */ /* 0x040fe20003f64270 */
[C---:B------:R-:W-:Y:S01]  /*2980*/  FMUL.FTZ R71, R0.reuse, R75 ;  /* 0x0000004b00477220 */ /* 0x040fe20000410000 */
[C---:B------:R-:W-:Y:S01]  /*2990*/  FMUL.FTZ R75, R0.reuse, R51 ;  /* 0x00000033004b7220 */ /* 0x040fe20000410000 */
[----:B------:R-:W4:Y:S01]  /*29a0*/  MUFU.TANH R93, R93 ;  /* 0x0000005d005d7308 */ /* 0x000f220000002400 */
[C---:B------:R-:W-:Y:S01]  /*29b0*/  FMUL.FTZ R51, R0.reuse, R29 ;  /* 0x0000001d00337220 */ /* 0x040fe20000410000 */
[----:B------:R-:W-:Y:S01]  /*29c0*/  ISETP.GT.AND P2, PT, R35, 0x8, PT ;  /* 0x000000082300780c */ /* 0x000fe20003f44270 */
[C---:B------:R-:W-:Y:S01]  /*29d0*/  FMUL.FTZ R94, R0.reuse, R107 ;  /* 0x0000006b005e7220 */ /* 0x040fe20000410000 */
[----:B0-----:R-:W-:Y:S01]  /*29e0*/  FSEL R28, R11, -INF , P4 ;  /* 0xff8000000b1c7808 */ /* 0x001fe20002000000 */
[----:B------:R-:W-:Y:S01]  /*29f0*/  FMUL.FTZ R15, R0, R77 ;  /* 0x0000004d000f7220 */ /* 0x000fe20000410000 */
[----:B-1----:R-:W-:Y:S01]  /*2a00*/  FSEL R29, R12, -INF , P3 ;  /* 0xff8000000c1d7808 */ /* 0x002fe20001800000 */
[C---:B------:R-:W-:Y:S01]  /*2a10*/  FMUL.FTZ R77, R0.reuse, R84 ;  /* 0x00000054004d7220 */ /* 0x040fe20000410000 */
[----:B------:R-:W0:Y:S01]  /*2a20*/  MUFU.TANH R5, R5 ;  /* 0x0000000500057308 */ /* 0x000e220000002400 */
[----:B------:R-:W-:Y:S01]  /*2a30*/  ISETP.GT.AND P1, PT, R35, 0x9, PT ;  /* 0x000000092300780c */ /* 0x000fe20003f24270 */
[C---:B------:R-:W-:Y:S01]  /*2a40*/  FMUL.FTZ R84, R0.reuse, R91 ;  /* 0x0000005b00547220 */ /* 0x040fe20000410000 */
[----:B--2---:R-:W-:Y:S01]  /*2a50*/  FSEL R30, R21, -INF , P2 ;  /* 0xff800000151e7808 */ /* 0x004fe20001000000 */
[----:B------:R-:W-:Y:S01]  /*2a60*/  FMUL.FTZ R91, R0, R31 ;  /* 0x0000001f005b7220 */ /* 0x000fe20000410000 */
[----:B------:R-:W-:Y:S01]  /*2a70*/  FMNMX.FTZ R11, R28, R29, !PT ;  /* 0x0000001d1c0b7209 */ /* 0x000fe20007810000 */
[----:B------:R-:W-:Y:S01]  /*2a80*/  FMUL.FTZ R9, R0, R100 ;  /* 0x0000006400097220 */ /* 0x000fe20000410000 */
[C---:B------:R-:W-:Y:S01]  /*2a90*/  ISETP.GT.AND P6, PT, R35.reuse, 0x10, PT ;  /* 0x000000102300780c */ /* 0x040fe20003fc4270 */
[----:B------:R-:W1:Y:S01]  /*2aa0*/  MUFU.TANH R92, R92 ;  /* 0x0000005c005c7308 */ /* 0x000e620000002400 */
[----:B---3--:R-:W-:Y:S01]  /*2ab0*/  FSEL R31, R24, -INF , P1 ;  /* 0xff800000181f7808 */ /* 0x008fe20000800000 */
[----:B------:R-:W-:Y:S01]  /*2ac0*/  FMUL.FTZ R10, R0, R101 ;  /* 0x00000065000a7220 */ /* 0x000fe20000410000 */
[----:B------:R-:W-:Y:S01]  /*2ad0*/  FMNMX.FTZ R12, R30, R11, !PT ;  /* 0x0000000b1e0c7209 */ /* 0x000fe20007810000 */
[C---:B------:R-:W-:Y:S01]  /*2ae0*/  FMUL.FTZ R26, R0.reuse, R81 ;  /* 0x00000051001a7220 */ /* 0x040fe20000410000 */
[----:B------:R-:W-:Y:S01]  /*2af0*/  ISETP.GT.AND P5, PT, R35, 0x11, PT ;  /* 0x000000112300780c */ /* 0x000fe20003fa4270 */
[C---:B------:R-:W-:Y:S01]  /*2b00*/  FMUL.FTZ R81, R0.reuse, R82 ;  /* 0x0000005200517220 */ /* 0x040fe20000410000 */
[----:B----4-:R-:W-:Y:S01]  /*2b10*/  FSEL R93, R93, -INF , P6 ;  /* 0xff8000005d5d7808 */ /* 0x010fe20003000000 */
[----:B------:R-:W2:Y:S01]  /*2b20*/  MUFU.TANH R6, R6 ;  /* 0x0000000600067308 */ /* 0x000ea20000002400 */
[----:B------:R-:W-:Y:S01]  /*2b30*/  FMNMX.FTZ R12, R31, R12, !PT ;  /* 0x0000000c1f0c7209 */ /* 0x000fe20007810000 */
[C---:B------:R-:W-:Y:S01]  /*2b40*/  FMUL.FTZ R14, R0.reuse, R104 ;  /* 0x00000068000e7220 */ /* 0x040fe20000410000 */
[----:B0-----:R-:W-:Y:S01]  /*2b50*/  FSEL R5, R5, -INF , P4 ;  /* 0xff80000005057808 */ /* 0x001fe20002000000 */
[C---:B------:R-:W-:Y:S01]  /*2b60*/  FMUL.FTZ R13, R0.reuse, R105 ;  /* 0x00000069000d7220 */ /* 0x040fe20000410000 */
[----:B------:R-:W-:Y:S01]  /*2b70*/  ISETP.GT.AND P4, PT, R35, 0x18, PT ;  /* 0x000000182300780c */ /* 0x000fe20003f84270 */
[----:B------:R-:W-:Y:S01]  /*2b80*/  FMUL.FTZ R82, R0, R86 ;  /* 0x0000005600527220 */ /* 0x000fe20000410000 */
[----:B------:R-:W-:Y:S01]  /*2b90*/  FMNMX.FTZ R11, R93, R12, !PT ;  /* 0x0000000c5d0b7209 */ /* 0x000fe20007810000 */
[----:B------:R-:W0:Y:S01]  /*2ba0*/  MUFU.TANH R95, R95 ;  /* 0x0000005f005f7308 */ /* 0x000e220000002400 */
        /* <DEDUP_REMOVED lines=16> */
[----:B0-----:R-:W-:Y:S01]  /*2cb0*/  FSEL R95, R95, -INF , P4 ;  /* 0xff8000005f5f7808 */ /* 0x001fe20002000000 */
[C---:B------:R-:W-:Y:S01]  /*2cc0*/  FMUL.FTZ R49, R0.reuse, R56 ;  /* 0x0000003800317220 */ /* 0x040fe20000410000 */
[C---:B------:R-:W-:Y:S01]  /*2cd0*/  FMUL.FTZ R56, R0.reuse, R58 ;  /* 0x0000003a00387220 */ /* 0x040fe20000410000 */
[C---:B------:R-:W-:Y:S01]  /*2ce0*/  FMUL.FTZ R38, R0.reuse, R38 ;  /* 0x0000002600267220 */ /* 0x040fe20000410000 */
[----:B------:R-:W-:Y:S01]  /*2cf0*/  FMNMX.FTZ R11, R95, R12, !PT ;  /* 0x0000000c5f0b7209 */ /* 0x000fe20007810000 */
[C---:B------:R-:W-:Y:S01]  /*2d00*/  FMUL.FTZ R39, R0.reuse, R39 ;  /* 0x0000002700277220 */ /* 0x040fe20000410000 */
[C---:B------:R-:W-:Y:S01]  /*2d10*/  FMUL.FTZ R43, R0.reuse, R43 ;  /* 0x0000002b002b7220 */ /* 0x040fe20000410000 */
[----:B------:R-:W0:Y:S01]  /*2d20*/  MUFU.TANH R8, R8 ;  /* 0x0000000800087308 */ /* 0x000e220000002400 */
[----:B-1----:R-:W-:Y:S01]  /*2d30*/  FSEL R7, R7, -INF , P2 ;  /* 0xff80000007077808 */ /* 0x002fe20001000000 */
[C---:B------:R-:W-:Y:S01]  /*2d40*/  FMUL.FTZ R36, R0.reuse, R36 ;  /* 0x0000002400247220 */ /* 0x040fe20000410000 */
[C---:B------:R-:W-:Y:S01]  /*2d50*/  ISETP.GT.AND P2, PT, R35.reuse, 0x20, PT ;  /* 0x000000202300780c */ /* 0x040fe20003f44270 */
[C---:B------:R-:W-:Y:S01]  /*2d60*/  FMUL.FTZ R37, R0.reuse, R37 ;  /* 0x0000002500257220 */ /* 0x040fe20000410000 */
[C---:B------:R-:W-:Y:S01]  /*2d70*/  FMUL.FTZ R40, R0.reuse, R40 ;  /* 0x0000002800287220 */ /* 0x040fe20000410000 */
[----:B------:R-:W-:Y:S01]  /*2d80*/  ULDC UR28, c[0x0][0x988] ;  /* 0x00026200001c7ab9 */ /* 0x000fe20000000800 */
[----:B------:R-:W-:Y:S01]  /*2d90*/  FMUL.FTZ R41, R0, R41 ;  /* 0x0000002900297220 */ /* 0x000fe20000410000 */
[----:B------:R-:W1:Y:S01]  /*2da0*/  MUFU.TANH R96, R96 ;  /* 0x0000006000607308 */ /* 0x000e620000002400 */
[----:B--2---:R-:W-:Y:S01]  /*2db0*/  FSEL R94, R94, -INF , P3 ;  /* 0xff8000005e5e7808 */ /* 0x004fe20001800000 */
[C---:B------:R-:W-:Y:S01]  /*2dc0*/  FMUL.FTZ R32, R0.reuse, R32 ;  /* 0x0000002000207220 */ /* 0x040fe20000410000 */
[----:B------:R-:W-:Y:S01]  /*2dd0*/  MOV R120, UR28 ;  /* 0x0000001c00787c02 */ /* 0x000fe20008000f00 */
[----:B------:R-:W-:Y:S01]  /*2de0*/  FMUL.FTZ R33, R0, R33 ;  /* 0x0000002100217220 */ /* 0x000fe20000410000 */
[----:B------:R-:W-:Y:S01]  /*2df0*/  FMNMX.FTZ R11, R94, R11, !PT ;  /* 0x0000000b5e0b7209 */ /* 0x000fe20007810000 */
[----:B------:R-:W-:Y:S01]  /*2e00*/  UIADD3 UR30, UR52, -0x2, URZ ;  /* 0xfffffffe341e7890 */ /* 0x000fe2000fffe03f */
[----:B------:R-:W-:Y:S01]  /*2e10*/  P2R R108, PR, RZ, 0x1 ;  /* 0x00000001ff6c7803 */ /* 0x000fe20000000000 */
[----:B------:R-:W2:Y:S01]  /*2e20*/  MUFU.TANH R9, R9 ;  /* 0x0000000900097308 */ /* 0x000ea20000002400 */
[----:B0-----:R-:W-:Y:S01]  /*2e30*/  FSEL R8, R8, -INF , P1 ;  /* 0xff80000008087808 */ /* 0x001fe20000800000 */
[----:B------:R-:W-:Y:S01]  /*2e40*/  UISETP.GE.AND UP0, UPT, UR30, UR42, UPT ;  /* 0x0000002a1e00728c */ /* 0x000fe2000bf06270 */
[----:B------:R-:W-:-:S02]  /*2e50*/  ISETP.GT.AND P1, PT, R35, 0x21, PT ;  /* 0x000000212300780c */ /* 0x000fc40003f24270 */
[----:B------:R-:W-:-:S03]  /*2e60*/  R2UR UR6, R4 ;  /* 0x00000000040672ca */ /* 0x000fc600000e0000 */
[----:B------:R-:W0:Y:S01]  /*2e70*/  MUFU.TANH R97, R97 ;  /* 0x0000006100617308 */ /* 0x000e220000002400 */
[----:B-1----:R-:W-:-:S04]  /*2e80*/  FSEL R96, R96, -INF , P2 ;  /* 0xff80000060607808 */ /* 0x002fc80001000000 */
[----:B------:R-:W-:-:S03]  /*2e90*/  FMNMX.FTZ R12, R96, R11, !PT ;  /* 0x0000000b600c7209 */ /* 0x000fc60007810000 */
[----:B------:R-:W1:Y:S01]  /*2ea0*/  MUFU.TANH R10, R10 ;  /* 0x0000000a000a7308 */ /* 0x000e620000002400 */
[----:B--2---:R-:W-:Y:S01]  /*2eb0*/  FSEL R9, R9, -INF , P6 ;  /* 0xff80000009097808 */ /* 0x004fe20003000000 */
[----:B------:R-:W-:Y:S01]  /*2ec0*/  UIADD3 UR6, UR6, 0x22840, URZ ;  /* 0x0002284006067890 */ /* 0x000fe2000fffe03f */
[----:B------:R-:W-:-:S03]  /*2ed0*/  ISETP.GT.AND P6, PT, R35, 0x28, PT ;  /* 0x000000282300780c */ /* 0x000fc60003fc4270 */
[----:B------:R-:W-:Y:S02]  /*2ee0*/  UPRMT UR6, UR49, 0x654, UR6 ;  /* 0x0000065431067896 */ /* 0x000fe40008000006 */
[----:B------:R-:W2:Y:S01]  /*2ef0*/  MUFU.TANH R81, R81 ;  /* 0x0000005100517308 */ /* 0x000ea20000002400 */
[----:B0-----:R-:W-:-:S04]  /*2f00*/  FSEL R97, R97, -INF , P1 ;  /* 0xff80000061617808 */ /* 0x001fc80000800000 */
[----:B------:R-:W-:Y:S02]  /*2f10*/  FMNMX.FTZ R12, R97, R12, !PT ;  /* 0x0000000c610c7209 */ /* 0x000fe40007810000 */
[----:B------:R-:W-:Y:S01]  /*2f20*/  SYNCS.ARRIVE.TRANS64.RED.A1T0 RZ, [UR6], RZ ;  /* 0x000000ffffff79a7 */ /* 0x000fe20008100406 */
[----:B------:R-:W0:Y:S01]  /*2f30*/  MUFU.TANH R14, R14 ;  /* 0x0000000e000e7308 */ /* 0x000e220000002400 */
[----:B-1----:R-:W-:Y:S02]  /*2f40*/  FSEL R10, R10, -INF , P5 ;  /* 0xff8000000a0a7808 */ /* 0x002fe40002800000 */
[----:B------:R-:W-:-:S05]  /*2f50*/  ISETP.GT.AND P5, PT, R35, 0x29, PT ;  /* 0x000000292300780c */ /* 0x000fca0003fa4270 */
[----:B------:R-:W1:Y:S01]  /*2f60*/  MUFU.TANH R80, R80 ;  /* 0x0000005000507308 */ /* 0x000e620000002400 */
[----:B--2---:R-:W-:-:S04]  /*2f70*/  FSEL R81, R81, -INF , P6 ;  /* 0xff80000051517808 */ /* 0x004fc80003000000 */
[----:B------:R-:W-:-:S03]  /*2f80*/  FMNMX.FTZ R21, R81, R12, !PT ;  /* 0x0000000c51157209 */ /* 0x000fc60007810000 */
[----:B------:R-:W2:Y:S01]  /*2f90*/  MUFU.TANH R13, R13 ;  /* 0x0000000d000d7308 */ /* 0x000ea20000002400 */
[----:B0-----:R-:W-:Y:S02]  /*2fa0*/  FSEL R11, R14, -INF , P4 ;  /* 0xff8000000e0b7808 */ /* 0x001fe40002000000 */
[----:B------:R-:W-:-:S05]  /*2fb0*/  ISETP.GT.AND P4, PT, R35, 0x30, PT ;  /* 0x000000302300780c */ /* 0x000fca0003f84270 */
[----:B------:R-:W0:Y:S01]  /*2fc0*/  MUFU.TANH R82, R82 ;  /* 0x0000005200527308 */ /* 0x000e220000002400 */
[----:B-1----:R-:W-:-:S04]  /*2fd0*/  FSEL R80, R80, -INF , P5 ;  /* 0xff80000050507808 */ /* 0x002fc80002800000 */
[----:B------:R-:W-:-:S03]  /*2fe0*/  FMNMX.FTZ R21, R80, R21, !PT ;  /* 0x0000001550157209 */ /* 0x000fc60007810000 */
[----:B------:R-:W1:Y:S01]  /*2ff0*/  MUFU.TANH R20, R20 ;  /* 0x0000001400147308 */ /* 0x000e620000002400 */
[----:B--2---:R-:W-:Y:S02]  /*3000*/  FSEL R12, R13, -INF , P3 ;  /* 0xff8000000d0c7808 */ /* 0x004fe40001800000 */
[----:B------:R-:W-:-:S05]  /*3010*/  ISETP.GT.AND P3, PT, R35, 0x31, PT ;  /* 0x000000312300780c */ /* 0x000fca0003f64270 */
[----:B------:R-:W2:Y:S01]  /*3020*/  MUFU.TANH R83, R83 ;  /* 0x0000005300537308 */ /* 0x000ea20000002400 */
[----:B0-----:R-:W-:-:S07]  /*3030*/  FSEL R82, R82, -INF , P4 ;  /* 0xff80000052527808 */ /* 0x001fce0002000000 */
[----:B------:R-:W0:Y:S01]  /*3040*/  MUFU.TANH R15, R15 ;  /* 0x0000000f000f7308 */ /* 0x000e220000002400 */
[----:B-1----:R-:W-:Y:S02]  /*3050*/  FSEL R13, R20, -INF , P2 ;  /* 0xff800000140d7808 */ /* 0x002fe40001000000 */
[----:B------:R-:W-:Y:S02]  /*3060*/  ISETP.GT.AND P2, PT, R35, 0x38, PT ;  /* 0x000000382300780c */ /* 0x000fe40003f44270 */
[----:B------:R-:W-:-:S03]  /*3070*/  FMNMX.FTZ R20, R82, R21, !PT ;  /* 0x0000001552147209 */ /* 0x000fc60007810000 */
        /* <DEDUP_REMOVED lines=13> */
[----:B0-----:R-:W-:-:S04]  /*3150*/  FSEL R84, R84, -INF , P1 ;  /* 0xff80000054547808 */ /* 0x001fc80000800000 */
[----:B------:R-:W-:-:S03]  /*3160*/  FMNMX.FTZ R27, R84, R21, !PT ;  /* 0x00000015541b7209 */ /* 0x000fc60007810000 */
        /* <DEDUP_REMOVED lines=135> */
[----:B------:R0:W-:Y:S01]  /*39e0*/  MUFU.TANH R71, R36 ;  /* 0x0000002400477308 */ /* 0x0001e20000002400 */
[----:B-1----:R-:W-:-:S04]  /*39f0*/  FSEL R116, R99, -INF , P2 ;  /* 0xff80000063747808 */ /* 0x002fc80001000000 */
[----:B------:R-:W-:-:S03]  /*3a00*/  FMNMX.FTZ R77, R116, R77, !PT ;  /* 0x0000004d744d7209 */ /* 0x000fc60007810000 */
[----:B------:R1:W-:Y:S01]  /*3a10*/  MUFU.TANH R75, R37 ;  /* 0x00000025004b7308 */ /* 0x0003e20000002400 */
[----:B--2---:R-:W-:Y:S02]  /*3a20*/  FSEL R38, R43, -INF , P1 ;  /* 0xff8000002b267808 */ /* 0x004fe40000800000 */
[----:B0-----:R-:W-:Y:S02]  /*3a30*/  FMNMX.FTZ R36, R5, R6, !PT ;  /* 0x0000000605247209 */ /* 0x001fe40007810000 */
[----:B------:R-:W-:-:S03]  /*3a40*/  FMNMX.FTZ R77, R38, R77, !PT ;  /* 0x0000004d264d7209 */ /* 0x000fc60007810000 */
[----:B------:R-:W-:Y:S01]  /*3a50*/  MUFU.TANH R79, R41 ;  /* 0x00000029004f7308 */ /* 0x000fe20000002400 */
[----:B-1----:R-:W-:Y:S01]  /*3a60*/  FMNMX.FTZ R37, R7, R36, !PT ;  /* 0x0000002407257209 */ /* 0x002fe20007810000 */
[----:B------:R-:W0:Y:S06]  /*3a70*/  SHFL.BFLY PT, R118, R77, 0x2, 0x1f ;  /* 0x0c401f004d767f89 */ /* 0x000e2c00000e0000 */
[----:B------:R-:W1:Y:S08]  /*3a80*/  MUFU.TANH R69, R32 ;  /* 0x0000002000457308 */ /* 0x000e700000002400 */
[----:B------:R-:W2:Y:S01]  /*3a90*/  MUFU.TANH R73, R33 ;  /* 0x0000002100497308 */ /* 0x000ea20000002400 */
[----:B-1----:R-:W-:-:S02]  /*3aa0*/  FSEL R69, R69, -INF , P6 ;  /* 0xff80000045457808 */ /* 0x002fc40003000000 */
[----:B0-----:R-:W-:-:S05]  /*3ab0*/  FMNMX.FTZ R118, R77, R118, !PT ;  /* 0x000000764d767209 */ /* 0x001fca0007810000 */
[----:B------:R0:W-:Y:S01]  /*3ac0*/  MUFU.TANH R77, R40 ;  /* 0x00000028004d7308 */ /* 0x0001e20000002400 */
[----:B------:R-:W1:Y:S01]  /*3ad0*/  SHFL.BFLY PT, R89, R118, 0x1, 0x1f ;  /* 0x0c201f0076597f89 */ /* 0x000e6200000e0000 */
[----:B--2---:R-:W-:Y:S02]  /*3ae0*/  FSEL R73, R73, -INF , P5 ;  /* 0xff80000049497808 */ /* 0x004fe40002800000 */
[----:B0-----:R-:W-:-:S04]  /*3af0*/  FMNMX.FTZ R40, R8, R37, !PT ;  /* 0x0000002508287209 */ /* 0x001fc80007810000 */
[----:B------:R-:W-:-:S04]  /*3b00*/  FMNMX.FTZ R39, R9, R40, !PT ;  /* 0x0000002809277209 */ /* 0x000fc80007810000 */
[----:B------:R-:W-:-:S04]  /*3b10*/  FMNMX.FTZ R40, R10, R39, !PT ;  /* 0x000000270a287209 */ /* 0x000fc80007810000 */
[----:B------:R-:W-:-:S04]  /*3b20*/  FMNMX.FTZ R41, R11, R40, !PT ;  /* 0x000000280b297209 */ /* 0x000fc80007810000 */
[----:B------:R-:W-:Y:S02]  /*3b30*/  FMNMX.FTZ R40, R12, R41, !PT ;  /* 0x000000290c287209 */ /* 0x000fe40007810000 */
[----:B-1----:R-:W-:Y:S02]  /*3b40*/  FMNMX.FTZ R89, R118, R89, !PT ;  /* 0x0000005976597209 */ /* 0x002fe40007810000 */
[----:B------:R-:W-:Y:S02]  /*3b50*/  FMNMX.FTZ R41, R13, R40, !PT ;  /* 0x000000280d297209 */ /* 0x000fe40007810000 */
[C---:B------:R-:W-:Y:S01]  /*3b60*/  FSETP.NEU.FTZ.AND P0, PT, R89.reuse, -INF , PT ;  /* 0xff8000005900780b */ /* 0x040fe20003f1d000 */
[----:B------:R-:W-:-:S05]  /*3b70*/  FFMA.FTZ R35, R89, R120, -8 ;  /* 0xc100000059237423 */ /* 0x000fca0000010078 */
[----:B------:R-:W-:Y:S02]  /*3b80*/  FSEL R35, R35, RZ, P0 ;  /* 0x000000ff23237208 */ /* 0x000fe40000000000 */
[----:B------:R-:W-:-:S03]  /*3b90*/  ISETP.NE.AND P0, PT, R108, RZ, PT ;  /* 0x000000ff6c00720c */ /* 0x000fc60003f05270 */
[--C-:B------:R-:W-:Y:S01]  /*3ba0*/  FFMA.FTZ R32, R92, UR28, -R35.reuse ;  /* 0x0000001c5c207c23 */ /* 0x100fe20008010823 */
[----:B------:R-:W-:Y:S01]  /*3bb0*/  FMNMX.FTZ R92, R14, R41, !PT ;  /* 0x000000290e5c7209 */ /* 0x000fe20007810000 */
[--C-:B------:R-:W-:Y:S01]  /*3bc0*/  FFMA.FTZ R57, R82, UR28, -R35.reuse ;  /* 0x0000001c52397c23 */ /* 0x100fe20008010823 */
[----:B------:R-:W-:-:S01]  /*3bd0*/  FFMA.FTZ R59, R86, UR28, -R35 ;  /* 0x0000001c563b7c23 */ /* 0x000fc20008010823 */
        /* <DEDUP_REMOVED lines=10> */
[----:B------:R-:W-:Y:S01]  /*3c80*/  MUFU.EX2 R28, R28 ;  /* 0x0000001c001c7308 */ /* 0x000fe20000000800 */
        /* <DEDUP_REMOVED lines=15> */
[----:B------:R0:W-:Y:S01]  /*3d80*/  MUFU.EX2 R43, R57 ;  /* 0x00000039002b7308 */ /* 0x0001e20000000800 */
[----:B------:R-:W-:-:S01]  /*3d90*/  FFMA.FTZ R53, R85, UR28, -R35 ;  /* 0x0000001c55357c23 */ /* 0x000fc20008010823 */
[--C-:B------:R-:W-:Y:S01]  /*3da0*/  FFMA.FTZ R85, R76, UR28, -R35.reuse ;  /* 0x0000001c4c557c23 */ /* 0x100fe20008010823 */
[----:B------:R-:W-:Y:S01]  /*3db0*/  FMNMX.FTZ R92, R61, R92, !PT ;  /* 0x0000005c3d5c7209 */ /* 0x000fe20007810000 */
[--C-:B------:R-:W-:Y:S01]  /*3dc0*/  FFMA.FTZ R58, R58, UR28, -R35.reuse ;  /* 0x0000001c3a3a7c23 */ /* 0x100fe20008010823 */
[----:B------:R-:W-:-:S02]  /*3dd0*/  FFMA.FTZ R93, R106, UR28, -R35 ;  /* 0x0000001c6a5d7c23 */ /* 0x000fc40008010823 */
[----:B------:R-:W-:Y:S01]  /*3de0*/  FMNMX.FTZ R55, R63, R92, !PT ;  /* 0x0000005c3f377209 */ /* 0x000fe20007810000 */
[----:B------:R-:W-:Y:S03]  /*3df0*/  MUFU.EX2 R30, R30 ;  /* 0x0000001e001e7308 */ /* 0x000fe60000000800 */
[----:B------:R-:W-:-:S04]  /*3e00*/  FMNMX.FTZ R92, R62, R55, !PT ;  /* 0x000000373e5c7209 */ /* 0x000fc80007810000 */
[----:B------:R-:W-:Y:S01]  /*3e10*/  FMNMX.FTZ R55, R65, R92, !PT ;  /* 0x0000005c41377209 */ /* 0x000fe20007810000 */
[----:B------:R-:W1:Y:S03]  /*3e20*/  MUFU.EX2 R33, R33 ;  /* 0x0000002100217308 */ /* 0x000e660000000800 */
[----:B------:R-:W-:-:S04]  /*3e30*/  FMNMX.FTZ R55, R64, R55, !PT ;  /* 0x0000003740377209 */ /* 0x000fc80007810000 */
[----:B------:R-:W-:Y:S01]  /*3e40*/  FMNMX.FTZ R86, R66, R55, !PT ;  /* 0x0000003742567209 */ /* 0x000fe20007810000 */
[----:B------:R-:W-:Y:S03]  /*3e50*/  MUFU.EX2 R31, R31 ;  /* 0x0000001f001f7308 */ /* 0x000fe60000000800 */
[----:B0-----:R-:W-:Y:S01]  /*3e60*/  FMNMX.FTZ R57, R67, R86, !PT ;  /* 0x0000005643397209 */ /* 0x001fe20007810000 */
[--C-:B------:R-:W-:Y:S01]  /*3e70*/  FFMA.FTZ R86, R87, UR28, -R35.reuse ;  /* 0x0000001c57567c23 */ /* 0x100fe20008010823 */
[----:B------:R-:W-:-:S02]  /*3e80*/  FFMA.FTZ R87, R72, UR28, -R35 ;  /* 0x0000001c48577c23 */ /* 0x000fc40008010823 */
[----:B------:R-:W-:Y:S01]  /*3e90*/  FMNMX.FTZ R57, R68, R57, !PT ;  /* 0x0000003944397209 */ /* 0x000fe20007810000 */
[----:B------:R0:W-:Y:S01]  /*3ea0*/  MUFU.EX2 R55, R59 ;  /* 0x0000003b00377308 */ /* 0x0001e20000000800 */
[----:B-1----:R-:W-:-:S02]  /*3eb0*/  F2FP.SATFINITE.E4M3.F32.PACK_AB_MERGE_C R169, R33, R30, RZ ;  /* 0x0000001e21a9723e */ /* 0x002fc400048070ff */
[----:B------:R-:W-:Y:S02]  /*3ec0*/  FMNMX.FTZ R57, R44, R57, !PT ;  /* 0x000000392c397209 */ /* 0x000fe40007810000 */
[----:B------:R-:W-:Y:S02]  /*3ed0*/  F2FP.SATFINITE.E4M3.F32.PACK_AB_MERGE_C R169, R29, R28, R169 ;  /* 0x0000001c1da9723e */ /* 0x000fe400048070a9 */
[----:B------:R-:W-:Y:S01]  /*3ee0*/  FMNMX.FTZ R92, R46, R57, !PT ;  /* 0x000000392e5c7209 */ /* 0x000fe20007810000 */
[----:B------:R-:W-:Y:S03]  /*3ef0*/  MUFU.EX2 R32, R32 ;  /* 0x0000002000207308 */ /* 0x000fe60000000800 */
[----:B------:R-:W-:Y:S01]  /*3f00*/  FMNMX.FTZ R57, R45, R92, !PT ;  /* 0x0000005c2d397209 */ /* 0x000fe20007810000 */
[----:B------:R-:W-:-:S03]  /*3f10*/  IMAD.U32 R92, RZ, RZ, UR28 ;  /* 0x0000001cff5c7e24 */ /* 0x000fc6000f8e00ff */
[----:B------:R-:W-:Y:S01]  /*3f20*/  FMNMX.FTZ R88, R48, R57, !PT ;  /* 0x0000003930587209 */ /* 0x000fe20007810000 */
[----:B------:R1:W-:Y:S03]  /*3f30*/  MUFU.EX2 R36, R95 ;  /* 0x0000005f00247308 */ /* 0x0003e60000000800 */
[----:B------:R-:W-:-:S04]  /*3f40*/  FMNMX.FTZ R88, R47, R88, !PT ;  /* 0x000000582f587209 */ /* 0x000fc80007810000 */
[----:B0-----:R-:W-:Y:S01]  /*3f50*/  FMNMX.FTZ R59, R49, R88, !PT ;  /* 0x00000058313b7209 */ /* 0x001fe20007810000 */
[----:B------:R0:W-:Y:S01]  /*3f60*/  MUFU.EX2 R57, R81 ;  /* 0x0000005100397308 */ /* 0x0001e20000000800 */
[----:B-1----:R-:W-:-:S02]  /*3f70*/  FFMA.FTZ R95, R110, UR28, -R35 ;  /* 0x0000001c6e5f7c23 */ /* 0x002fc40008010823 */
[----:B------:R-:W-:-:S04]  /*3f80*/  FMNMX.FTZ R59, R50, R59, !PT ;  /* 0x0000003b323b7209 */ /* 0x000fc80007810000 */
[----:B------:R-:W-:Y:S01]  /*3f90*/  FMNMX.FTZ R76, R52, R59, !PT ;  /* 0x0000003b344c7209 */ /* 0x000fe20007810000 */
[----:B------:R-:W1:Y:S01]  /*3fa0*/  MUFU.EX2 R37, R37 ;  /* 0x0000002500257308 */ /* 0x000e620000000800 */
[----:B0-----:R-:W-:Y:S01]  /*3fb0*/  FSEL R81, R75, -INF , P3 ;  /* 0xff8000004b517808 */ /* 0x001fe20001800000 */
[--C-:B------:R-:W-:Y:S01]  /*3fc0*/  FFMA.FTZ R75, R74, UR28, -R35.reuse ;  /* 0x0000001c4a4b7c23 */ /* 0x100fe20008010823 */
[----:B------:R-:W-:Y:S01]  /*3fd0*/  FMNMX.FTZ R76, R51, R76, !PT ;  /* 0x0000004c334c7209 */ /* 0x000fe20007810000 */
[----:B------:R-:W-:-:S03]  /*3fe0*/  FFMA.FTZ R74, R100, UR28, -R35 ;  /* 0x0000001c644a7c23 */ /* 0x000fc60008010823 */
[----:B------:R-:W-:Y:S01]  /*3ff0*/  FMNMX.FTZ R72, R69, R76, !PT ;  /* 0x0000004c45487209 */ /* 0x000fe20007810000 */
[----:B------:R0:W-:Y:S01]  /*4000*/  MUFU.EX2 R59, R85 ;  /* 0x00000055003b7308 */ /* 0x0001e20000000800 */
[----:B------:R-:W-:Y:S02]  /*4010*/  FSEL R76, R71, -INF , P4 ;  /* 0xff800000474c7808 */ /* 0x000fe40002000000 */
[----:B------:R-:W-:-:S04]  /*4020*/  FMNMX.FTZ R83, R73, R72, !PT ;  /* 0x0000004849537209 */ /* 0x000fc80007810000 */
[----:B------:R-:W-:Y:S01]  /*4030*/  FMNMX.FTZ R72, R76, R83, !PT ;  /* 0x000000534c487209 */ /* 0x000fe20007810000 */
[----:B------:R2:W-:Y:S01]  /*4040*/  MUFU.EX2 R71, R87 ;  /* 0x0000005700477308 */ /* 0x0005e20000000800 */
[----:B------:R-:W-:Y:S01]  /*4050*/  FSEL R83, R77, -INF , P2 ;  /* 0xff8000004d537808 */ /* 0x000fe20001000000 */
[--C-:B------:R-:W-:Y:S01]  /*4060*/  FFMA.FTZ R77, R78, UR28, -R35.reuse ;  /* 0x0000001c4e4d7c23 */ /* 0x100fe20008010823 */
[----:B------:R-:W-:Y:S01]  /*4070*/  FMNMX.FTZ R72, R81, R72, !PT ;  /* 0x0000004851487209 */ /* 0x000fe20007810000 */
[--C-:B------:R-:W-:Y:S01]  /*4080*/  FFMA.FTZ R78, R98, UR28, -R35.reuse ;  /* 0x0000001c624e7c23 */ /* 0x100fe20008010823 */
[----:B0-----:R-:W-:Y:S01]  /*4090*/  FSEL R85, R79, -INF , P1 ;  /* 0xff8000004f557808 */ /* 0x001fe20000800000 */
[--C-:B------:R-:W-:Y:S01]  /*40a0*/  FFMA.FTZ R79, R54, UR28, -R35.reuse ;  /* 0x0000001c364f7c23 */ /* 0x100fe20008010823 */
[----:B------:R-:W-:Y:S01]  /*40b0*/  FMNMX.FTZ R72, R83, R72, !PT ;  /* 0x0000004853487209 */ /* 0x000fe20007810000 */
[----:B------:R-:W-:Y:S01]  /*40c0*/  MUFU.EX2 R39, R39 ;  /* 0x0000002700277308 */ /* 0x000fe20000000800 */
[----:B------:R-:W-:-:S01]  /*40d0*/  FFMA.FTZ R54, R56, UR28, -R35 ;  /* 0x0000001c38367c23 */ /* 0x000fc20008010823 */
[--C-:B------:R-:W-:Y:S01]  /*40e0*/  FFMA.FTZ R56, R104, UR28, -R35.reuse ;  /* 0x0000001c68387c23 */ /* 0x100fe20008010823 */
[----:B--2---:R-:W-:Y:S01]  /*40f0*/  FMNMX.FTZ R87, R85, R72, !PT ;  /* 0x0000004855577209 */ /* 0x004fe20007810000 */
[--C-:B------:R-:W-:Y:S01]  /*4100*/  FFMA.FTZ R72, R90, UR28, -R35.reuse ;  /* 0x0000001c5a487c23 */ /* 0x100fe20008010823 */
[----:B------:R-:W-:-:S01]  /*4110*/  FFMA.FTZ R90, R116, UR28, -R35 ;  /* 0x0000001c745a7c23 */ /* 0x000fc20008010823 */
[----:B-1----:R-:W-:-:S02]  /*4120*/  F2FP.SATFINITE.E4M3.F32.PACK_AB_MERGE_C R171, R37, R36, RZ ;  /* 0x0000002425ab723e */ /* 0x002fc400048070ff */
[----:B------:R-:W0:Y:S01]  /*4130*/  SHFL.BFLY PT, R88, R87, 0x2, 0x1f ;  /* 0x0c401f0057587f89 */ /* 0x000e2200000e0000 */
[----:B------:R1:W-:Y:S01]  /*4140*/  MUFU.EX2 R40, R97 ;  /* 0x0000006100287308 */ /* 0x0003e20000000800 */
[----:B------:R-:W-:-:S07]  /*4150*/  F2FP.SATFINITE.E4M3.F32.PACK_AB_MERGE_C R171, R32, R31, R171 ;  /* 0x0000001f20ab723e */ /* 0x000fce00048070ab */
[----:B------:R-:W-:Y:S01]  /*4160*/  MUFU.EX2 R41, R41 ;  /* 0x0000002900297308 */ /* 0x000fe20000000800 */
[----:B-1----:R-:W-:-:S07]  /*4170*/  FFMA.FTZ R97, R114, UR28, -R35 ;  /* 0x0000001c72617c23 */ /* 0x002fce0008010823 */
[----:B------:R-:W1:Y:S01]  /*4180*/  MUFU.EX2 R80, R80 ;  /* 0x0000005000507308 */ /* 0x000e620000000800 */
[----:B0-----:R-:W-:Y:S01]  /*4190*/  FMNMX.FTZ R88, R87, R88, !PT ;  /* 0x0000005857587209 */ /* 0x001fe20007810000 */
[----:B------:R-:W-:-:S06]  /*41a0*/  FFMA.FTZ R87, R102, UR28, -R35 ;  /* 0x0000001c66577c23 */ /* 0x000fcc0008010823 */
[----:B------:R-:W-:Y:S01]  /*41b0*/  MUFU.EX2 R82, R82 ;  /* 0x0000005200527308 */ /* 0x000fe20000000800 */
[----:B------:R-:W0:Y:S07]  /*41c0*/  SHFL.BFLY PT, R91, R88, 0x1, 0x1f ;  /* 0x0c201f00585b7f89 */ /* 0x000e2e00000e0000 */
[----:B------:R-:W-:Y:S01]  /*41d0*/  MUFU.EX2 R53, R53 ;  /* 0x0000003500357308 */ /* 0x000fe20000000800 */
[----:B-1----:R-:W-:-:S04]  /*41e0*/  F2FP.SATFINITE.E4M3.F32.PACK_AB_MERGE_C R173, R80, R41, RZ ;  /* 0x0000002950ad723e */ /* 0x002fc800048070ff */
[----:B------:R-:W-:-:S03]  /*41f0*/  F2FP.SATFINITE.E4M3.F32.PACK_AB_MERGE_C R173, R40, R39, R173 ;  /* 0x0000002728ad723e */ /* 0x000fc600048070ad */
[----:B------:R-:W1:Y:S08]  /*4200*/  MUFU.EX2 R84, R84 ;  /* 0x0000005400547308 */ /* 0x000e700000000800 */
[----:B------:R-:W-:Y:S01]  /*4210*/  MUFU.EX2 R86, R86 ;  /* 0x0000005600567308 */ /* 0x000fe20000000800 */
[----:B0-----:R-:W-:Y:S01]  /*4220*/  FMNMX.FTZ R91, R88, R91, !PT ;  /* 0x0000005b585b7209 */ /* 0x001fe20007810000 */
[--C-:B------:R-:W-:Y:S01]  /*4230*/  FFMA.FTZ R88, R112, UR28, -R35.reuse ;  /* 0x0000001c70587c23 */ /* 0x100fe20008010823 */
[----:B------:R-:W-:-:S02]  /*4240*/  FFMA.FTZ R35, R38, UR28, -R35 ;  /* 0x0000001c26237c23 */ /* 0x000fc40008010823 */
[C---:B------:R-:W-:Y:S01]  /*4250*/  FSETP.NEU.FTZ.AND P1, PT, R91.reuse, -INF , PT ;  /* 0xff8000005b00780b */ /* 0x040fe20003f3d000 */
[----:B------:R-:W-:-:S02]  /*4260*/  FFMA.FTZ R92, R91, R92, -8 ;  /* 0xc10000005b5c7423 */ /* 0x000fc4000001005c */
[----:B------:R-:W0:Y:S01]  /*4270*/  MUFU.EX2 R34, R34 ;  /* 0x0000002200227308 */ /* 0x000e220000000800 */
[----:B-1----:R-:W-:Y:S02]  /*4280*/  F2FP.SATFINITE.E4M3.F32.PACK_AB_MERGE_C R175, R84, R53, RZ ;  /* 0x0000003554af723e */ /* 0x002fe400048070ff */
[----:B------:R-:W-:Y:S02]  /*4290*/  FSEL R92, R92, RZ, P1 ;  /* 0x000000ff5c5c7208 */ /* 0x000fe40000800000 */
[----:B------:R-:W-:-:S03]  /*42a0*/  PLOP3.LUT P1, PT, PT, PT, UP0, 0x80, 0x0 ;  /* 0x000000000000781c */ /* 0x000fc60003f2f008 */
[----:B------:R-:W-:Y:S01]  /*42b0*/  MUFU.EX2 R42, R42 ;  /* 0x0000002a002a7308 */ /* 0x000fe20000000800 */
[----:B------:R-:W-:-:S01]  /*42c0*/  FFMA.FTZ R5, R5, UR28, -R92 ;  /* 0x0000001c05057c23 */ /* 0x000fc2000801085c */
[--C-:B------:R-:W-:Y:S01]  /*42d0*/  FFMA.FTZ R6, R6, UR28, -R92.reuse ;  /* 0x0000001c06067c23 */ /* 0x100fe2000801085c */
[----:B------:R-:W-:-:S01]  /*42e0*/  FFMA.FTZ R94, R7, UR28, -R92 ;  /* 0x0000001c075e7c23 */ /* 0x000fc2000801085c */
[--C-:B------:R-:W-:Y:S01]  /*42f0*/  FFMA.FTZ R99, R8, UR28, -R92.reuse ;  /* 0x0000001c08637c23 */ /* 0x100fe2000801085c */
[----:B------:R-:W-:-:S01]  /*4300*/  FFMA.FTZ R7, R9, UR28, -R92 ;  /* 0x0000001c09077c23 */ /* 0x000fc2000801085c */
[--C-:B------:R-:W-:Y:S01]  /*4310*/  FFMA.FTZ R8, R10, UR28, -R92.reuse ;  /* 0x0000001c0a087c23 */ /* 0x100fe2000801085c */
[----:B------:R-:W-:-:S01]  /*4320*/  FFMA.FTZ R15, R15, UR28, -R92 ;  /* 0x0000001c0f0f7c23 */ /* 0x000fc2000801085c */
        /* <DEDUP_REMOVED lines=8> */
[----:B------:R-:W1:Y:S01]  /*43b0*/  MUFU.EX2 R6, R6 ;  /* 0x0000000600067308 */ /* 0x000e620000000800 */
[----:B------:R-:W-:-:S01]  /*43c0*/  FFMA.FTZ R12, R24, UR28, -R92 ;  /* 0x0000001c180c7c23 */ /* 0x000fc2000801085c */
[--C-:B------:R-:W-:Y:S01]  /*43d0*/  FFMA.FTZ R24, R44, UR28, -R92.reuse ;  /* 0x0000001c2c187c23 */ /* 0x100fe2000801085c */
[----:B------:R-:W-:-:S01]  /*43e0*/  FFMA.FTZ R11, R21, UR28, -R92 ;  /* 0x0000001c150b7c23 */ /* 0x000fc2000801085c */
[--C-:B------:R-:W-:Y:S01]  /*43f0*/  FFMA.FTZ R26, R26, UR28, -R92.reuse ;  /* 0x0000001c1a1a7c23 */ /* 0x100fe2000801085c */
[----:B------:R-:W-:-:S01]  /*4400*/  FFMA.FTZ R27, R27, UR28, -R92 ;  /* 0x0000001c1b1b7c23 */ /* 0x000fc2000801085c */
[--C-:B------:R-:W-:Y:S01]  /*4410*/  FFMA.FTZ R63, R63, UR28, -R92.reuse ;  /* 0x0000001c3f3f7c23 */ /* 0x100fe2000801085c */
[----:B------:R-:W-:-:S01]  /*4420*/  FFMA.FTZ R62, R62, UR28, -R92 ;  /* 0x0000001c3e3e7c23 */ /* 0x000fc2000801085c */
[----:B------:R-:W2:Y:S01]  /*4430*/  MUFU.EX2 R94, R94 ;  /* 0x0000005e005e7308 */ /* 0x000ea20000000800 */
[----:B------:R-:W-:-:S01]  /*4440*/  FFMA.FTZ R66, R66, UR28, -R92 ;  /* 0x0000001c42427c23 */ /* 0x000fc2000801085c */
[--C-:B------:R-:W-:Y:S01]  /*4450*/  FFMA.FTZ R67, R67, UR28, -R92.reuse ;  /* 0x0000001c43437c23 */ /* 0x100fe2000801085c */
[----:B------:R-:W-:-:S01]  /*4460*/  FFMA.FTZ R21, R68, UR28, -R92 ;  /* 0x0000001c44157c23 */ /* 0x000fc2000801085c */
[----:B0-----:R-:W-:Y:S01]  /*4470*/  F2FP.SATFINITE.E4M3.F32.PACK_AB_MERGE_C R177, R57, R34, RZ ;  /* 0x0000002239b1723e */ /* 0x001fe200048070ff */
[----:B------:R-:W-:-:S01]  /*4480*/  FFMA.FTZ R46, R46, UR28, -R92 ;  /* 0x0000001c2e2e7c23 */ /* 0x000fc2000801085c */
[--C-:B------:R-:W-:Y:S01]  /*4490*/  FFMA.FTZ R45, R45, UR28, -R92.reuse ;  /* 0x0000001c2d2d7c23 */ /* 0x100fe2000801085c */
[----:B------:R-:W-:-:S01]  /*44a0*/  FFMA.FTZ R4, R48, UR28, -R92 ;  /* 0x0000001c30047c23 */ /* 0x000fc2000801085c */
[----:B------:R-:W0:Y:S01]  /*44b0*/  MUFU.EX2 R99, R99 ;  /* 0x0000006300637308 */ /* 0x000e220000000800 */
[----:B-1----:R-:W-:-:S01]  /*44c0*/  FADD.FTZ R61, R5, R6 ;  /* 0x00000006053d7221 */ /* 0x002fc20000010000 */
[--C-:B------:R-:W-:Y:S01]  /*44d0*/  FFMA.FTZ R47, R47, UR28, -R92.reuse ;  /* 0x0000001c2f2f7c23 */ /* 0x100fe2000801085c */
[----:B------:R-:W-:-:S01]  /*44e0*/  FFMA.FTZ R49, R49, UR28, -R92 ;  /* 0x0000001c31317c23 */ /* 0x000fc2000801085c */
[--C-:B------:R-:W-:Y:S01]  /*44f0*/  FFMA.FTZ R50, R50, UR28, -R92.reuse ;  /* 0x0000001c32327c23 */ /* 0x100fe2000801085c */
[----:B------:R-:W-:-:S01]  /*4500*/  FFMA.FTZ R52, R52, UR28, -R92 ;  /* 0x0000001c34347c23 */ /* 0x000fc2000801085c */
[--C-:B------:R-:W-:Y:S01]  /*4510*/  FFMA.FTZ R51, R51, UR28, -R92.reuse ;  /* 0x0000001c33337c23 */ /* 0x100fe2000801085c */
[----:B------:R-:W-:-:S01]  /*4520*/  FFMA.FTZ R69, R69, UR28, -R92 ;  /* 0x0000001c45457c23 */ /* 0x000fc2000801085c */
[----:B------:R-:W1:Y:S01]  /*4530*/  MUFU.EX2 R7, R7 ;  /* 0x0000000700077308 */ /* 0x000e620000000800 */
[----:B--2---:R-:W-:-:S01]  /*4540*/  FADD.FTZ R60, R94, R61 ;  /* 0x0000003d5e3c7221 */ /* 0x004fc20000010000 */
[--C-:B------:R-:W-:Y:S01]  /*4550*/  FFMA.FTZ R73, R73, UR28, -R92.reuse ;  /* 0x0000001c49497c23 */ /* 0x100fe2000801085c */
[----:B------:R-:W-:-:S01]  /*4560*/  FFMA.FTZ R76, R76, UR28, -R92 ;  /* 0x0000001c4c4c7c23 */ /* 0x000fc2000801085c */
[--C-:B------:R-:W-:Y:S01]  /*4570*/  FFMA.FTZ R81, R81, UR28, -R92.reuse ;  /* 0x0000001c51517c23 */ /* 0x100fe2000801085c */
[----:B------:R-:W-:-:S01]  /*4580*/  FFMA.FTZ R83, R83, UR28, -R92 ;  /* 0x0000001c53537c23 */ /* 0x000fc2000801085c */
[----:B------:R-:W-:Y:S01]  /*4590*/  FFMA.FTZ R85, R85, UR28, -R92 ;  /* 0x0000001c55557c23 */ /* 0x000fe2000801085c */
[----:B------:R-:W-:Y:S01]  /*45a0*/  F2FP.SATFINITE.E4M3.F32.PACK_AB_MERGE_C R175, R82, R43, R175 ;  /* 0x0000002b52af723e */ /* 0x000fe200048070af */
[----:B------:R2:W-:Y:S01]  /*45b0*/  MUFU.EX2 R98, R15 ;  /* 0x0000000f00627308 */ /* 0x0005e20000000800 */
[----:B0-----:R-:W-:-:S01]  /*45c0*/  FADD.FTZ R60, R99, R60 ;  /* 0x0000003c633c7221 */ /* 0x001fc20000010000 */
[----:B------:R-:W-:Y:S01]  /*45d0*/  F2FP.SATFINITE.E4M3.F32.PACK_AB_MERGE_C R94, R99, R94, RZ ;  /* 0x0000005e635e723e */ /* 0x000fe200048070ff */
[----:B------:R-:W-:Y:S01]  /*45e0*/  IMAD.MOV.U32 R68, RZ, RZ, R25 ;  /* 0x000000ffff447224 */ /* 0x000fe200078e0019 */
[----:B------:R-:W-:-:S02]  /*45f0*/  F2FP.SATFINITE.E4M3.F32.PACK_AB_MERGE_C R177, R86, R55, R177 ;  /* 0x0000003756b1723e */ /* 0x000fc400048070b1 */
[----:B------:R-:W-:Y:S02]  /*4600*/  F2FP.SATFINITE.E4M3.F32.PACK_AB_MERGE_C R168, R6, R5, R94 ;  /* 0x0000000506a8723e */ /* 0x000fe4000480705e */
[----:B------:R-:W0:Y:S01]  /*4610*/  MUFU.EX2 R8, R8 ;  /* 0x0000000800087308 */ /* 0x000e220000000800 */
[----:B--2---:R-:W-:-:S01]  /*4620*/  FFMA.FTZ R15, R65, UR28, -R92 ;  /* 0x0000001c410f7c23 */ /* 0x004fc2000801085c */
[----:B------:R-:W-:Y:S01]  /*4630*/  FADD.FTZ R65, R28, R29 ;  /* 0x0000001d1c417221 */ /* 0x000fe20000010000 */
[----:B-1----:R-:W-:-:S01]  /*4640*/  FADD.FTZ R61, R7, R60 ;  /* 0x0000003c073d7221 */ /* 0x002fc20000010000 */
[----:B------:R-:W-:Y:S01]  /*4650*/  MOV R48, R25 ;  /* 0x0000001900307202 */ /* 0x000fe20000000f00 */
[----:B------:R-:W-:-:S03]  /*4660*/  IMAD.MOV.U32 R60, RZ, RZ, R25 ;  /* 0x000000ffff3c7224 */ /* 0x000fc600078e0019 */
[----:B------:R1:W-:Y:S08]  /*4670*/  MUFU.EX2 R103, R20 ;  /* 0x0000001400677308 */ /* 0x0003f00000000800 */
[----:B------:R-:W2:Y:S01]  /*4680*/  MUFU.EX2 R96, R96 ;  /* 0x0000006000607308 */ /* 0x000ea20000000800 */
[----:B-1----:R-:W-:-:S01]  /*4690*/  FFMA.FTZ R20, R64, UR28, -R92 ;  /* 0x0000001c40147c23 */ /* 0x002fc2000801085c */
[----:B------:R-:W-:Y:S01]  /*46a0*/  FADD.FTZ R64, R30, R65 ;  /* 0x000000411e407221 */ /* 0x000fe20000010000 */
[----:B0-----:R-:W-:-:S03]  /*46b0*/  FADD.FTZ R61, R8, R61 ;  /* 0x0000003d083d7221 */ /* 0x001fc60000010000 */
[----:B------:R-:W-:Y:S02]  /*46c0*/  FADD.FTZ R64, R33, R64 ;  /* 0x0000004021407221 */ /* 0x000fe40000010000 */
[----:B------:R-:W0:Y:S02]  /*46d0*/  MUFU.EX2 R101, R101 ;  /* 0x0000006500657308 */ /* 0x000e240000000800 */
[----:B------:R-:W-:-:S01]  /*46e0*/  FADD.FTZ R65, R31, R64 ;  /* 0x000000401f417221 */ /* 0x000fc20000010000 */
[--C-:B------:R-:W-:Y:S02]  /*46f0*/  IMAD.MOV.U32 R31, RZ, RZ, R25.reuse ;  /* 0x000000ffff1f7224 */ /* 0x100fe400078e0019 */
[----:B------:R-:W-:Y:S02]  /*4700*/  IMAD.MOV.U32 R64, RZ, RZ, R25 ;  /* 0x000000ffff407224 */ /* 0x000fe400078e0019 */
[----:B------:R-:W-:Y:S01]  /*4710*/  FADD.FTZ R65, R32, R65 ;  /* 0x0000004120417221 */ /* 0x000fe20000010000 */
[----:B------:R-:W-:Y:S01]  /*4720*/  IMAD.MOV.U32 R32, RZ, RZ, R25 ;  /* 0x000000ffff207224 */ /* 0x000fe200078e0019 */
[----:B------:R-:W1:Y:S01]  /*4730*/  MUFU.EX2 R9, R9 ;  /* 0x0000000900097308 */ /* 0x000e620000000800 */
[----:B--2---:R-:W-:-:S01]  /*4740*/  FADD.FTZ R38, R96, R61 ;  /* 0x0000003d60267221 */ /* 0x004fc20000010000 */
[----:B------:R-:W-:-:S04]  /*4750*/  FADD.FTZ R44, R36, R65 ;  /* 0x00000041242c7221 */ /* 0x000fc80000010000 */
[----:B------:R-:W-:Y:S02]  /*4760*/  FADD.FTZ R44, R37, R44 ;  /* 0x0000002c252c7221 */ /* 0x000fe40000010000 */
[----:B------:R-:W2:Y:S01]  /*4770*/  MUFU.EX2 R10, R10 ;  /* 0x0000000a000a7308 */ /* 0x000ea20000000800 */
[----:B0-----:R-:W-:-:S01]  /*4780*/  FADD.FTZ R38, R101, R38 ;  /* 0x0000002665267221 */ /* 0x001fc20000010000 */
[----:B------:R-:W-:Y:S01]  /*4790*/  FADD.FTZ R65, R39, R44 ;  /* 0x0000002c27417221 */ /* 0x000fe20000010000 */
[----:B------:R-:W-:Y:S01]  /*47a0*/  F2FP.SATFINITE.E4M3.F32.PACK_AB_MERGE_C R96, R101, R96, RZ ;  /* 0x000000606560723e */ /* 0x000fe200048070ff */
[----:B------:R-:W-:-:S03]  /*47b0*/  IMAD.MOV.U32 R39, RZ, RZ, R25 ;  /* 0x000000ffff277224 */ /* 0x000fc600078e0019 */
[----:B------:R-:W-:Y:S01]  /*47c0*/  F2FP.SATFINITE.E4M3.F32.PACK_AB_MERGE_C R170, R8, R7, R96 ;  /* 0x0000000708aa723e */ /* 0x000fe20004807060 */
[----:B------:R-:W0:Y:S01]  /*47d0*/  MUFU.EX2 R11, R11 ;  /* 0x0000000b000b7308 */ /* 0x000e220000000800 */
[----:B-1----:R-:W-:-:S01]  /*47e0*/  FADD.FTZ R61, R9, R38 ;  /* 0x00000026093d7221 */ /* 0x002fc20000010000 */
[----:B------:R-:W-:Y:S01]  /*47f0*/  FADD.FTZ R38, R40, R65 ;  /* 0x0000004128267221 */ /* 0x000fe20000010000 */
[----:B------:R-:W-:-:S03]  /*4800*/  IMAD.MOV.U32 R40, RZ, RZ, R25 ;  /* 0x000000ffff287224 */ /* 0x000fc600078e0019 */
[----:B------:R-:W-:Y:S01]  /*4810*/  FADD.FTZ R65, R41, R38 ;  /* 0x0000002629417221 */ /* 0x000fe20000010000 */
[----:B------:R-:W-:Y:S01]  /*4820*/  IMAD.MOV.U32 R41, RZ, RZ, R25 ;  /* 0x000000ffff297224 */ /* 0x000fe200078e0019 */
[----:B------:R-:W1:Y:S01]  /*4830*/  MUFU.EX2 R12, R12 ;  /* 0x0000000c000c7308 */ /* 0x000e620000000800 */
[----:B--2---:R-:W-:-:S01]  /*4840*/  FADD.FTZ R61, R10, R61 ;  /* 0x0000003d0a3d7221 */ /* 0x004fc20000010000 */
[----:B------:R-:W-:Y:S01]  /*4850*/  FADD.FTZ R44, R80, R65 ;  /* 0x00000041502c7221 */ /* 0x000fe20000010000 */
[----:B------:R-:W-:Y:S02]  /*4860*/  IMAD.MOV.U32 R80, RZ, RZ, R25 ;  /* 0x000000ffff507224 */ /* 0x000fe400078e0019 */
[----:B------:R-:W-:Y:S01]  /*4870*/  FADD.FTZ R38, R98, R61 ;  /* 0x0000003d62267221 */ /* 0x000fe20000010000 */
[----:B------:R-:W-:-:S01]  /*4880*/  FADD.FTZ R65, R43, R44 ;  /* 0x0000002c2b417221 */ /* 0x000fc20000010000 */
[C---:B------:R-:W-:Y:S01]  /*4890*/  F2FP.SATFINITE.E4M3.F32.PACK_AB_MERGE_C R98, R103.reuse, R98, RZ ;  /* 0x000000626762723e */ /* 0x040fe200048070ff */
[----:B------:R-:W2:Y:S01]  /*48a0*/  MUFU.EX2 R26, R26 ;  /* 0x0000001a001a7308 */ /* 0x000ea20000000800 */
[----:B------:R-:W-:-:S01]  /*48b0*/  FADD.FTZ R38, R103, R38 ;  /* 0x0000002667267221 */ /* 0x000fc20000010000 */
[--C-:B------:R-:W-:Y:S01]  /*48c0*/  IMAD.MOV.U32 R43, RZ, RZ, R25.reuse ;  /* 0x000000ffff2b7224 */ /* 0x100fe200078e0019 */
[----:B------:R-:W-:Y:S01]  /*48d0*/  F2FP.SATFINITE.E4M3.F32.PACK_AB_MERGE_C R172, R10, R9, R98 ;  /* 0x000000090aac723e */ /* 0x000fe20004807062 */
[----:B------:R-:W-:-:S02]  /*48e0*/  IMAD.MOV.U32 R44, RZ, RZ, R25 ;  /* 0x000000ffff2c7224 */ /* 0x000fc400078e0019 */
[----:B0-----:R-:W-:-:S01]  /*48f0*/  FADD.FTZ R61, R11, R38 ;  /* 0x000000260b3d7221 */ /* 0x001fc20000010000 */
[----:B------:R-:W-:Y:S01]  /*4900*/  FADD.FTZ R38, R82, R65 ;  /* 0x0000004152267221 */ /* 0x000fe20000010000 */
[----:B------:R-:W-:Y:S01]  /*4910*/  IMAD.MOV.U32 R82, RZ, RZ, R25 ;  /* 0x000000ffff527224 */ /* 0x000fe200078e0019 */
        /* <DEDUP_REMOVED lines=9> */
[--C-:B------:R-:W-:Y:S02]  /*49b0*/  IMAD.MOV.U32 R55, RZ, RZ, R25.reuse ;  /* 0x000000ffff377224 */ /* 0x100fe400078e0019 */
[----:B------:R-:W-:Y:S02]  /*49c0*/  IMAD.MOV.U32 R61, RZ, RZ, R25 ;  /* 0x000000ffff3d7224 */ /* 0x000fe400078e0019 */
[----:B------:R-:W-:-:S01]  /*49d0*/  FADD.FTZ R37, R86, R37 ;  /* 0x0000002556257221 */ /* 0x000fc20000010000 */
[----:B------:R-:W-:Y:S01]  /*49e0*/  IMAD.MOV.U32 R84, RZ, RZ, R25 ;  /* 0x000000ffff547224 */ /* 0x000fe200078e0019 */
[----:B------:R-:W2:Y:S01]  /*49f0*/  MUFU.EX2 R14, R14 ;  /* 0x0000000e000e7308 */ /* 0x000ea20000000800 */
[----:B0-----:R-:W-:-:S01]  /*4a00*/  FADD.FTZ R38, R27, R38 ;  /* 0x000000261b267221 */ /* 0x001fc20000010000 */
[----:B------:R-:W-:Y:S01]  /*4a10*/  FADD.FTZ R36, R34, R37 ;  /* 0x0000002522247221 */ /* 0x000fe20000010000 */
[----:B------:R-:W-:Y:S01]  /*4a20*/  MOV R37, R25 ;  /* 0x0000001900257202 */ /* 0x000fe20000000f00 */
[----:B------:R-:W-:-:S02]  /*4a30*/  IMAD.MOV.U32 R86, RZ, RZ, R25 ;  /* 0x000000ffff567224 */ /* 0x000fc400078e0019 */
[----:B------:R-:W-:-:S01]  /*4a40*/  FADD.FTZ R57, R57, R36 ;  /* 0x0000002439397221 */ /* 0x000fc20000010000 */
[----:B------:R-:W-:Y:S01]  /*4a50*/  IMAD.MOV.U32 R36, RZ, RZ, R25 ;  /* 0x000000ffff247224 */ /* 0x000fe200078e0019 */
[----:B------:R-:W0:Y:S01]  /*4a60*/  MUFU.EX2 R63, R63 ;  /* 0x0000003f003f7308 */ /* 0x000e220000000800 */
[----:B-1----:R-:W-:-:S01]  /*4a70*/  FADD.FTZ R33, R13, R38 ;  /* 0x000000260d217221 */ /* 0x002fc20000010000 */
[----:B------:R-:W-:Y:S01]  /*4a80*/  FADD.FTZ R34, R42, R57 ;  /* 0x000000392a227221 */ /* 0x000fe20000010000 */
[--C-:B------:R-:W-:Y:S02]  /*4a90*/  IMAD.MOV.U32 R38, RZ, RZ, R25.reuse ;  /* 0x000000ffff267224 */ /* 0x100fe400078e0019 */
[----:B------:R-:W-:Y:S02]  /*4aa0*/  IMAD.MOV.U32 R57, RZ, RZ, R25 ;  /* 0x000000ffff397224 */ /* 0x000fe400078e0019 */
[----:B------:R-:W-:-:S01]  /*4ab0*/  FADD.FTZ R34, R59, R34 ;  /* 0x000000223b227221 */ /* 0x000fc20000010000 */
[----:B------:R-:W1:Y:S01]  /*4ac0*/  MUFU.EX2 R62, R62 ;  /* 0x0000003e003e7308 */ /* 0x000e620000000800 */
[----:B--2---:R-:W-:-:S02]  /*4ad0*/  FADD.FTZ R30, R14, R33 ;  /* 0x000000210e1e7221 */ /* 0x004fc40000010000 */
[----:B------:R-:W-:Y:S01]  /*4ae0*/  FADD.FTZ R29, R71, R34 ;  /* 0x00000022471d7221 */ /* 0x000fe20000010000 */
[----:B------:R-:W-:-:S04]  /*4af0*/  IMAD.MOV.U32 R34, RZ, RZ, R25 ;  /* 0x000000ffff227224 */ /* 0x000fc800078e0019 */
[----:B------:R-:W2:Y:S01]  /*4b00*/  MUFU.EX2 R15, R15 ;  /* 0x0000000f000f7308 */ /* 0x000ea20000000800 */
[----:B0-----:R-:W-:-:S07]  /*4b10*/  FADD.FTZ R33, R63, R30 ;  /* 0x0000001e3f217221 */ /* 0x001fce0000010000 */
[----:B------:R-:W0:Y:S01]  /*4b20*/  MUFU.EX2 R20, R20 ;  /* 0x0000001400147308 */ /* 0x000e220000000800 */
[----:B-1----:R-:W-:-:S01]  /*4b30*/  FADD.FTZ R30, R62, R33 ;  /* 0x000000213e1e7221 */ /* 0x002fc20000010000 */
[----:B------:R-:W-:Y:S02]  /*4b40*/  F2FP.SATFINITE.E4M3.F32.PACK_AB_MERGE_C R33, R27, R26, RZ ;  /* 0x0000001a1b21723e */ /* 0x000fe400048070ff */
[----:B------:R-:W-:Y:S02]  /*4b50*/  F2FP.SATFINITE.E4M3.F32.PACK_AB_MERGE_C R62, R62, R63, RZ ;  /* 0x0000003f3e3e723e */ /* 0x000fe400048070ff */
[----:B------:R-:W-:Y:S01]  /*4b60*/  F2FP.SATFINITE.E4M3.F32.PACK_AB_MERGE_C R174, R12, R11, R33 ;  /* 0x0000000b0cae723e */ /* 0x000fe20004807021 */
[----:B------:R-:W-:Y:S01]  /*4b70*/  IMAD.MOV.U32 R33, RZ, RZ, R25 ;  /* 0x000000ffff217224 */ /* 0x000fe200078e0019 */
[----:B------:R-:W1:Y:S01]  /*4b80*/  MUFU.EX2 R66, R66 ;  /* 0x0000004200427308 */ /* 0x000e620000000800 */
[----:B--2---:R-:W-:-:S01]  /*4b90*/  FADD.FTZ R27, R15, R30 ;  /* 0x0000001e0f1b7221 */ /* 0x004fc20000010000 */
[----:B------:R-:W-:Y:S01]  /*4ba0*/  F2FP.SATFINITE.E4M3.F32.PACK_AB_MERGE_C R176, R14, R13, R62 ;  /* 0x0000000d0eb0723e */ /* 0x000fe2000480703e */
[----:B------:R-:W-:Y:S01]  /*4bb0*/  IMAD.MOV.U32 R62, RZ, RZ, R25 ;  /* 0x000000ffff3e7224 */ /* 0x000fe200078e0019 */
[----:B------:R-:W-:-:S04]  /*4bc0*/  MOV R63, R25 ;  /* 0x00000019003f7202 */ /* 0x000fc80000000f00 */
[----:B------:R-:W2:Y:S01]  /*4bd0*/  MUFU.EX2 R70, R70 ;  /* 0x0000004600467308 */ /* 0x000ea20000000800 */
[----:B0-----:R-:W-:-:S07]  /*4be0*/  FADD.FTZ R27, R20, R27 ;  /* 0x0000001b141b7221 */ /* 0x001fce0000010000 */
[----:B------:R-:W0:Y:S01]  /*4bf0*/  MUFU.EX2 R67, R67 ;  /* 0x0000004300437308 */ /* 0x000e220000000800 */
[----:B-1----:R-:W-:-:S07]  /*4c00*/  FADD.FTZ R26, R66, R27 ;  /* 0x0000001b421a7221 */ /* 0x002fce0000010000 */
[----:B------:R-:W1:Y:S01]  /*4c10*/  MUFU.EX2 R58, R58 ;  /* 0x0000003a003a7308 */ /* 0x000e620000000800 */
[----:B--2---:R-:W-:-:S01]  /*4c20*/  FADD.FTZ R29, R70, R29 ;  /* 0x0000001d461d7221 */ /* 0x004fc20000010000 */
[----:B------:R-:W-:Y:S01]  /*4c30*/  F2FP.SATFINITE.E4M3.F32.PACK_AB_MERGE_C R179, R70, R71, RZ ;  /* 0x0000004746b3723e */ /* 0x000fe200048070ff */
[--C-:B------:R-:W-:Y:S02]  /*4c40*/  IMAD.MOV.U32 R71, RZ, RZ, R25.reuse ;  /* 0x000000ffff477224 */ /* 0x100fe400078e0019 */
[----:B------:R-:W-:Y:S01]  /*4c50*/  IMAD.MOV.U32 R70, RZ, RZ, R25 ;  /* 0x000000ffff467224 */ /* 0x000fe200078e0019 */
[----:B------:R-:W-:Y:S01]  /*4c60*/  F2FP.SATFINITE.E4M3.F32.PACK_AB_MERGE_C R179, R59, R42, R179 ;  /* 0x0000002a3bb3723e */ /* 0x000fe200048070b3 */
[----:B------:R-:W-:Y:S01]  /*4c70*/  IMAD.MOV.U32 R42, RZ, RZ, R25 ;  /* 0x000000ffff2a7224 */ /* 0x000fe200078e0019 */
[----:B------:R-:W2:Y:S01]  /*4c80*/  MUFU.EX2 R21, R21 ;  /* 0x0000001500157308 */ /* 0x000ea20000000800 */
[----:B0-----:R-:W-:-:S01]  /*4c90*/  FADD.FTZ R28, R67, R26 ;  /* 0x0000001a431c7221 */ /* 0x001fc20000010000 */
[----:B------:R-:W-:Y:S01]  /*4ca0*/  F2FP.SATFINITE.E4M3.F32.PACK_AB_MERGE_C R66, R67, R66, RZ ;  /* 0x000000424342723e */ /* 0x000fe200048070ff */
[----:B------:R-:W-:-:S02]  /*4cb0*/  IMAD.MOV.U32 R59, RZ, RZ, R25 ;  /* 0x000000ffff3b7224 */ /* 0x000fc400078e0019 */
[--C-:B------:R-:W-:Y:S01]  /*4cc0*/  IMAD.MOV.U32 R67, RZ, RZ, R25.reuse ;  /* 0x000000ffff437224 */ /* 0x100fe200078e0019 */
[----:B------:R-:W-:Y:S01]  /*4cd0*/  F2FP.SATFINITE.E4M3.F32.PACK_AB_MERGE_C R178, R20, R15, R66 ;  /* 0x0000000f14b2723e */ /* 0x000fe20004807042 */
[----:B------:R-:W-:Y:S01]  /*4ce0*/  IMAD.MOV.U32 R66, RZ, RZ, R25 ;  /* 0x000000ffff427224 */ /* 0x000fe200078e0019 */
        /* <DEDUP_REMOVED lines=13> */
[C---:B-1----:R-:W-:Y:S01]  /*4dc0*/  F2FP.SATFINITE.E4M3.F32.PACK_AB_MERGE_C R72, R77.reuse, R72, RZ ;  /* 0x000000484d48723e */ /* 0x042fe200048070ff */
[----:B------:R-:W-:-:S03]  /*4dd0*/  FADD.FTZ R77, R77, R30 ;  /* 0x0000001e4d4d7221 */ /* 0x000fc60000010000 */
[----:B------:R-:W-:Y:S01]  /*4de0*/  F2FP.SATFINITE.E4M3.F32.PACK_AB_MERGE_C R181, R75, R58, R72 ;  /* 0x0000003a4bb5723e */ /* 0x000fe20004807048 */
[--C-:B------:R-:W-:Y:S01]  /*4df0*/  IMAD.MOV.U32 R58, RZ, RZ, R25.reuse ;  /* 0x000000ffff3a7224 */ /* 0x100fe200078e0019 */
[----:B------:R-:W-:Y:S01]  /*4e00*/  MOV R75, R25 ;  /* 0x00000019004b7202 */ /* 0x000fe20000000f00 */
[----:B------:R-:W1:Y:S01]  /*4e10*/  MUFU.EX2 R4, R4 ;  /* 0x0000000400047308 */ /* 0x000e620000000800 */
[C---:B--2---:R-:W-:Y:S01]  /*4e20*/  F2FP.SATFINITE.E4M3.F32.PACK_AB_MERGE_C R46, R45.reuse, R46, RZ ;  /* 0x0000002e2d2e723e */ /* 0x044fe200048070ff */
[----:B------:R-:W-:Y:S01]  /*4e30*/  FADD.FTZ R45, R45, R28 ;  /* 0x0000001c2d2d7221 */ /* 0x000fe20000010000 */
[--C-:B------:R-:W-:Y:S02]  /*4e40*/  IMAD.MOV.U32 R72, RZ, RZ, R25.reuse ;  /* 0x000000ffff487224 */ /* 0x100fe400078e0019 */
[----:B------:R-:W-:Y:S01]  /*4e50*/  F2FP.SATFINITE.E4M3.F32.PACK_AB_MERGE_C R180, R24, R21, R46 ;  /* 0x0000001518b4723e */ /* 0x000fe2000480702e */
[----:B------:R-:W-:Y:S02]  /*4e60*/  IMAD.MOV.U32 R24, RZ, RZ, R25 ;  /* 0x000000ffff187224 */ /* 0x000fe400078e0019 */
[----:B------:R-:W2:Y:S01]  /*4e70*/  MUFU.EX2 R79, R79 ;  /* 0x0000004f004f7308 */ /* 0x000ea20000000800 */
[----:B0-----:R-:W-:-:S01]  /*4e80*/  FADD.FTZ R30, R74, R77 ;  /* 0x0000004d4a1e7221 */ /* 0x001fc20000010000 */
[----:B------:R-:W-:-:S02]  /*4e90*/  IMAD.MOV.U32 R46, RZ, RZ, R25 ;  /* 0x000000ffff2e7224 */ /* 0x000fc400078e0019 */
[----:B------:R-:W-:-:S04]  /*4ea0*/  IMAD.MOV.U32 R77, RZ, RZ, R25 ;  /* 0x000000ffff4d7224 */ /* 0x000fc800078e0019 */
[----:B------:R-:W0:Y:S01]  /*4eb0*/  MUFU.EX2 R47, R47 ;  /* 0x0000002f002f7308 */ /* 0x000e220000000800 */
[----:B-1----:R-:W-:-:S01]  /*4ec0*/  FADD.FTZ R28, R4, R45 ;  /* 0x0000002d041c7221 */ /* 0x002fc20000010000 */
[----:B------:R-:W-:-:S06]  /*4ed0*/  IMAD.MOV.U32 R45, RZ, RZ, R25 ;  /* 0x000000ffff2d7224 */ /* 0x000fcc00078e0019 */
[----:B------:R-:W-:Y:S01]  /*4ee0*/  MUFU.EX2 R54, R54 ;  /* 0x0000003600367308 */ /* 0x000fe20000000800 */
[----:B--2---:R-:W-:-:S01]  /*4ef0*/  FADD.FTZ R27, R79, R30 ;  /* 0x0000001e4f1b7221 */ /* 0x004fc20000010000 */
[----:B------:R-:W-:-:S06]  /*4f00*/  IMAD.MOV.U32 R30, RZ, RZ, R25 ;  /* 0x000000ffff1e7224 */ /* 0x000fcc00078e0019 */
[----:B------:R-:W1:Y:S01]  /*4f10*/  MUFU.EX2 R87, R87 ;  /* 0x0000005700577308 */ /* 0x000e620000000800 */
[----:B0-----:R-:W-:-:S07]  /*4f20*/  FADD.FTZ R28, R47, R28 ;  /* 0x0000001c2f1c7221 */ /* 0x001fce0000010000 */
[----:B------:R-:W0:Y:S08]  /*4f30*/  MUFU.EX2 R49, R49 ;  /* 0x0000003100317308 */ /* 0x000e300000000800 */
[----:B------:R-:W2:Y:S01]  /*4f40*/  MUFU.EX2 R50, R50 ;  /* 0x0000003200327308 */ /* 0x000ea20000000800 */
[----:B-1----:R-:W-:Y:S01]  /*4f50*/  F2FP.SATFINITE.E4M3.F32.PACK_AB_MERGE_C R29, R87, R54, RZ ;  /* 0x00000036571d723e */ /* 0x002fe200048070ff */
[----:B------:R-:W-:Y:S01]  /*4f60*/  FADD.FTZ R54, R54, R27 ;  /* 0x0000001b36367221 */ /* 0x000fe20000010000 */
[----:B------:R-:W-:-:S02]  /*4f70*/  IMAD.MOV.U32 R27, RZ, RZ, R25 ;  /* 0x000000ffff1b7224 */ /* 0x000fc400078e0019 */
[----:B------:R-:W-:Y:S01]  /*4f80*/  F2FP.SATFINITE.E4M3.F32.PACK_AB_MERGE_C R183, R79, R74, R29 ;  /* 0x0000004a4fb7723e */ /* 0x000fe2000480701d */
[----:B------:R-:W-:-:S01]  /*4f90*/  FADD.FTZ R87, R87, R54 ;  /* 0x0000003657577221 */ /* 0x000fc20000010000 */
[----:B------:R-:W-:Y:S01]  /*4fa0*/  IMAD.MOV.U32 R29, RZ, RZ, R25 ;  /* 0x000000ffff1d7224 */ /* 0x000fe200078e0019 */
[----:B------:R-:W1:Y:S01]  /*4fb0*/  MUFU.EX2 R56, R56 ;  /* 0x0000003800387308 */ /* 0x000e620000000800 */
[----:B0-----:R-:W-:-:S01]  /*4fc0*/  FADD.FTZ R5, R49, R28 ;  /* 0x0000001c31057221 */ /* 0x001fc20000010000 */
[--C-:B------:R-:W-:Y:S02]  /*4fd0*/  IMAD.MOV.U32 R54, RZ, RZ, R25.reuse ;  /* 0x000000ffff367224 */ /* 0x100fe400078e0019 */
[--C-:B------:R-:W-:Y:S02]  /*4fe0*/  IMAD.MOV.U32 R74, RZ, RZ, R25.reuse ;  /* 0x000000ffff4a7224 */ /* 0x100fe400078e0019 */
[----:B------:R-:W-:Y:S02]  /*4ff0*/  IMAD.MOV.U32 R79, RZ, RZ, R25 ;  /* 0x000000ffff4f7224 */ /* 0x000fe400078e0019 */
[----:B------:R-:W0:Y:S01]  /*5000*/  MUFU.EX2 R52, R52 ;  /* 0x0000003400347308 */ /* 0x000e220000000800 */
[----:B--2---:R-:W-:-:S01]  /*5010*/  FADD.FTZ R5, R50, R5 ;  /* 0x0000000532057221 */ /* 0x004fc20000010000 */
[----:B------:R-:W-:Y:S01]  /*5020*/  F2FP.SATFINITE.E4M3.F32.PACK_AB_MERGE_C R49, R50, R49, RZ ;  /* 0x000000313231723e */ /* 0x000fe200048070ff */
[----:B------:R-:W-:-:S03]  /*5030*/  IMAD.MOV.U32 R50, RZ, RZ, R25 ;  /* 0x000000ffff327224 */ /* 0x000fc600078e0019 */
[----:B------:R-:W-:Y:S01]  /*5040*/  F2FP.SATFINITE.E4M3.F32.PACK_AB_MERGE_C R182, R47, R4, R49 ;  /* 0x000000042fb6723e */ /* 0x000fe20004807031 */
[----:B------:R-:W-:Y:S01]  /*5050*/  IMAD.MOV.U32 R47, RZ, RZ, R25 ;  /* 0x000000ffff2f7224 */ /* 0x000fe200078e0019 */
[----:B------:R-:W2:Y:S01]  /*5060*/  MUFU.EX2 R93, R93 ;  /* 0x0000005d005d7308 */ /* 0x000ea20000000800 */
[----:B-1----:R-:W-:-:S01]  /*5070*/  FADD.FTZ R28, R56, R87 ;  /* 0x00000057381c7221 */ /* 0x002fc20000010000 */
[----:B------:R-:W-:Y:S01]  /*5080*/  IMAD.MOV.U32 R49, RZ, RZ, R25 ;  /* 0x000000ffff317224 */ /* 0x000fe200078e0019 */
[----:B------:R-:W-:-:S05]  /*5090*/  MOV R87, R25 ;  /* 0x0000001900577202 */ /* 0x000fca0000000f00 */
[----:B------:R-:W1:Y:S01]  /*50a0*/  MUFU.EX2 R51, R51 ;  /* 0x0000003300337308 */ /* 0x000e620000000800 */
[----:B0-----:R-:W-:-:S07]  /*50b0*/  FADD.FTZ R8, R52, R5 ;  /* 0x0000000534087221 */ /* 0x001fce0000010000 */
[----:B------:R-:W0:Y:S01]  /*50c0*/  MUFU.EX2 R78, R78 ;  /* 0x0000004e004e7308 */ /* 0x000e220000000800 */
[----:B--2---:R-:W-:-:S01]  /*50d0*/  FADD.FTZ R5, R93, R28 ;  /* 0x0000001c5d057221 */ /* 0x004fc20000010000 */
[----:B------:R-:W-:-:S06]  /*50e0*/  IMAD.MOV.U32 R28, RZ, RZ, R25 ;  /* 0x000000ffff1c7224 */ /* 0x000fcc00078e0019 */
[----:B------:R-:W2:Y:S01]  /*50f0*/  MUFU.EX2 R69, R69 ;  /* 0x0000004500457308 */ /* 0x000ea20000000800 */
[----:B-1----:R-:W-:-:S07]  /*5100*/  FADD.FTZ R8, R51, R8 ;  /* 0x0000000833087221 */ /* 0x002fce0000010000 */
[----:B------:R-:W1:Y:S01]  /*5110*/  MUFU.EX2 R95, R95 ;  /* 0x0000005f005f7308 */ /* 0x000e620000000800 */
[----:B0-----:R-:W-:-:S07]  /*5120*/  FADD.FTZ R10, R78, R5 ;  /* 0x000000054e0a7221 */ /* 0x001fce0000010000 */
[----:B------:R0:W3:Y:S01]  /*5130*/  MUFU.EX2 R26, R73 ;  /* 0x00000049001a7308 */ /* 0x0000e20000000800 */
[----:B--2---:R-:W-:-:S07]  /*5140*/  FADD.FTZ R5, R69, R8 ;  /* 0x0000000845057221 */ /* 0x004fce0000010000 */
[----:B------:R-:W2:Y:S01]  /*5150*/  MUFU.EX2 R88, R88 ;  /* 0x0000005800587308 */ /* 0x000ea20000000800 */
[C---:B-1----:R-:W-:Y:S01]  /*5160*/  F2FP.SATFINITE.E4M3.F32.PACK_AB_MERGE_C R78, R95.reuse, R78, RZ ;  /* 0x0000004e5f4e723e */ /* 0x042fe200048070ff */
[----:B------:R-:W-:Y:S01]  /*5170*/  FADD.FTZ R95, R95, R10 ;  /* 0x0000000a5f5f7221 */ /* 0x000fe20000010000 */
[--C-:B0-----:R-:W-:Y:S02]  /*5180*/  IMAD.MOV.U32 R73, RZ, RZ, R25.reuse ;  /* 0x000000ffff497224 */ /* 0x101fe400078e0019 */
[----:B------:R-:W-:Y:S01]  /*5190*/  F2FP.SATFINITE.E4M3.F32.PACK_AB_MERGE_C R185, R93, R56, R78 ;  /* 0x000000385db9723e */ /* 0x000fe2000480704e */
[----:B------:R-:W-:Y:S02]  /*51a0*/  IMAD.MOV.U32 R56, RZ, RZ, R25 ;  /* 0x000000ffff387224 */ /* 0x000fe400078e0019 */
[----:B------:R-:W0:Y:S01]  /*51b0*/  MUFU.EX2 R76, R76 ;  /* 0x0000004c004c7308 */ /* 0x000e220000000800 */
[----:B---3--:R-:W-:-:S01]  /*51c0*/  FADD.FTZ R5, R26, R5 ;  /* 0x000000051a057221 */ /* 0x008fc20000010000 */
[----:B------:R-:W-:Y:S01]  /*51d0*/  F2FP.SATFINITE.E4M3.F32.PACK_AB_MERGE_C R69, R26, R69, RZ ;  /* 0x000000451a45723e */ /* 0x000fe200048070ff */
[----:B------:R-:W-:-:S02]  /*51e0*/  IMAD.MOV.U32 R26, RZ, RZ, R25 ;  /* 0x000000ffff1a7224 */ /* 0x000fc400078e0019 */
[----:B------:R-:W-:Y:S01]  /*51f0*/  IMAD.MOV.U32 R78, RZ, RZ, R25 ;  /* 0x000000ffff4e7224 */ /* 0x000fe200078e0019 */
[----:B------:R-:W-:Y:S01]  /*5200*/  F2FP.SATFINITE.E4M3.F32.PACK_AB_MERGE_C R184, R51, R52, R69 ;  /* 0x0000003433b8723e */ /* 0x000fe20004807045 */
[----:B------:R-:W-:Y:S01]  /*5210*/  IMAD.MOV.U32 R51, RZ, RZ, R25 ;  /* 0x000000ffff337224 */ /* 0x000fe200078e0019 */
[----:B------:R-:W1:Y:S01]  /*5220*/  MUFU.EX2 R97, R97 ;  /* 0x0000006100617308 */ /* 0x000e620000000800 */
[----:B--2---:R-:W-:-:S01]  /*5230*/  FADD.FTZ R8, R88, R95 ;  /* 0x0000005f58087221 */ /* 0x004fc20000010000 */
[--C-:B------:R-:W-:Y:S02]  /*5240*/  IMAD.MOV.U32 R52, RZ, RZ, R25.reuse ;  /* 0x000000ffff347224 */ /* 0x100fe400078e0019 */
[----:B------:R-:W-:-:S04]  /*5250*/  IMAD.MOV.U32 R69, RZ, RZ, R25 ;  /* 0x000000ffff457224 */ /* 0x000fc800078e0019 */
[----:B------:R-:W2:Y:S01]  /*5260*/  MUFU.EX2 R81, R81 ;  /* 0x0000005100517308 */ /* 0x000ea20000000800 */
[----:B0-----:R-:W-:-:S07]  /*5270*/  FADD.FTZ R4, R76, R5 ;  /* 0x000000054c047221 */ /* 0x001fce0000010000 */
[----:B------:R-:W-:Y:S01]  /*5280*/  MUFU.EX2 R90, R90 ;  /* 0x0000005a005a7308 */ /* 0x000fe20000000800 */
[----:B-1----:R-:W-:-:S07]  /*5290*/  FADD.FTZ R5, R97, R8 ;  /* 0x0000000861057221 */ /* 0x002fce0000010000 */
[----:B------:R-:W-:Y:S01]  /*52a0*/  MUFU.EX2 R83, R83 ;  /* 0x0000005300537308 */ /* 0x000fe20000000800 */
[----:B--2---:R-:W-:-:S07]  /*52b0*/  FADD.FTZ R4, R81, R4 ;  /* 0x0000000451047221 */ /* 0x004fce0000010000 */
[----:B------:R0:W1:Y:S08]  /*52c0*/  MUFU.EX2 R6, R85 ;  /* 0x0000005500067308 */ /* 0x0000700000000800 */
[----:B------:R-:W2:Y:S01]  /*52d0*/  MUFU.EX2 R35, R35 ;  /* 0x0000002300237308 */ /* 0x000ea20000000800 */
[----:B0-----:R-:W-:Y:S01]  /*52e0*/  IMAD.MOV.U32 R85, RZ, RZ, R25 ;  /* 0x000000ffff557224 */ /* 0x001fe200078e0019 */
[----:B-1----:R-:W-:-:S04]  /*52f0*/  F2FP.SATFINITE.E4M3.F32.PACK_AB_MERGE_C R7, R6, R83, RZ ;  /* 0x000000530607723e */ /* 0x002fc800048070ff */
[----:B------:R-:W-:Y:S01]  /*5300*/  F2FP.SATFINITE.E4M3.F32.PACK_AB_MERGE_C R186, R81, R76, R7 ;  /* 0x0000004c51ba723e */ /* 0x000fe20004807007 */
[--C-:B------:R-:W-:Y:S02]  /*5310*/  IMAD.MOV.U32 R76, RZ, RZ, R25.reuse ;  /* 0x000000ffff4c7224 */ /* 0x100fe400078e0019 */
[----:B------:R-:W-:Y:S01]  /*5320*/  IMAD.MOV.U32 R81, RZ, RZ, R25 ;  /* 0x000000ffff517224 */ /* 0x000fe200078e0019 */
[----:B--2---:R-:W-:Y:S01]  /*5330*/  F2FP.SATFINITE.E4M3.F32.PACK_AB_MERGE_C R8, R35, R90, RZ ;  /* 0x0000005a2308723e */ /* 0x004fe200048070ff */
[----:B------:R-:W-:Y:S01]  /*5340*/  FADD.FTZ R90, R90, R5 ;  /* 0x000000055a5a7221 */ /* 0x000fe20000010000 */
[----:B------:R-:W-:-:S01]  /*5350*/  FADD.FTZ R5, R83, R4 ;  /* 0x0000000453057221 */ /* 0x000fc20000010000 */
[----:B------:R-:W-:Y:S01]  /*5360*/  IMAD.MOV.U32 R83, RZ, RZ, R25 ;  /* 0x000000ffff537224 */ /* 0x000fe200078e0019 */
[----:B------:R-:W-:Y:S01]  /*5370*/  F2FP.SATFINITE.E4M3.F32.PACK_AB_MERGE_C R187, R97, R88, R8 ;  /* 0x0000005861bb723e */ /* 0x000fe20004807008 */
[----:B------:R-:W-:Y:S01]  /*5380*/  FADD.FTZ R7, R35, R90 ;  /* 0x0000005a23077221 */ /* 0x000fe20000010000 */
[----:B------:R-:W-:-:S01]  /*5390*/  FADD.FTZ R5, R6, R5 ;  /* 0x0000000506057221 */ /* 0x000fc20000010000 */
[----:B------:R-:W-:Y:S01]  /*53a0*/  IMAD.MOV.U32 R35, RZ, RZ, R25 ;  /* 0x000000ffff237224 */ /* 0x000fe200078e0019 */
        /* <DEDUP_REMOVED lines=35> */
[----:B------:R-:W-:Y:S01]  /*55e0*/  UMOV UR31, UR46 ;  /* 0x0000002e001f7c82 */ /* 0x000fe20008000000 */
[----:B------:R-:W-:Y:S01]  /*55f0*/  UMOV UR29, UR45 ;  /* 0x0000002d001d7c82 */ /* 0x000fe20008000000 */
[----:B------:R-:W-:-:S05]  /*5600*/  ULDC UR28, c[0x0][0x988] ;  /* 0x00026200001c7ab9 */ /* 0x000fca0000000800 */
.L_x_246:
[----:B------:R-:W-:Y:S01]  /*5610*/  ISETP.NE.AND P2, PT, RZ, UR43, PT ;  /* 0x0000002bff007c0c */ /* 0x000fe2000bf45270 */
[----:B------:R-:W-:-:S04]  /*5620*/  UISETP.NE.AND UP0, UPT, UR29, 0x1, UPT ;  /* 0x000000011d00788c */ /* 0x000fc8000bf05270 */
[----:B------:R-:W-:-:S04]  /*5630*/  USEL UR46, URZ, 0x1, UP0 ;  /* 0x000000013f2e7887 */ /* 0x000fc80008000000 */
[----:B------:R-:W-:-:S04]  /*5640*/  ULOP3.LUT UR46, UR31, UR46, URZ, 0x3c, !UPT ;  /* 0x0000002e1f2e7292 */ /* 0x000fc8000f8e3c3f */
[----:B------:R-:W-:Y:S08]  /*5650*/  @P2 BRA `(.L_x_236) ;  /* 0x0000000000442947 */ /* 0x000ff00003800000 */
[----:B------:R-:W-:Y:S05]  /*5660*/  @!P0 BRA `(.L_x_237) ;  /* 0x0000000000048947 */ /* 0x000fea0003800000 */
[----:B------:R-:W-:Y:S01]  /*5670*/  BPT.TRAP 0x1 ;  /* 0x000000040000795c */ /* 0x000fe20000300000 */
.L_x_237:
[----:B------:R-:W0:Y:S01]  /*5680*/  S2UR UR10, SR_CgaCtaId ;  /* 0x00000000000a79c3 */ /* 0x000e220000008800 */
[----:B------:R-:W-:Y:S01]  /*5690*/  UIADD3 UR6, UR29, 0x1, URZ ;  /* 0x000000011d067890 */ /* 0x000fe2000fffe03f */
[----:B------:R-:W-:Y:S01]  /*56a0*/  IMAD.U32 R8, RZ, RZ, UR46 ;  /* 0x0000002eff087e24 */ /* 0x000fe2000f8e00ff */
[----:B------:R-:W-:Y:S02]  /*56b0*/  UMOV UR7, 0x400 ;  /* 0x0000040000077882 */ /* 0x000fe40000000000 */
[----:B------:R-:W-:Y:S02]  /*56c0*/  UISETP.NE.AND UP0, UPT, UR6, 0x2, UPT ;  /* 0x000000020600788c */ /* 0x000fe4000bf05270 */
[----:B------:R-:W-:Y:S02]  /*56d0*/  SHF.L.U32 R8, R8, 0x1f, RZ ;  /* 0x0000001f08087819 */ /* 0x000fe400000006ff */
[----:B------:R-:W-:Y:S02]  /*56e0*/  USEL UR6, UR6, URZ, UP0 ;  /* 0x0000003f06067287 */ /* 0x000fe40008000000 */
[----:B0-----:R-:W-:-:S04]  /*56f0*/  ULEA UR7, UR10, UR7, 0x18 ;  /* 0x000000070a077291 */ /* 0x001fc8000f8ec03f */
[----:B------:R-:W-:-:S09]  /*5700*/  ULEA UR6, UR6, UR7, 0x3 ;  /* 0x0000000706067291 */ /* 0x000fd2000f8e183f */
[----:B------:R0:W1:Y:S01]  /*5710*/  SYNCS.PHASECHK.TRANS64.TRYWAIT P1, [UR6+0x22830], R8 ;  /* 0x02283008ff0075a7 */ /* 0x0000620008020146 */
[----:B------:R-:W-:Y:S05]  /*5720*/  @!P0 BRA `(.L_x_238) ;  /* 0x0000000000048947 */ /* 0x000fea0003800000 */
[----:B------:R-:W-:Y:S01]  /*5730*/  BPT.TRAP 0x1 ;  /* 0x000000040000795c */ /* 0x000fe20000300000 */
.L_x_238:
[----:B-1----:R-:W-:Y:S05]  /*5740*/  @P1 BRA `(.L_x_236) ;  /* 0x0000000000081947 */ /* 0x002fea0003800000 */
[----:B------:R-:W1:Y:S02]  /*5750*/  SYNCS.PHASECHK.TRANS64.TRYWAIT P1, [UR6+0x22830], R8 ;  /* 0x02283008ff0075a7 */ /* 0x000e640008020146 */
[----:B-1----:R-:W-:Y:S05]  /*5760*/  @!P1 BRA `(.L_x_239) ;  /* 0x000000e8007c9947 */ /* 0x002fea0003800000 */
.L_x_236:
[----:B-1----:R-:W1:Y:S01]  /*5770*/  S2R R9, SR_TID.X ;  /* 0x0000000000097919 */ /* 0x002e620000002100 */
[----:B------:R-:W-:Y:S01]  /*5780*/  R2UR UR32, R3 ;  /* 0x00000000032072ca */ /* 0x000fe200000e0000 */
[----:B------:R-:W-:Y:S01]  /*5790*/  UIADD3 UR45, UR29, 0x1, URZ ;  /* 0x000000011d2d7890 */ /* 0x000fe2000fffe03f */
[----:B------:R-:W-:Y:S01]  /*57a0*/  UMOV UR19, 0x40000040 ;  /* 0x4000004000137882 */ /* 0x000fe20000000000 */
[----:B------:R-:W-:Y:S02]  /*57b0*/  UMOV UR20, UR16 ;  /* 0x0000001000147c82 */ /* 0x000fe40008000000 */
[----:B------:R-:W-:Y:S01]  /*57c0*/  UISETP.NE.AND UP0, UPT, UR45, 0x2, UPT ;  /* 0x000000022d00788c */ /* 0x000fe2000bf05270 */
[----:B------:R-:W-:Y:S01]  /*57d0*/  UMOV UR21, UR17 ;  /* 0x0000001100157c82 */ /* 0x000fe20008000000 */
[----:B------:R-:W-:Y:S02]  /*57e0*/  UMOV UR23, 0x40000040 ;  /* 0x4000004000177882 */ /* 0x000fe40000000000 */
[----:B------:R-:W-:Y:S01]  /*57f0*/  USEL UR45, UR45, URZ, UP0 ;  /* 0x0000003f2d2d7287 */ /* 0x000fe20008000000 */
[----:B------:R-:W-:Y:S01]  /*5800*/  UMOV UR24, UR16 ;  /* 0x0000001000187c82 */ /* 0x000fe20008000000 */
[----:B------:R-:W-:-:S02]  /*5810*/  UMOV UR25, UR17 ;  /* 0x0000001100197c82 */ /* 0x000fc40008000000 */
[----:B------:R-:W-:Y:S01]  /*5820*/  UIMAD UR32, UR45, 0x500, UR32 ;  /* 0x000005002d2078a4 */ /* 0x000fe2000f8e0220 */
[----:B------:R-:W-:Y:S01]  /*5830*/  UMOV UR27, 0x40000040 ;  /* 0x40000040001b7882 */ /* 0x000fe20000000000 */
[----:B------:R-:W-:Y:S02]  /*5840*/  UMOV UR7, 0x40000040 ;  /* 0x4000004000077882 */ /* 0x000fe40000000000 */
[----:B------:R-:W-:Y:S02]  /*5850*/  UIADD3 UR22, UR32, 0x100, URZ ;  /* 0x0000010020167890 */ /* 0x000fe4000fffe03f */
[----:B------:R-:W-:Y:S02]  /*5860*/  UIADD3 UR26, UR32, 0x200, URZ ;  /* 0x00000200201a7890 */ /* 0x000fe4000fffe03f */
[----:B------:R-:W-:Y:S01]  /*5870*/  UMOV UR18, UR32 ;  /* 0x0000002000127c82 */ /* 0x000fe20008000000 */
[----:B------:R-:W-:Y:S02]  /*5880*/  UIADD3 UR6, UR32, 0x400, URZ ;  /* 0x0000040020067890 */ /* 0x000fe4000fffe03f */
[----:B------:R-:W-:Y:S01]  /*5890*/  UIADD3 UR10, UR32, 0x402, URZ ;  /* 0x00000402200a7890 */ /* 0x000fe2000fffe03f */
[----:B------:R-:W-:Y:S01]  /*58a0*/  UMOV UR11, 0x40000040 ;  /* 0x40000040000b7882 */ /* 0x000fe20000000000 */
[----:B------:R-:W-:Y:S01]  /*58b0*/  UIADD3 UR14, UR32, 0x6, URZ ;  /* 0x00000006200e7890 */ /* 0x000fe2000fffe03f */
[----:B------:R-:W-:Y:S01]  /*58c0*/  UMOV UR15, 0x40000040 ;  /* 0x40000040000f7882 */ /* 0x000fe20000000000 */
[----:B-1----:R-:W-:-:S05]  /*58d0*/  SHF.R.U32.HI R9, RZ, 0x7, R9 ;  /* 0x00000007ff097819 */ /* 0x002fca0000011609 */
[----:B0-----:R-:W-:-:S05]  /*58e0*/  VIADD R8, R9, 0x8 ;  /* 0x0000000809087836 */ /* 0x001fca0000000000 */
[----:B------:R0:W-:Y:S06]  /*58f0*/  BAR.SYNC.DEFER_BLOCKING R8, 0x100 ;  /* 0x000400080000751d */ /* 0x0001ec0000010000 */
[----:B------:R-:W-:-:S06]  /*5900*/  WARPGROUP.ARRIVE ;  /* 0x00000000000079c5 */ /* 0x000fcc0000000000 */
[----:B------:R-:W-:Y:S01]  /*5910*/  QGMMA.64x32x32.F32.E4M3.E4M3 R152, gdesc[UR16], RZ, !UPT, gsb0 ;  /* 0x00600000109879f3 */ /* 0x000fe2000c0008ff */
[----:B------:R-:W-:Y:S01]  /*5920*/  UIADD3 UR18, UR32, 0x300, URZ ;  /* 0x0000030020127890 */ /* 0x000fe2000fffe03f */
[----:B------:R-:W-:Y:S01]  /*5930*/  UMOV UR19, 0x40000040 ;  /* 0x4000004000137882 */ /* 0x000fe20000000000 */
[----:B------:R-:W-:Y:S02]  /*5940*/  WARPGROUP.DEPBAR.LE gsb0, 0x0 ;  /* 0x00008000000079c5 */ /* 0x000fe40000010000 */
[----:B------:R-:W-:-:S06]  /*5950*/  WARPGROUP.ARRIVE ;  /* 0x00000000000079c5 */ /* 0x000fcc0000000000 */
[----:B------:R-:W-:Y:S01]  /*5960*/  QGMMA.64x32x32.F32.E4M3.E4M3 R136, gdesc[UR20], RZ, !UPT, gsb0 ;  /* 0x00600000148879f3 */ /* 0x000fe2000c0008ff */
[----:B------:R-:W-:Y:S01]  /*5970*/  UIADD3 UR22, UR32, 0x102, URZ ;  /* 0x0000010220167890 */ /* 0x000fe2000fffe03f */
[----:B------:R-:W-:Y:S01]  /*5980*/  UMOV UR20, UR4 ;  /* 0x0000000400147c82 */ /* 0x000fe20008000000 */
[----:B------:R-:W-:Y:S01]  /*5990*/  UMOV UR21, UR5 ;  /* 0x0000000500157c82 */ /* 0x000fe20008000000 */
        /* <DEDUP_REMOVED lines=78> */
[----:B------:R-:W-:Y:S01]  /*5e80*/  UIADD3 UR32, UR32, 0x406, URZ ;  /* 0x0000040620207890 */ /* 0x000fe2000fffe03f */
[----:B------:R-:W-:Y:S02]  /*5e90*/  WARPGROUP.DEPBAR.LE gsb0, 0x0 ;  /* 0x00008000000079c5 */ /* 0x000fe40000010000 */
[----:B------:R-:W-:-:S06]  /*5ea0*/  WARPGROUP.ARRIVE ;  /* 0x00000000000079c5 */ /* 0x000fcc0000000000 */
[----:B------:R-:W-:Y:S03]  /*5eb0*/  QGMMA.64x32x32.F32.E4M3.E4M3 R136, gdesc[UR20], R136, gsb0 ;  /* 0x00600000148879f3 */ /* 0x000fe60008000888 */
        /* <DEDUP_REMOVED lines=12> */
[----:B0-----:R-:W-:Y:S05]  /*5f80*/  @P2 BRA `(.L_x_240) ;  /* 0x0000000000382947 */ /* 0x001fea0003800000 */
[----:B------:R-:W-:Y:S05]  /*5f90*/  @!P0 BRA `(.L_x_241) ;  /* 0x0000000000048947 */ /* 0x000fea0003800000 */
[----:B------:R-:W-:Y:S01]  /*5fa0*/  BPT.TRAP 0x1 ;  /* 0x000000040000795c */ /* 0x000fe20000300000 */
.L_x_241:
[----:B------:R-:W0:Y:S01]  /*5fb0*/  S2UR UR7, SR_CgaCtaId ;  /* 0x00000000000779c3 */ /* 0x000e220000008800 */
[----:B------:R-:W-:Y:S01]  /*5fc0*/  UMOV UR6, 0x400 ;  /* 0x0000040000067882 */ /* 0x000fe20000000000 */
[----:B------:R-:W-:-:S05]  /*5fd0*/  IMAD.U32 R8, RZ, RZ, UR31 ;  /* 0x0000001fff087e24 */ /* 0x000fca000f8e00ff */
[----:B------:R-:W-:Y:S01]  /*5fe0*/  SHF.L.U32 R8, R8, 0x1f, RZ ;  /* 0x0000001f08087819 */ /* 0x000fe200000006ff */
[----:B0-----:R-:W-:-:S04]  /*5ff0*/  ULEA UR6, UR7, UR6, 0x18 ;  /* 0x0000000607067291 */ /* 0x001fc8000f8ec03f */
[----:B------:R-:W-:-:S09]  /*6000*/  ULEA UR6, UR29, UR6, 0x3 ;  /* 0x000000061d067291 */ /* 0x000fd2000f8e183f */
[----:B------:R0:W1:Y:S01]  /*6010*/  SYNCS.PHASECHK.TRANS64.TRYWAIT P1, [UR6+0x22850], R8 ;  /* 0x02285008ff0075a7 */ /* 0x0000620008020146 */
[----:B------:R-:W-:Y:S05]  /*6020*/  @!P0 BRA `(.L_x_242) ;  /* 0x0000000000048947 */ /* 0x000fea0003800000 */
[----:B------:R-:W-:Y:S01]  /*6030*/  BPT.TRAP 0x1 ;  /* 0x000000040000795c */ /* 0x000fe20000300000 */
.L_x_242:
[----:B-1----:R-:W-:Y:S05]  /*6040*/  @P1 BRA `(.L_x_240) ;  /* 0x0000000000081947 */ /* 0x002fea0003800000 */
[----:B------:R-:W1:Y:S02]  /*6050*/  SYNCS.PHASECHK.TRANS64.TRYWAIT P1, [UR6+0x22850], R8 ;  /* 0x02285008ff0075a7 */ /* 0x000e640008020146 */
[----:B-1----:R-:W-:Y:S05]  /*6060*/  @!P1 BRA `(.L_x_243) ;  /* 0x000000e000549947 */ /* 0x002fea0003800000 */
.L_x_240:
[----:B------:R-:W2:Y:S01]  /*6070*/  S2UR UR11, SR_CgaCtaId ;  /* 0x00000000000b79c3 */ /* 0x000ea20000008800 */
[----:B------:R-:W-:Y:S01]  /*6080*/  UMOV UR6, 0x400 ;  /* 0x0000040000067882 */ /* 0x000fe20000000000 */
[----:B------:R-:W-:Y:S01]  /*6090*/  WARPGROUP.ARRIVE ;  /* 0x00000000000079c5 */ /* 0x000fe20000000000 */
[----:B------:R-:W-:-:S05]  /*60a0*/  UMOV UR7, 0xc0000010 ;  /* 0xc000001000077882 */ /* 0x000fca0000000000 */
[----:B-1----:R-:W1:Y:S01]  /*60b0*/  S2R R9, SR_TID.X ;  /* 0x0000000000097919 */ /* 0x002e620000002100 */
[----:B--2---:R-:W-:-:S04]  /*60c0*/  ULEA UR14, UR11, UR6, 0x18 ;  /* 0x000000060b0e7291 */ /* 0x004fc8000f8ec03f */
[----:B------:R-:W-:-:S04]  /*60d0*/  UIADD3 UR6, UR14, 0x400, URZ ;  /* 0x000004000e067890 */ /* 0x000fc8000fffe03f */
[----:B------:R-:W-:-:S04]  /*60e0*/  USHF.R.U32.HI UR6, URZ, 0x4, UR6 ;  /* 0x000000043f067899 */ /* 0x000fc80008011606 */
[----:B------:R-:W-:Y:S01]  /*60f0*/  ULOP3.LUT UR6, UR6, 0x3fff, URZ, 0xc0, !UPT ;  /* 0x00003fff06067892 */ /* 0x000fe2000f8ec03f */
[----:B-1----:R-:W-:-:S03]  /*6100*/  SHF.R.U32.HI R9, RZ, 0x7, R9 ;  /* 0x00000007ff097819 */ /* 0x002fc60000011609 */
[----:B------:R-:W-:Y:S01]  /*6110*/  ULOP3.LUT UR6, UR6, 0x10000, URZ, 0xfc, !UPT ;  /* 0x0001000006067892 */ /* 0x000fe2000f8efc3f */
[----:B0-----:R-:W-:-:S03]  /*6120*/  IADD3 R8, -R9, 0xb, RZ ;  /* 0x0000000b09087810 */ /* 0x001fc60007ffe1ff */
        /* <DEDUP_REMOVED lines=27> */
.L_x_244:
[C---:B------:R-:W-:Y:S01]  /*62e0*/  FMUL.FTZ R9, R0.reuse, R152 ;  /* 0x0000009800097220 */ /* 0x040fe20000410000 */
[C---:B------:R-:W-:Y:S01]  /*62f0*/  FMUL.FTZ R11, R0.reuse, R154 ;  /* 0x0000009a000b7220 */ /* 0x040fe20000410000 */
[C---:B0-----:R-:W-:Y:S01]  /*6300*/  FMUL.FTZ R8, R0.reuse, R153 ;  /* 0x0000009900087220 */ /* 0x041fe20000410000 */
[C---:B------:R-:W-:Y:S01]  /*6310*/  FMUL.FTZ R10, R0.reuse, R155 ;  /* 0x0000009b000a7220 */ /* 0x040fe20000410000 */
        /* <DEDUP_REMOVED lines=19> */
[----:B0-----:R-:W-:Y:S01]  /*6450*/  FMNMX.FTZ R159, R9, R4, !PT ;  /* 0x00000004099f7209 */ /* 0x001fe20007810000 */
[C---:B------:R-:W-:Y:S01]  /*6460*/  FMUL.FTZ R140, R0.reuse, R140 ;  /* 0x0000008c008c7220 */ /* 0x040fe20000410000 */
[C---:B------:R-:W-:Y:S01]  /*6470*/  FMUL.FTZ R142, R0.reuse, R142 ;  /* 0x0000008e008e7220 */ /* 0x040fe20000410000 */
[C---:B------:R-:W-:Y:S01]  /*6480*/  FMUL.FTZ R141, R0.reuse, R141 ;  /* 0x0000008d008d7220 */ /* 0x040fe20000410000 */
[C---:B------:R-:W-:Y:S01]  /*6490*/  FMUL.FTZ R143, R0.reuse, R143 ;  /* 0x0000008f008f7220 */ /* 0x040fe20000410000 */
[C---:B------:R-:W-:Y:S01]  /*64a0*/  FMUL.FTZ R144, R0.reuse, R144 ;  /* 0x0000009000907220 */ /* 0x040fe20000410000 */
[C---:B------:R-:W-:Y:S01]  /*64b0*/  FMUL.FTZ R146, R0.reuse, R146 ;  /* 0x0000009200927220 */ /* 0x040fe20000410000 */
[----:B------:R-:W0:Y:S01]  /*64c0*/  MUFU.TANH R10, R10 ;  /* 0x0000000a000a7308 */ /* 0x000e220000002400 */
        /* <DEDUP_REMOVED lines=16> */
[----:B0-----:R-:W-:Y:S01]  /*65d0*/  FMNMX.FTZ R161, R10, R161, !PT ;  /* 0x000000a10aa17209 */ /* 0x001fe20007810000 */
[C---:B------:R-:W-:Y:S01]  /*65e0*/  FMUL.FTZ R125, R0.reuse, R125 ;  /* 0x0000007d007d7220 */ /* 0x040fe20000410000 */
[C---:B------:R-:W-:Y:S01]  /*65f0*/  FMUL.FTZ R127, R0.reuse, R127 ;  /* 0x0000007f007f7220 */ /* 0x040fe20000410000 */
[C---:B------:R-:W-:Y:S01]  /*6600*/  FMUL.FTZ R128, R0.reuse, R128 ;  /* 0x0000008000807220 */ /* 0x040fe20000410000 */
[C---:B------:R-:W-:Y:S01]  /*6610*/  FMUL.FTZ R130, R0.reuse, R130 ;  /* 0x0000008200827220 */ /* 0x040fe20000410000 */
[C---:B------:R-:W-:Y:S01]  /*6620*/  FMUL.FTZ R129, R0.reuse, R129 ;  /* 0x0000008100817220 */ /* 0x040fe20000410000 */
[----:B------:R-:W-:Y:S01]  /*6630*/  FMUL.FTZ R131, R0, R131 ;  /* 0x0000008300837220 */ /* 0x000fe20000410000 */
        /* <DEDUP_REMOVED lines=45> */
[----:B------:R-:W-:Y:S01]  /*6910*/  FMUL.FTZ R103, R0, R103 ;  /* 0x0000006700677220 */ /* 0x000fe20000410000 */
[----:B------:R-:W-:-:S02]  /*6920*/  ULEA UR6, UR45, UR14, 0x3 ;  /* 0x0000000e2d067291 */ /* 0x000fc4000f8e183f */
[----:B------:R-:W0:Y:S01]  /*6930*/  MUFU.TANH R154, R154 ;  /* 0x0000009a009a7308 */ /* 0x000e220000002400 */
[----:B-1----:R-:W-:Y:S01]  /*6940*/  FMNMX.FTZ R159, R21, R158, !PT ;  /* 0x0000009e159f7209 */ /* 0x002fe20007810000 */
[----:B------:R-:W-:Y:S01]  /*6950*/  FMUL.FTZ R158, R0, R89 ;  /* 0x00000059009e7220 */ /* 0x000fe20000410000 */
[----:B------:R-:W-:-:S04]  /*6960*/  UIADD3 UR6, UR6, 0x22840, URZ ;  /* 0x0002284006067890 */ /* 0x000fc8000fffe03f */
[----:B------:R-:W-:Y:S01]  /*6970*/  UPRMT UR6, UR11, 0x654, UR6 ;  /* 0x000006540b067896 */ /* 0x000fe20008000006 */
[----:B------:R-:W1:Y:S01]  /*6980*/  MUFU.TANH R156, R156 ;  /* 0x0000009c009c7308 */ /* 0x000e620000002400 */
[----:B--2---:R-:W-:-:S07]  /*6990*/  FMNMX.FTZ R161, R153, R160, !PT ;  /* 0x000000a099a17209 */ /* 0x004fce0007810000 */
[----:B------:R-:W2:Y:S01]  /*69a0*/  MUFU.TANH R155, R155 ;  /* 0x0000009b009b7308 */ /* 0x000ea20000002400 */
[----:B0-----:R-:W-:Y:S01]  /*69b0*/  FMNMX.FTZ R160, R154, R159, !PT ;  /* 0x0000009f9aa07209 */ /* 0x001fe20007810000 */
[----:B------:R-:W-:Y:S06]  /*69c0*/  SYNCS.ARRIVE.TRANS64.RED.A1T0 RZ, [UR6], RZ ;  /* 0x000000ffffff79a7 */ /* 0x000fec0008100406 */
[----:B------:R-:W0:Y:S01]  /*69d0*/  MUFU.TANH R157, R157 ;  /* 0x0000009d009d7308 */ /* 0x000e220000002400 */
[----:B-1----:R-:W-:-:S07]  /*69e0*/  FMNMX.FTZ R162, R156, R161, !PT ;  /* 0x000000a19ca27209 */ /* 0x002fce0007810000 */
[----:B------:R-:W1:Y:S01]  /*69f0*/  MUFU.TANH R136, R136 ;  /* 0x0000008800887308 */ /* 0x000e620000002400 */
[----:B--2---:R-:W-:-:S07]  /*6a00*/  FMNMX.FTZ R89, R155, R160, !PT ;  /* 0x000000a09b597209 */ /* 0x004fce0007810000 */
[----:B------:R-:W2:Y:S01]  /*6a10*/  MUFU.TANH R138, R138 ;  /* 0x0000008a008a7308 */ /* 0x000ea20000002400 */
[----:B0-----:R-:W-:-:S07]  /*6a20*/  FMNMX.FTZ R159, R157, R162, !PT ;  /* 0x000000a29d9f7209 */ /* 0x001fce0007810000 */
[----:B------:R-:W0:Y:S01]  /*6a30*/  MUFU.TANH R137, R137 ;  /* 0x0000008900897308 */ /* 0x000e220000002400 */
[----:B-1----:R-:W-:-:S07]  /*6a40*/  FMNMX.FTZ R160, R136, R89, !PT ;  /* 0x0000005988a07209 */ /* 0x002fce0007810000 */
[----:B------:R-:W1:Y:S01]  /*6a50*/  MUFU.TANH R139, R139 ;  /* 0x0000008b008b7308 */ /* 0x000e620000002400 */
[----:B--2---:R-:W-:Y:S01]  /*6a60*/  FMNMX.FTZ R162, R138, R159, !PT ;  /* 0x0000009f8aa27209 */ /* 0x004fe20007810000 */
[----:B------:R-:W-:-:S06]  /*6a70*/  FMUL.FTZ R159, R0, R91 ;  /* 0x0000005b009f7220 */ /* 0x000fcc0000410000 */
[----:B------:R-:W2:Y:S01]  /*6a80*/  MUFU.TANH R140, R140 ;  /* 0x0000008c008c7308 */ /* 0x000ea20000002400 */
[----:B0-----:R-:W-:-:S07]  /*6a90*/  FMNMX.FTZ R89, R137, R160, !PT ;  /* 0x000000a089597209 */ /* 0x001fce0007810000 */
        /* <DEDUP_REMOVED lines=117> */
[----:B--2---:R-:W-:-:S05]  /*71f0*/  FMNMX.FTZ R160, R101, R160, !PT ;  /* 0x000000a065a07209 */ /* 0x004fca0007810000 */
[----:B------:R-:W2:Y:S01]  /*7200*/  SHFL.BFLY PT, R89, R160, 0x2, 0x1f ;  /* 0x0c401f00a0597f89 */ /* 0x000ea200000e0000 */
[----:B0-----:R-:W-:-:S04]  /*7210*/  FMNMX.FTZ R162, R102, R91, !PT ;  /* 0x0000005b66a27209 */ /* 0x001fc80007810000 */
[----:B-1----:R-:W-:-:S05]  /*7220*/  FMNMX.FTZ R162, R103, R162, !PT ;  /* 0x000000a267a27209 */ /* 0x002fca0007810000 */
[----:B------:R-:W0:Y:S01]  /*7230*/  SHFL.BFLY PT, R91, R162, 0x2, 0x1f ;  /* 0x0c401f00a25b7f89 */ /* 0x000e2200000e0000 */
[----:B--2---:R-:W-:-:S05]  /*7240*/  FMNMX.FTZ R161, R160, R89, !PT ;  /* 0x00000059a0a17209 */ /* 0x004fca0007810000 */
[----:B------:R-:W1:Y:S01]  /*7250*/  SHFL.BFLY PT, R164, R161, 0x1, 0x1f ;  /* 0x0c201f00a1a47f89 */ /* 0x000e6200000e0000 */
[----:B0-----:R-:W-:-:S05]  /*7260*/  FMNMX.FTZ R163, R162, R91, !PT ;  /* 0x0000005ba2a37209 */ /* 0x001fca0007810000 */
[----:B------:R-:W0:Y:S01]  /*7270*/  SHFL.BFLY PT, R166, R163, 0x1, 0x1f ;  /* 0x0c201f00a3a67f89 */ /* 0x000e2200000e0000 */
[----:B-1----:R-:W-:Y:S01]  /*7280*/  FMNMX.FTZ R91, R161, R164, !PT ;  /* 0x000000a4a15b7209 */ /* 0x002fe20007810000 */
[----:B------:R-:W-:-:S04]  /*7290*/  IMAD.U32 R164, RZ, RZ, UR28 ;  /* 0x0000001cffa47e24 */ /* 0x000fc8000f8e00ff */
[C---:B------:R-:W-:Y:S01]  /*72a0*/  FFMA.FTZ R161, R91.reuse, R164, -8 ;  /* 0xc10000005ba17423 */ /* 0x040fe200000100a4 */
[----:B------:R-:W-:-:S03]  /*72b0*/  FADD.FTZ R4, -R91, R4 ;  /* 0x000000045b047221 */ /* 0x000fc60000010100 */
[--C-:B------:R-:W-:Y:S01]  /*72c0*/  FFMA.FTZ R9, R9, UR28, -R161.reuse ;  /* 0x0000001c09097c23 */ /* 0x100fe200080108a1 */
[----:B------:R-:W-:Y:S01]  /*72d0*/  FMUL.FTZ R160, R4, UR28 ;  /* 0x0000001c04a07c20 */ /* 0x000fe20008410000 */
[--C-:B------:R-:W-:Y:S01]  /*72e0*/  FFMA.FTZ R8, R8, UR28, -R161.reuse ;  /* 0x0000001c08087c23 */ /* 0x100fe200080108a1 */
[----:B------:R-:W-:-:S01]  /*72f0*/  FFMA.FTZ R12, R12, UR28, -R161 ;  /* 0x0000001c0c0c7c23 */ /* 0x000fc200080108a1 */
[--C-:B------:R-:W-:Y:S01]  /*7300*/  FFMA.FTZ R13, R13, UR28, -R161.reuse ;  /* 0x0000001c0d0d7c23 */ /* 0x100fe200080108a1 */
[----:B------:R-:W-:-:S01]  /*7310*/  FFMA.FTZ R20, R20, UR28, -R161 ;  /* 0x0000001c14147c23 */ /* 0x000fc200080108a1 */
[----:B------:R-:W-:Y:S01]  /*7320*/  MUFU.EX2 R9, R9 ;  /* 0x0000000900097308 */ /* 0x000fe20000000800 */
[----:B0-----:R-:W-:Y:S01]  /*7330*/  FMNMX.FTZ R89, R163, R166, !PT ;  /* 0x000000a6a3597209 */ /* 0x001fe20007810000 */
[--C-:B------:R-:W-:Y:S01]  /*7340*/  FFMA.FTZ R163, R158, UR28, -R161.reuse ;  /* 0x0000001c9ea37c23 */ /* 0x100fe200080108a1 */
[----:B------:R-:W-:Y:S02]  /*7350*/  IMAD.U32 R158, RZ, RZ, UR28 ;  /* 0x0000001cff9e7e24 */ /* 0x000fe4000f8e00ff */
[--C-:B------:R-:W-:Y:S01]  /*7360*/  FFMA.FTZ R21, R21, UR28, -R161.reuse ;  /* 0x0000001c15157c23 */ /* 0x100fe200080108a1 */
[----:B------:R-:W-:-:S01]  /*7370*/  FFMA.FTZ R154, R154, UR28, -R161 ;  /* 0x0000001c9a9a7c23 */ /* 0x000fc200080108a1 */
[C---:B------:R-:W-:Y:S01]  /*7380*/  FADD.FTZ R4, -R89.reuse, R6 ;  /* 0x0000000659047221 */ /* 0x040fe20000010100 */
[----:B------:R-:W-:-:S01]  /*7390*/  FFMA.FTZ R158, R89, R158, -8 ;  /* 0xc1000000599e7423 */ /* 0x000fc2000001009e */
[----:B------:R-:W0:Y:S01]  /*73a0*/  MUFU.EX2 R6, R160 ;  /* 0x000000a000067308 */ /* 0x000e220000000800 */
[----:B------:R-:W-:-:S01]  /*73b0*/  FFMA.FTZ R155, R155, UR28, -R161 ;  /* 0x0000001c9b9b7c23 */ /* 0x000fc200080108a1 */
[----:B------:R-:W-:Y:S01]  /*73c0*/  FMUL.FTZ R4, R4, UR28 ;  /* 0x0000001c04047c20 */ /* 0x000fe20008410000 */
        /* <DEDUP_REMOVED lines=9> */
[----:B------:R-:W-:Y:S01]  /*7460*/  FFMA.FTZ R136, R136, UR28, -R161 ;  /* 0x0000001c88887c23 */ /* 0x000fe200080108a1 */
[----:B------:R-:W-:-:S01]  /*7470*/  FFMA.FTZ R138, R138, UR28, -R158 ;  /* 0x0000001c8a8a7c23 */ /* 0x000fc2000801089e */
[----:B------:R-:W-:Y:S01]  /*7480*/  FFMA.FTZ R137, R137, UR28, -R161 ;  /* 0x0000001c89897c23 */ /* 0x000fe200080108a1 */
[----:B------:R-:W-:-:S01]  /*7490*/  FFMA.FTZ R139, R139, UR28, -R158 ;  /* 0x0000001c8b8b7c23 */ /* 0x000fc2000801089e */
[----:B------:R-:W1:Y:S01]  /*74a0*/  MUFU.EX2 R11, R11 ;  /* 0x0000000b000b7308 */ /* 0x000e620000000800 */
[----:B0-----:R-:W-:-:S01]  /*74b0*/  FFMA.FTZ R5, R6, R5, R9 ;  /* 0x0000000506057223 */ /* 0x001fc20000010009 */
[----:B------:R-:W-:Y:S01]  /*74c0*/  FFMA.FTZ R140, R140, UR28, -R161 ;  /* 0x0000001c8c8c7c23 */ /* 0x000fe200080108a1 */
[----:B------:R-:W-:-:S01]  /*74d0*/  FFMA.FTZ R142, R142, UR28, -R158 ;  /* 0x0000001c8e8e7c23 */ /* 0x000fc2000801089e */
[----:B------:R-:W-:Y:S01]  /*74e0*/  FFMA.FTZ R141, R141, UR28, -R161 ;  /* 0x0000001c8d8d7c23 */ /* 0x000fe200080108a1 */
[----:B------:R-:W-:-:S01]  /*74f0*/  FFMA.FTZ R143, R143, UR28, -R158 ;  /* 0x0000001c8f8f7c23 */ /* 0x000fc2000801089e */
[----:B------:R-:W-:Y:S01]  /*7500*/  FFMA.FTZ R144, R144, UR28, -R161 ;  /* 0x0000001c90907c23 */ /* 0x000fe200080108a1 */
[----:B------:R-:W-:-:S01]  /*7510*/  FFMA.FTZ R146, R146, UR28, -R158 ;  /* 0x0000001c92927c23 */ /* 0x000fc2000801089e */
[----:B------:R-:W0:Y:S01]  /*7520*/  MUFU.EX2 R8, R8 ;  /* 0x0000000800087308 */ /* 0x000e220000000800 */
[----:B------:R-:W-:-:S01]  /*7530*/  FFMA.FTZ R145, R145, UR28, -R161 ;  /* 0x0000001c91917c23 */ /* 0x000fc200080108a1 */
[----:B------:R-:W-:Y:S01]  /*7540*/  FFMA.FTZ R147, R147, UR28, -R158 ;  /* 0x0000001c93937c23 */ /* 0x000fe2000801089e */
[----:B------:R-:W-:-:S01]  /*7550*/  FFMA.FTZ R148, R148, UR28, -R161 ;  /* 0x0000001c94947c23 */ /* 0x000fc200080108a1 */
[----:B------:R-:W-:Y:S01]  /*7560*/  FFMA.FTZ R150, R150, UR28, -R158 ;  /* 0x0000001c96967c23 */ /* 0x000fe2000801089e */
[----:B------:R-:W-:-:S01]  /*7570*/  FFMA.FTZ R149, R149, UR28, -R161 ;  /* 0x0000001c95957c23 */ /* 0x000fc200080108a1 */
[----:B------:R-:W-:Y:S01]  /*7580*/  FFMA.FTZ R151, R151, UR28, -R158 ;  /* 0x0000001c97977c23 */ /* 0x000fe2000801089e */
[----:B------:R-:W-:-:S01]  /*7590*/  FFMA.FTZ R120, R120, UR28, -R161 ;  /* 0x0000001c78787c23 */ /* 0x000fc200080108a1 */
[----:B------:R-:W2:Y:S01]  /*75a0*/  MUFU.EX2 R10, R10 ;  /* 0x0000000a000a7308 */ /* 0x000ea20000000800 */
[----:B-1----:R-:W-:-:S01]  /*75b0*/  FFMA.FTZ R7, R4, R7, R11 ;  /* 0x0000000704077223 */ /* 0x002fc2000001000b */
[----:B------:R-:W-:Y:S01]  /*75c0*/  FFMA.FTZ R122, R122, UR28, -R158 ;  /* 0x0000001c7a7a7c23 */ /* 0x000fe2000801089e */
[----:B------:R-:W-:-:S01]  /*75d0*/  FFMA.FTZ R121, R121, UR28, -R161 ;  /* 0x0000001c79797c23 */ /* 0x000fc200080108a1 */
[----:B------:R-:W-:Y:S01]  /*75e0*/  FFMA.FTZ R123, R123, UR28, -R158 ;  /* 0x0000001c7b7b7c23 */ /* 0x000fe2000801089e */
[----:B------:R-:W-:-:S01]  /*75f0*/  FFMA.FTZ R124, R124, UR28, -R161 ;  /* 0x0000001c7c7c7c23 */ /* 0x000fc200080108a1 */
[----:B------:R-:W-:Y:S01]  /*7600*/  FFMA.FTZ R126, R126, UR28, -R158 ;  /* 0x0000001c7e7e7c23 */ /* 0x000fe2000801089e */
[----:B------:R-:W-:-:S01]  /*7610*/  FFMA.FTZ R125, R125, UR28, -R161 ;  /* 0x0000001c7d7d7c23 */ /* 0x000fc200080108a1 */
[----:B------:R-:W1:Y:S01]  /*7620*/  MUFU.EX2 R12, R12 ;  /* 0x0000000c000c7308 */ /* 0x000e620000000800 */
[----:B0-----:R-:W-:-:S01]  /*7630*/  FADD.FTZ R5, R8, R5 ;  /* 0x0000000508057221 */ /* 0x001fc20000010000 */
[----:B------:R-:W-:Y:S01]  /*7640*/  FFMA.FTZ R127, R127, UR28, -R158 ;  /* 0x0000001c7f7f7c23 */ /* 0x000fe2000801089e */
[----:B------:R-:W-:-:S01]  /*7650*/  FFMA.FTZ R128, R128, UR28, -R161 ;  /* 0x0000001c80807c23 */ /* 0x000fc200080108a1 */
[----:B------:R-:W-:Y:S01]  /*7660*/  FFMA.FTZ R130, R130, UR28, -R158 ;  /* 0x0000001c82827c23 */ /* 0x000fe2000801089e */
[----:B------:R-:W-:-:S01]  /*7670*/  FFMA.FTZ R129, R129, UR28, -R161 ;  /* 0x0000001c81817c23 */ /* 0x000fc200080108a1 */
[----:B------:R-:W-:Y:S01]  /*7680*/  FFMA.FTZ R131, R131, UR28, -R158 ;  /* 0x0000001c83837c23 */ /* 0x000fe2000801089e */
[----:B------:R-:W-:-:S01]  /*7690*/  FFMA.FTZ R132, R132, UR28, -R161 ;  /* 0x0000001c84847c23 */ /* 0x000fc200080108a1 */
[----:B------:R-:W0:Y:S01]  /*76a0*/  MUFU.EX2 R14, R14 ;  /* 0x0000000e000e7308 */ /* 0x000e220000000800 */
[----:B--2---:R-:W-:-:S01]  /*76b0*/  FADD.FTZ R7, R10, R7 ;  /* 0x000000070a077221 */ /* 0x004fc20000010000 */
[----:B------:R-:W-:Y:S01]  /*76c0*/  FFMA.FTZ R134, R134, UR28, -R158 ;  /* 0x0000001c86867c23 */ /* 0x000fe2000801089e */
[----:B------:R-:W-:-:S01]  /*76d0*/  FFMA.FTZ R133, R133, UR28, -R161 ;  /* 0x0000001c85857c23 */ /* 0x000fc200080108a1 */
[----:B------:R-:W-:Y:S01]  /*76e0*/  FFMA.FTZ R135, R135, UR28, -R158 ;  /* 0x0000001c87877c23 */ /* 0x000fe2000801089e */
[----:B------:R-:W-:-:S01]  /*76f0*/  FFMA.FTZ R104, R104, UR28, -R161 ;  /* 0x0000001c68687c23 */ /* 0x000fc200080108a1 */
[----:B------:R-:W-:Y:S01]  /*7700*/  FFMA.FTZ R106, R106, UR28, -R158 ;  /* 0x0000001c6a6a7c23 */ /* 0x000fe2000801089e */
[----:B------:R-:W-:-:S01]  /*7710*/  FFMA.FTZ R105, R105, UR28, -R161 ;  /* 0x0000001c69697c23 */ /* 0x000fc200080108a1 */
[----:B------:R-:W2:Y:S01]  /*7720*/  MUFU.EX2 R13, R13 ;  /* 0x0000000d000d7308 */ /* 0x000ea20000000800 */
[----:B-1----:R-:W-:-:S01]  /*7730*/  FADD.FTZ R160, R12, R5 ;  /* 0x000000050ca07221 */ /* 0x002fc20000010000 */
        /* <DEDUP_REMOVED lines=18> */
[--C-:B------:R-:W-:Y:S01]  /*7860*/  FFMA.FTZ R90, R90, UR28, -R158.reuse ;  /* 0x0000001c5a5a7c23 */ /* 0x100fe2000801089e */
        /* <DEDUP_REMOVED lines=16> */
[----:B------:R-:W-:-:S03]  /*7970*/  FFMA.FTZ R103, R103, UR28, -R158 ;  /* 0x0000001c67677c23 */ /* 0x000fc6000801089e */
[----:B------:R-:W0:Y:S01]  /*7980*/  MUFU.EX2 R153, R153 ;  /* 0x0000009900997308 */ /* 0x000e220000000800 */
[----:B--2---:R-:W-:-:S07]  /*7990*/  FADD.FTZ R162, R152, R7 ;  /* 0x0000000798a27221 */ /* 0x004fce0000010000 */
[----:B------:R-:W2:Y:S01]  /*79a0*/  MUFU.EX2 R154, R154 ;  /* 0x0000009a009a7308 */ /* 0x000ea20000000800 */
[----:B-1----:R-:W-:-:S07]  /*79b0*/  FADD.FTZ R5, R21, R160 ;  /* 0x000000a015057221 */ /* 0x002fce0000010000 */
[----:B------:R-:W1:Y:S01]  /*79c0*/  MUFU.EX2 R156, R156 ;  /* 0x0000009c009c7308 */ /* 0x000e620000000800 */
[----:B0-----:R-:W-:-:S07]  /*79d0*/  FADD.FTZ R7, R153, R162 ;  /* 0x000000a299077221 */ /* 0x001fce0000010000 */
        /* <DEDUP_REMOVED lines=131> */
[----:B0-----:R-:W-:-:S01]  /*8210*/  FADD.FTZ R7, R102, R7 ;  /* 0x0000000766077221 */ /* 0x001fc20000010000 */
[----:B--2---:R-:W-:-:S03]  /*8220*/  FADD.FTZ R5, R101, R158 ;  /* 0x0000009e65057221 */ /* 0x004fc60000010000 */
[----:B-1----:R-:W-:Y:S01]  /*8230*/  FADD.FTZ R7, R103, R7 ;  /* 0x0000000767077221 */ /* 0x002fe20000010000 */
[----:B------:R-:W-:Y:S06]  /*8240*/  @!P0 BRA `(.L_x_245) ;  /* 0x0000000000048947 */ /* 0x000fec0003800000 */
[----:B------:R-:W-:Y:S01]  /*8250*/  BPT.TRAP 0x1 ;  /* 0x000000040000795c */ /* 0x000fe20000300000 */
.L_x_245:
        /* <DEDUP_REMOVED lines=12> */
[----:B------:R-:W-:Y:S01]  /*8320*/  UMOV UR29, UR45 ;  /* 0x0000002d001d7c82 */ /* 0x000fe20008000000 */
[----:B------:R-:W-:Y:S01]  /*8330*/  F2FP.SATFINITE.E4M3.F32.PACK_AB_MERGE_C R142, R143, R142, RZ ;  /* 0x0000008e8f8e723e */ /* 0x000fe200048070ff */
[----:B------:R-:W-:Y:S01]  /*8340*/  FMUL.FTZ R24, R24, R6 ;  /* 0x0000000618187220 */ /* 0x000fe20000410000 */
[----:B------:R-:W-:Y:S01]  /*8350*/  F2FP.SATFINITE.E4M3.F32.PACK_AB_MERGE_C R148, R149, R148, RZ ;  /* 0x000000949594723e */ /* 0x000fe200048070ff */
[----:B------:R-:W-:Y:S01]  /*8360*/  FMUL.FTZ R25, R25, R6 ;  /* 0x0000000619197220 */ /* 0x000fe20000410000 */
[----:B------:R-:W-:Y:S01]  /*8370*/  F2FP.SATFINITE.E4M3.F32.PACK_AB_MERGE_C R150, R151, R150, RZ ;  /* 0x000000969796723e */ /* 0x000fe200048070ff */
        /* <DEDUP_REMOVED lines=96> */
[----:B------:R-:W-:Y:S01]  /*8980*/  F2FP.SATFINITE.E4M3.F32.PACK_AB_MERGE_C R187, R99, R98, R102 ;  /* 0x0000006263bb723e */ /* 0x000fe20004807066 */
[----:B------:R-:W-:Y:S06]  /*8990*/  @P1 BRA `(.L_x_246) ;  /* 0xffffffcc001c1947 */ /* 0x000fec000383ffff */
.L_x_235:
[----:B------:R-:W-:Y:S06]  /*89a0*/  BAR.ARV 0x8, 0x180 ;  /* 0x0206000000007b1d */ /* 0x000fec0000002000 */
[----:B------:R-:W-:Y:S05]  /*89b0*/  @!P0 BRA `(.L_x_247) ;  /* 0x0000000000048947 */ /* 0x000fea0003800000 */
[----:B------:R-:W-:Y:S01]  /*89c0*/  BPT.TRAP 0x1 ;  /* 0x000000040000795c */ /* 0x000fe20000300000 */
.L_x_247:
        /* <DEDUP_REMOVED lines=9> */
.L_x_248:
[----:B-1----:R-:W-:Y:S05]  /*8a60*/  @P1 BRA `(.L_x_249) ;  /* 0x0000000000081947 */ /* 0x002fea0003800000 */
[----:B------:R-:W1:Y:S02]  /*8a70*/  SYNCS.PHASECHK.TRANS64.TRYWAIT P1, [UR5+0x22850], R0 ;  /* 0x02285000ff0075a7 */ /* 0x000e640008020145 */
[----:B-1----:R-:W-:Y:S05]  /*8a80*/  @!P1 BRA `(.L_x_250) ;  /* 0x000000b400e49947 */ /* 0x002fea0003800000 */
.L_x_249:
[----:B------:R-:W-:Y:S01]  /*8a90*/  UIADD3 UR4, UR4, 0x400, URZ ;  /* 0x0000040004047890 */ /* 0x000fe2000fffe03f */
[----:B------:R-:W-:Y:S01]  /*8aa0*/  WARPGROUP.ARRIVE ;  /* 0x00000000000079c5 */ /* 0x000fe20000000000 */
[----:B------:R-:W-:Y:S01]  /*8ab0*/  UMOV UR7, 0xc0000010 ;  /* 0xc000001000077882 */ /* 0x000fe20000000000 */
[----:B------:R-:W-:Y:S01]  /*8ac0*/  IMAD.MOV.U32 R4, RZ, RZ, 0x3f800000 ;  /* 0x3f800000ff047424 */ /* 0x000fe200078e00ff */
        /* <DEDUP_REMOVED lines=11> */
[----:B------:R-:W-:Y:S02]  /*8b80*/  ULDC.64 UR6, c[0x0][0x9a0] ;  /* 0x0002680000067ab9 */ /* 0x000fe40000000a00 */
[----:B------:R-:W-:-:S04]  /*8b90*/  ISETP.NE.U32.AND P1, PT, RZ, UR6, PT ;  /* 0x00000006ff007c0c */ /* 0x000fc8000bf25070 */
[----:B------:R-:W-:-:S13]  /*8ba0*/  ISETP.NE.AND.EX P1, PT, RZ, UR7, PT, P1 ;  /* 0x00000007ff007c0c */ /* 0x000fda000bf25310 */
[----:B------:R-:W0:Y:S08]  /*8bb0*/  @P1 LDC.64 R8, c[0x0][0x9c8] ;  /* 0x00027200ff081b82 */ /* 0x000e300000000a00 */
[----:B------:R-:W2:Y:S01]  /*8bc0*/  @P1 LDC.64 R10, c[0x0][0x9d0] ;  /* 0x00027400ff0a1b82 */ /* 0x000ea20000000a00 */
[----:B01----:R-:W-:-:S04]  /*8bd0*/  @P1 IMAD R0, R8, UR38, RZ ;  /* 0x0000002608001c24 */ /* 0x003fc8000f8e02ff */
[----:B------:R-:W-:Y:S02]  /*8be0*/  @P1 IMAD R3, R9, UR37, R0 ;  /* 0x0000002509031c24 */ /* 0x000fe4000f8e0200 */
[----:B------:R-:W-:-:S05]  /*8bf0*/  @P1 IMAD.WIDE.U32 R8, R8, UR37, RZ ;  /* 0x0000002508081c25 */ /* 0x000fca000f8e00ff */
[----:B------:R-:W-:-:S03]  /*8c00*/  @P1 IADD3 R9, R9, R3, RZ ;  /* 0x0000000309091210 */ /* 0x000fc60007ffe0ff */
[----:B--2---:R-:W-:-:S04]  /*8c10*/  @P1 IMAD.WIDE.U32 R8, R10, UR41, R8 ;  /* 0x000000290a081c25 */ /* 0x004fc8000f8e0008 */
[----:B------:R-:W-:Y:S01]  /*8c20*/  @P1 IMAD R3, R11, UR41, R9 ;  /* 0x000000290b031c24 */ /* 0x000fe2000f8e0209 */
[----:B------:R-:W-:Y:S01]  /*8c30*/  @P1 LEA R10, P2, R8, UR6, 0x2 ;  /* 0x00000006080a1c11 */ /* 0x000fe2000f8410ff */
[----:B------:R-:W-:-:S03]  /*8c40*/  UIADD3 UR6, UR4, 0x200, URZ ;  /* 0x0000020004067890 */ /* 0x000fc6000fffe03f */
[----:B------:R-:W-:Y:S01]  /*8c50*/  @P1 LEA.HI.X R11, R8, UR7, R3, 0x2, P2 ;  /* 0x00000007080b1c11 */ /* 0x000fe200090f1403 */
[----:B------:R-:W-:-:S04]  /*8c60*/  UMOV UR7, 0xc0000010 ;  /* 0xc000001000077882 */ /* 0x000fc80000000000 */
[----:B------:R0:W2:Y:S01]  /*8c70*/  @P1 LDG.E R4, desc[UR50][R10.64] ;  /* 0x000000320a041981 */ /* 0x0000a2000c1e1900 */
[----:B------:R-:W-:Y:S02]  /*8c80*/  WARPGROUP.DEPBAR.LE gsb0, 0x0 ;  /* 0x00008000000079c5 */ /* 0x000fe40000010000 */
[----:B------:R-:W-:-:S06]  /*8c90*/  WARPGROUP.ARRIVE ;  /* 0x00000000000079c5 */ /* 0x000fcc0000000000 */
[----:B------:R-:W-:Y:S01]  /*8ca0*/  QGMMA.64x128x32.F32.E4M3.E4M3 R24, R176, gdesc[UR4], R24, gsb0 ;  /* 0x01e00004b0187df3 */ /* 0x000fe20008000818 */
[----:B------:R-:W-:Y:S01]  /*8cb0*/  UIADD3 UR6, UR4, 0x300, URZ ;  /* 0x0000030004067890 */ /* 0x000fe2000fffe03f */
[----:B------:R-:W-:Y:S01]  /*8cc0*/  UMOV UR7, 0xc0000010 ;  /* 0xc000001000077882 */ /* 0x000fe20000000000 */
[----:B------:R-:W-:Y:S01]  /*8cd0*/  UIADD3 UR4, UR4, 0x400, URZ ;  /* 0x0000040004047890 */ /* 0x000fe2000fffe03f */
[----:B------:R-:W1:Y:S04]  /*8ce0*/  SHFL.BFLY PT, R0, R5, 0x2, 0x1f ;  /* 0x0c401f0005007f89 */ /* 0x000e6800000e0000 */
[----:B------:R-:W3:Y:S01]  /*8cf0*/  SHFL.BFLY PT, R6, R7, 0x2, 0x1f ;  /* 0x0c401f0007067f89 */ /* 0x000ee200000e0000 */
[----:B------:R-:W-:Y:S02]  /*8d00*/  WARPGROUP.DEPBAR.LE gsb0, 0x0 ;  /* 0x00008000000079c5 */ /* 0x000fe40000010000 */
[----:B------:R-:W-:-:S06]  /*8d10*/  WARPGROUP.ARRIVE ;  /* 0x00000000000079c5 */ /* 0x000fcc0000000000 */
[----:B------:R-:W-:Y:S01]  /*8d20*/  QGMMA.64x128x32.F32.E4M3.E4M3 R24, R180, gdesc[UR4], R24, gsb0 ;  /* 0x01e00004b4187df3 */ /* 0x000fe20008000818 */
[----:B------:R-:W-:Y:S01]  /*8d30*/  UMOV UR6, UR4 ;  /* 0x0000000400067c82 */ /* 0x000fe20008000000 */
[----:B------:R-:W-:Y:S01]  /*8d40*/  UMOV UR7, 0xc0000010 ;  /* 0xc000001000077882 */ /* 0x000fe20000000000 */
[----:B-1----:R-:W-:-:S01]  /*8d50*/  FADD.FTZ R0, R0, R5 ;  /* 0x0000000500007221 */ /* 0x002fc20000010000 */
[----:B---3--:R-:W-:-:S04]  /*8d60*/  FADD.FTZ R6, R6, R7 ;  /* 0x0000000706067221 */ /* 0x008fc80000010000 */
[----:B------:R-:W0:Y:S04]  /*8d70*/  SHFL.BFLY PT, R3, R0, 0x1, 0x1f ;  /* 0x0c201f0000037f89 */ /* 0x000e2800000e0000 */
[----:B------:R-:W1:Y:S01]  /*8d80*/  SHFL.BFLY PT, R9, R6, 0x1, 0x1f ;  /* 0x0c201f0006097f89 */ /* 0x000e6200000e0000 */
        /* <DEDUP_REMOVED lines=16> */
[----:B------:R-:W3:Y:S01]  /*8e90*/  @P1 MUFU.RCP R9, R11 ;  /* 0x0000000b00091308 */ /* 0x000ee20000001000 */
[----:B------:R-:W-:-:S02]  /*8ea0*/  IMAD.U32 R6, RZ, RZ, UR28 ;  /* 0x0000001cff067e24 */ /* 0x000fc4000f8e00ff */
[----:B------:R-:W-:Y:S02]  /*8eb0*/  IMAD.U32 R15, RZ, RZ, UR28 ;  /* 0x0000001cff0f7e24 */ /* 0x000fe4000f8e00ff */
[----:B0-----:R-:W-:Y:S01]  /*8ec0*/  @P2 FMUL.FTZ R7, R7, 0.69314718246459960938 ;  /* 0x3f31721807072820 */ /* 0x001fe20000410000 */
[----:B------:R-:W-:Y:S01]  /*8ed0*/  @P2 FMUL.FTZ R6, R6, 0.69314718246459960938 ;  /* 0x3f31721806062820 */ /* 0x000fe20000410000 */
[----:B------:R-:W-:Y:S01]  /*8ee0*/  @P3 FMUL.FTZ R15, R15, 0.69314718246459960938 ;  /* 0x3f3172180f0f3820 */ /* 0x000fe20000410000 */
[----:B-1----:R-:W-:Y:S01]  /*8ef0*/  @P3 FMUL.FTZ R8, R8, 0.69314718246459960938 ;  /* 0x3f31721808083820 */ /* 0x002fe20000410000 */
[----:B------:R-:W-:Y:S02]  /*8f00*/  IMAD.MOV.U32 R3, RZ, RZ, -0x800000 ;  /* 0xff800000ff037424 */ /* 0x000fe400078e00ff */
[----:B--2---:R-:W-:Y:S01]  /*8f10*/  FMUL.FTZ R5, R5, R4 ;  /* 0x0000000405057220 */ /* 0x004fe20000410000 */
[----:B------:R-:W-:Y:S02]  /*8f20*/  IMAD.MOV.U32 R0, RZ, RZ, -0x800000 ;  /* 0xff800000ff007424 */ /* 0x000fe400078e00ff */
[----:B------:R-:W-:Y:S01]  /*8f30*/  @P2 FFMA.FTZ R3, R6, R91, R7 ;  /* 0x0000005b06032223 */ /* 0x000fe20000010007 */
[----:B------:R-:W-:-:S01]  /*8f40*/  @P3 FFMA.FTZ R0, R15, R89, R8 ;  /* 0x000000590f003223 */ /* 0x000fc20000010008 */
[----:B---3--:R-:W-:Y:S01]  /*8f50*/  FMUL.FTZ R4, R9, R4 ;  /* 0x0000000409047220 */ /* 0x008fe20000410000 */
[----:B------:R-:W-:-:S02]  /*8f60*/  WARPGROUP.DEPBAR.LE gsb0, 0x0 ;  /* 0x00008000000079c5 */ /* 0x000fc40000010000 */
[----:B------:R-:W-:Y:S05]  /*8f70*/  @!P0 BRA `(.L_x_251) ;  /* 0x0000000000048947 */ /* 0x000fea0003800000 */
[----:B------:R-:W-:Y:S01]  /*8f80*/  BPT.TRAP 0x1 ;  /* 0x000000040000795c */ /* 0x000fe20000300000 */
.L_x_251:
[----:B------:R-:W-:Y:S01]  /*8f90*/  UIADD3 UR4, UR5, 0x22860, URZ ;  /* 0x0002286005047890 */ /* 0x000fe2000fffe03f */
[-C--:B------:R-:W-:Y:S01]  /*8fa0*/  FMUL.FTZ R14, R37, R5.reuse ;  /* 0x00000005250e7220 */ /* 0x080fe20000410000 */
[----:B------:R-:W-:Y:S01]  /*8fb0*/  UIADD3 UR45, UR45, 0x1, URZ ;  /* 0x000000012d2d7890 */ /* 0x000fe2000fffe03f */
[-C--:B------:R-:W-:Y:S01]  /*8fc0*/  FMUL.FTZ R13, R40, R5.reuse ;  /* 0x00000005280d7220 */ /* 0x080fe20000410000 */
[----:B------:R-:W-:Y:S01]  /*8fd0*/  UPRMT UR4, UR8, 0x654, UR4 ;  /* 0x0000065408047896 */ /* 0x000fe20008000004 */
[-C--:B------:R-:W-:Y:S01]  /*8fe0*/  FMUL.FTZ R21, R45, R5.reuse ;  /* 0x000000052d157220 */ /* 0x080fe20000410000 */
[----:B------:R-:W-:Y:S01]  /*8ff0*/  UISETP.NE.AND UP0, UPT, UR45, 0x2, UPT ;  /* 0x000000022d00788c */ /* 0x000fe2000bf05270 */
        /* <DEDUP_REMOVED lines=15> */
[----:B------:R-:W-:Y:S01]  /*90f0*/  USEL UR4, URZ, 0x1, UP0 ;  /* 0x000000013f047887 */ /* 0x000fe20008000000 */
        /* <DEDUP_REMOVED lines=47> */
[----:B------:R-:W-:Y:S01]  /*93f0*/  FMUL.FTZ R83, R83, R4 ;  /* 0x0000000453537220 */ /* 0x000fe20000410000 */
[----:B------:R-:W-:-:S02]  /*9400*/  UIADD3 UR47, UR47, 0x1, URZ ;  /* 0x000000012f2f7890 */ /* 0x000fc4000fffe03f */
[----:B------:R-:W-:Y:S02]  /*9410*/  USEL UR45, UR45, URZ, UP0 ;  /* 0x0000003f2d2d7287 */ /* 0x000fe40008000000 */
[----:B------:R-:W-:-:S12]  /*9420*/  ULOP3.LUT UR46, UR46, UR4, URZ, 0x3c, !UPT ;  /* 0x000000042e2e7292 */ /* 0x000fd8000f8e3c3f */
.L_x_227:
[----:B------:R-:W0:Y:S01]  /*9430*/  S2R R5, SR_CgaCtaId ;  /* 0x0000000000057919 */ /* 0x000e220000008800 */
[----:B------:R-:W-:Y:S01]  /*9440*/  MOV R36, 0x400 ;  /* 0x0000040000247802 */ /* 0x000fe20000000f00 */
[----:B------:R-:W-:Y:S01]  /*9450*/  UISETP.NE.AND UP0, UPT, UR44, URZ, UPT ;  /* 0x0000003f2c00728c */ /* 0x000fe2000bf05270 */
[----:B------:R-:W-:Y:S01]  /*9460*/  BSSY B0, `(.L_x_252) ;  /* 0x00003b1000007945 */ /* 0x000fe20003800000 */
[----:B------:R-:W-:Y:S09]  /*9470*/  BAR.SYNC.DEFER_BLOCKING 0x5, 0x180 ;  /* 0x0146000000007b1d */ /* 0x000ff20000010000 */
[----:B------:R-:W-:Y:S01]  /*9480*/  @!UP0 ULDC UR44, c[0x0][0xad4] ;  /* 0x0002b500002c8ab9 */ /* 0x000fe20000000800 */
[----:B0-----:R-:W-:-:S05]  /*9490*/  LEA R36, R5, R36, 0x18 ;  /* 0x0000002405247211 */ /* 0x001fca00078ec0ff */
[----:B------:R-:W0:Y:S02]  /*94a0*/  LDS.128 R32, [R36+0x228d0] ;  /* 0x0228d00024207984 */ /* 0x000e240000000c00 */
[----:B0-----:R-:W-:Y:S02]  /*94b0*/  R2UR UR6, R33 ;  /* 0x00000000210672ca */ /* 0x001fe400000e0000 */
[----:B------:R-:W-:Y:S01]  /*94c0*/  R2UR UR5, R34 ;  /* 0x00000000220572ca */ /* 0x000fe200000e0000 */
[----:B------:R-:W-:Y:S06]  /*94d0*/  BAR.ARV 0x4, 0x180 ;  /* 0x0106000000007b1d */ /* 0x000fec0000002000 */
[----:B------:R-:W-:Y:S08]  /*94e0*/  @P0 BRA `(.L_x_253) ;  /* 0x0000002c00880947 */ /* 0x000ff00003800000 */
[----:B------:R-:W0:Y:S01]  /*94f0*/  S2R R30, SR_TID.X ;  /* 0x00000000001e7919 */ /* 0x000e220000002100 */
[----:B------:R-:W-:Y:S01]  /*9500*/  ULDC.64 UR8, c[0x4][0x38] ;  /* 0x01000e0000087ab9 */ /* 0x000fe20000000a00 */
[----:B------:R-:W-:Y:S01]  /*9510*/  USHF.L.U32 UR4, UR37, 0x2, URZ ;  /* 0x0000000225047899 */ /* 0x000fe2000800063f */
[----:B------:R-:W-:Y:S01]  /*9520*/  ULDC.64 UR10, c[0x0][0xc00] ;  /* 0x00030000000a7ab9 */ /* 0x000fe20000000a00 */
[----:B0-----:R-:W-:-:S05]  /*9530*/  IMAD.SHL.U32 R4, R30, 0x4, RZ ;  /* 0x000000041e047824 */ /* 0x001fca00078e00ff */
[----:B------:R-:W-:Y:S01]  /*9540*/  LOP3.LUT R4, R4, 0xc, RZ, 0xc0, !PT ;  /* 0x0000000c04047812 */ /* 0x000fe200078ec0ff */
[----:B------:R-:W-:Y:S03]  /*9550*/  BAR.SYNC.DEFER_BLOCKING 0x1, 0x100 ;  /* 0x0044000000007b1d */ /* 0x000fe60000010000 */
[----:B------:R-:W-:-:S05]  /*9560*/  IADD3 R4, P0, R4, UR8, RZ ;  /* 0x0000000804047c10 */ /* 0x000fca000ff1e0ff */
[----:B------:R-:W-:-:S05]  /*9570*/  IMAD.X R5, RZ, RZ, UR9, P0 ;  /* 0x00000009ff057e24 */ /* 0x000fca00080e06ff */
[----:B------:R0:W2:Y:S01]  /*9580*/  LDG.E.CONSTANT R24, desc[UR50][R4.64] ;  /* 0x0000003204187981 */ /* 0x0000a2000c1e9900 */
[----:B------:R-:W-:Y:S01]  /*9590*/  LOP3.LUT P0, R30, R30, 0x3, RZ, 0xc0, !PT ;  /* 0x000000031e1e7812 */ /* 0x000fe2000780c0ff */
[----:B------:R-:W-:Y:S02]  /*95a0*/  USHF.L.U64.HI UR12, UR37, 0x2, UR38 ;  /* 0x00000002250c7899 */ /* 0x000fe40008010226 */
[----:B------:R-:W-:Y:S01]  /*95b0*/  UIADD3 UR7, UP0, UR4, UR10, URZ ;  /* 0x0000000a04077290 */ /* 0x000fe2000ff1e03f */
[----:B------:R-:W-:-:S03]  /*95c0*/  ISETP.EQ.OR P0, PT, R30, 0x3, !P0 ;  /* 0x000000031e00780c */ /* 0x000fc60004702670 */
[----:B------:R-:W-:Y:S01]  /*95d0*/  UIADD3.X UR8, UR12, UR11, URZ, UP0, !UPT ;  /* 0x0000000b0c087290 */ /* 0x000fe200087fe43f */
[----:B------:R-:W-:Y:S01]  /*95e0*/  SEL R115, R72, R73, P0 ;  /* 0x0000004948737207 */ /* 0x000fe20000000000 */
[----:B0-----:R-:W0:Y:S01]  /*95f0*/  S2R R5, SR_SWINHI ;  /* 0x0000000000057919 */ /* 0x001e220000002f00 */
        /* <DEDUP_REMOVED lines=16> */
[----:B------:R-:W-:-:S02]  /*9700*/  MOV R20, R36 ;  /* 0x0000002400147202 */ /* 0x000fc40000000f00 */
[----:B0-----:R-:W-:Y:S02]  /*9710*/  MOV R21, R5 ;  /* 0x0000000500157202 */ /* 0x001fe40000000f00 */
[----:B------:R-:W-:Y:S02]  /*9720*/  SEL R55, R55, R54, P0 ;  /* 0x0000003637377207 */ /* 0x000fe40000000000 */
[----:B------:R-:W-:Y:S01]  /*9730*/  SEL R93, R58, R59, P0 ;  /* 0x0000003b3a5d7207 */ /* 0x000fe20000000000 */
[----:B------:R-:W-:Y:S01]  /*9740*/  IMAD.WIDE R8, R220, 0x2, R20 ;  /* 0x00000002dc087825 */ /* 0x000fe200078e0214 */
[----:B------:R-:W-:Y:S02]  /*9750*/  SEL R54, R59, R58, P0 ;  /* 0x0000003a3b367207 */ /* 0x000fe40000000000 */
[----:B------:R-:W-:Y:S02]  /*9760*/  SEL R99, R70, R71, P0 ;  /* 0x0000004746637207 */ /* 0x000fe40000000000 */
[----:B------:R-:W-:-:S02]  /*9770*/  IADD3 R37, P6, R8, 0x20, RZ ;  /* 0x0000002008257810 */ /* 0x000fc40007fde0ff */
[----:B------:R-:W-:Y:S02]  /*9780*/  SEL R59, R71, R70, P0 ;  /* 0x00000046473b7207 */ /* 0x000fe40000000000 */
[----:B------:R-:W-:Y:S02]  /*9790*/  IADD3 R71, P1, R8, 0x40, RZ ;  /* 0x0000004008477810 */ /* 0x000fe40007f3e0ff */
[----:B------:R-:W-:Y:S02]  /*97a0*/  LOP3.LUT R4, R37, 0x380, RZ, 0xc0, !PT ;  /* 0x0000038025047812 */ /* 0x000fe400078ec0ff */
[----:B------:R-:W-:Y:S01]  /*97b0*/  SEL R61, R6, R25, P0 ;  /* 0x00000019063d7207 */ /* 0x000fe20000000000 */
[----:B------:R-:W-:Y:S01]  /*97c0*/  IMAD.X R11, RZ, RZ, R9, P1 ;  /* 0x000000ffff0b7224 */ /* 0x000fe200008e0609 */
        /* <DEDUP_REMOVED lines=11> */
[----:B------:R-:W-:Y:S02]  /*9880*/  IADD3 R75, P2, R8, 0x60, RZ ;  /* 0x00000060084b7810 */ /* 0x000fe40007f5e0ff */
[----:B------:R-:W-:Y:S02]  /*9890*/  LOP3.LUT R6, R71, 0x380, RZ, 0xc0, !PT ;  /* 0x0000038047067812 */ /* 0x000fe400078ec0ff */
[----:B------:R-:W-:-:S02]  /*98a0*/  SHF.R.U64 R4, R4, 0x3, RZ ;  /* 0x0000000304047819 */ /* 0x000fc400000012ff */
[----:B------:R-:W-:Y:S02]  /*98b0*/  SEL R131, R13, R40, P0 ;  /* 0x000000280d837207 */ /* 0x000fe40000000000 */
[----:B------:R-:W-:Y:S02]  /*98c0*/  SEL R30, R40, R13, P0 ;  /* 0x0000000d281e7207 */ /* 0x000fe40000000000 */
[----:B------:R-:W-:Y:S02]  /*98d0*/  SEL R103, R56, R57, P0 ;  /* 0x0000003938677207 */ /* 0x000fe40000000000 */
[----:B------:R-:W-:Y:S02]  /*98e0*/  SEL R52, R57, R56, P0 ;  /* 0x0000003839347207 */ /* 0x000fe40000000000 */
[----:B------:R-:W-:Y:S02]  /*98f0*/  IADD3 R79, P3, R8, 0x4000, RZ ;  /* 0x00004000084f7810 */ /* 0x000fe40007f7e0ff */
[----:B------:R-:W-:-:S02]  /*9900*/  SEL R119, R89, R60, P0 ;  /* 0x0000003c59777207 */ /* 0x000fc40000000000 */
[----:B------:R-:W-:Y:S01]  /*9910*/  SEL R40, R60, R89, P0 ;  /* 0x000000593c287207 */ /* 0x000fe20000000000 */
[----:B------:R-:W-:Y:S01]  /*9920*/  IMAD.X R13, RZ, RZ, R9, P3 ;  /* 0x000000ffff0d7224 */ /* 0x000fe200018e0609 */
[----:B------:R-:W-:Y:S02]  /*9930*/  SEL R105, R12, R47, P0 ;  /* 0x0000002f0c697207 */ /* 0x000fe40000000000 */
[----:B------:R-:W-:Y:S02]  /*9940*/  SEL R95, R66, R67, P0 ;  /* 0x00000043425f7207 */ /* 0x000fe40000000000 */
[----:B------:R-:W-:Y:S02]  /*9950*/  SEL R56, R67, R66, P0 ;  /* 0x0000004243387207 */ /* 0x000fe40000000000 */
[----:B------:R-:W-:Y:S02]  /*9960*/  SEL R123, R88, R69, P0 ;  /* 0x00000045587b7207 */ /* 0x000fe40000000000 */
[----:B------:R-:W-:-:S02]  /*9970*/  SEL R38, R69, R88, P0 ;  /* 0x0000005845267207 */ /* 0x000fc40000000000 */
[----:B------:R-:W-:Y:S02]  /*9980*/  SEL R107, R26, R27, P0 ;  /* 0x0000001b1a6b7207 */ /* 0x000fe40000000000 */
[----:B------:R-:W-:Y:S01]  /*9990*/  SEL R48, R27, R26, P0 ;  /* 0x0000001a1b307207 */ /* 0x000fe20000000000 */
[----:B------:R-:W-:Y:S01]  /*99a0*/  IMAD.X R27, RZ, RZ, R9, P6 ;  /* 0x000000ffff1b7224 */ /* 0x000fe200030e0609 */
        /* <DEDUP_REMOVED lines=9> */
[----:B------:R-:W-:Y:S01]  /*9a40*/  SHF.R.U64 R6, R6, 0x3, RZ ;  /* 0x0000000306067819 */ /* 0x000fe200000012ff */
[----:B------:R-:W-:Y:S01]  /*9a50*/  IMAD.X R101, RZ, RZ, R9, P5 ;  /* 0x000000ffff657224 */ /* 0x000fe200028e0609 */
[----:B------:R-:W-:-:S02]  /*9a60*/  LOP3.LUT R26, R4, R37, RZ, 0x3c, !PT ;  /* 0x00000025041a7212 */ /* 0x000fc400078e3cff */
[C---:B------:R-:W-:Y:S02]  /*9a70*/  IADD3 R83, P4, R8.reuse, 0x4020, RZ ;  /* 0x0000402008537810 */ /* 0x040fe40007f9e0ff */
[----:B------:R-:W-:Y:S02]  /*9a80*/  IADD3 R60, P6, R8, 0x4060, RZ ;  /* 0x00004060083c7810 */ /* 0x000fe40007fde0ff */
[----:B------:R-:W-:Y:S02]  /*9a90*/  LOP3.LUT R4, R79, 0x380, RZ, 0xc0, !PT ;  /* 0x000003804f047812 */ /* 0x000fe400078ec0ff */
[----:B------:R-:W-:Y:S02]  /*9aa0*/  SEL R109, R49, R10, P0 ;  /* 0x0000000a316d7207 */ /* 0x000fe40000000000 */
[----:B------:R-:W-:Y:S02]  /*9ab0*/  SEL R49, R10, R49, P0 ;  /* 0x000000310a317207 */ /* 0x000fe40000000000 */
[----:B------:R-:W-:-:S02]  /*9ac0*/  LOP3.LUT R5, R8, 0x380, RZ, 0xc0, !PT ;  /* 0x0000038008057812 */ /* 0x000fc400078ec0ff */
[----:B------:R-:W-:Y:S02]  /*9ad0*/  SHF.R.U64 R12, R12, 0x3, RZ ;  /* 0x000000030c0c7819 */ /* 0x000fe400000012ff */
[----:B------:R-:W-:Y:S02]  /*9ae0*/  LOP3.LUT R10, R6, R71, RZ, 0x3c, !PT ;  /* 0x00000047060a7212 */ /* 0x000fe400078e3cff */
[----:B------:R-:W-:Y:S02]  /*9af0*/  LOP3.LUT R34, R87, 0x380, RZ, 0xc0, !PT ;  /* 0x0000038057227812 */ /* 0x000fe400078ec0ff */
[----:B------:R-:W-:Y:S02]  /*9b00*/  LOP3.LUT R6, R83, 0x380, RZ, 0xc0, !PT ;  /* 0x0000038053067812 */ /* 0x000fe400078ec0ff */
[----:B------:R-:W-:Y:S02]  /*9b10*/  LOP3.LUT R37, R60, 0x380, RZ, 0xc0, !PT ;  /* 0x000003803c257812 */ /* 0x000fe400078ec0ff */
[----:B------:R-:W-:-:S02]  /*9b20*/  SHF.R.U64 R4, R4, 0x3, RZ ;  /* 0x0000000304047819 */ /* 0x000fc400000012ff */
[----:B------:R-:W-:Y:S02]  /*9b30*/  SEL R137, R7, R14, P0 ;  /* 0x0000000e07897207 */ /* 0x000fe40000000000 */
[----:B------:R-:W-:Y:S01]  /*9b40*/  SEL R31, R14, R7, P0 ;  /* 0x000000070e1f7207 */ /* 0x000fe20000000000 */
[----:B------:R-:W-:Y:S01]  /*9b50*/  IMAD.X R7, RZ, RZ, R9, P4 ;  /* 0x000000ffff077224 */ /* 0x000fe200020e0609 */
[----:B------:R-:W-:Y:S02]  /*9b60*/  SHF.R.U64 R5, R5, 0x3, RZ ;  /* 0x0000000305057819 */ /* 0x000fe400000012ff */
[----:B------:R-:W-:Y:S02]  /*9b70*/  LOP3.LUT R14, R12, R75, RZ, 0x3c, !PT ;  /* 0x0000004b0c0e7212 */ /* 0x000fe400078e3cff */
[----:B------:R-:W-:Y:S02]  /*9b80*/  SHF.R.U64 R34, R34, 0x3, RZ ;  /* 0x0000000322227819 */ /* 0x000fe400000012ff */
[----:B------:R-:W-:-:S02]  /*9b90*/  SHF.R.U64 R6, R6, 0x3, RZ ;  /* 0x0000000306067819 */ /* 0x000fc400000012ff */
[----:B------:R-:W-:Y:S02]  /*9ba0*/  SHF.R.U64 R37, R37, 0x3, RZ ;  /* 0x0000000325257819 */ /* 0x000fe400000012ff */
[----:B------:R-:W-:Y:S02]  /*9bb0*/  LOP3.LUT R12, R4, R79, RZ, 0x3c, !PT ;  /* 0x0000004f040c7212 */ /* 0x000fe400078e3cff */
[----:B------:R-:W-:Y:S02]  /*9bc0*/  SEL R111, R80, R81, P0 ;  /* 0x00000051506f7207 */ /* 0x000fe40000000000 */
[----:B------:R-:W-:Y:S02]  /*9bd0*/  SEL R43, R81, R80, P0 ;  /* 0x00000050512b7207 */ /* 0x000fe40000000000 */
[----:B------:R-:W-:Y:S02]  /*9be0*/  SEL R81, R15, R50, P0 ;  /* 0x000000320f517207 */ /* 0x000fe40000000000 */
[----:B------:R-:W-:-:S02]  /*9bf0*/  SEL R50, R50, R15, P0 ;  /* 0x0000000f32327207 */ /* 0x000fc40000000000 */
[----:B------:R-:W-:Y:S01]  /*9c00*/  LOP3.LUT R8, R5, R8, RZ, 0x3c, !PT ;  /* 0x0000000805087212 */ /* 0x000fe200078e3cff */
[----:B------:R-:W-:Y:S01]  /*9c10*/  IMAD.X R5, RZ, RZ, R9, P6 ;  /* 0x000000ffff057224 */ /* 0x000fe200030e0609 */
[----:B------:R-:W-:Y:S02]  /*9c20*/  LOP3.LUT R100, R34, R87, RZ, 0x3c, !PT ;  /* 0x0000005722647212 */ /* 0x000fe400078e3cff */
[----:B------:R-:W-:Y:S02]  /*9c30*/  IADD3.X R15, RZ, R9, RZ, P2, !PT ;  /* 0x00000009ff0f7210 */ /* 0x000fe400017fe4ff */
[----:B------:R-:W-:Y:S02]  /*9c40*/  LOP3.LUT R6, R6, R83, RZ, 0x3c, !PT ;  /* 0x0000005306067212 */ /* 0x000fe400078e3cff */
[----:B------:R-:W-:Y:S02]  /*9c50*/  LOP3.LUT R4, R37, R60, RZ, 0x3c, !PT ;  /* 0x0000003c25047212 */ /* 0x000fe400078e3cff */
[----:B------:R-:W-:-:S02]  /*9c60*/  MOV R34, R12 ;  /* 0x0000000c00227202 */ /* 0x000fc40000000f00 */
[----:B------:R-:W-:Y:S02]  /*9c70*/  SEL R125, R41, R90, P0 ;  /* 0x0000005a297d7207 */ /* 0x000fe40000000000 */
[----:B------:R-:W-:Y:S02]  /*9c80*/  SEL R41, R90, R41, P0 ;  /* 0x000000295a297207 */ /* 0x000fe40000000000 */
[----:B------:R-:W-:Y:S02]  /*9c90*/  MOV R8, R8 ;  /* 0x0000000800087202 */ /* 0x000fe40000000f00 */
[----:B------:R-:W-:Y:S02]  /*9ca0*/  MOV R10, R10 ;  /* 0x0000000a000a7202 */ /* 0x000fe40000000f00 */
[----:B------:R-:W-:Y:S02]  /*9cb0*/  MOV R100, R100 ;  /* 0x0000006400647202 */ /* 0x000fe40000000f00 */
[----:B------:R-:W-:-:S02]  /*9cc0*/  MOV R9, R26 ;  /* 0x0000001a00097202 */ /* 0x000fc40000000f00 */
[----:B------:R-:W-:Y:S02]  /*9cd0*/  MOV R11, R14 ;  /* 0x0000000e000b7202 */ /* 0x000fe40000000f00 */
[----:B------:R-:W-:Y:S02]  /*9ce0*/  MOV R37, R6 ;  /* 0x0000000600257202 */ /* 0x000fe40000000f00 */
[----:B------:R-:W-:Y:S02]  /*9cf0*/  MOV R101, R4 ;  /* 0x0000000400657202 */ /* 0x000fe40000000f00 */
[----:B--2---:R-:W-:Y:S01]  /*9d00*/  LOP3.LUT R12, R24, 0x2, RZ, 0x3c, !PT ;  /* 0x00000002180c7812 */ /* 0x004fe200078e3cff */
[----:B------:R-:W-:Y:S04]  /*9d10*/  SHFL.IDX PT, R61, R61, R24, 0x1c1f ;  /* 0x001c1f183d3d7589 */ /* 0x000fe800000e0000 */
        /* <DEDUP_REMOVED lines=31> */
[----:B------:R-:W0:Y:S04]  /*9f10*/  SHFL.IDX PT, R66, R25, R12, 0x1c1f ;  /* 0x001c1f0c19427589 */ /* 0x000e2800000e0000 */
[----:B------:R-:W-:Y:S04]  /*9f20*/  SHFL.IDX PT, R65, R65, R12, 0x1c1f ;  /* 0x001c1f0c41417589 */ /* 0x000fe800000e0000 */
[----:B------:R-:W-:Y:S04]  /*9f30*/  SHFL.IDX PT, R24, R44, R12, 0x1c1f ;  /* 0x001c1f0c2c187589 */ /* 0x000fe800000e0000 */
[----:B------:R-:W-:Y:S04]  /*9f40*/  SHFL.IDX PT, R25, R40, R12, 0x1c1f ;  /* 0x001c1f0c28197589 */ /* 0x000fe800000e0000 */
[----:B------:R-:W-:Y:S04]  /*9f50*/  SHFL.IDX PT, R63, R48, R12, 0x1c1f ;  /* 0x001c1f0c303f7589 */ /* 0x000fe800000e0000 */
[----:B------:R-:W1:Y:S04]  /*9f60*/  SHFL.IDX PT, R47, R47, R12, 0x1c1f ;  /* 0x001c1f0c2f2f7589 */ /* 0x000e6800000e0000 */
[----:B------:R-:W-:Y:S01]  /*9f70*/  SHFL.IDX PT, R75, R30, R12, 0x1c1f ;  /* 0x001c1f0c1e4b7589 */ /* 0x000fe200000e0000 */
[----:B0-----:R-:W-:-:S02]  /*9f80*/  SEL R64, R61, R66, P0 ;  /* 0x000000423d407207 */ /* 0x001fc40000000000 */
[----:B------:R-:W-:Y:S01]  /*9f90*/  SEL R66, R66, R61, P0 ;  /* 0x0000003d42427207 */ /* 0x000fe20000000000 */
[----:B------:R-:W-:Y:S04]  /*9fa0*/  SHFL.IDX PT, R79, R32, R12, 0x1c1f ;  /* 0x001c1f0c204f7589 */ /* 0x000fe800000e0000 */
[----:B------:R-:W-:Y:S04]  /*9fb0*/  SHFL.IDX PT, R44, R54, R12, 0x1c1f ;  /* 0x001c1f0c362c7589 */ /* 0x000fe800000e0000 */
[----:B------:R1:W-:Y:S04]  /*9fc0*/  SHFL.IDX PT, R40, R56, R12, 0x1c1f ;  /* 0x001c1f0c38287589 */ /* 0x0003e800000e0000 */
[----:B------:R-:W-:Y:S04]  /*9fd0*/  SHFL.IDX PT, R71, R28, R12, 0x1c1f ;  /* 0x001c1f0c1c477589 */ /* 0x000fe800000e0000 */
[----:B------:R-:W-:Y:S01]  /*9fe0*/  SHFL.IDX PT, R84, R41, R12, 0x1c1f ;  /* 0x001c1f0c29547589 */ /* 0x000fe200000e0000 */
[----:B-1----:R-:W-:-:S03]  /*9ff0*/  SEL R56, R47, R76, P0 ;  /* 0x0000004c2f387207 */ /* 0x002fc60000000000 */
[----:B------:R-:W0:Y:S04]  /*a000*/  SHFL.IDX PT, R49, R49, R12, 0x1c1f ;  /* 0x001c1f0c31317589 */ /* 0x000e2800000e0000 */
[----:B------:R-:W1:Y:S04]  /*a010*/  SHFL.IDX PT, R30, R53, R12, 0x1c1f ;  /* 0x001c1f0c351e7589 */ /* 0x000e6800000e0000 */
[----:B------:R-:W2:Y:S04]  /*a020*/  SHFL.IDX PT, R50, R50, R12, 0x1c1f ;  /* 0x001c1f0c32327589 */ /* 0x000ea800000e0000 */
[----:B------:R-:W3:Y:S04]  /*a030*/  SHFL.IDX PT, R29, R29, R12, 0x1c1f ;  /* 0x001c1f0c1d1d7589 */ /* 0x000ee800000e0000 */
[----:B------:R4:W-:Y:S04]  /*a040*/  SHFL.IDX PT, R80, R39, R12, 0x1c1f ;  /* 0x001c1f0c27507589 */ /* 0x0009e800000e0000 */
[----:B------:R-:W3:Y:S04]  /*a050*/  SHFL.IDX PT, R41, R52, R12, 0x1c1f ;  /* 0x001c1f0c34297589 */ /* 0x000ee800000e0000 */
[----:B------:R2:W3:Y:S01]  /*a060*/  SHFL.IDX PT, R103, R68, R12, 0x1c1f ;  /* 0x001c1f0c44677589 */ /* 0x0004e200000e0000 */
[----:B0-----:R-:W-:-:S02]  /*a070*/  SEL R61, R49, R72, P0 ;  /* 0x00000048313d7207 */ /* 0x001fc40000000000 */
[----:B----4-:R-:W-:Y:S01]  /*a080*/  SEL R39, R62, R65, P0 ;  /* 0x000000413e277207 */ /* 0x010fe20000000000 */
[----:B------:R-:W0:Y:S01]  /*a090*/  SHFL.IDX PT, R14, R31, R12, 0x1c1f ;  /* 0x001c1f0c1f0e7589 */ /* 0x000e2200000e0000 */
[----:B-1----:R-:W-:-:S03]  /*a0a0*/  SEL R53, R30, R77, P0 ;  /* 0x0000004d1e357207 */ /* 0x002fc60000000000 */
[----:B------:R-:W-:Y:S01]  /*a0b0*/  SHFL.IDX PT, R83, R38, R12, 0x1c1f ;  /* 0x001c1f0c26537589 */ /* 0x000fe200000e0000 */
[----:B--2---:R-:W-:Y:S02]  /*a0c0*/  SEL R54, R81, R50, P0 ;  /* 0x0000003251367207 */ /* 0x004fe40000000000 */
[----:B------:R-:W-:Y:S01]  /*a0d0*/  SEL R68, R70, R71, P0 ;  /* 0x0000004746447207 */ /* 0x000fe20000000000 */
[----:B------:R1:W-:Y:S01]  /*a0e0*/  SHFL.IDX PT, R91, R42, R12, 0x1c1f ;  /* 0x001c1f0c2a5b7589 */ /* 0x0003e200000e0000 */
[----:B------:R-:W-:Y:S02]  /*a0f0*/  SEL R52, R50, R81, P0 ;  /* 0x0000005132347207 */ /* 0x000fe40000000000 */
[----:B---3--:R-:W-:Y:S01]  /*a100*/  SEL R67, R29, R6, P0 ;  /* 0x000000061d437207 */ /* 0x008fe20000000000 */
[----:B------:R-:W-:Y:S01]  /*a110*/  SHFL.IDX PT, R99, R43, R12, 0x1c1f ;  /* 0x001c1f0c2b637589 */ /* 0x000fe200000e0000 */
[----:B------:R-:W-:Y:S02]  /*a120*/  SEL R70, R71, R70, P0 ;  /* 0x0000004647467207 */ /* 0x000fe40000000000 */
[----:B------:R-:W-:Y:S01]  /*a130*/  SEL R81, R27, R84, P0 ;  /* 0x000000541b517207 */ /* 0x000fe20000000000 */
[----:B------:R-:W2:Y:S01]  /*a140*/  SHFL.IDX PT, R28, R51, R12, 0x1c1f ;  /* 0x001c1f0c331c7589 */ /* 0x000ea200000e0000 */
[----:B------:R-:W-:-:S02]  /*a150*/  SEL R50, R88, R41, P0 ;  /* 0x0000002958327207 */ /* 0x000fc40000000000 */
[----:B-1----:R-:W-:Y:S01]  /*a160*/  SEL R42, R95, R40, P0 ;  /* 0x000000285f2a7207 */ /* 0x002fe20000000000 */
[----:B------:R1:W3:Y:S01]  /*a170*/  SHFL.IDX PT, R26, R33, R12, 0x1c1f ;  /* 0x001c1f0c211a7589 */ /* 0x0002e200000e0000 */
[----:B------:R-:W-:Y:S02]  /*a180*/  SEL R40, R40, R95, P0 ;  /* 0x0000005f28287207 */ /* 0x000fe40000000000 */
[----:B------:R-:W-:Y:S01]  /*a190*/  SEL R48, R41, R88, P0 ;  /* 0x0000005829307207 */ /* 0x000fe20000000000 */
[----:B------:R-:W4:Y:S01]  /*a1a0*/  SHFL.IDX PT, R38, R57, R12, 0x1c1f ;  /* 0x001c1f0c39267589 */ /* 0x000f2200000e0000 */
[----:B------:R-:W-:Y:S02]  /*a1b0*/  SEL R95, R103, R96, P0 ;  /* 0x00000060675f7207 */ /* 0x000fe40000000000 */
[----:B0-----:R-:W-:Y:S01]  /*a1c0*/  SEL R71, R14, R7, P0 ;  /* 0x000000070e477207 */ /* 0x001fe20000000000 */
[----:B------:R-:W0:Y:S01]  /*a1d0*/  SHFL.IDX PT, R97, R59, R12, 0x1c1f ;  /* 0x001c1f0c3b617589 */ /* 0x000e2200000e0000 */
[----:B-1----:R-:W-:-:S03]  /*a1e0*/  SEL R33, R65, R62, P0 ;  /* 0x0000003e41217207 */ /* 0x002fc60000000000 */
[----:B------:R1:W-:Y:S01]  /*a1f0*/  SHFL.IDX PT, R92, R46, R12, 0x1c1f ;  /* 0x001c1f0c2e5c7589 */ /* 0x0003e200000e0000 */
[----:B------:R-:W-:Y:S02]  /*a200*/  SEL R62, R60, R63, P0 ;  /* 0x0000003f3c3e7207 */ /* 0x000fe40000000000 */
[----:B------:R-:W-:Y:S01]  /*a210*/  SEL R60, R63, R60, P0 ;  /* 0x0000003c3f3c7207 */ /* 0x000fe20000000000 */
[----:B------:R-:W-:Y:S01]  /*a220*/  SHFL.IDX PT, R31, R45, R12, 0x1c1f ;  /* 0x001c1f0c2d1f7589 */ /* 0x000fe200000e0000 */
[----:B------:R-:W-:Y:S02]  /*a230*/  SEL R63, R72, R49, P0 ;  /* 0x00000031483f7207 */ /* 0x000fe40000000000 */
[----:B------:R-:W-:Y:S01]  /*a240*/  SEL R65, R6, R29, P0 ;  /* 0x0000001d06417207 */ /* 0x000fe20000000000 */
[----:B------:R3:W0:Y:S01]  /*a250*/  SHFL.IDX PT, R32, R55, R12, 0x1c1f ;  /* 0x001c1f0c37207589 */ /* 0x00062200000e0000 */
[----:B------:R-:W-:Y:S02]  /*a260*/  SEL R72, R74, R75, P0 ;  /* 0x0000004b4a487207 */ /* 0x000fe40000000000 */
[----:B-1----:R-:W-:Y:S01]  /*a270*/  SEL R46, R93, R44, P0 ;  /* 0x0000002c5d2e7207 */ /* 0x002fe20000000000 */
[----:B------:R1:W0:Y:S01]  /*a280*/  SHFL.IDX PT, R105, R58, R12, 0x1c1f ;  /* 0x001c1f0c3a697589 */ /* 0x00022200000e0000 */
[----:B------:R-:W-:-:S02]  /*a290*/  SEL R44, R44, R93, P0 ;  /* 0x0000005d2c2c7207 */ /* 0x000fc40000000000 */
[----:B------:R-:W-:Y:S01]  /*a2a0*/  SEL R93, R96, R103, P0 ;  /* 0x00000067605d7207 */ /* 0x000fe20000000000 */
[----:B------:R4:W0:Y:S01]  /*a2b0*/  SHFL.IDX PT, R107, R69, R12, 0x1c1f ;  /* 0x001c1f0c456b7589 */ /* 0x00082200000e0000 */
[----:B--2---:R-:W-:Y:S01]  /*a2c0*/  SEL R59, R73, R28, P0 ;  /* 0x0000001c493b7207 */ /* 0x004fe20000000000 */
[----:B------:R-:W-:Y:S01]  /*a2d0*/  IMAD.U32 R103, RZ, RZ, UR8 ;  /* 0x00000008ff677e24 */ /* 0x000fe2000f8e00ff */
[----:B---3--:R-:W-:Y:S01]  /*a2e0*/  SEL R55, R77, R30, P0 ;  /* 0x0000001e4d377207 */ /* 0x008fe20000000000 */
[----:B------:R-:W-:Y:S01]  /*a2f0*/  ULDC.64 UR8, c[0x0][0xc08] ;  /* 0x0003020000087ab9 */ /* 0x000fe20000000a00 */
[----:B------:R-:W-:Y:S02]  /*a300*/  SEL R77, R15, R80, P0 ;  /* 0x000000500f4d7207 */ /* 0x000fe40000000000 */
[----:B-1----:R-:W-:Y:S02]  /*a310*/  SEL R58, R76, R47, P0 ;  /* 0x0000002f4c3a7207 */ /* 0x002fe40000000000 */
[----:B------:R-:W-:-:S02]  /*a320*/  SEL R76, R78, R79, P0 ;  /* 0x0000004f4e4c7207 */ /* 0x000fc40000000000 */
[----:B------:R-:W-:Y:S02]  /*a330*/  SEL R78, R79, R78, P0 ;  /* 0x0000004e4f4e7207 */ /* 0x000fe40000000000 */
[----:B------:R-:W-:Y:S02]  /*a340*/  SEL R79, R80, R15, P0 ;  /* 0x0000000f504f7207 */ /* 0x000fe40000000000 */
[----:B----4-:R-:W-:Y:S02]  /*a350*/  SEL R69, R7, R14, P0 ;  /* 0x0000000e07457207 */ /* 0x010fe40000000000 */
        /* <DEDUP_REMOVED lines=10> */
[----:B0-----:R-:W-:Y:S02]  /*a400*/  SEL R43, R94, R97, P0 ;  /* 0x000000615e2b7207 */ /* 0x001fe40000000000 */
        /* <DEDUP_REMOVED lines=12> */
[----:B------:R-:W-:Y:S02]  /*a4d0*/  F2FP.BF16.F32.PACK_AB R4, R65, R64 ;  /* 0x000000404104723e */ /* 0x000fe400000010ff */
[----:B------:R-:W-:Y:S02]  /*a4e0*/  F2FP.BF16.F32.PACK_AB R5, R63, R62 ;  /* 0x0000003e3f05723e */ /* 0x000fe400000010ff */
[----:B------:R-:W-:Y:S02]  /*a4f0*/  F2FP.BF16.F32.PACK_AB R6, R67, R66 ;  /* 0x000000424306723e */ /* 0x000fe400000010ff */
[----:B------:R-:W-:-:S02]  /*a500*/  F2FP.BF16.F32.PACK_AB R7, R61, R60 ;  /* 0x0000003c3d07723e */ /* 0x000fc400000010ff */
[----:B------:R-:W-:Y:S02]  /*a510*/  SEL R86, R25, R86, P0 ;  /* 0x0000005619567207 */ /* 0x000fe40000000000 */
[----:B------:R-:W-:Y:S01]  /*a520*/  SEL R87, R24, R87, P0 ;  /* 0x0000005718577207 */ /* 0x000fe20000000000 */
[----:B------:R0:W-:Y:S01]  /*a530*/  STSM.16.M88.4 [R8], R4 ;  /* 0x0000000408007844 */ /* 0x0001e20000000200 */
[----:B------:R-:W-:Y:S02]  /*a540*/  F2FP.BF16.F32.PACK_AB R12, R69, R68 ;  /* 0x00000044450c723e */ /* 0x000fe400000010ff */
[----:B------:R-:W-:Y:S02]  /*a550*/  F2FP.BF16.F32.PACK_AB R13, R59, R58 ;  /* 0x0000003a3b0d723e */ /* 0x000fe400000010ff */
[----:B------:R-:W-:Y:S02]  /*a560*/  F2FP.BF16.F32.PACK_AB R14, R71, R70 ;  /* 0x00000046470e723e */ /* 0x000fe400000010ff */
[----:B------:R-:W-:-:S02]  /*a570*/  F2FP.BF16.F32.PACK_AB R15, R57, R56 ;  /* 0x00000038390f723e */ /* 0x000fc400000010ff */
[----:B------:R-:W-:Y:S02]  /*a580*/  F2FP.BF16.F32.PACK_AB R24, R73, R72 ;  /* 0x000000484918723e */ /* 0x000fe400000010ff */
[----:B------:R-:W-:Y:S01]  /*a590*/  F2FP.BF16.F32.PACK_AB R25, R55, R54 ;  /* 0x000000363719723e */ /* 0x000fe200000010ff */
[----:B------:R1:W-:Y:S01]  /*a5a0*/  STSM.16.M88.4 [R9], R12 ;  /* 0x0000000c09007844 */ /* 0x0003e20000000200 */
[----:B------:R-:W-:Y:S02]  /*a5b0*/  F2FP.BF16.F32.PACK_AB R26, R75, R74 ;  /* 0x0000004a4b1a723e */ /* 0x000fe400000010ff */
[----:B------:R-:W-:Y:S02]  /*a5c0*/  F2FP.BF16.F32.PACK_AB R27, R53, R52 ;  /* 0x00000034351b723e */ /* 0x000fe400000010ff */
[----:B------:R-:W-:Y:S02]  /*a5d0*/  F2FP.BF16.F32.PACK_AB R28, R77, R76 ;  /* 0x0000004c4d1c723e */ /* 0x000fe400000010ff */
[----:B------:R-:W-:Y:S01]  /*a5e0*/  F2FP.BF16.F32.PACK_AB R29, R51, R50 ;  /* 0x00000032331d723e */ /* 0x000fe200000010ff */
[----:B------:R2:W-:Y:S01]  /*a5f0*/  STSM.16.M88.4 [R10], R24 ;  /* 0x000000180a007844 */ /* 0x0005e20000000200 */
[----:B------:R-:W-:-:S02]  /*a600*/  F2FP.BF16.F32.PACK_AB R30, R79, R78 ;  /* 0x0000004e4f1e723e */ /* 0x000fc400000010ff */
[----:B------:R-:W-:Y:S02]  /*a610*/  F2FP.BF16.F32.PACK_AB R31, R49, R48 ;  /* 0x00000030311f723e */ /* 0x000fe400000010ff */
[----:B------:R-:W-:Y:S02]  /*a620*/  SEL R92, R102, R105, P0 ;  /* 0x00000069665c7207 */ /* 0x000fe40000000000 */
[----:B------:R-:W-:Y:S01]  /*a630*/  SEL R94, R105, R102, P0 ;  /* 0x00000066695e7207 */ /* 0x000fe20000000000 */
[----:B------:R3:W-:Y:S01]  /*a640*/  STSM.16.M88.4 [R11], R28 ;  /* 0x0000001c0b007844 */ /* 0x0007e20000000200 */
[----:B------:R-:W-:Y:S01]  /*a650*/  SEL R38, R104, R107, P0 ;  /* 0x0000006b68267207 */ /* 0x000fe20000000000 */
[----:B------:R-:W-:Y:S01]  /*a660*/  IMAD.U32 R102, RZ, RZ, UR7 ;  /* 0x00000007ff667e24 */ /* 0x000fe2000f8e00ff */
[----:B------:R-:W-:Y:S02]  /*a670*/  SEL R32, R107, R104, P0 ;  /* 0x000000686b207207 */ /* 0x000fe40000000000 */
[----:B0-----:R-:W-:-:S02]  /*a680*/  F2FP.BF16.F32.PACK_AB R4, R81, R80 ;  /* 0x000000505104723e */ /* 0x001fc400000010ff */
[----:B------:R-:W-:Y:S02]  /*a690*/  F2FP.BF16.F32.PACK_AB R5, R47, R46 ;  /* 0x0000002e2f05723e */ /* 0x000fe400000010ff */
[----:B------:R-:W-:Y:S02]  /*a6a0*/  F2FP.BF16.F32.PACK_AB R6, R83, R82 ;  /* 0x000000525306723e */ /* 0x000fe400000010ff */
[----:B------:R-:W-:Y:S02]  /*a6b0*/  F2FP.BF16.F32.PACK_AB R7, R45, R44 ;  /* 0x0000002c2d07723e */ /* 0x000fe400000010ff */
[----:B------:R-:W-:Y:S02]  /*a6c0*/  F2FP.BF16.F32.PACK_AB R8, R85, R84 ;  /* 0x000000545508723e */ /* 0x000fe400000010ff */
[----:B-1----:R-:W-:Y:S01]  /*a6d0*/  F2FP.BF16.F32.PACK_AB R9, R43, R42 ;  /* 0x0000002a2b09723e */ /* 0x002fe200000010ff */
[----:B------:R-:W-:Y:S01]  /*a6e0*/  STSM.16.M88.4 [R34], R4 ;  /* 0x0000000422007844 */ /* 0x000fe20000000200 */
[----:B--2---:R-:W-:-:S02]  /*a6f0*/  F2FP.BF16.F32.PACK_AB R10, R87, R86 ;  /* 0x00000056570a723e */ /* 0x004fc400000010ff */
[----:B---3--:R-:W-:Y:S02]  /*a700*/  F2FP.BF16.F32.PACK_AB R11, R41, R40 ;  /* 0x00000028290b723e */ /* 0x008fe400000010ff */
[----:B------:R-:W-:Y:S02]  /*a710*/  F2FP.BF16.F32.PACK_AB R12, R89, R88 ;  /* 0x00000058590c723e */ /* 0x000fe400000010ff */
[----:B------:R-:W-:Y:S01]  /*a720*/  F2FP.BF16.F32.PACK_AB R13, R93, R92 ;  /* 0x0000005c5d0d723e */ /* 0x000fe200000010ff */
[----:B------:R0:W-:Y:S01]  /*a730*/  STSM.16.M88.4 [R37], R8 ;  /* 0x0000000825007844 */ /* 0x0001e20000000200 */
[----:B------:R-:W-:Y:S02]  /*a740*/  F2FP.BF16.F32.PACK_AB R14, R91, R90 ;  /* 0x0000005a5b0e723e */ /* 0x000fe400000010ff */
[----:B------:R-:W-:Y:S02]  /*a750*/  F2FP.BF16.F32.PACK_AB R15, R95, R94 ;  /* 0x0000005e5f0f723e */ /* 0x000fe400000010ff */
[----:B------:R-:W-:-:S02]  /*a760*/  F2FP.BF16.F32.PACK_AB R24, R97, R96 ;  /* 0x000000606118723e */ /* 0x000fc400000010ff */
[----:B------:R-:W-:Y:S01]  /*a770*/  F2FP.BF16.F32.PACK_AB R25, R39, R38 ;  /* 0x000000262719723e */ /* 0x000fe200000010ff */
[----:B------:R1:W-:Y:S01]  /*a780*/  STSM.16.M88.4 [R100], R12 ;  /* 0x0000000c64007844 */ /* 0x0003e20000000200 */
[----:B------:R-:W-:Y:S02]  /*a790*/  F2FP.BF16.F32.PACK_AB R26, R99, R98 ;  /* 0x00000062631a723e */ /* 0x000fe400000010ff */
[----:B------:R-:W-:Y:S02]  /*a7a0*/  F2FP.BF16.F32.PACK_AB R27, R33, R32 ;  /* 0x00000020211b723e */ /* 0x000fe400000010ff */
[----:B------:R-:W-:-:S03]  /*a7b0*/  ISETP.NE.U32.AND P0, PT, RZ, UR10, PT ;  /* 0x0000000aff007c0c */ /* 0x000fc6000bf05070 */
[----:B------:R1:W-:Y:S01]  /*a7c0*/  STSM.16.M88.4 [R101], R24 ;  /* 0x0000001865007844 */ /* 0x0003e20000000200 */
[----:B------:R-:W-:Y:S01]  /*a7d0*/  BAR.SYNC.DEFER_BLOCKING 0x1, 0x100 ;  /* 0x0044000000007b1d */ /* 0x000fe20000010000 */
[----:B------:R-:W-:-:S07]  /*a7e0*/  ISETP.NE.AND.EX P0, PT, RZ, UR11, PT, P0 ;  /* 0x0000000bff007c0c */ /* 0x000fce000bf05300 */
[----:B0-----:R-:W0:Y:S06]  /*a7f0*/  LDC R37, c[0x0][0xbe8] ;  /* 0x0002fa00ff257b82 */ /* 0x001e2c0000000800 */
[----:B------:R-:W2:Y:S01]  /*a800*/  @P0 LDG.E R28, desc[UR50][R102.64] ;  /* 0x00000032661c0981 */ /* 0x000ea2000c1e1900 */
[----:B------:R-:W-:-:S04]  /*a810*/  UISETP.NE.U32.AND UP0, UPT, UR8, URZ, UPT ;  /* 0x0000003f0800728c */ /* 0x000fc8000bf05070 */
[----:B------:R-:W-:Y:S01]  /*a820*/  UISETP.NE.AND.EX UP0, UPT, UR9, URZ, UPT, UP0 ;  /* 0x0000003f0900728c */ /* 0x000fe2000bf05300 */
[----:B0-----:R-:W-:-:S05]  /*a830*/  ISETP.NE.AND P1, PT, R37, 0x1, PT ;  /* 0x000000012500780c */ /* 0x001fca0003f25270 */
[----:B------:R-:W-:-:S05]  /*a840*/  PLOP3.LUT P4, PT, PT, PT, UP0, 0x80, 0x0 ;  /* 0x000000000000781c */ /* 0x000fca0003f8f008 */
[----:B------:R-:W-:-:S03]  /*a850*/  @UP0 UIADD3 UR8, UP1, UR4, UR8, URZ ;  /* 0x0000000804080290 */ /* 0x000fc6000ff3e03f */
[----:B------:R-:W0:Y:S01]  /*a860*/  @P1 LDC R6, c[0x0][0xbec] ;  /* 0x0002fb00ff061b82 */ /* 0x000e220000000800 */
[----:B------:R-:W-:Y:S02]  /*a870*/  @UP0 UIADD3.X UR9, UR12, UR9, URZ, UP1, !UPT ;  /* 0x000000090c090290 */ /* 0x000fe40008ffe43f */
[----:B------:R-:W-:Y:S01]  /*a880*/  UISETP.GT.AND UP1, UPT, UR44, 0x1, UPT ;  /* 0x000000012c00788c */ /* 0x000fe2000bf24270 */
[----:B------:R-:W-:Y:S01]  /*a890*/  IMAD.U32 R4, RZ, RZ, UR8 ;  /* 0x00000008ff047e24 */ /* 0x000fe2000f8e00ff */
[----:B------:R-:W-:Y:S01]  /*a8a0*/  ULDC UR4, c[0x0][0xa88] ;  /* 0x0002a20000047ab9 */ /* 0x000fe20000000800 */
[----:B------:R-:W-:Y:S01]  /*a8b0*/  UMOV UR16, 0x9b8 ;  /* 0x000009b800107882 */ /* 0x000fe20000000000 */
[----:B------:R-:W-:Y:S01]  /*a8c0*/  IMAD.U32 R34, RZ, RZ, UR4 ;  /* 0x00000004ff227e24 */ /* 0x000fe2000f8e00ff */
[----:B------:R-:W3:Y:S01]  /*a8d0*/  @P1 LDC R9, c[0x0][0xbf0] ;  /* 0x0002fc00ff091b82 */ /* 0x000ee20000000800 */
[----:B------:R-:W-:Y:S01]  /*a8e0*/  USEL UR16, UR16, 0x978, UP1 ;  /* 0x0000097810107887 */ /* 0x000fe20008800000 */
[----:B------:R-:W-:Y:S01]  /*a8f0*/  IMAD.U32 R5, RZ, RZ, UR9 ;  /* 0x00000009ff057e24 */ /* 0x000fe2000f8e00ff */
[----:B------:R-:W-:-:S04]  /*a900*/  UISETP.NE.U32.AND UP0, UPT, UR10, URZ, UPT ;  /* 0x0000003f0a00728c */ /* 0x000fc8000bf05070 */
[----:B------:R4:W5:Y:S01]  /*a910*/  @P4 LDG.E R34, desc[UR50][R4.64] ;  /* 0x0000003204224981 */ /* 0x000962000c1e1900 */
[----:B------:R-:W-:Y:S01]  /*a920*/  UISETP.NE.AND.EX UP0, UPT, UR11, URZ, UPT, UP0 ;  /* 0x0000003f0b00728c */ /* 0x000fe2000bf05300 */
[----:B------:R-:W-:Y:S01]  /*a930*/  UMOV UR4, URZ ;  /* 0x0000003f00047c82 */ /* 0x000fe20008000000 */
[----:B------:R-:W-:-:S03]  /*a940*/  USEL UR7, UR40, URZ, UP1 ;  /* 0x0000003f28077287 */ /* 0x000fc60008800000 */
[----:B------:R-:W-:Y:S01]  /*a950*/  ULDC.64 UR10, c[0x0][UR16+0x218] ;  /* 0x00008600100a7abb */ /* 0x000fe20008000a00 */
[----:B------:R-:W-:Y:S01]  /*a960*/  ULDC.64 UR14, c[0x0][UR16+0x228] ;  /* 0x00008a00100e7abb */ /* 0x000fe20008000a00 */
[----:B------:R-:W-:Y:S01]  /*a970*/  USEL UR37, UR37, URZ, !UP0 ;  /* 0x0000003f25257287 */ /* 0x000fe2000c000000 */
[----:B----4-:R-:W-:Y:S01]  /*a980*/  IMAD.U32 R4, RZ, RZ, UR39 ;  /* 0x00000027ff047e24 */ /* 0x010fe2000f8e00ff */
[----:B------:R-:W-:Y:S01]  /*a990*/  ULDC.64 UR12, c[0x0][UR16+0x220] ;  /* 0x00008800100c7abb */ /* 0x000fe20008000a00 */
[----:B------:R-:W-:Y:S02]  /*a9a0*/  UIMAD.WIDE.U32 UR8, UR10, UR41, URZ ;  /* 0x000000290a0872a5 */ /* 0x000fe4000f8e003f */
[----:B------:R-:W-:Y:S01]  /*a9b0*/  IMAD R11, R4, 0x80, R219 ;  /* 0x00000080040b7824 */ /* 0x000fe200078e02db */
[----:B------:R-:W-:Y:S02]  /*a9c0*/  UIMAD.WIDE.U32 UR18, UR14, UR7, URZ ;  /* 0x000000070e1272a5 */ /* 0x000fe4000f8e003f */
[----:B------:R-:W-:Y:S01]  /*a9d0*/  UIMAD UR10, UR11, UR41, URZ ;  /* 0x000000290b0a72a4 */ /* 0x000fe2000f8e023f */
[----:B0-----:R-:W-:Y:S01]  /*a9e0*/  @P1 IMAD.HI.U32 R4, R11, R6, RZ ;  /* 0x000000060b041227 */ /* 0x001fe200078e00ff */
[----:B------:R-:W-:Y:S01]  /*a9f0*/  UIMAD UR14, UR15, UR7, URZ ;  /* 0x000000070f0e72a4 */ /* 0x000fe2000f8e023f */
[----:B------:R-:W-:Y:S01]  /*aa00*/  MOV R7, R11 ;  /* 0x0000000b00077202 */ /* 0x000fe20000000f00 */
[----:B------:R-:W-:Y:S01]  /*aa10*/  USEL UR38, UR38, URZ, !UP0 ;  /* 0x0000003f26267287 */ /* 0x000fe2000c000000 */
[----:B------:R-:W-:Y:S01]  /*aa20*/  IMAD.U32 R5, RZ, RZ, UR19 ;  /* 0x00000013ff057e24 */ /* 0x000fe2000f8e00ff */
[----:B------:R-:W-:Y:S01]  /*aa30*/  UIMAD UR7, UR13, UR37, URZ ;  /* 0x000000250d0772a4 */ /* 0x000fe2000f8e023f */
[----:B---3--:R-:W-:Y:S01]  /*aa40*/  @P1 SHF.R.U32.HI R7, RZ, R9, R4 ;  /* 0x00000009ff071219 */ /* 0x008fe20000011604 */
[----:B------:R-:W-:Y:S01]  /*aa50*/  UIADD3 UR9, UR9, UR10, URZ ;  /* 0x0000000a09097290 */ /* 0x000fe2000fffe03f */
[----:B------:R-:W-:Y:S01]  /*aa60*/  IMAD.U32 R4, RZ, RZ, UR18 ;  /* 0x00000012ff047e24 */ /* 0x000fe2000f8e00ff */
[----:B------:R-:W-:Y:S01]  /*aa70*/  UIMAD.WIDE.U32 UR10, UR12, UR37, URZ ;  /* 0x000000250c0a72a5 */ /* 0x000fe2000f8e003f */
[--C-:B------:R-:W-:Y:S01]  /*aa80*/  SHF.R.S32.HI R5, RZ, 0x1f, R7.reuse ;  /* 0x0000001fff057819 */ /* 0x100fe20000011407 */
[----:B------:R-:W-:Y:S01]  /*aa90*/  UIMAD UR7, UR12, UR38, UR7 ;  /* 0x000000260c0772a4 */ /* 0x000fe2000f8e0207 */
[----:B------:R-:W-:Y:S01]  /*aaa0*/  IMAD.MOV R6, RZ, RZ, -R7 ;  /* 0x000000ffff067224 */ /* 0x000fe200078e0a07 */
[----:B------:R-:W-:-:S02]  /*aab0*/  UIADD3 UR14, UR19, UR14, URZ ;  /* 0x0000000e130e7290 */ /* 0x000fc4000fffe03f */
[----:B------:R-:W-:Y:S01]  /*aac0*/  UIADD3 UR7, UR11, UR7, URZ ;  /* 0x000000070b077290 */ /* 0x000fe2000fffe03f */
[----:B------:R-:W-:-:S03]  /*aad0*/  IMAD R9, R37, R6, R11 ;  /* 0x0000000625097224 */ /* 0x000fc600078e020b */
[----:B------:R-:W-:Y:S02]  /*aae0*/  IMAD.U32 R8, RZ, RZ, UR14 ;  /* 0x0000000eff087e24 */ /* 0x000fe4000f8e00ff */
[----:B------:R-:W-:Y:S02]  /*aaf0*/  SHF.R.S32.HI R6, RZ, 0x1f, R9 ;  /* 0x0000001fff067819 */ /* 0x000fe40000011409 */
[----:B--2---:R-:W-:-:S13]  /*ab00*/  @P0 R2UR UR4, R28 ;  /* 0x000000001c0402ca */ /* 0x004fda00000e0000 */
[----:B------:R-:W-:Y:S02]  /*ab10*/  UIADD3 UR8, UP0, UP2, UR10, UR8, UR4 ;  /* 0x000000080a087290 */ /* 0x000fe4000fa1e004 */
[----:B------:R-:W-:Y:S01]  /*ab20*/  USHF.R.S32.HI UR12, URZ, 0x1f, UR4 ;  /* 0x0000001f3f0c7899 */ /* 0x000fe20008011404 */
[----:B------:R-:W-:Y:S01]  /*ab30*/  ULDC.64 UR10, c[0x0][0xba8] ;  /* 0x0002ea00000a7ab9 */ /* 0x000fe20000000a00 */
[----:B------:R-:W-:Y:S02]  /*ab40*/  @!UP1 ULDC UR10, c[0x0][0xb50] ;  /* 0x0002d400000a9ab9 */ /* 0x000fe40000000800 */
[----:B------:R-:W-:Y:S01]  /*ab50*/  UIADD3.X UR7, UR7, UR9, UR12, UP0, UP2 ;  /* 0x0000000907077290 */ /* 0x000fe200087e440c */
[----:B------:R-:W-:Y:S01]  /*ab60*/  IADD3 R4, P2, P3, R7, UR8, R4 ;  /* 0x0000000807047c10 */ /* 0x000fe2000fb5e004 */
[----:B------:R-:W-:Y:S01]  /*ab70*/  @!UP1 ULDC UR11, c[0x0][0xb54] ;  /* 0x0002d500000b9ab9 */ /* 0x000fe20000000800 */
[----:B------:R-:W-:Y:S02]  /*ab80*/  ULDC.64 UR8, c[0x0][UR16+0x210] ;  /* 0x0000840010087abb */ /* 0x000fe40008000a00 */
[----:B------:R-:W-:Y:S01]  /*ab90*/  IMAD R7, R9, UR9, RZ ;  /* 0x0000000909077c24 */ /* 0x000fe2000f8e02ff */
[----:B------:R-:W-:-:S03]  /*aba0*/  IADD3.X R5, R5, UR7, R8, P2, P3 ;  /* 0x0000000705057c10 */ /* 0x000fc600097e6408 */
[----:B------:R-:W-:Y:S02]  /*abb0*/  IMAD R7, R6, UR8, R7 ;  /* 0x0000000806077c24 */ /* 0x000fe4000f8e0207 */
[----:B------:R-:W-:-:S04]  /*abc0*/  IMAD.WIDE.U32 R4, R9, UR8, R4 ;  /* 0x0000000809047c25 */ /* 0x000fc8000f8e0004 */
[----:B------:R-:W-:Y:S01]  /*abd0*/  IMAD.IADD R5, R5, 0x1, R7 ;  /* 0x0000000105057824 */ /* 0x000fe200078e0207 */
[----:B------:R-:W-:-:S04]  /*abe0*/  LEA R8, P2, R4, UR10, 0x2 ;  /* 0x0000000a04087c11 */ /* 0x000fc8000f8410ff */
[----:B------:R-:W-:Y:S01]  /*abf0*/  LEA.HI.X R10, R4, UR11, R5, 0x2, P2 ;  /* 0x0000000b040a7c11 */ /* 0x000fe200090f1405 */
[----:B-1----:R-:W-:Y:S08]  /*ac00*/  @P4 BRA `(.L_x_254) ;  /* 0x0000000000104947 */ /* 0x002ff00003800000 */
[----:B------:R-:W-:Y:S05]  /*ac10*/  @!P0 BRA `(.L_x_254) ;  /* 0x00000000000c8947 */ /* 0x000fea0003800000 */
[----:B------:R-:W2:Y:S04]  /*ac20*/  LDG.E R5, desc[UR50][R102.64] ;  /* 0x0000003266057981 */ /* 0x000ea8000c1e1900 */
[----:B-----5:R-:W2:Y:S02]  /*ac30*/  LDG.E R34, desc[UR50][R102.64+0x4] ;  /* 0x0000043266227981 */ /* 0x020ea4000c1e1900 */
[----:B--2---:R-:W-:-:S07]  /*ac40*/  IMAD.IADD R34, R34, 0x1, -R5 ;  /* 0x0000000122227824 */ /* 0x004fce00078e0a05 */
.L_x_254:
[----:B------:R-:W-:Y:S01]  /*ac50*/  IMAD.U32 R13, RZ, RZ, UR39 ;  /* 0x00000027ff0d7e24 */ /* 0x000fe2000f8e00ff */
[----:B------:R-:W-:Y:S01]  /*ac60*/  SHFL.IDX PT, R4, R8, RZ, 0x1c1f ;  /* 0x001c1fff08047589 */ /* 0x000fe200000e0000 */
[----:B-----5:R-:W-:Y:S01]  /*ac70*/  IMAD R34, R34, R37, RZ ;  /* 0x0000002522227224 */ /* 0x020fe200078e02ff */
[----:B------:R-:W-:Y:S01]  /*ac80*/  LOP3.LUT P0, RZ, R201, 0x3, RZ, 0xc0, !PT ;  /* 0x00000003c9ff7812 */ /* 0x000fe2000780c0ff */
[----:B------:R-:W-:Y:S01]  /*ac90*/  IMAD R13, R13, 0x80, R218 ;  /* 0x000000800d0d7824 */ /* 0x000fe200078e02da */
[----:B------:R-:W0:Y:S01]  /*aca0*/  SHFL.IDX PT, R5, R10, RZ, 0x1c1f ;  /* 0x001c1fff0a057589 */ /* 0x000e2200000e0000 */
[----:B------:R-:W-:Y:S02]  /*acb0*/  PLOP3.LUT P3, PT, PT, PT, UP1, 0x80, 0x0 ;  /* 0x000000000000781c */ /* 0x000fe40003f6f018 */
[C---:B------:R-:W-:Y:S01]  /*acc0*/  VIADD R9, R13.reuse, 0x8 ;  /* 0x000000080d097836 */ /* 0x040fe20000000000 */
[----:B------:R-:W-:Y:S01]  /*acd0*/  SHFL.IDX PT, R6, R8, 0x1, 0x1c1f ;  /* 0x003c1f0008067f89 */ /* 0x000fe200000e0000 */
[----:B------:R-:W-:-:S03]  /*ace0*/  ISETP.GE.OR P2, PT, R13, R34, P0 ;  /* 0x000000220d00720c */ /* 0x000fc60000746670 */
[----:B------:R-:W1:Y:S01]  /*acf0*/  SHFL.IDX PT, R7, R10, 0x1, 0x1c1f ;  /* 0x003c1f000a077f89 */ /* 0x000e6200000e0000 */
[----:B------:R-:W-:-:S09]  /*ad00*/  ISETP.GE.OR P0, PT, R9, R34, P0 ;  /* 0x000000220900720c */ /* 0x000fd20000706670 */
[----:B0-----:R0:W-:Y:S01]  /*ad10*/  @!P2 ST.E desc[UR50][R4.64], R3 ;  /* 0x000000030400a985 */ /* 0x0011e2000c101932 */
[----:B------:R-:W-:-:S03]  /*ad20*/  ISETP.GE.AND P2, PT, R13, R34, PT ;  /* 0x000000220d00720c */ /* 0x000fc60003f46270 */
[----:B-1----:R0:W-:Y:S01]  /*ad30*/  @!P0 ST.E desc[UR50][R6.64], R0 ;  /* 0x0000000006008985 */ /* 0x0021e2000c101932 */
[----:B------:R-:W-:Y:S01]  /*ad40*/  ISETP.GE.AND P0, PT, R9, R34, PT ;  /* 0x000000220900720c */ /* 0x000fe20003f06270 */
[----:B------:R-:W-:-:S12]  /*ad50*/  @P3 BRA `(.L_x_255) ;  /* 0x0000000800903947 */ /* 0x000fd80003800000 */
[----:B0-----:R-:W-:Y:S01]  /*ad60*/  IMAD R3, R200, 0x40, R2 ;  /* 0x00000040c8037824 */ /* 0x001fe200078e0202 */
[----:B------:R-:W0:Y:S01]  /*ad70*/  @P1 LDC R32, c[0x0][0xbec] ;  /* 0x0002fb00ff201b82 */ /* 0x000e220000000800 */
[----:B------:R-:W-:Y:S02]  /*ad80*/  ULDC.64 UR10, c[0x0][0xaa0] ;  /* 0x0002a800000a7ab9 */ /* 0x000fe40000000a00 */
[----:B------:R-:W-:-:S03]  /*ad90*/  IMAD.WIDE R20, R3, 0x2, R20 ;  /* 0x0000000203147825 */ /* 0x000fc600078e0214 */
[C---:B------:R-:W-:Y:S02]  /*ada0*/  IADD3 R9, P6, R20.reuse, 0x1000, RZ ;  /* 0x0000100014097810 */ /* 0x040fe40007fde0ff */
[C---:B------:R-:W-:Y:S02]  /*adb0*/  IADD3 R13, P5, R20.reuse, 0x2000, RZ ;  /* 0x00002000140d7810 */ /* 0x040fe40007fbe0ff */
[----:B------:R-:W-:Y:S02]  /*adc0*/  LOP3.LUT R8, R9, 0x380, RZ, 0xc0, !PT ;  /* 0x0000038009087812 */ /* 0x000fe400078ec0ff */
[C---:B------:R-:W-:Y:S02]  /*add0*/  IADD3 R25, P4, R20.reuse, 0x3000, RZ ;  /* 0x0000300014197810 */ /* 0x040fe40007f9e0ff */
[C---:B------:R-:W-:Y:S02]  /*ade0*/  IADD3 R29, P3, R20.reuse, 0x4000, RZ ;  /* 0x00004000141d7810 */ /* 0x040fe40007f7e0ff */
[----:B------:R-:W-:-:S02]  /*adf0*/  IADD3 R41, P2, R20, 0x5000, RZ ;  /* 0x0000500014297810 */ /* 0x000fc40007f5e0ff */
[C---:B------:R-:W-:Y:S02]  /*ae00*/  IADD3 R45, P0, R20.reuse, 0x6000, RZ ;  /* 0x00006000142d7810 */ /* 0x040fe40007f1e0ff */
[----:B------:R-:W-:Y:S02]  /*ae10*/  LOP3.LUT R5, R20, 0x380, RZ, 0xc0, !PT ;  /* 0x0000038014057812 */ /* 0x000fe400078ec0ff */
[----:B------:R-:W-:Y:S02]  /*ae20*/  SHF.R.U64 R8, R8, 0x3, RZ ;  /* 0x0000000308087819 */ /* 0x000fe400000012ff */
[----:B------:R-:W-:Y:S02]  /*ae30*/  LOP3.LUT R12, R13, 0x380, RZ, 0xc0, !PT ;  /* 0x000003800d0c7812 */ /* 0x000fe400078ec0ff */
[----:B------:R-:W-:Y:S02]  /*ae40*/  LOP3.LUT R24, R25, 0x380, RZ, 0xc0, !PT ;  /* 0x0000038019187812 */ /* 0x000fe400078ec0ff */
[----:B------:R-:W-:-:S02]  /*ae50*/  LOP3.LUT R28, R29, 0x380, RZ, 0xc0, !PT ;  /* 0x000003801d1c7812 */ /* 0x000fc400078ec0ff */
[----:B------:R-:W-:Y:S02]  /*ae60*/  LOP3.LUT R40, R41, 0x380, RZ, 0xc0, !PT ;  /* 0x0000038029287812 */ /* 0x000fe400078ec0ff */
[----:B------:R-:W-:Y:S02]  /*ae70*/  LOP3.LUT R44, R45, 0x380, RZ, 0xc0, !PT ;  /* 0x000003802d2c7812 */ /* 0x000fe400078ec0ff */
[----:B------:R-:W-:Y:S02]  /*ae80*/  SHF.R.U64 R5, R5, 0x3, RZ ;  /* 0x0000000305057819 */ /* 0x000fe400000012ff */
[----:B------:R-:W-:Y:S01]  /*ae90*/  LOP3.LUT R8, R8, R9, RZ, 0x3c, !PT ;  /* 0x0000000908087212 */ /* 0x000fe200078e3cff */
[----:B------:R-:W-:Y:S01]  /*aea0*/  IMAD.X R9, RZ, RZ, R21, P6 ;  /* 0x000000ffff097224 */ /* 0x000fe200030e0615 */
[----:B------:R-:W-:Y:S02]  /*aeb0*/  IADD3 R3, P6, R20, 0x7000, RZ ;  /* 0x0000700014037810 */ /* 0x000fe40007fde0ff */
[----:B------:R-:W-:-:S02]  /*aec0*/  SHF.R.U64 R12, R12, 0x3, RZ ;  /* 0x000000030c0c7819 */ /* 0x000fc400000012ff */
[----:B------:R-:W-:Y:S01]  /*aed0*/  SHF.R.U64 R24, R24, 0x3, RZ ;  /* 0x0000000318187819 */ /* 0x000fe200000012ff */
[--C-:B------:R-:W-:Y:S01]  /*aee0*/  IMAD.X R49, RZ, RZ, R21.reuse, P6 ;  /* 0x000000ffff317224 */ /* 0x100fe200030e0615 */
[----:B------:R-:W-:Y:S01]  /*aef0*/  SHF.R.U64 R28, R28, 0x3, RZ ;  /* 0x000000031c1c7819 */ /* 0x000fe200000012ff */
[----:B------:R-:W-:Y:S01]  /*af00*/  UIMAD UR7, UR12, UR10, URZ ;  /* 0x0000000a0c0772a4 */ /* 0x000fe2000f8e023f */
[----:B------:R-:W-:Y:S01]  /*af10*/  SHF.R.U64 R40, R40, 0x3, RZ ;  /* 0x0000000328287819 */ /* 0x000fe200000012ff */
[----:B------:R-:W-:Y:S01]  /*af20*/  UIMAD.WIDE.U32 UR8, UR4, UR10, URZ ;  /* 0x0000000a040872a5 */ /* 0x000fe2000f8e003f */
[----:B------:R-:W-:Y:S01]  /*af30*/  SHF.R.U64 R44, R44, 0x3, RZ ;  /* 0x000000032c2c7819 */ /* 0x000fe200000012ff */
[----:B------:R-:W-:Y:S01]  /*af40*/  IMAD.U32 R33, RZ, RZ, UR39 ;  /* 0x00000027ff217e24 */ /* 0x000fe2000f8e00ff */
[----:B------:R-:W-:Y:S01]  /*af50*/  LOP3.LUT R20, R5, R20, RZ, 0x3c, !PT ;  /* 0x0000001405147212 */ /* 0x000fe200078e3cff */
[----:B------:R-:W-:Y:S01]  /*af60*/  ULDC.64 UR12, c[0x0][0xaf0] ;  /* 0x0002bc00000c7ab9 */ /* 0x000fe20000000a00 */
[----:B------:R-:W-:Y:S01]  /*af70*/  LOP3.LUT R12, R12, R13, RZ, 0x3c, !PT ;  /* 0x0000000d0c0c7212 */ /* 0x000fe200078e3cff */
[----:B------:R-:W5:Y:S01]  /*af80*/  LD.E.128 R8, desc[UR50][R8.64] ;  /* 0x0000003208087980 */ /* 0x000f62000c101d00 */
[----:B------:R-:W-:Y:S01]  /*af90*/  LOP3.LUT R24, R24, R25, RZ, 0x3c, !PT ;  /* 0x0000001918187212 */ /* 0x000fe200078e3cff */
[--C-:B------:R-:W-:Y:S01]  /*afa0*/  IMAD.X R25, RZ, RZ, R21.reuse, P4 ;  /* 0x000000ffff197224 */ /* 0x100fe200020e0615 */
[----:B------:R-:W-:Y:S01]  /*afb0*/  LOP3.LUT R28, R28, R29, RZ, 0x3c, !PT ;  /* 0x0000001d1c1c7212 */ /* 0x000fe200078e3cff */
[--C-:B------:R-:W-:Y:S01]  /*afc0*/  IMAD.X R29, RZ, RZ, R21.reuse, P3 ;  /* 0x000000ffff1d7224 */ /* 0x100fe200018e0615 */
[----:B------:R-:W-:Y:S01]  /*afd0*/  LOP3.LUT R40, R40, R41, RZ, 0x3c, !PT ;  /* 0x0000002928287212 */ /* 0x000fe200078e3cff */
[--C-:B------:R-:W-:Y:S01]  /*afe0*/  IMAD.X R41, RZ, RZ, R21.reuse, P2 ;  /* 0x000000ffff297224 */ /* 0x100fe200010e0615 */
[----:B------:R-:W-:Y:S01]  /*aff0*/  LOP3.LUT R44, R44, R45, RZ, 0x3c, !PT ;  /* 0x0000002d2c2c7212 */ /* 0x000fe200078e3cff */
[----:B------:R-:W-:Y:S01]  /*b000*/  IMAD.X R45, RZ, RZ, R21, P0 ;  /* 0x000000ffff2d7224 */ /* 0x000fe200000e0615 */
[----:B------:R-:W-:Y:S01]  /*b010*/  IADD3.X R13, RZ, R21, RZ, P5, !PT ;  /* 0x00000015ff0d7210 */ /* 0x000fe20002ffe4ff */
[----:B------:R1:W5:Y:S01]  /*b020*/  LD.E.128 R4, desc[UR50][R20.64] ;  /* 0x0000003214047980 */ /* 0x000362000c101d00 */
[----:B------:R-:W-:Y:S01]  /*b030*/  LOP3.LUT R0, R3, 0x380, RZ, 0xc0, !PT ;  /* 0x0000038003007812 */ /* 0x000fe200078ec0ff */
[----:B------:R-:W-:-:S02]  /*b040*/  UIMAD UR7, UR4, UR11, UR7 ;  /* 0x0000000b040772a4 */ /* 0x000fc4000f8e0207 */
[----:B------:R-:W5:Y:S01]  /*b050*/  LD.E.128 R24, desc[UR50][R24.64] ;  /* 0x0000003218187980 */ /* 0x000f62000c101d00 */
[----:B------:R-:W-:-:S03]  /*b060*/  SHF.R.U64 R0, R0, 0x3, RZ ;  /* 0x0000000300007819 */ /* 0x000fc600000012ff */
[----:B------:R-:W5:Y:S01]  /*b070*/  LD.E.128 R12, desc[UR50][R12.64] ;  /* 0x000000320c0c7980 */ /* 0x000f62000c101d00 */
[----:B------:R-:W-:Y:S01]  /*b080*/  LOP3.LUT R48, R0, R3, RZ, 0x3c, !PT ;  /* 0x0000000300307212 */ /* 0x000fe200078e3cff */
[----:B-1----:R-:W1:Y:S01]  /*b090*/  @P1 LDC R21, c[0x0][0xbf0] ;  /* 0x0002fc00ff151b82 */ /* 0x002e620000000800 */
[----:B------:R-:W-:Y:S01]  /*b0a0*/  IMAD R0, R17, 0x20, R200 ;  /* 0x0000002011007824 */ /* 0x000fe200078e02c8 */
[----:B------:R-:W-:Y:S01]  /*b0b0*/  UIADD3 UR9, UR9, UR7, URZ ;  /* 0x0000000709097290 */ /* 0x000fe2000fffe03f */
[----:B------:R-:W5:Y:S01]  /*b0c0*/  LD.E.128 R28, desc[UR50][R28.64] ;  /* 0x000000321c1c7980 */ /* 0x000f62000c101d00 */
[----:B------:R-:W-:Y:S01]  /*b0d0*/  ULDC.64 UR10, c[0x0][0xae8] ;  /* 0x0002ba00000a7ab9 */ /* 0x000fe20000000a00 */
[----:B------:R-:W-:Y:S01]  /*b0e0*/  IMAD R33, R33, 0x80, R0 ;  /* 0x0000008021217824 */ /* 0x000fe200078e0200 */
[----:B------:R-:W-:Y:S01]  /*b0f0*/  USHF.R.S32.HI UR4, URZ, 0x1f, UR37 ;  /* 0x0000001f3f047899 */ /* 0x000fe20008011425 */
[----:B------:R-:W5:Y:S01]  /*b100*/  LD.E.128 R40, desc[UR50][R40.64] ;  /* 0x0000003228287980 */ /* 0x000f62000c101d00 */
[----:B------:R-:W-:Y:S01]  /*b110*/  UIMAD.WIDE.U32 UR8, UR41, UR10, UR8 ;  /* 0x0000000a290872a5 */ /* 0x000fe2000f8e0008 */
[----:B0-----:R-:W-:Y:S01]  /*b120*/  @P1 IMAD.HI.U32 R0, R33, R32, RZ ;  /* 0x0000002021001227 */ /* 0x001fe200078e00ff */
[----:B------:R-:W-:Y:S01]  /*b130*/  UIMAD UR4, UR4, UR12, URZ ;  /* 0x0000000c040472a4 */ /* 0x000fe2000f8e023f */
[----:B------:R-:W5:Y:S01]  /*b140*/  LD.E.128 R44, desc[UR50][R44.64] ;  /* 0x000000322c2c7980 */ /* 0x000f62000c101d00 */
[----:B------:R-:W-:Y:S01]  /*b150*/  UIMAD UR9, UR41, UR11, UR9 ;  /* 0x0000000b290972a4 */ /* 0x000fe2000f8e0209 */
[----:B------:R-:W-:Y:S01]  /*b160*/  IMAD.MOV.U32 R3, RZ, RZ, R33 ;  /* 0x000000ffff037224 */ /* 0x000fe200078e0021 */
[----:B------:R-:W-:Y:S01]  /*b170*/  UIMAD UR4, UR37, UR13, UR4 ;  /* 0x0000000d250472a4 */ /* 0x000fe2000f8e0204 */
[----:B------:R-:W5:Y:S01]  /*b180*/  LD.E.128 R48, desc[UR50][R48.64] ;  /* 0x0000003230307980 */ /* 0x000f62000c101d00 */
[----:B------:R-:W-:Y:S01]  /*b190*/  UIMAD.WIDE.U32 UR8, UR37, UR12, UR8 ;  /* 0x0000000c250872a5 */ /* 0x000fe2000f8e0008 */
[----:B------:R-:W-:Y:S01]  /*b1a0*/  ULDC.64 UR10, c[0x0][0xae0] ;  /* 0x0002b800000a7ab9 */ /* 0x000fe20000000a00 */
[----:B------:R-:W-:Y:S01]  /*b1b0*/  @!PT LDS RZ, [RZ] ;  /* 0x00000000fffff984 */ /* 0x000fe20000000800 */
[----:B------:R-:W-:Y:S01]  /*b1c0*/  @!PT LDS RZ, [RZ] ;  /* 0x00000000fffff984 */ /* 0x000fe20000000800 */
[----:B------:R-:W-:Y:S01]  /*b1d0*/  @!PT LDS RZ, [RZ] ;  /* 0x00000000fffff984 */ /* 0x000fe20000000800 */
[----:B------:R-:W-:Y:S01]  /*b1e0*/  @!PT LDS RZ, [RZ] ;  /* 0x00000000fffff984 */ /* 0x000fe20000000800 */
[----:B------:R0:W-:Y:S06]  /*b1f0*/  MEMBAR.ALL.CTA ;  /* 0x0000000000007992 */ /* 0x0001ec0000008000 */
[----:B0-----:R-:W0:Y:S01]  /*b200*/  FENCE.VIEW.ASYNC.S ;  /* 0x00000000000073c6 */ /* 0x001e220000000000 */
[----:B------:R-:W-:Y:S01]  /*b210*/  UIADD3 UR4, UR9, UR4, URZ ;  /* 0x0000000409047290 */ /* 0x000fe2000fffe03f */
[----:B-1----:R-:W-:-:S04]  /*b220*/  @P1 SHF.R.U32.HI R3, RZ, R21, R0 ;  /* 0x00000015ff031219 */ /* 0x002fc80000011600 */
[--C-:B------:R-:W-:Y:S01]  /*b230*/  SHF.R.S32.HI R0, RZ, 0x1f, R3.reuse ;  /* 0x0000001fff007819 */ /* 0x100fe20000011403 */
[----:B------:R-:W-:Y:S02]  /*b240*/  IMAD.MOV R32, RZ, RZ, -R3 ;  /* 0x000000ffff207224 */ /* 0x000fe400078e0a03 */
[----:B------:R-:W-:Y:S01]  /*b250*/  IMAD.U32 R21, RZ, RZ, UR9 ;  /* 0x00000009ff157e24 */ /* 0x000fe2000f8e00ff */
[----:B------:R-:W-:Y:S01]  /*b260*/  MOV R21, UR4 ;  /* 0x0000000400157c02 */ /* 0x000fe20008000f00 */
[----:B------:R-:W-:Y:S02]  /*b270*/  IMAD R0, R0, UR10, RZ ;  /* 0x0000000a00007c24 */ /* 0x000fe4000f8e02ff */
[----:B------:R-:W-:Y:S02]  /*b280*/  IMAD R37, R37, R32, R33 ;  /* 0x0000002025257224 */ /* 0x000fe400078e0221 */
[----:B------:R-:W-:Y:S01]  /*b290*/  IMAD.U32 R20, RZ, RZ, UR8 ;  /* 0x00000008ff147e24 */ /* 0x000fe2000f8e00ff */
[----:B------:R-:W-:Y:S01]  /*b2a0*/  ULDC.64 UR8, c[0x0][0xad8] ;  /* 0x0002b60000087ab9 */ /* 0x000fe20000000a00 */
[C---:B------:R-:W-:Y:S01]  /*b2b0*/  IMAD R33, R3.reuse, UR11, R0 ;  /* 0x0000000b03217c24 */ /* 0x040fe2000f8e0200 */
[----:B------:R-:W-:Y:S01]  /*b2c0*/  SHF.R.S32.HI R0, RZ, 0x1f, R37 ;  /* 0x0000001fff007819 */ /* 0x000fe20000011425 */
[----:B------:R-:W-:-:S04]  /*b2d0*/  IMAD.WIDE.U32 R20, R3, UR10, R20 ;  /* 0x0000000a03147c25 */ /* 0x000fc8000f8e0014 */
[----:B------:R-:W-:Y:S02]  /*b2e0*/  IMAD.U32 R39, RZ, RZ, UR39 ;  /* 0x00000027ff277e24 */ /* 0x000fe4000f8e00ff */
[----:B------:R-:W-:Y:S02]  /*b2f0*/  IMAD.IADD R21, R21, 0x1, R33 ;  /* 0x0000000115157824 */ /* 0x000fe400078e0221 */
[----:B------:R-:W-:Y:S02]  /*b300*/  IMAD R0, R0, UR8, RZ ;  /* 0x0000000800007c24 */ /* 0x000fe4000f8e02ff */
[----:B------:R-:W-:Y:S02]  /*b310*/  IMAD R39, R39, 0x80, R200 ;  /* 0x0000008027277824 */ /* 0x000fe400078e02c8 */
[C---:B------:R-:W-:Y:S02]  /*b320*/  IMAD R33, R37.reuse, UR9, R0 ;  /* 0x0000000925217c24 */ /* 0x040fe4000f8e0200 */
[----:B------:R-:W-:Y:S01]  /*b330*/  IMAD.WIDE.U32 R20, R37, UR8, R20 ;  /* 0x0000000825147c25 */ /* 0x000fe2000f8e0014 */
[----:B------:R-:W-:Y:S01]  /*b340*/  ISETP.GE.AND P2, PT, R39, R34, PT ;  /* 0x000000222700720c */ /* 0x000fe20003f46270 */
[----:B------:R-:W-:-:S02]  /*b350*/  ULDC.64 UR8, c[0x0][0xa80] ;  /* 0x0002a00000087ab9 */ /* 0x000fc40000000a00 */
[----:B------:R-:W-:Y:S01]  /*b360*/  VIADD R3, R39, 0x20 ;  /* 0x0000002027037836 */ /* 0x000fe20000000000 */
[----:B------:R-:W-:Y:S01]  /*b370*/  LEA R0, P3, R20, UR8, 0x1 ;  /* 0x0000000814007c11 */ /* 0x000fe2000f8608ff */
[----:B------:R-:W-:Y:S02]  /*b380*/  IMAD.IADD R21, R21, 0x1, R33 ;  /* 0x0000000115157824 */ /* 0x000fe400078e0221 */
[----:B------:R-:W-:Y:S01]  /*b390*/  VIADD R36, R36, 0x22820 ;  /* 0x0002282024247836 */ /* 0x000fe20000000000 */
[-C--:B------:R-:W-:Y:S01]  /*b3a0*/  ISETP.GE.AND P0, PT, R3, R34.reuse, PT ;  /* 0x000000220300720c */ /* 0x080fe20003f06270 */
[----:B------:R-:W-:Y:S01]  /*b3b0*/  VIADD R3, R39, 0x40 ;  /* 0x0000004027037836 */ /* 0x000fe20000000000 */
[----:B------:R-:W-:Y:S02]  /*b3c0*/  LEA.HI.X R37, R20, UR9, R21, 0x1, P3 ;  /* 0x0000000914257c11 */ /* 0x000fe400098f0c15 */
[----:B------:R-:W-:Y:S01]  /*b3d0*/  PRMT R36, RZ, 0x654, R36 ;  /* 0x00000654ff247816 */ /* 0x000fe20000000024 */
[----:B0-----:R0:W1:Y:S01]  /*b3e0*/  SHFL.IDX PT, R33, R0, RZ, 0x181f ;  /* 0x00181fff00217589 */ /* 0x00106200000e0000 */
[----:B------:R-:W-:Y:S01]  /*b3f0*/  ISETP.GE.AND P1, PT, R3, R34, PT ;  /* 0x000000220300720c */ /* 0x000fe20003f26270 */
[----:B------:R-:W-:Y:S01]  /*b400*/  BSSY B1, `(.L_x_256) ;  /* 0x000000d000017945 */ /* 0x000fe20003800000 */
[----:B------:R0:W-:Y:S01]  /*b410*/  SYNCS.ARRIVE.TRANS64.RED.A1T0 RZ, [R36+URZ], RZ ;  /* 0x000000ff24ff79a7 */ /* 0x0001e2000810043f */
[----:B------:R0:W2:Y:S02]  /*b420*/  SHFL.IDX PT, R3, R37, RZ, 0x181f ;  /* 0x00181fff25037589 */ /* 0x0000a400000e0000 */
[----:B------:R-:W-:Y:S08]  /*b430*/  @P2 BRA `(.L_x_257) ;  /* 0x0000000000242947 */ /* 0x000ff00003800000 */
[----:B------:R-:W-:Y:S02]  /*b440*/  ULDC UR4, c[0x0][0xac8] ;  /* 0x0002b20000047ab9 */ /* 0x000fe40000000800 */
[----:B------:R-:W-:Y:S02]  /*b450*/  ISETP.GE.AND P2, PT, R2, UR4, PT ;  /* 0x0000000402007c0c */ /* 0x000fe4000bf46270 */
[----:B------:R-:W-:-:S11]  /*b460*/  ISETP.GE.AND P3, PT, R16, UR4, PT ;  /* 0x0000000410007c0c */ /* 0x000fd6000bf66270 */
[-C--:B-1----:R-:W-:Y:S02]  /*b470*/  @!P2 LEA R20, P4, R2, R33.reuse, 0x1 ;  /* 0x000000210214a211 */ /* 0x082fe400078808ff */
[----:B------:R-:W-:Y:S02]  /*b480*/  @!P3 LEA R32, P5, R16, R33, 0x1 ;  /* 0x000000211020b211 */ /* 0x000fe400078a08ff */
[-C--:B--2---:R-:W-:Y:S02]  /*b490*/  @!P2 LEA.HI.X R21, R2, R3.reuse, R222, 0x1, P4 ;  /* 0x000000030215a211 */ /* 0x084fe400020f0cde */
[----:B------:R-:W-:-:S03]  /*b4a0*/  @!P3 LEA.HI.X R33, R16, R3, R221, 0x1, P5 ;  /* 0x000000031021b211 */ /* 0x000fc600028f0cdd */
[----:B-----5:R3:W-:Y:S04]  /*b4b0*/  @!P2 ST.E.128 desc[UR50][R20.64], R4 ;  /* 0x000000041400a985 */ /* 0x0207e8000c101d32 */
[----:B------:R3:W-:Y:S02]  /*b4c0*/  @!P3 ST.E.128 desc[UR50][R32.64], R28 ;  /* 0x0000001c2000b985 */ /* 0x0007e4000c101d32 */
.L_x_257:
[----:B------:R-:W-:Y:S05]  /*b4d0*/  BSYNC B1 ;  /* 0x0000000000017941 */ /* 0x000fea0003800000 */
.L_x_256:
[----:B--2---:R2:W4:Y:S01]  /*b4e0*/  SHFL.IDX PT, R3, R37, 0x1, 0x181f ;  /* 0x00381f0025037f89 */ /* 0x00452200000e0000 */
[----:B------:R-:W-:Y:S03]  /*b4f0*/  BSSY B1, `(.L_x_258) ;  /* 0x000000c000017945 */ /* 0x000fe60003800000 */
[----:B---3-5:R2:W3:Y:S01]  /*b500*/  SHFL.IDX PT, R7, R0, 0x1, 0x181f ;  /* 0x00381f0000077f89 */ /* 0x0284e200000e0000 */
[----:B------:R-:W-:Y:S05]  /*b510*/  @P0 BRA `(.L_x_259) ;  /* 0x0000000000240947 */ /* 0x000fea0003800000 */
[----:B------:R-:W-:Y:S02]  /*b520*/  ULDC UR4, c[0x0][0xac8] ;  /* 0x0002b20000047ab9 */ /* 0x000fe40000000800 */
[----:B------:R-:W-:Y:S02]  /*b530*/  ISETP.GE.AND P3, PT, R2, UR4, PT ;  /* 0x0000000402007c0c */ /* 0x000fe4000bf66270 */
[----:B------:R-:W-:-:S11]  /*b540*/  ISETP.GE.AND P4, PT, R16, UR4, PT ;  /* 0x0000000410007c0c */ /* 0x000fd6000bf86270 */
[-C--:B---3--:R-:W-:Y:S02]  /*b550*/  @!P3 LEA R4, P0, R2, R7.reuse, 0x1 ;  /* 0x000000070204b211 */ /* 0x088fe400078008ff */
[----:B------:R-:W-:Y:S02]  /*b560*/  @!P4 LEA R6, P2, R16, R7, 0x1 ;  /* 0x000000071006c211 */ /* 0x000fe400078408ff */
[-C--:B----4-:R-:W-:Y:S02]  /*b570*/  @!P3 LEA.HI.X R5, R2, R3.reuse, R222, 0x1, P0 ;  /* 0x000000030205b211 */ /* 0x090fe400000f0cde */
[----:B------:R-:W-:-:S03]  /*b580*/  @!P4 LEA.HI.X R7, R16, R3, R221, 0x1, P2 ;  /* 0x000000031007c211 */ /* 0x000fc600010f0cdd */
[----:B------:R3:W-:Y:S04]  /*b590*/  @!P3 ST.E.128 desc[UR50][R4.64], R8 ;  /* 0x000000080400b985 */ /* 0x0007e8000c101d32 */
[----:B------:R3:W-:Y:S02]  /*b5a0*/  @!P4 ST.E.128 desc[UR50][R6.64], R40 ;  /* 0x000000280600c985 */ /* 0x0007e4000c101d32 */
.L_x_259:
[----:B------:R-:W-:Y:S05]  /*b5b0*/  BSYNC B1 ;  /* 0x0000000000017941 */ /* 0x000fea0003800000 */
.L_x_258:
[----:B----4-:R4:W0:Y:S01]  /*b5c0*/  SHFL.IDX PT, R3, R37, 0x2, 0x181f ;  /* 0x00581f0025037f89 */ /* 0x01082200000e0000 */
[----:B------:R-:W-:Y:S03]  /*b5d0*/  BSSY B1, `(.L_x_260) ;  /* 0x000000c000017945 */ /* 0x000fe60003800000 */
[----:B---3--:R4:W3:Y:S01]  /*b5e0*/  SHFL.IDX PT, R7, R0, 0x2, 0x181f ;  /* 0x00581f0000077f89 */ /* 0x0088e200000e0000 */
[----:B------:R-:W-:Y:S05]  /*b5f0*/  @P1 BRA `(.L_x_261) ;  /* 0x0000000000241947 */ /* 0x000fea0003800000 */
[----:B------:R-:W-:Y:S02]  /*b600*/  ULDC UR4, c[0x0][0xac8] ;  /* 0x0002b20000047ab9 */ /* 0x000fe40000000800 */
[----:B------:R-:W-:Y:S02]  /*b610*/  ISETP.GE.AND P2, PT, R2, UR4, PT ;  /* 0x0000000402007c0c */ /* 0x000fe4000bf46270 */
[----:B------:R-:W-:-:S11]  /*b620*/  ISETP.GE.AND P3, PT, R16, UR4, PT ;  /* 0x0000000410007c0c */ /* 0x000fd6000bf66270 */
[-C--:B---3--:R-:W-:Y:S02]  /*b630*/  @!P2 LEA R4, P0, R2, R7.reuse, 0x1 ;  /* 0x000000070204a211 */ /* 0x088fe400078008ff */
[----:B------:R-:W-:Y:S02]  /*b640*/  @!P3 LEA R6, P1, R16, R7, 0x1 ;  /* 0x000000071006b211 */ /* 0x000fe400078208ff */
[-C--:B0-----:R-:W-:Y:S02]  /*b650*/  @!P2 LEA.HI.X R5, R2, R3.reuse, R222, 0x1, P0 ;  /* 0x000000030205a211 */ /* 0x081fe400000f0cde */
[----:B------:R-:W-:-:S03]  /*b660*/  @!P3 LEA.HI.X R7, R16, R3, R221, 0x1, P1 ;  /* 0x000000031007b211 */ /* 0x000fc600008f0cdd */
[----:B------:R0:W-:Y:S04]  /*b670*/  @!P2 ST.E.128 desc[UR50][R4.64], R12 ;  /* 0x0000000c0400a985 */ /* 0x0001e8000c101d32 */
[----:B------:R0:W-:Y:S02]  /*b680*/  @!P3 ST.E.128 desc[UR50][R6.64], R44 ;  /* 0x0000002c0600b985 */ /* 0x0001e4000c101d32 */
.L_x_261:
[----:B------:R-:W-:Y:S05]  /*b690*/  BSYNC B1 ;  /* 0x0000000000017941 */ /* 0x000fea0003800000 */
.L_x_260:
[----:B0-----:R-:W-:Y:S01]  /*b6a0*/  VIADD R3, R39, 0x60 ;  /* 0x0000006027037836 */ /* 0x001fe20000000000 */
[----:B--2-4-:R-:W0:Y:S04]  /*b6b0*/  SHFL.IDX PT, R37, R37, 0x3, 0x181f ;  /* 0x00781f0025257f89 */ /* 0x014e2800000e0000 */
[----:B------:R-:W-:Y:S01]  /*b6c0*/  ISETP.GE.AND P0, PT, R3, R34, PT ;  /* 0x000000220300720c */ /* 0x000fe20003f06270 */
[----:B---3--:R2:W3:-:S12]  /*b6d0*/  SHFL.IDX PT, R7, R0, 0x3, 0x181f ;  /* 0x00781f0000077f89 */ /* 0x0084d800000e0000 */
[----:B--2---:R-:W-:Y:S05]  /*b6e0*/  @P0 BRA `(.L_x_262) ;  /* 0x0000001800200947 */ /* 0x004fea0003800000 */
[----:B------:R-:W-:Y:S02]  /*b6f0*/  ULDC UR4, c[0x0][0xac8] ;  /* 0x0002b20000047ab9 */ /* 0x000fe40000000800 */
[----:B------:R-:W-:-:S13]  /*b700*/  ISETP.GE.AND P1, PT, R2, UR4, PT ;  /* 0x0000000402007c0c */ /* 0x000fda000bf26270 */
[----:B---3--:R-:W-:-:S04]  /*b710*/  @!P1 LEA R4, P0, R2, R7, 0x1 ;  /* 0x0000000702049211 */ /* 0x008fc800078008ff */
[----:B0-----:R-:W-:Y:S02]  /*b720*/  @!P1 LEA.HI.X R5, R2, R37, R222, 0x1, P0 ;  /* 0x0000002502059211 */ /* 0x001fe400000f0cde */
[----:B------:R-:W-:-:S03]  /*b730*/  ISETP.GE.AND P0, PT, R16, UR4, PT ;  /* 0x0000000410007c0c */ /* 0x000fc6000bf06270 */
[----:B------:R0:W-:Y:S10]  /*b740*/  @!P1 ST.E.128 desc[UR50][R4.64], R24 ;  /* 0x0000001804009985 */ /* 0x0001f4000c101d32 */
[----:B------:R-:W-:Y:S05]  /*b750*/  @P0 BRA `(.L_x_262) ;  /* 0x0000001800040947 */ /* 0x000fea0003800000 */
[----:B0-----:R-:W-:-:S04]  /*b760*/  LEA R4, P0, R16, R7, 0x1 ;  /* 0x0000000710047211 */ /* 0x001fc800078008ff */
[----:B------:R-:W-:-:S05]  /*b770*/  LEA.HI.X R5, R16, R37, R221, 0x1, P0 ;  /* 0x0000002510057211 */ /* 0x000fca00000f0cdd */
[----:B------:R0:W-:Y:S01]  /*b780*/  ST.E.128 desc[UR50][R4.64], R48 ;  /* 0x0000003004007985 */ /* 0x0001e2000c101d32 */
[----:B------:R-:W-:Y:S05]  /*b790*/  BRA `(.L_x_262) ;  /* 0x0000001400f47947 */ /* 0x000fea0003800000 */
.L_x_255:
[----:B------:R-:W-:Y:S01]  /*b7a0*/  ULDC.64 UR10, c[0x0][0xb08] ;  /* 0x0002c200000a7ab9 */ /* 0x000fe20000000a00 */
[----:B0-----:R-:W0:Y:S01]  /*b7b0*/  @P1 LDC R0, c[0x0][0xbec] ;  /* 0x0002fb00ff001b82 */ /* 0x001e220000000800 */
[----:B------:R-:W-:Y:S01]  /*b7c0*/  UIMAD UR7, UR12, UR10, URZ ;  /* 0x0000000a0c0772a4 */ /* 0x000fe2000f8e023f */
[----:B------:R-:W-:Y:S01]  /*b7d0*/  IMAD.MOV.U32 R3, RZ, RZ, R11 ;  /* 0x000000ffff037224 */ /* 0x000fe200078e000b */
[----:B------:R-:W-:Y:S01]  /*b7e0*/  UIMAD.WIDE.U32 UR8, UR4, UR10, URZ ;  /* 0x0000000a040872a5 */ /* 0x000fe2000f8e003f */
[----:B------:R-:W-:Y:S01]  /*b7f0*/  VIADD R36, R36, 0x22820 ;  /* 0x0002282024247836 */ /* 0x000fe20000000000 */
[----:B------:R-:W-:Y:S01]  /*b800*/  UIMAD UR7, UR4, UR11, UR7 ;  /* 0x0000000b040772a4 */ /* 0x000fe2000f8e0207 */
[----:B------:R-:W-:Y:S01]  /*b810*/  BSSY B1, `(.L_x_263) ;  /* 0x000006a000017945 */ /* 0x000fe20003800000 */
[----:B------:R-:W-:Y:S01]  /*b820*/  USHF.R.S32.HI UR4, URZ, 0x1f, UR37 ;  /* 0x0000001f3f047899 */ /* 0x000fe20008011425 */
[----:B------:R-:W1:Y:S01]  /*b830*/  @P1 LDC R5, c[0x0][0xbf0] ;  /* 0x0002fc00ff051b82 */ /* 0x000e620000000800 */
[----:B------:R-:W-:Y:S01]  /*b840*/  UIADD3 UR9, UR9, UR7, URZ ;  /* 0x0000000709097290 */ /* 0x000fe2000fffe03f */
[----:B------:R-:W-:Y:S01]  /*b850*/  PRMT R36, RZ, 0x654, R36 ;  /* 0x00000654ff247816 */ /* 0x000fe20000000024 */
[----:B------:R-:W-:-:S02]  /*b860*/  ULDC.64 UR10, c[0x0][0xb38] ;  /* 0x0002ce00000a7ab9 */ /* 0x000fc40000000a00 */
[----:B------:R-:W-:Y:S01]  /*b870*/  UIMAD.WIDE.U32 UR8, UR41, UR10, UR8 ;  /* 0x0000000a290872a5 */ /* 0x000fe2000f8e0008 */
[----:B------:R2:W-:Y:S03]  /*b880*/  SYNCS.ARRIVE.TRANS64.RED.A1T0 RZ, [R36+URZ], RZ ;  /* 0x000000ff24ff79a7 */ /* 0x0005e6000810043f */
[----:B------:R-:W-:-:S03]  /*b890*/  UIMAD UR9, UR41, UR11, UR9 ;  /* 0x0000000b290972a4 */ /* 0x000fc6000f8e0209 */
[----:B------:R-:W-:Y:S02]  /*b8a0*/  ULDC.64 UR10, c[0x0][0xb40] ;  /* 0x0002d000000a7ab9 */ /* 0x000fe40000000a00 */
[----:B------:R-:W-:Y:S02]  /*b8b0*/  UIMAD UR4, UR4, UR10, URZ ;  /* 0x0000000a040472a4 */ /* 0x000fe4000f8e023f */
[----:B------:R-:W-:Y:S01]  /*b8c0*/  UIMAD.WIDE.U32 UR8, UR37, UR10, UR8 ;  /* 0x0000000a250872a5 */ /* 0x000fe2000f8e0008 */
[----:B0-----:R-:W-:Y:S01]  /*b8d0*/  @P1 IMAD.HI.U32 R0, R11, R0, RZ ;  /* 0x000000000b001227 */ /* 0x001fe200078e00ff */
[----:B------:R-:W-:-:S03]  /*b8e0*/  UIMAD UR4, UR37, UR11, UR4 ;  /* 0x0000000b250472a4 */ /* 0x000fc6000f8e0204 */
[----:B------:R-:W-:Y:S01]  /*b8f0*/  ULDC.64 UR10, c[0x0][0xb48] ;  /* 0x0002d200000a7ab9 */ /* 0x000fe20000000a00 */
[----:B------:R-:W-:Y:S01]  /*b900*/  UIADD3 UR9, UR9, UR4, URZ ;  /* 0x0000000409097290 */ /* 0x000fe2000fffe03f */
[----:B-1----:R-:W-:-:S03]  /*b910*/  @P1 SHF.R.U32.HI R3, RZ, R5, R0 ;  /* 0x00000005ff031219 */ /* 0x002fc60000011600 */
[----:B------:R-:W-:Y:S01]  /*b920*/  UIMAD.WIDE.U32 UR8, UR40, UR10, UR8 ;  /* 0x0000000a280872a5 */ /* 0x000fe2000f8e0008 */
[--C-:B------:R-:W-:Y:S01]  /*b930*/  SHF.R.S32.HI R0, RZ, 0x1f, R3.reuse ;  /* 0x0000001fff007819 */ /* 0x100fe20000011403 */
[----:B------:R-:W-:Y:S02]  /*b940*/  IMAD.MOV R4, RZ, RZ, -R3 ;  /* 0x000000ffff047224 */ /* 0x000fe400078e0a03 */
[----:B------:R-:W-:Y:S02]  /*b950*/  UIMAD UR40, UR40, UR11, UR9 ;  /* 0x0000000b282872a4 */ /* 0x000fe4000f8e0209 */
[----:B------:R-:W-:Y:S01]  /*b960*/  IMAD.U32 R5, RZ, RZ, UR9 ;  /* 0x00000009ff057e24 */ /* 0x000fe2000f8e00ff */
[----:B------:R-:W-:Y:S01]  /*b970*/  ULDC.64 UR10, c[0x0][0xb30] ;  /* 0x0002cc00000a7ab9 */ /* 0x000fe20000000a00 */
[----:B------:R-:W-:Y:S01]  /*b980*/  IMAD R37, R37, R4, R11 ;  /* 0x0000000425257224 */ /* 0x000fe200078e020b */
[----:B------:R-:W-:Y:S01]  /*b990*/  MOV R4, UR8 ;  /* 0x0000000800047c02 */ /* 0x000fe20008000f00 */
[----:B------:R-:W-:Y:S01]  /*b9a0*/  IMAD R0, R0, UR10, RZ ;  /* 0x0000000a00007c24 */ /* 0x000fe2000f8e02ff */
[----:B------:R-:W-:Y:S01]  /*b9b0*/  ULDC.64 UR8, c[0x0][0xb28] ;  /* 0x0002ca0000087ab9 */ /* 0x000fe20000000a00 */
[----:B------:R-:W-:-:S02]  /*b9c0*/  IMAD.U32 R5, RZ, RZ, UR40 ;  /* 0x00000028ff057e24 */ /* 0x000fc4000f8e00ff */
[C---:B------:R-:W-:Y:S01]  /*b9d0*/  IMAD R7, R3.reuse, UR11, R0 ;  /* 0x0000000b03077c24 */ /* 0x040fe2000f8e0200 */
[----:B------:R-:W-:Y:S01]  /*b9e0*/  SHF.R.S32.HI R0, RZ, 0x1f, R37 ;  /* 0x0000001fff007819 */ /* 0x000fe20000011425 */
[----:B------:R-:W-:-:S04]  /*b9f0*/  IMAD.WIDE.U32 R4, R3, UR10, R4 ;  /* 0x0000000a03047c25 */ /* 0x000fc8000f8e0004 */
[----:B------:R-:W-:Y:S02]  /*ba00*/  IMAD R0, R0, UR8, RZ ;  /* 0x0000000800007c24 */ /* 0x000fe4000f8e02ff */
[----:B------:R-:W-:Y:S02]  /*ba10*/  IMAD.IADD R5, R5, 0x1, R7 ;  /* 0x0000000105057824 */ /* 0x000fe400078e0207 */
[C---:B------:R-:W-:Y:S02]  /*ba20*/  IMAD R3, R37.reuse, UR9, R0 ;  /* 0x0000000925037c24 */ /* 0x040fe4000f8e0200 */
[----:B------:R-:W-:Y:S01]  /*ba30*/  IMAD.WIDE.U32 R4, R37, UR8, R4 ;  /* 0x0000000825047c25 */ /* 0x000fe2000f8e0004 */
[----:B------:R-:W-:-:S03]  /*ba40*/  ULDC.64 UR8, c[0x0][0xb00] ;  /* 0x0002c00000087ab9 */ /* 0x000fc60000000a00 */
[----:B------:R-:W-:Y:S01]  /*ba50*/  IMAD.IADD R3, R5, 0x1, R3 ;  /* 0x0000000105037824 */ /* 0x000fe200078e0203 */
[----:B------:R-:W-:-:S04]  /*ba60*/  LEA R0, P1, R4, UR8, 0x2 ;  /* 0x0000000804007c11 */ /* 0x000fc8000f8210ff */
[----:B------:R-:W-:Y:S01]  /*ba70*/  LEA.HI.X R3, R4, UR9, R3, 0x2, P1 ;  /* 0x0000000904037c11 */ /* 0x000fe200088f1403 */
[----:B------:R2:W0:Y:S04]  /*ba80*/  SHFL.IDX PT, R6, R0, RZ, 0x1c1f ;  /* 0x001c1fff00067589 */ /* 0x00042800000e0000 */
[----:B------:R2:W1:Y:S01]  /*ba90*/  SHFL.IDX PT, R7, R3, RZ, 0x1c1f ;  /* 0x001c1fff03077589 */ /* 0x00046200000e0000 */
[----:B------:R-:W-:Y:S05]  /*baa0*/  @P2 BRA `(.L_x_264) ;  /* 0x0000000400002947 */ /* 0x000fea0003800000 */
[----:B------:R-:W-:Y:S02]  /*bab0*/  ULDC UR4, c[0x0][0xac8] ;  /* 0x0002b20000047ab9 */ /* 0x000fe40000000800 */
[----:B------:R-:W-:Y:S02]  /*bac0*/  ISETP.GE.AND P1, PT, R199, UR4, PT ;  /* 0x00000004c7007c0c */ /* 0x000fe4000bf26270 */
[----:B------:R-:W-:Y:S02]  /*bad0*/  ISETP.GE.AND P4, PT, R198, UR4, PT ;  /* 0x00000004c6007c0c */ /* 0x000fe4000bf86270 */
[----:B------:R-:W-:Y:S02]  /*bae0*/  ISETP.GE.AND P3, PT, R197, UR4, PT ;  /* 0x00000004c5007c0c */ /* 0x000fe4000bf66270 */
[----:B------:R-:W-:-:S07]  /*baf0*/  ISETP.GE.AND P2, PT, R196, UR4, PT ;  /* 0x00000004c4007c0c */ /* 0x000fce000bf46270 */
[----:B01----:R-:W-:Y:S02]  /*bb00*/  @!P1 IMAD.WIDE R4, R199, 0x4, R6 ;  /* 0x00000004c7049825 */ /* 0x003fe400078e0206 */
[----:B------:R-:W-:-:S03]  /*bb10*/  @!P4 LEA R8, P5, R198, R6, 0x2 ;  /* 0x00000006c608c211 */ /* 0x000fc600078a10ff */
[----:B------:R0:W-:Y:S01]  /*bb20*/  @!P1 ST.E.64 desc[UR50][R4.64], R64 ;  /* 0x0000004004009985 */ /* 0x0001e2000c101b32 */
[----:B------:R-:W-:Y:S02]  /*bb30*/  ISETP.GE.AND P1, PT, R195, UR4, PT ;  /* 0x00000004c3007c0c */ /* 0x000fe4000bf26270 */
[-C--:B------:R-:W-:Y:S02]  /*bb40*/  @!P4 LEA.HI.X R9, R198, R7.reuse, R216, 0x2, P5 ;  /* 0x00000007c609c211 */ /* 0x080fe400028f14d8 */
[CC--:B------:R-:W-:Y:S02]  /*bb50*/  @!P3 LEA R10, P5, R197.reuse, R6.reuse, 0x2 ;  /* 0x00000006c50ab211 */ /* 0x0c0fe400078a10ff */
[----:B------:R-:W-:Y:S01]  /*bb60*/  @!P2 LEA R12, P6, R196, R6, 0x2 ;  /* 0x00000006c40ca211 */ /* 0x000fe200078c10ff */
[----:B------:R1:W-:Y:S01]  /*bb70*/  @!P4 ST.E.64 desc[UR50][R8.64], R66 ;  /* 0x000000420800c985 */ /* 0x0003e2000c101b32 */
[----:B------:R-:W-:Y:S02]  /*bb80*/  @!P3 LEA.HI.X R11, R197, R7, R215, 0x2, P5 ;  /* 0x00000007c50bb211 */ /* 0x000fe400028f14d7 */
[----:B------:R-:W-:-:S02]  /*bb90*/  ISETP.GE.AND P4, PT, R194, UR4, PT ;  /* 0x00000004c2007c0c */ /* 0x000fc4000bf86270 */
[-C--:B------:R-:W-:Y:S01]  /*bba0*/  @!P2 LEA.HI.X R13, R196, R7.reuse, R214, 0x2, P6 ;  /* 0x00000007c40da211 */ /* 0x080fe200030f14d6 */
[----:B------:R3:W-:Y:S01]  /*bbb0*/  @!P3 ST.E.64 desc[UR50][R10.64], R68 ;  /* 0x000000440a00b985 */ /* 0x0007e2000c101b32 */
[----:B------:R-:W-:Y:S02]  /*bbc0*/  ISETP.GE.AND P3, PT, R193, UR4, PT ;  /* 0x00000004c1007c0c */ /* 0x000fe4000bf66270 */
[C---:B------:R-:W-:Y:S01]  /*bbd0*/  @!P1 LEA R14, P5, R195.reuse, R6, 0x2 ;  /* 0x00000006c30e9211 */ /* 0x040fe200078a10ff */
[----:B------:R4:W-:Y:S01]  /*bbe0*/  @!P2 ST.E.64 desc[UR50][R12.64], R70 ;  /* 0x000000460c00a985 */ /* 0x0009e2000c101b32 */
[----:B------:R-:W-:Y:S02]  /*bbf0*/  ISETP.GE.AND P2, PT, R192, UR4, PT ;  /* 0x00000004c0007c0c */ /* 0x000fe4000bf46270 */
[----:B------:R-:W-:-:S03]  /*bc00*/  @!P1 LEA.HI.X R15, R195, R7, R213, 0x2, P5 ;  /* 0x00000007c30f9211 */ /* 0x000fc600028f14d5 */
[CC--:B0-----:R-:W-:Y:S02]  /*bc10*/  @!P4 LEA R4, P6, R194.reuse, R6.reuse, 0x2 ;  /* 0x00000006c204c211 */ /* 0x0c1fe400078c10ff */
[----:B------:R0:W-:Y:S01]  /*bc20*/  @!P1 ST.E.64 desc[UR50][R14.64], R72 ;  /* 0x000000480e009985 */ /* 0x0001e2000c101b32 */
[----:B------:R-:W-:Y:S02]  /*bc30*/  ISETP.GE.AND P1, PT, R191, UR4, PT ;  /* 0x00000004bf007c0c */ /* 0x000fe4000bf26270 */
[-C--:B------:R-:W-:Y:S02]  /*bc40*/  @!P4 LEA.HI.X R5, R194, R7.reuse, R212, 0x2, P6 ;  /* 0x00000007c205c211 */ /* 0x080fe400030f14d4 */
[CC--:B-1----:R-:W-:Y:S02]  /*bc50*/  @!P3 LEA R8, P6, R193.reuse, R6.reuse, 0x2 ;  /* 0x00000006c108b211 */ /* 0x0c2fe400078c10ff */
[----:B---3--:R-:W-:Y:S01]  /*bc60*/  @!P2 LEA R10, P5, R192, R6, 0x2 ;  /* 0x00000006c00aa211 */ /* 0x008fe200078a10ff */
[----:B------:R1:W-:Y:S01]  /*bc70*/  @!P4 ST.E.64 desc[UR50][R4.64], R74 ;  /* 0x0000004a0400c985 */ /* 0x0003e2000c101b32 */
[----:B------:R-:W-:-:S02]  /*bc80*/  @!P3 LEA.HI.X R9, R193, R7, R211, 0x2, P6 ;  /* 0x00000007c109b211 */ /* 0x000fc400030f14d3 */
[----:B------:R-:W-:Y:S02]  /*bc90*/  ISETP.GE.AND P4, PT, R190, UR4, PT ;  /* 0x00000004be007c0c */ /* 0x000fe4000bf86270 */
[----:B------:R-:W-:Y:S01]  /*bca0*/  ISETP.GE.AND P6, PT, R189, UR4, PT ;  /* 0x00000004bd007c0c */ /* 0x000fe2000bfc6270 */
[----:B------:R3:W-:Y:S01]  /*bcb0*/  @!P3 ST.E.64 desc[UR50][R8.64], R76 ;  /* 0x0000004c0800b985 */ /* 0x0007e2000c101b32 */
[----:B------:R-:W-:Y:S02]  /*bcc0*/  @!P2 LEA.HI.X R11, R192, R7, R210, 0x2, P5 ;  /* 0x00000007c00ba211 */ /* 0x000fe400028f14d2 */
[----:B----4-:R-:W-:-:S03]  /*bcd0*/  @!P1 LEA R12, P3, R191, R6, 0x2 ;  /* 0x00000006bf0c9211 */ /* 0x010fc600078610ff */
[----:B------:R4:W-:Y:S01]  /*bce0*/  @!P2 ST.E.64 desc[UR50][R10.64], R78 ;  /* 0x0000004e0a00a985 */ /* 0x0009e2000c101b32 */
[-C--:B------:R-:W-:Y:S02]  /*bcf0*/  @!P1 LEA.HI.X R13, R191, R7.reuse, R209, 0x2, P3 ;  /* 0x00000007bf0d9211 */ /* 0x080fe400018f14d1 */
[----:B------:R-:W-:Y:S02]  /*bd00*/  ISETP.GE.AND P2, PT, R188, UR4, PT ;  /* 0x00000004bc007c0c */ /* 0x000fe4000bf46270 */
[CC--:B0-----:R-:W-:Y:S01]  /*bd10*/  @!P4 LEA R14, P5, R190.reuse, R6.reuse, 0x2 ;  /* 0x00000006be0ec211 */ /* 0x0c1fe200078a10ff */
[----:B------:R0:W-:Y:S01]  /*bd20*/  @!P1 ST.E.64 desc[UR50][R12.64], R80 ;  /* 0x000000500c009985 */ /* 0x0001e2000c101b32 */
[----:B-1----:R-:W-:Y:S02]  /*bd30*/  @!P6 LEA R4, P3, R189, R6, 0x2 ;  /* 0x00000006bd04e211 */ /* 0x002fe400078610ff */
[----:B------:R-:W-:Y:S02]  /*bd40*/  ISETP.GE.AND P1, PT, R23, UR4, PT ;  /* 0x0000000417007c0c */ /* 0x000fe4000bf26270 */
[----:B------:R-:W-:-:S02]  /*bd50*/  @!P4 LEA.HI.X R15, R190, R7, R208, 0x2, P5 ;  /* 0x00000007be0fc211 */ /* 0x000fc400028f14d0 */
[-C--:B------:R-:W-:Y:S02]  /*bd60*/  @!P6 LEA.HI.X R5, R189, R7.reuse, R207, 0x2, P3 ;  /* 0x00000007bd05e211 */ /* 0x080fe400018f14cf */
[----:B------:R-:W-:Y:S01]  /*bd70*/  ISETP.GE.AND P5, PT, R18, UR4, PT ;  /* 0x0000000412007c0c */ /* 0x000fe2000bfa6270 */
[----:B------:R1:W-:Y:S01]  /*bd80*/  @!P4 ST.E.64 desc[UR50][R14.64], R82 ;  /* 0x000000520e00c985 */ /* 0x0003e2000c101b32 */
[----:B---3--:R-:W-:Y:S02]  /*bd90*/  @!P2 LEA R8, P3, R188, R6, 0x2 ;  /* 0x00000006bc08a211 */ /* 0x008fe400078610ff */
[----:B------:R-:W-:Y:S01]  /*bda0*/  ISETP.GE.AND P4, PT, R22, UR4, PT ;  /* 0x0000000416007c0c */ /* 0x000fe2000bf86270 */
[----:B------:R3:W-:Y:S01]  /*bdb0*/  @!P6 ST.E.64 desc[UR50][R4.64], R84 ;  /* 0x000000540400e985 */ /* 0x0007e2000c101b32 */
[----:B------:R-:W-:Y:S02]  /*bdc0*/  ISETP.GE.AND P6, PT, R19, UR4, PT ;  /* 0x0000000413007c0c */ /* 0x000fe4000bfc6270 */
[----:B------:R-:W-:-:S02]  /*bdd0*/  @!P2 LEA.HI.X R9, R188, R7, R206, 0x2, P3 ;  /* 0x00000007bc09a211 */ /* 0x000fc400018f14ce */
[----:B----4-:R-:W-:-:S03]  /*bde0*/  @!P1 LEA R10, P3, R23, R6, 0x2 ;  /* 0x00000006170a9211 */ /* 0x010fc600078610ff */
[----:B------:R3:W-:Y:S01]  /*bdf0*/  @!P2 ST.E.64 desc[UR50][R8.64], R86 ;  /* 0x000000560800a985 */ /* 0x0007e2000c101b32 */
[----:B------:R-:W-:-:S03]  /*be00*/  @!P1 LEA.HI.X R11, R23, R7, R205, 0x2, P3 ;  /* 0x00000007170b9211 */ /* 0x000fc600018f14cd */
[-C--:B0-----:R-:W-:Y:S02]  /*be10*/  @!P4 LEA R12, P2, R22, R6.reuse, 0x2 ;  /* 0x00000006160cc211 */ /* 0x081fe400078410ff */
[----:B------:R3:W-:Y:S01]  /*be20*/  @!P1 ST.E.64 desc[UR50][R10.64], R88 ;  /* 0x000000580a009985 */ /* 0x0007e2000c101b32 */
[CC--:B-1----:R-:W-:Y:S02]  /*be30*/  @!P6 LEA R14, P1, R19.reuse, R6.reuse, 0x2 ;  /* 0x00000006130ee211 */ /* 0x0c2fe400078210ff */
[----:B------:R-:W-:Y:S02]  /*be40*/  @!P5 LEA R6, P3, R18, R6, 0x2 ;  /* 0x000000061206d211 */ /* 0x000fe400078610ff */
[-C--:B------:R-:W-:Y:S02]  /*be50*/  @!P4 LEA.HI.X R13, R22, R7.reuse, R204, 0x2, P2 ;  /* 0x00000007160dc211 */ /* 0x080fe400010f14cc */
[-C--:B------:R-:W-:Y:S02]  /*be60*/  @!P6 LEA.HI.X R15, R19, R7.reuse, R203, 0x2, P1 ;  /* 0x00000007130fe211 */ /* 0x080fe400008f14cb */
[----:B------:R-:W-:Y:S01]  /*be70*/  @!P5 LEA.HI.X R7, R18, R7, R202, 0x2, P3 ;  /* 0x000000071207d211 */ /* 0x000fe200018f14ca */
[----:B------:R3:W-:Y:S04]  /*be80*/  @!P4 ST.E.64 desc[UR50][R12.64], R90 ;  /* 0x0000005a0c00c985 */ /* 0x0007e8000c101b32 */
[----:B------:R3:W-:Y:S04]  /*be90*/  @!P6 ST.E.64 desc[UR50][R14.64], R96 ;  /* 0x000000600e00e985 */ /* 0x0007e8000c101b32 */
[----:B------:R3:W-:Y:S02]  /*bea0*/  @!P5 ST.E.64 desc[UR50][R6.64], R98 ;  /* 0x000000620600d985 */ /* 0x0007e4000c101b32 */
.L_x_264:
[----:B------:R-:W-:Y:S05]  /*beb0*/  BSYNC B1 ;  /* 0x0000000000017941 */ /* 0x000fea0003800000 */
.L_x_263:
[----:B-1-3--:R1:W3:Y:S04]  /*bec0*/  SHFL.IDX PT, R7, R3, 0x1, 0x1c1f ;  /* 0x003c1f0003077f89 */ /* 0x00a2e800000e0000 */
[----:B0-----:R1:W0:Y:S01]  /*bed0*/  SHFL.IDX PT, R6, R0, 0x1, 0x1c1f ;  /* 0x003c1f0000067f89 */ /* 0x00122200000e0000 */
[----:B------:R-:W-:Y:S05]  /*bee0*/  @P0 BRA `(.L_x_262) ;  /* 0x0000001000200947 */ /* 0x000fea0003800000 */
[----:B------:R-:W-:Y:S02]  /*bef0*/  ULDC UR4, c[0x0][0xac8] ;  /* 0x0002b20000047ab9 */ /* 0x000fe40000000800 */
[----:B------:R-:W-:Y:S02]  /*bf00*/  ISETP.GE.AND P1, PT, R198, UR4, PT ;  /* 0x00000004c6007c0c */ /* 0x000fe4000bf26270 */
[----:B------:R-:W-:Y:S02]  /*bf10*/  ISETP.GE.AND P6, PT, R199, UR4, PT ;  /* 0x00000004c7007c0c */ /* 0x000fe4000bfc6270 */
[----:B------:R-:W-:Y:S02]  /*bf20*/  ISETP.GE.AND P0, PT, R197, UR4, PT ;  /* 0x00000004c5007c0c */ /* 0x000fe4000bf06270 */
[----:B------:R-:W-:Y:S02]  /*bf30*/  ISETP.GE.AND P2, PT, R196, UR4, PT ;  /* 0x00000004c4007c0c */ /* 0x000fe4000bf46270 */
[----:B------:R-:W-:-:S05]  /*bf40*/  ISETP.GE.AND P3, PT, R195, UR4, PT ;  /* 0x00000004c3007c0c */ /* 0x000fca000bf66270 */
[CC--:B0-----:R-:W-:Y:S02]  /*bf50*/  @!P1 LEA R8, P4, R198.reuse, R6.reuse, 0x2 ;  /* 0x00000006c6089211 */ /* 0x0c1fe400078810ff */
[----:B---3--:R-:W-:Y:S02]  /*bf60*/  @!P6 IMAD.WIDE R4, R199, 0x4, R6 ;  /* 0x00000004c704e825 */ /* 0x008fe400078e0206 */
[-C--:B------:R-:W-:Y:S02]  /*bf70*/  @!P1 LEA.HI.X R9, R198, R7.reuse, R216, 0x2, P4 ;  /* 0x00000007c6099211 */ /* 0x080fe400020f14d8 */
[----:B------:R-:W-:Y:S01]  /*bf80*/  ISETP.GE.AND P4, PT, R194, UR4, PT ;  /* 0x00000004c2007c0c */ /* 0x000fe2000bf86270 */
[----:B------:R0:W-:Y:S01]  /*bf90*/  @!P6 ST.E.64 desc[UR50][R4.64], R62 ;  /* 0x0000003e0400e985 */ /* 0x0001e2000c101b32 */
[-C--:B------:R-:W-:Y:S02]  /*bfa0*/  @!P0 LEA R10, P5, R197, R6.reuse, 0x2 ;  /* 0x00000006c50a8211 */ /* 0x080fe400078a10ff */
[----:B------:R-:W-:Y:S01]  /*bfb0*/  @!P3 LEA R14, P6, R195, R6, 0x2 ;  /* 0x00000006c30eb211 */ /* 0x000fe200078c10ff */
[----:B------:R3:W-:Y:S01]  /*bfc0*/  @!P1 ST.E.64 desc[UR50][R8.64], R60 ;  /* 0x0000003c08009985 */ /* 0x0007e2000c101b32 */
[----:B------:R-:W-:-:S02]  /*bfd0*/  @!P0 LEA.HI.X R11, R197, R7, R215, 0x2, P5 ;  /* 0x00000007c50b8211 */ /* 0x000fc400028f14d7 */
[CC--:B------:R-:W-:Y:S02]  /*bfe0*/  @!P2 LEA R12, P1, R196.reuse, R6.reuse, 0x2 ;  /* 0x00000006c40ca211 */ /* 0x0c0fe400078210ff */
[-C--:B------:R-:W-:Y:S01]  /*bff0*/  @!P3 LEA.HI.X R15, R195, R7.reuse, R213, 0x2, P6 ;  /* 0x00000007c30fb211 */ /* 0x080fe200030f14d5 */
[----:B------:R4:W-:Y:S01]  /*c000*/  @!P0 ST.E.64 desc[UR50][R10.64], R58 ;  /* 0x0000003a0a008985 */ /* 0x0009e2000c101b32 */
[----:B------:R-:W-:Y:S02]  /*c010*/  ISETP.GE.AND P0, PT, R193, UR4, PT ;  /* 0x00000004c1007c0c */ /* 0x000fe4000bf06270 */
[----:B------:R-:W-:Y:S02]  /*c020*/  @!P2 LEA.HI.X R13, R196, R7, R214, 0x2, P1 ;  /* 0x00000007c40da211 */ /* 0x000fe400008f14d6 */
[----:B------:R-:W-:Y:S02]  /*c030*/  ISETP.GE.AND P1, PT, R192, UR4, PT ;  /* 0x00000004c0007c0c */ /* 0x000fe4000bf26270 */
[----:B------:R-:W-:Y:S01]  /*c040*/  @!P4 LEA R20, P5, R194, R6, 0x2 ;  /* 0x00000006c214c211 */ /* 0x000fe200078a10ff */
[----:B------:R5:W-:Y:S01]  /*c050*/  @!P2 ST.E.64 desc[UR50][R12.64], R56 ;  /* 0x000000380c00a985 */ /* 0x000be2000c101b32 */
[----:B------:R-:W-:-:S02]  /*c060*/  ISETP.GE.AND P2, PT, R191, UR4, PT ;  /* 0x00000004bf007c0c */ /* 0x000fc4000bf46270 */
[-C--:B------:R-:W-:Y:S01]  /*c070*/  @!P4 LEA.HI.X R21, R194, R7.reuse, R212, 0x2, P5 ;  /* 0x00000007c215c211 */ /* 0x080fe200028f14d4 */
[----:B------:R2:W-:Y:S02]  /*c080*/  @!P3 ST.E.64 desc[UR50][R14.64], R54 ;  /* 0x000000360e00b985 */ /* 0x0005e4000c101b32 */
[CC--:B0-----:R-:W-:Y:S02]  /*c090*/  @!P0 LEA R4, P3, R193.reuse, R6.reuse, 0x2 ;  /* 0x00000006c1048211 */ /* 0x0c1fe400078610ff */
[----:B------:R-:W-:Y:S01]  /*c0a0*/  @!P4 ST.E.64 desc[UR50][R20.64], R52 ;  /* 0x000000341400c985 */ /* 0x000fe2000c101b32 */
[----:B------:R-:W-:Y:S02]  /*c0b0*/  ISETP.GE.AND P4, PT, R190, UR4, PT ;  /* 0x00000004be007c0c */ /* 0x000fe4000bf86270 */
[----:B---3--:R-:W-:Y:S02]  /*c0c0*/  @!P1 LEA R8, P5, R192, R6, 0x2 ;  /* 0x00000006c0089211 */ /* 0x008fe400078a10ff */
[----:B------:R-:W-:-:S02]  /*c0d0*/  @!P0 LEA.HI.X R5, R193, R7, R211, 0x2, P3 ;  /* 0x00000007c1058211 */ /* 0x000fc400018f14d3 */
[----:B------:R-:W-:Y:S02]  /*c0e0*/  ISETP.GE.AND P3, PT, R189, UR4, PT ;  /* 0x00000004bd007c0c */ /* 0x000fe4000bf66270 */
[CC--:B----4-:R-:W-:Y:S01]  /*c0f0*/  @!P2 LEA R10, P6, R191.reuse, R6.reuse, 0x2 ;  /* 0x00000006bf0aa211 */ /* 0x0d0fe200078c10ff */
[----:B------:R0:W-:Y:S01]  /*c100*/  @!P0 ST.E.64 desc[UR50][R4.64], R50 ;  /* 0x0000003204008985 */ /* 0x0001e2000c101b32 */
[-C--:B------:R-:W-:Y:S02]  /*c110*/  @!P1 LEA.HI.X R9, R192, R7.reuse, R210, 0x2, P5 ;  /* 0x00000007c0099211 */ /* 0x080fe400028f14d2 */
[----:B------:R-:W-:Y:S02]  /*c120*/  @!P2 LEA.HI.X R11, R191, R7, R209, 0x2, P6 ;  /* 0x00000007bf0ba211 */ /* 0x000fe400030f14d1 */
[----:B------:R-:W-:Y:S01]  /*c130*/  ISETP.GE.AND P0, PT, R188, UR4, PT ;  /* 0x00000004bc007c0c */ /* 0x000fe2000bf06270 */
[----:B------:R3:W-:Y:S01]  /*c140*/  @!P1 ST.E.64 desc[UR50][R8.64], R48 ;  /* 0x0000003008009985 */ /* 0x0007e2000c101b32 */
[----:B-----5:R-:W-:-:S02]  /*c150*/  @!P4 LEA R12, P1, R190, R6, 0x2 ;  /* 0x00000006be0cc211 */ /* 0x020fc400078210ff */
[----:B------:R-:W-:Y:S01]  /*c160*/  ISETP.GE.AND P5, PT, R23, UR4, PT ;  /* 0x0000000417007c0c */ /* 0x000fe2000bfa6270 */
[----:B------:R4:W-:Y:S01]  /*c170*/  @!P2 ST.E.64 desc[UR50][R10.64], R46 ;  /* 0x0000002e0a00a985 */ /* 0x0009e2000c101b32 */
[----:B------:R-:W-:Y:S02]  /*c180*/  @!P4 LEA.HI.X R13, R190, R7, R208, 0x2, P1 ;  /* 0x00000007be0dc211 */ /* 0x000fe400008f14d0 */
[----:B------:R-:W-:Y:S02]  /*c190*/  ISETP.GE.AND P2, PT, R22, UR4, PT ;  /* 0x0000000416007c0c */ /* 0x000fe4000bf46270 */
[----:B------:R-:W-:Y:S01]  /*c1a0*/  ISETP.GE.AND P1, PT, R19, UR4, PT ;  /* 0x0000000413007c0c */ /* 0x000fe2000bf26270 */
[----:B------:R1:W-:Y:S01]  /*c1b0*/  @!P4 ST.E.64 desc[UR50][R12.64], R44 ;  /* 0x0000002c0c00c985 */ /* 0x0003e2000c101b32 */
[-C--:B--2---:R-:W-:Y:S02]  /*c1c0*/  @!P3 LEA R14, P6, R189, R6.reuse, 0x2 ;  /* 0x00000006bd0eb211 */ /* 0x084fe400078c10ff */
[----:B0-----:R-:W-:-:S02]  /*c1d0*/  @!P0 LEA R4, P4, R188, R6, 0x2 ;  /* 0x00000006bc048211 */ /* 0x001fc400078810ff */
[-C--:B------:R-:W-:Y:S02]  /*c1e0*/  @!P3 LEA.HI.X R15, R189, R7.reuse, R207, 0x2, P6 ;  /* 0x00000007bd0fb211 */ /* 0x080fe400030f14cf */
[----:B------:R-:W-:-:S03]  /*c1f0*/  @!P0 LEA.HI.X R5, R188, R7, R206, 0x2, P4 ;  /* 0x00000007bc058211 */ /* 0x000fc600020f14ce */
[----:B------:R1:W-:Y:S01]  /*c200*/  @!P3 ST.E.64 desc[UR50][R14.64], R42 ;  /* 0x0000002a0e00b985 */ /* 0x0003e2000c101b32 */
[-C--:B---3--:R-:W-:Y:S02]  /*c210*/  @!P5 LEA R8, P3, R23, R6.reuse, 0x2 ;  /* 0x000000061708d211 */ /* 0x088fe400078610ff */
[CC--:B----4-:R-:W-:Y:S01]  /*c220*/  @!P2 LEA R10, P4, R22.reuse, R6.reuse, 0x2 ;  /* 0x00000006160aa211 */ /* 0x0d0fe200078810ff */
[----:B------:R1:W-:Y:S01]  /*c230*/  @!P0 ST.E.64 desc[UR50][R4.64], R40 ;  /* 0x0000002804008985 */ /* 0x0003e2000c101b32 */
[----:B------:R-:W-:Y:S02]  /*c240*/  @!P1 LEA R20, P6, R19, R6, 0x2 ;  /* 0x0000000613149211 */ /* 0x000fe400078c10ff */
[-C--:B------:R-:W-:Y:S02]  /*c250*/  @!P5 LEA.HI.X R9, R23, R7.reuse, R205, 0x2, P3 ;  /* 0x000000071709d211 */ /* 0x080fe400018f14cd */
[-C--:B------:R-:W-:Y:S02]  /*c260*/  @!P2 LEA.HI.X R11, R22, R7.reuse, R204, 0x2, P4 ;  /* 0x00000007160ba211 */ /* 0x080fe400020f14cc */
[----:B------:R-:W-:Y:S01]  /*c270*/  @!P1 LEA.HI.X R21, R19, R7, R203, 0x2, P6 ;  /* 0x0000000713159211 */ /* 0x000fe200030f14cb */
[----:B------:R1:W-:Y:S01]  /*c280*/  @!P5 ST.E.64 desc[UR50][R8.64], R92 ;  /* 0x0000005c0800d985 */ /* 0x0003e2000c101b32 */
[----:B------:R-:W-:-:S03]  /*c290*/  ISETP.GE.AND P0, PT, R18, UR4, PT ;  /* 0x0000000412007c0c */ /* 0x000fc6000bf06270 */
[----:B------:R1:W-:Y:S04]  /*c2a0*/  @!P2 ST.E.64 desc[UR50][R10.64], R94 ;  /* 0x0000005e0a00a985 */ /* 0x0003e8000c101b32 */
[----:B------:R1:W-:Y:S06]  /*c2b0*/  @!P1 ST.E.64 desc[UR50][R20.64], R38 ;  /* 0x0000002614009985 */ /* 0x0003ec000c101b32 */
[----:B------:R-:W-:Y:S05]  /*c2c0*/  @P0 BRA `(.L_x_262) ;  /* 0x0000000c00280947 */ /* 0x000fea0003800000 */
[----:B-1----:R-:W-:-:S04]  /*c2d0*/  LEA R4, P0, R18, R6, 0x2 ;  /* 0x0000000612047211 */ /* 0x002fc800078010ff */
[----:B------:R-:W-:-:S05]  /*c2e0*/  LEA.HI.X R5, R18, R7, R202, 0x2, P0 ;  /* 0x0000000712057211 */ /* 0x000fca00000f14ca */
[----:B------:R4:W-:Y:S01]  /*c2f0*/  ST.E.64 desc[UR50][R4.64], R32 ;  /* 0x0000002004007985 */ /* 0x0009e2000c101b32 */
[----:B------:R-:W-:Y:S05]  /*c300*/  BRA `(.L_x_262) ;  /* 0x0000000c00187947 */ /* 0x000fea0003800000 */
.L_x_253:
[----:B------:R-:W-:Y:S02]  /*c310*/  ULDC.64 UR8, c[0x0][0xc00] ;  /* 0x0003000000087ab9 */ /* 0x000fe40000000a00 */
[----:B------:R-:W-:-:S04]  /*c320*/  UISETP.NE.U32.AND UP0, UPT, UR8, URZ, UPT ;  /* 0x0000003f0800728c */ /* 0x000fc8000bf05070 */
[----:B------:R-:W-:-:S03]  /*c330*/  UISETP.NE.AND.EX UP0, UPT, UR9, URZ, UPT, UP0 ;  /* 0x0000003f0900728c */ /* 0x000fc6000bf05300 */
[----:B------:R-:W-:Y:S02]  /*c340*/  ULDC.64 UR8, c[0x0][0xc00] ;  /* 0x0003000000087ab9 */ /* 0x000fe40000000a00 */
[----:B------:R-:W-:Y:S01]  /*c350*/  UIMAD.WIDE UR8, UR37, 0x4, UR8 ;  /* 0x00000004250878a5 */ /* 0x000fe2000f8e0208 */
[----:B------:R-:W-:-:S05]  /*c360*/  PLOP3.LUT P1, PT, PT, PT, UP0, 0x80, 0x0 ;  /* 0x000000000000781c */ /* 0x000fca0003f2f008 */
[----:B------:R-:W-:Y:S02]  /*c370*/  IMAD.U32 R4, RZ, RZ, UR8 ;  /* 0x00000008ff047e24 */ /* 0x000fe4000f8e00ff */
[----:B------:R-:W-:Y:S01]  /*c380*/  IMAD.U32 R5, RZ, RZ, UR9 ;  /* 0x00000009ff057e24 */ /* 0x000fe2000f8e00ff */
[----:B------:R-:W-:Y:S02]  /*c390*/  ULDC.64 UR8, c[0x0][0xc08] ;  /* 0x0003020000087ab9 */ /* 0x000fe40000000a00 */
[----:B------:R-:W-:-:S03]  /*c3a0*/  UISETP.NE.U32.AND UP1, UPT, UR8, URZ, UPT ;  /* 0x0000003f0800728c */ /* 0x000fc6000bf25070 */
[----:B------:R-:W2:Y:S01]  /*c3b0*/  @P1 LDG.E R3, desc[UR50][R4.64] ;  /* 0x0000003204031981 */ /* 0x000ea2000c1e1900 */
[----:B------:R-:W-:Y:S01]  /*c3c0*/  UISETP.NE.AND.EX UP1, UPT, UR9, URZ, UPT, UP1 ;  /* 0x0000003f0900728c */ /* 0x000fe2000bf25310 */
[----:B------:R-:W-:Y:S02]  /*c3d0*/  ULDC UR4, c[0x0][0xa88] ;  /* 0x0002a20000047ab9 */ /* 0x000fe40000000800 */
[----:B------:R-:W-:-:S03]  /*c3e0*/  IMAD.U32 R0, RZ, RZ, UR4 ;  /* 0x00000004ff007e24 */ /* 0x000fc6000f8e00ff */
[----:B------:R-:W-:-:S05]  /*c3f0*/  PLOP3.LUT P2, PT, PT, PT, UP1, 0x80, 0x0 ;  /* 0x000000000000781c */ /* 0x000fca0003f4f018 */
[----:B------:R-:W-:Y:S02]  /*c400*/  @UP1 ULDC.64 UR8, c[0x0][0xc08] ;  /* 0x0003020000081ab9 */ /* 0x000fe40000000a00 */
[----:B------:R-:W-:-:S06]  /*c410*/  @UP1 UIMAD.WIDE UR8, UR37, 0x4, UR8 ;  /* 0x00000004250818a5 */ /* 0x000fcc000f8e0208 */
[----:B------:R-:W-:Y:S02]  /*c420*/  IMAD.U32 R6, RZ, RZ, UR8 ;  /* 0x00000008ff067e24 */ /* 0x000fe4000f8e00ff */
[----:B------:R-:W-:-:S05]  /*c430*/  IMAD.U32 R7, RZ, RZ, UR9 ;  /* 0x00000009ff077e24 */ /* 0x000fca000f8e00ff */
[----:B------:R0:W5:Y:S01]  /*c440*/  @P2 LDG.E R0, desc[UR50][R6.64] ;  /* 0x0000003206002981 */ /* 0x000162000c1e1900 */
[----:B------:R-:W-:Y:S01]  /*c450*/  UMOV UR4, URZ ;  /* 0x0000003f00047c82 */ /* 0x000fe20008000000 */
[----:B------:R-:W-:Y:S02]  /*c460*/  ISETP.GT.AND P0, PT, R223, 0x7f, PT ;  /* 0x0000007fdf00780c */ /* 0x000fe40003f04270 */
[----:B--2---:R-:W-:-:S13]  /*c470*/  @P1 R2UR UR4, R3 ;  /* 0x00000000030412ca */ /* 0x004fda00000e0000 */
[----:B------:R-:W-:Y:S01]  /*c480*/  USHF.R.S32.HI UR16, URZ, 0x1f, UR4 ;  /* 0x0000001f3f107899 */ /* 0x000fe20008011404 */
[----:B0-----:R-:W-:Y:S11]  /*c490*/  @P2 BRA `(.L_x_265) ;  /* 0x0000000000102947 */ /* 0x001ff60003800000 */
[----:B------:R-:W-:Y:S05]  /*c4a0*/  @!P1 BRA `(.L_x_265) ;  /* 0x00000000000c9947 */ /* 0x000fea0003800000 */
[----:B------:R-:W2:Y:S04]  /*c4b0*/  LDG.E R3, desc[UR50][R4.64] ;  /* 0x0000003204037981 */ /* 0x000ea8000c1e1900 */
[----:B-----5:R-:W2:Y:S02]  /*c4c0*/  LDG.E R0, desc[UR50][R4.64+0x4] ;  /* 0x0000043204007981 */ /* 0x020ea4000c1e1900 */
[----:B--2---:R-:W-:-:S07]  /*c4d0*/  IMAD.IADD R0, R0, 0x1, -R3 ;  /* 0x0000000100007824 */ /* 0x004fce00078e0a03 */
.L_x_265:
[----:B------:R-:W-:Y:S01]  /*c4e0*/  USEL UR37, UR37, URZ, !UP0 ;  /* 0x0000003f25257287 */ /* 0x000fe2000c000000 */
[----:B------:R-:W-:Y:S01]  /*c4f0*/  BSSY B1, `(.L_x_266) ;  /* 0x0000039000017945 */ /* 0x000fe20003800000 */
[----:B------:R-:W-:-:S03]  /*c500*/  USEL UR38, UR38, URZ, !UP0 ;  /* 0x0000003f26267287 */ /* 0x000fc6000c000000 */
[----:B------:R-:W-:Y:S09]  /*c510*/  @P0 BRA `(.L_x_267) ;  /* 0x0000000000d80947 */ /* 0x000ff20003800000 */
[----:B------:R-:W0:Y:S01]  /*c520*/  S2R R4, SR_TID.X ;  /* 0x0000000000047919 */ /* 0x000e220000002100 */
[----:B------:R-:W1:Y:S01]  /*c530*/  LDC R9, c[0x0][0xbe8] ;  /* 0x0002fa00ff097b82 */ /* 0x000e620000000800 */
[----:B------:R-:W-:-:S05]  /*c540*/  MOV R3, UR39 ;  /* 0x0000002700037c02 */ /* 0x000fca0008000f00 */
[----:B0-----:R-:W-:Y:S02]  /*c550*/  IMAD R3, R3, 0x80, R4 ;  /* 0x0000008003037824 */ /* 0x001fe400078e0204 */
[----:B-1---5:R-:W-:Y:S02]  /*c560*/  IMAD R4, R0, R9, RZ ;  /* 0x0000000900047224 */ /* 0x022fe400078e02ff */
[----:B------:R-:W-:-:S05]  /*c570*/  VIADD R6, R3, 0xffffff80 ;  /* 0xffffff8003067836 */ /* 0x000fca0000000000 */
[----:B------:R-:W-:-:S13]  /*c580*/  ISETP.GE.AND P0, PT, R6, R4, PT ;  /* 0x000000040600720c */ /* 0x000fda0003f06270 */
[----:B------:R-:W-:Y:S05]  /*c590*/  @P0 BRA `(.L_x_267) ;  /* 0x0000000000b80947 */ /* 0x000fea0003800000 */
[----:B------:R-:W-:Y:S01]  /*c5a0*/  ISETP.NE.AND P0, PT, R9, 0x1, PT ;  /* 0x000000010900780c */ /* 0x000fe20003f05270 */
[----:B------:R-:W-:Y:S01]  /*c5b0*/  UISETP.GT.AND UP2, UPT, UR44, 0x1, UPT ;  /* 0x000000012c00788c */ /* 0x000fe2000bf44270 */
[----:B------:R-:W-:-:S03]  /*c5c0*/  UMOV UR7, 0x9b8 ;  /* 0x000009b800077882 */ /* 0x000fc60000000000 */
[----:B------:R-:W-:Y:S02]  /*c5d0*/  USEL UR17, UR7, 0x978, UP2 ;  /* 0x0000097807117887 */ /* 0x000fe40009000000 */
[----:B------:R-:W-:-:S06]  /*c5e0*/  USEL UR19, UR40, URZ, UP2 ;  /* 0x0000003f28137287 */ /* 0x000fcc0009000000 */
[----:B------:R-:W0:Y:S04]  /*c5f0*/  @P0 LDC R3, c[0x0][0xbec] ;  /* 0x0002fb00ff030b82 */ /* 0x000e280000000800 */
[----:B------:R-:W-:Y:S01]  /*c600*/  ULDC.64 UR10, c[0x0][UR17+0x220] ;  /* 0x00008800110a7abb */ /* 0x000fe20008000a00 */
[----:B------:R-:W-:Y:S01]  /*c610*/  ULDC.64 UR8, c[0x0][UR17+0x218] ;  /* 0x0000860011087abb */ /* 0x000fe20008000a00 */
[----:B------:R-:W-:Y:S01]  /*c620*/  ULDC.64 UR12, c[0x0][UR17+0x228] ;  /* 0x00008a00110c7abb */ /* 0x000fe20008000a00 */
[----:B------:R-:W-:Y:S01]  /*c630*/  UIMAD UR7, UR11, UR37, URZ ;  /* 0x000000250b0772a4 */ /* 0x000fe2000f8e023f */
[----:B------:R-:W1:Y:S01]  /*c640*/  @P0 LDC R5, c[0x0][0xbf0] ;  /* 0x0002fc00ff050b82 */ /* 0x000e620000000800 */
[----:B------:R-:W-:Y:S02]  /*c650*/  UIMAD.WIDE.U32 UR14, UR8, UR41, URZ ;  /* 0x00000029080e72a5 */ /* 0x000fe4000f8e003f */
[----:B------:R-:W-:-:S02]  /*c660*/  UIMAD UR18, UR9, UR41, URZ ;  /* 0x00000029091272a4 */ /* 0x000fc4000f8e023f */
[----:B------:R-:W-:Y:S02]  /*c670*/  UIMAD.WIDE.U32 UR8, UR10, UR37, URZ ;  /* 0x000000250a0872a5 */ /* 0x000fe4000f8e003f */
[----:B------:R-:W-:Y:S02]  /*c680*/  UIMAD.WIDE.U32 UR20, UR12, UR19, URZ ;  /* 0x000000130c1472a5 */ /* 0x000fe4000f8e003f */
[----:B------:R-:W-:Y:S02]  /*c690*/  UIMAD UR12, UR13, UR19, URZ ;  /* 0x000000130d0c72a4 */ /* 0x000fe4000f8e023f */
[----:B------:R-:W-:Y:S02]  /*c6a0*/  UIMAD UR7, UR10, UR38, UR7 ;  /* 0x000000260a0772a4 */ /* 0x000fe4000f8e0207 */
[----:B------:R-:W-:Y:S02]  /*c6b0*/  UIADD3 UR14, UP0, UP1, UR8, UR14, UR4 ;  /* 0x0000000e080e7290 */ /* 0x000fe4000f91e004 */
[----:B------:R-:W-:Y:S01]  /*c6c0*/  UIADD3 UR8, UR12, UR21, URZ ;  /* 0x000000150c087290 */ /* 0x000fe2000fffe03f */
[----:B0-----:R-:W-:Y:S01]  /*c6d0*/  @P0 IMAD.HI.U32 R4, R6, R3, RZ ;  /* 0x0000000306040227 */ /* 0x001fe200078e00ff */
[----:B------:R-:W-:-:S02]  /*c6e0*/  UIADD3 UR11, UR18, UR15, URZ ;  /* 0x0000000f120b7290 */ /* 0x000fc4000fffe03f */
[----:B------:R-:W-:Y:S01]  /*c6f0*/  UIADD3 UR7, UR9, UR7, URZ ;  /* 0x0000000709077290 */ /* 0x000fe2000fffe03f */
[----:B------:R-:W-:Y:S02]  /*c700*/  IMAD.MOV.U32 R3, RZ, RZ, R6 ;  /* 0x000000ffff037224 */ /* 0x000fe400078e0006 */
[----:B------:R-:W-:Y:S01]  /*c710*/  IMAD.U32 R8, RZ, RZ, UR8 ;  /* 0x00000008ff087e24 */ /* 0x000fe2000f8e00ff */
[----:B------:R-:W-:Y:S01]  /*c720*/  UIADD3.X UR7, UR7, UR11, UR16, UP0, UP1 ;  /* 0x0000000b07077290 */ /* 0x000fe200087e2410 */
[----:B-1----:R-:W-:Y:S01]  /*c730*/  @P0 SHF.R.U32.HI R3, RZ, R5, R4 ;  /* 0x00000005ff030219 */ /* 0x002fe20000011604 */
[----:B------:R-:W-:Y:S01]  /*c740*/  IMAD.U32 R4, RZ, RZ, UR20 ;  /* 0x00000014ff047e24 */ /* 0x000fe2000f8e00ff */
[----:B------:R-:W-:Y:S01]  /*c750*/  ULDC.64 UR8, c[0x0][UR17+0x210] ;  /* 0x0000840011087abb */ /* 0x000fe20008000a00 */
[----:B------:R-:W-:Y:S01]  /*c760*/  IMAD.U32 R5, RZ, RZ, UR21 ;  /* 0x00000015ff057e24 */ /* 0x000fe2000f8e00ff */
[--C-:B------:R-:W-:Y:S01]  /*c770*/  SHF.R.S32.HI R5, RZ, 0x1f, R3.reuse ;  /* 0x0000001fff057819 */ /* 0x100fe20000011403 */
[----:B------:R-:W-:Y:S01]  /*c780*/  IMAD.MOV R7, RZ, RZ, -R3 ;  /* 0x000000ffff077224 */ /* 0x000fe200078e0a03 */
[----:B------:R-:W-:Y:S01]  /*c790*/  IADD3 R4, P0, P1, R3, UR14, R4 ;  /* 0x0000000e03047c10 */ /* 0x000fe2000f91e004 */
[----:B------:R-:W-:Y:S01]  /*c7a0*/  ULDC.64 UR10, c[0x0][0xba8] ;  /* 0x0002ea00000a7ab9 */ /* 0x000fe20000000a00 */
[----:B------:R-:W-:Y:S01]  /*c7b0*/  @!UP2 ULDC UR10, c[0x0][0xb50] ;  /* 0x0002d400000aaab9 */ /* 0x000fe20000000800 */
[----:B------:R-:W-:Y:S01]  /*c7c0*/  IMAD R7, R9, R7, R6 ;  /* 0x0000000709077224 */ /* 0x000fe200078e0206 */
[----:B------:R-:W-:Y:S01]  /*c7d0*/  IADD3.X R5, R5, UR7, R8, P0, P1 ;  /* 0x0000000705057c10 */ /* 0x000fe200087e2408 */
[----:B------:R-:W-:-:S02]  /*c7e0*/  @!UP2 ULDC UR11, c[0x0][0xb54] ;  /* 0x0002d500000baab9 */ /* 0x000fc40000000800 */
[C---:B------:R-:W-:Y:S01]  /*c7f0*/  IMAD R6, R7.reuse, UR9, RZ ;  /* 0x0000000907067c24 */ /* 0x040fe2000f8e02ff */
[----:B------:R-:W-:Y:S01]  /*c800*/  SHF.R.S32.HI R3, RZ, 0x1f, R7 ;  /* 0x0000001fff037819 */ /* 0x000fe20000011407 */
[----:B------:R-:W-:-:S04]  /*c810*/  IMAD.WIDE.U32 R4, R7, UR8, R4 ;  /* 0x0000000807047c25 */ /* 0x000fc8000f8e0004 */
[----:B------:R-:W-:Y:S01]  /*c820*/  IMAD R3, R3, UR8, R6 ;  /* 0x0000000803037c24 */ /* 0x000fe2000f8e0206 */
[----:B------:R-:W-:-:S03]  /*c830*/  LEA R6, P0, R4, UR10, 0x2 ;  /* 0x0000000a04067c11 */ /* 0x000fc6000f8010ff */
[----:B------:R-:W-:-:S05]  /*c840*/  IMAD.IADD R3, R5, 0x1, R3 ;  /* 0x0000000105037824 */ /* 0x000fca00078e0203 */
[----:B------:R-:W-:Y:S01]  /*c850*/  LEA.HI.X R7, R4, UR11, R3, 0x2, P0 ;  /* 0x0000000b04077c11 */ /* 0x000fe200080f1403 */
[----:B------:R-:W-:-:S05]  /*c860*/  IMAD.MOV.U32 R3, RZ, RZ, -0x800000 ;  /* 0xff800000ff037424 */ /* 0x000fca00078e00ff */
[----:B------:R0:W-:Y:S02]  /*c870*/  STG.E desc[UR50][R6.64], R3 ;  /* 0x0000000306007986 */ /* 0x0001e4000c101932 */
.L_x_267:
[----:B------:R-:W-:Y:S05]  /*c880*/  BSYNC B1 ;  /* 0x0000000000017941 */ /* 0x000fea0003800000 */
.L_x_266:
[----:B------:R-:W-:-:S06]  /*c890*/  UISETP.GT.AND UP0, UPT, UR44, 0x1, UPT ;  /* 0x000000012c00788c */ /* 0x000fcc000bf04270 */
[----:B------:R-:W-:-:S13]  /*c8a0*/  PLOP3.LUT P0, PT, PT, PT, UP0, 0x80, 0x0 ;  /* 0x000000000000781c */ /* 0x000fda0003f0f008 */
[----:B------:R-:W-:Y:S05]  /*c8b0*/  @P0 BRA `(.L_x_262) ;  /* 0x0000000400ac0947 */ /* 0x000fea0003800000 */
[----:B------:R-:W1:Y:S01]  /*c8c0*/  LDC R11, c[0x0][0xbe8] ;  /* 0x0002fa00ff0b7b82 */ /* 0x000e620000000800 */
[----:B------:R-:W-:Y:S01]  /*c8d0*/  ULDC.64 UR10, c[0x0][0xaa0] ;  /* 0x0002a800000a7ab9 */ /* 0x000fe20000000a00 */
[----:B0-----:R-:W-:Y:S01]  /*c8e0*/  IMAD R3, R17, 0x20, R200 ;  /* 0x0000002011037824 */ /* 0x001fe200078e02c8 */
[----:B------:R-:W-:Y:S01]  /*c8f0*/  UIMAD UR7, UR16, UR10, URZ ;  /* 0x0000000a100772a4 */ /* 0x000fe2000f8e023f */
[----:B------:R-:W-:Y:S01]  /*c900*/  IMAD.U32 R8, RZ, RZ, UR39 ;  /* 0x00000027ff087e24 */ /* 0x000fe2000f8e00ff */
[----:B------:R-:W-:Y:S01]  /*c910*/  UIMAD.WIDE.U32 UR8, UR4, UR10, URZ ;  /* 0x0000000a040872a5 */ /* 0x000fe2000f8e003f */
[----:B------:R-:W-:Y:S01]  /*c920*/  IMAD.U32 R13, RZ, RZ, UR39 ;  /* 0x00000027ff0d7e24 */ /* 0x000fe2000f8e00ff */
[----:B------:R-:W-:Y:S01]  /*c930*/  UIMAD UR7, UR4, UR11, UR7 ;  /* 0x0000000b040772a4 */ /* 0x000fe2000f8e0207 */
[----:B------:R-:W-:Y:S01]  /*c940*/  BSSY B1, `(.L_x_268) ;  /* 0x0000038000017945 */ /* 0x000fe20003800000 */
[----:B------:R-:W-:Y:S01]  /*c950*/  LEA R8, R8, R3, 0x7 ;  /* 0x0000000308087211 */ /* 0x000fe200078e38ff */
[----:B------:R-:W-:Y:S01]  /*c960*/  ULDC.64 UR10, c[0x0][0xae8] ;  /* 0x0002ba00000a7ab9 */ /* 0x000fe20000000a00 */
[----:B------:R-:W-:-:S03]  /*c970*/  UIADD3 UR9, UR9, UR7, URZ ;  /* 0x0000000709097290 */ /* 0x000fc6000fffe03f */
[----:B------:R-:W-:Y:S01]  /*c980*/  IMAD.MOV.U32 R3, RZ, RZ, R8 ;  /* 0x000000ffff037224 */ /* 0x000fe200078e0008 */
[----:B------:R-:W-:-:S04]  /*c990*/  UIMAD.WIDE.U32 UR8, UR41, UR10, UR8 ;  /* 0x0000000a290872a5 */ /* 0x000fc8000f8e0008 */
[----:B------:R-:W-:-:S03]  /*c9a0*/  UIMAD UR9, UR41, UR11, UR9 ;  /* 0x0000000b290972a4 */ /* 0x000fc6000f8e0209 */
[----:B------:R-:W-:Y:S01]  /*c9b0*/  ULDC.64 UR10, c[0x0][0xaf0] ;  /* 0x0002bc00000a7ab9 */ /* 0x000fe20000000a00 */
[----:B-1----:R-:W-:Y:S01]  /*c9c0*/  ISETP.NE.AND P0, PT, R11, 0x1, PT ;  /* 0x000000010b00780c */ /* 0x002fe20003f05270 */
[----:B------:R-:W-:Y:S02]  /*c9d0*/  UIMAD UR38, UR38, UR10, URZ ;  /* 0x0000000a262672a4 */ /* 0x000fe4000f8e023f */
[----:B------:R-:W-:Y:S02]  /*c9e0*/  UIMAD.WIDE.U32 UR8, UR37, UR10, UR8 ;  /* 0x0000000a250872a5 */ /* 0x000fe4000f8e0008 */
[----:B------:R-:W-:-:S03]  /*c9f0*/  UIMAD UR4, UR37, UR11, UR38 ;  /* 0x0000000b250472a4 */ /* 0x000fc6000f8e0226 */
[----:B------:R-:W-:Y:S01]  /*ca00*/  ULDC.64 UR10, c[0x0][0xae0] ;  /* 0x0002b800000a7ab9 */ /* 0x000fe20000000a00 */
[----:B------:R-:W-:-:S04]  /*ca10*/  UIADD3 UR4, UR9, UR4, URZ ;  /* 0x0000000409047290 */ /* 0x000fc8000fffe03f */
[----:B------:R-:W0:Y:S08]  /*ca20*/  @P0 LDC R5, c[0x0][0xbec] ;  /* 0x0002fb00ff050b82 */ /* 0x000e300000000800 */
[----:B------:R-:W1:Y:S01]  /*ca30*/  @P0 LDC R7, c[0x0][0xbf0] ;  /* 0x0002fc00ff070b82 */ /* 0x000e620000000800 */
[----:B0-----:R-:W-:-:S04]  /*ca40*/  @P0 IMAD.HI.U32 R4, R8, R5, RZ ;  /* 0x0000000508040227 */ /* 0x001fc800078e00ff */
[----:B------:R-:W-:Y:S02]  /*ca50*/  IMAD.U32 R5, RZ, RZ, UR9 ;  /* 0x00000009ff057e24 */ /* 0x000fe4000f8e00ff */
[----:B------:R-:W-:Y:S01]  /*ca60*/  IMAD.U32 R5, RZ, RZ, UR4 ;  /* 0x00000004ff057e24 */ /* 0x000fe2000f8e00ff */
[----:B-1----:R-:W-:-:S04]  /*ca70*/  @P0 SHF.R.U32.HI R3, RZ, R7, R4 ;  /* 0x00000007ff030219 */ /* 0x002fc80000011604 */
[--C-:B------:R-:W-:Y:S01]  /*ca80*/  SHF.R.S32.HI R4, RZ, 0x1f, R3.reuse ;  /* 0x0000001fff047819 */ /* 0x100fe20000011403 */
[----:B------:R-:W-:-:S04]  /*ca90*/  IMAD.MOV R7, RZ, RZ, -R3 ;  /* 0x000000ffff077224 */ /* 0x000fc800078e0a03 */
[----:B------:R-:W-:Y:S02]  /*caa0*/  IMAD R6, R4, UR10, RZ ;  /* 0x0000000a04067c24 */ /* 0x000fe4000f8e02ff */
[----:B------:R-:W-:Y:S01]  /*cab0*/  IMAD.U32 R4, RZ, RZ, UR8 ;  /* 0x00000008ff047e24 */ /* 0x000fe2000f8e00ff */
[----:B------:R-:W-:Y:S01]  /*cac0*/  ULDC.64 UR8, c[0x0][0xad8] ;  /* 0x0002b60000087ab9 */ /* 0x000fe20000000a00 */
[----:B------:R-:W-:Y:S02]  /*cad0*/  IMAD R7, R11, R7, R8 ;  /* 0x000000070b077224 */ /* 0x000fe400078e0208 */
[C---:B------:R-:W-:Y:S02]  /*cae0*/  IMAD R9, R3.reuse, UR11, R6 ;  /* 0x0000000b03097c24 */ /* 0x040fe4000f8e0206 */
[----:B------:R-:W-:Y:S01]  /*caf0*/  IMAD.WIDE.U32 R4, R3, UR10, R4 ;  /* 0x0000000a03047c25 */ /* 0x000fe2000f8e0004 */
[----:B------:R-:W-:-:S03]  /*cb00*/  SHF.R.S32.HI R3, RZ, 0x1f, R7 ;  /* 0x0000001fff037819 */ /* 0x000fc60000011407 */
[----:B------:R-:W-:Y:S02]  /*cb10*/  IMAD.IADD R5, R5, 0x1, R9 ;  /* 0x0000000105057824 */ /* 0x000fe400078e0209 */
[----:B------:R-:W-:Y:S02]  /*cb20*/  IMAD R6, R3, UR8, RZ ;  /* 0x0000000803067c24 */ /* 0x000fe4000f8e02ff */
[----:B------:R-:W-:Y:S02]  /*cb30*/  IMAD R8, R13, 0x80, R200 ;  /* 0x000000800d087824 */ /* 0x000fe400078e02c8 */
[----:B-----5:R-:W-:Y:S02]  /*cb40*/  IMAD R11, R0, R11, RZ ;  /* 0x0000000b000b7224 */ /* 0x020fe400078e02ff */
[C---:B------:R-:W-:Y:S02]  /*cb50*/  IMAD R3, R7.reuse, UR9, R6 ;  /* 0x0000000907037c24 */ /* 0x040fe4000f8e0206 */
[----:B------:R-:W-:Y:S01]  /*cb60*/  IMAD.WIDE.U32 R4, R7, UR8, R4 ;  /* 0x0000000807047c25 */ /* 0x000fe2000f8e0004 */
[----:B------:R-:W-:Y:S01]  /*cb70*/  ISETP.GE.AND P2, PT, R8, R11, PT ;  /* 0x0000000b0800720c */ /* 0x000fe20003f46270 */
[----:B------:R-:W-:-:S02]  /*cb80*/  ULDC.64 UR8, c[0x0][0xa80] ;  /* 0x0002a00000087ab9 */ /* 0x000fc40000000a00 */
[----:B------:R-:W-:Y:S01]  /*cb90*/  IMAD.IADD R3, R5, 0x1, R3 ;  /* 0x0000000105037824 */ /* 0x000fe200078e0203 */
[----:B------:R-:W-:Y:S01]  /*cba0*/  LEA R6, P3, R4, UR8, 0x1 ;  /* 0x0000000804067c11 */ /* 0x000fe2000f8608ff */
[----:B------:R-:W-:-:S03]  /*cbb0*/  VIADD R0, R8, 0x20 ;  /* 0x0000002008007836 */ /* 0x000fc60000000000 */
[----:B------:R-:W-:Y:S01]  /*cbc0*/  LEA.HI.X R3, R4, UR9, R3, 0x1, P3 ;  /* 0x0000000904037c11 */ /* 0x000fe200098f0c03 */
[----:B------:R0:W1:Y:S01]  /*cbd0*/  SHFL.IDX PT, R7, R6, RZ, 0x181f ;  /* 0x00181fff06077589 */ /* 0x00006200000e0000 */
[-C--:B------:R-:W-:Y:S01]  /*cbe0*/  ISETP.GE.AND P1, PT, R0, R11.reuse, PT ;  /* 0x0000000b0000720c */ /* 0x080fe20003f26270 */
[----:B------:R-:W-:Y:S02]  /*cbf0*/  VIADD R0, R8, 0x40 ;  /* 0x0000004008007836 */ /* 0x000fe40000000000 */
[----:B------:R0:W2:Y:S03]  /*cc00*/  SHFL.IDX PT, R5, R3, RZ, 0x181f ;  /* 0x00181fff03057589 */ /* 0x0000a600000e0000 */
[----:B------:R-:W-:Y:S01]  /*cc10*/  ISETP.GE.AND P0, PT, R0, R11, PT ;  /* 0x0000000b0000720c */ /* 0x000fe20003f06270 */
[----:B------:R-:W-:-:S12]  /*cc20*/  @P2 BRA `(.L_x_269) ;  /* 0x0000000000242947 */ /* 0x000fd80003800000 */
[----:B------:R-:W-:Y:S02]  /*cc30*/  ULDC UR4, c[0x0][0xac8] ;  /* 0x0002b20000047ab9 */ /* 0x000fe40000000800 */
[----:B------:R-:W-:Y:S02]  /*cc40*/  ISETP.GE.AND P4, PT, R2, UR4, PT ;  /* 0x0000000402007c0c */ /* 0x000fe4000bf86270 */
[----:B------:R-:W-:-:S11]  /*cc50*/  ISETP.GE.AND P5, PT, R16, UR4, PT ;  /* 0x0000000410007c0c */ /* 0x000fd6000bfa6270 */
[-C--:B-1----:R-:W-:Y:S02]  /*cc60*/  @!P4 LEA R12, P2, R2, R7.reuse, 0x1 ;  /* 0x00000007020cc211 */ /* 0x082fe400078408ff */
[----:B------:R-:W-:Y:S02]  /*cc70*/  @!P5 LEA R4, P3, R16, R7, 0x1 ;  /* 0x000000071004d211 */ /* 0x000fe400078608ff */
[-C--:B--2---:R-:W-:Y:S02]  /*cc80*/  @!P4 LEA.HI.X R13, R2, R5.reuse, R222, 0x1, P2 ;  /* 0x00000005020dc211 */ /* 0x084fe400010f0cde */
[----:B------:R-:W-:-:S03]  /*cc90*/  @!P5 LEA.HI.X R5, R16, R5, R221, 0x1, P3 ;  /* 0x000000051005d211 */ /* 0x000fc600018f0cdd */
[----:B------:R3:W-:Y:S04]  /*cca0*/  @!P4 ST.E.128 desc[UR50][R12.64], RZ ;  /* 0x000000ff0c00c985 */ /* 0x0007e8000c101d32 */
[----:B------:R3:W-:Y:S02]  /*ccb0*/  @!P5 ST.E.128 desc[UR50][R4.64], RZ ;  /* 0x000000ff0400d985 */ /* 0x0007e4000c101d32 */
.L_x_269:
[----:B------:R-:W-:Y:S05]  /*ccc0*/  BSYNC B1 ;  /* 0x0000000000017941 */ /* 0x000fea0003800000 */
.L_x_268:
[----:B--23--:R2:W3:Y:S01]  /*ccd0*/  SHFL.IDX PT, R5, R3, 0x1, 0x181f ;  /* 0x00381f0003057f89 */ /* 0x00c4e200000e0000 */
[----:B------:R-:W-:Y:S03]  /*cce0*/  BSSY B1, `(.L_x_270) ;  /* 0x000000c000017945 */ /* 0x000fe60003800000 */
[----:B-1----:R2:W1:Y:S01]  /*ccf0*/  SHFL.IDX PT, R7, R6, 0x1, 0x181f ;  /* 0x00381f0006077f89 */ /* 0x00246200000e0000 */
[----:B------:R-:W-:Y:S05]  /*cd00*/  @P1 BRA `(.L_x_271) ;  /* 0x0000000000241947 */ /* 0x000fea0003800000 */
[----:B------:R-:W-:Y:S02]  /*cd10*/  ULDC UR4, c[0x0][0xac8] ;  /* 0x0002b20000047ab9 */ /* 0x000fe40000000800 */
[----:B------:R-:W-:Y:S02]  /*cd20*/  ISETP.GE.AND P3, PT, R2, UR4, PT ;  /* 0x0000000402007c0c */ /* 0x000fe4000bf66270 */
[----:B------:R-:W-:-:S11]  /*cd30*/  ISETP.GE.AND P4, PT, R16, UR4, PT ;  /* 0x0000000410007c0c */ /* 0x000fd6000bf86270 */
[-C--:B-1----:R-:W-:Y:S02]  /*cd40*/  @!P3 LEA R12, P1, R2, R7.reuse, 0x1 ;  /* 0x00000007020cb211 */ /* 0x082fe400078208ff */
[----:B------:R-:W-:Y:S02]  /*cd50*/  @!P4 LEA R4, P2, R16, R7, 0x1 ;  /* 0x000000071004c211 */ /* 0x000fe400078408ff */
[-C--:B---3--:R-:W-:Y:S02]  /*cd60*/  @!P3 LEA.HI.X R13, R2, R5.reuse, R222, 0x1, P1 ;  /* 0x00000005020db211 */ /* 0x088fe400008f0cde */
[----:B------:R-:W-:-:S03]  /*cd70*/  @!P4 LEA.HI.X R5, R16, R5, R221, 0x1, P2 ;  /* 0x000000051005c211 */ /* 0x000fc600010f0cdd */
[----:B------:R4:W-:Y:S04]  /*cd80*/  @!P3 ST.E.128 desc[UR50][R12.64], RZ ;  /* 0x000000ff0c00b985 */ /* 0x0009e8000c101d32 */
[----:B------:R4:W-:Y:S02]  /*cd90*/  @!P4 ST.E.128 desc[UR50][R4.64], RZ ;  /* 0x000000ff0400c985 */ /* 0x0009e4000c101d32 */
.L_x_271:
[----:B------:R-:W-:Y:S05]  /*cda0*/  BSYNC B1 ;  /* 0x0000000000017941 */ /* 0x000fea0003800000 */
.L_x_270:
[----:B---34-:R3:W4:Y:S01]  /*cdb0*/  SHFL.IDX PT, R5, R3, 0x2, 0x181f ;  /* 0x00581f0003057f89 */ /* 0x01872200000e0000 */
        /* <DEDUP_REMOVED lines=8> */
[-C--:B----4-:R-:W-:Y:S02]  /*ce40*/  @!P2 LEA.HI.X R13, R2, R5.reuse, R222, 0x1, P0 ;  /* 0x00000005020da211 */ /* 0x090fe400000f0cde */
[----:B------:R-:W-:-:S03]  /*ce50*/  @!P3 LEA.HI.X R5, R16, R5, R221, 0x1, P1 ;  /* 0x000000051005b211 */ /* 0x000fc600008f0cdd */
[----:B------:R1:W-:Y:S04]  /*ce60*/  @!P2 ST.E.128 desc[UR50][R12.64], RZ ;  /* 0x000000ff0c00a985 */ /* 0x0003e8000c101d32 */
[----:B------:R1:W-:Y:S02]  /*ce70*/  @!P3 ST.E.128 desc[UR50][R4.64], RZ ;  /* 0x000000ff0400b985 */ /* 0x0003e4000c101d32 */
.L_x_273:
[----:B------:R-:W-:Y:S05]  /*ce80*/  BSYNC B1 ;  /* 0x0000000000017941 */ /* 0x000fea0003800000 */
.L_x_272:
[----:B------:R-:W-:Y:S01]  /*ce90*/  IADD3 R0, R8, 0x60, RZ ;  /* 0x0000006008007810 */ /* 0x000fe20007ffe0ff */
[----:B0-23--:R-:W0:Y:S03]  /*cea0*/  SHFL.IDX PT, R3, R3, 0x3, 0x181f ;  /* 0x00781f0003037f89 */ /* 0x00de2600000e0000 */
[----:B------:R-:W-:Y:S01]  /*ceb0*/  ISETP.GE.AND P0, PT, R0, R11, PT ;  /* 0x0000000b0000720c */ /* 0x000fe20003f06270 */
[----:B-1--4-:R1:W2:-:S12]  /*cec0*/  SHFL.IDX PT, R5, R6, 0x3, 0x181f ;  /* 0x00781f0006057f89 */ /* 0x01229800000e0000 */
[----:B-1----:R-:W-:Y:S05]  /*ced0*/  @P0 BRA `(.L_x_262) ;  /* 0x0000000000240947 */ /* 0x002fea0003800000 */
[----:B------:R-:W-:Y:S02]  /*cee0*/  ULDC UR4, c[0x0][0xac8] ;  /* 0x0002b20000047ab9 */ /* 0x000fe40000000800 */
[----:B------:R-:W-:Y:S02]  /*cef0*/  ISETP.GE.AND P2, PT, R2, UR4, PT ;  /* 0x0000000402007c0c */ /* 0x000fe4000bf46270 */
[----:B------:R-:W-:-:S11]  /*cf00*/  ISETP.GE.AND P3, PT, R16, UR4, PT ;  /* 0x0000000410007c0c */ /* 0x000fd6000bf66270 */
[-C--:B--2---:R-:W-:Y:S02]  /*cf10*/  @!P2 LEA R6, P0, R2, R5.reuse, 0x1 ;  /* 0x000000050206a211 */ /* 0x084fe400078008ff */
[----:B------:R-:W-:Y:S02]  /*cf20*/  @!P3 LEA R4, P1, R16, R5, 0x1 ;  /* 0x000000051004b211 */ /* 0x000fe400078208ff */
[-C--:B0-----:R-:W-:Y:S02]  /*cf30*/  @!P2 LEA.HI.X R7, R2, R3.reuse, R222, 0x1, P0 ;  /* 0x000000030207a211 */ /* 0x081fe400000f0cde */
[----:B------:R-:W-:-:S03]  /*cf40*/  @!P3 LEA.HI.X R5, R16, R3, R221, 0x1, P1 ;  /* 0x000000031005b211 */ /* 0x000fc600008f0cdd */
[----:B------:R0:W-:Y:S04]  /*cf50*/  @!P2 ST.E.128 desc[UR50][R6.64], RZ ;  /* 0x000000ff0600a985 */ /* 0x0001e8000c101d32 */
[----:B------:R0:W-:Y:S02]  /*cf60*/  @!P3 ST.E.128 desc[UR50][R4.64], RZ ;  /* 0x000000ff0400b985 */ /* 0x0001e4000c101d32 */
.L_x_262:
[----:B------:R-:W-:Y:S05]  /*cf70*/  BSYNC B0 ;  /* 0x0000000000007941 */ /* 0x000fea0003800000 */
.L_x_252:
[----:B------:R-:W-:Y:S02]  /*cf80*/  ULDC UR4, c[0x0][0xc3c] ;  /* 0x00030f0000047ab9 */ /* 0x000fe40000000800 */
[----:B------:R-:W-:-:S13]  /*cf90*/  ISETP.GE.AND P0, PT, R35, UR4, PT ;  /* 0x0000000423007c0c */ /* 0x000fda000bf06270 */
[----:B------:R-:W-:Y:S05]  /*cfa0*/  @!P0 BRA `(.L_x_274) ;  /* 0xffffff3c00e08947 */ /* 0x000fea000383ffff */
[----:B------:R-:W-:Y:S05]  /*cfb0*/  EXIT ;  /* 0x000000000000794d */ /* 0x000fea0003800000 */
.L_x_223:
[----:B------:R-:W-:-:S08]  /*cfc0*/  NOP ;  /* 0x0000000000007918 */ /* 0x000fd00000000000 */
[----:B------:R-:W0:-:S00]  /*cfd0*/  USETMAXREG.DEALLOC.CTAPOOL 0x28 ;  /* 0x00000028000079c8 */ /* 0x000e0000080e0500 */
[----:B0-----:R-:W-:Y:S02]  /*cfe0*/  LOP3.LUT R0, R0, 0x3, RZ, 0xc0, !PT ;  /* 0x0000000300007812 */ /* 0x001fe400078ec0ff */
[----:B------:R-:W-:-:S04]  /*cff0*/  LOP3.LUT R28, R28, 0xfffffbff, RZ, 0xc0, !PT ;  /* 0xfffffbff1c1c7812 */ /* 0x000fc800078ec0ff */
[----:B------:R-:W0:Y:S02]  /*d000*/  SHFL.IDX PT, R0, R0, RZ, 0x1f ;  /* 0x00001fff00007589 */ /* 0x000e2400000e0000 */
[----:B0-----:R-:W-:-:S13]  /*d010*/  ISETP.NE.AND P0, PT, R0, RZ, PT ;  /* 0x000000ff0000720c */ /* 0x001fda0003f05270 */
[----:B------:R-:W-:Y:S01]  /*d020*/  @P0 BAR.SYNC.DEFER_BLOCKING 0x5, 0x180 ;  /* 0x0146000000000b1d */ /* 0x000fe20000010000 */
[----:B------:R-:W-:Y:S02]  /*d030*/  @P0 MOV R3, 0x400 ;  /* 0x0000040000030802 */ /* 0x000fe40000000f00 */
[----:B------:R-:W-:Y:S02]  /*d040*/  @P0 LOP3.LUT R28, R28, 0x400, RZ, 0xfc, !PT ;  /* 0x000004001c1c0812 */ /* 0x000fe400078efcff */
[----:B------:R-:W-:-:S05]  /*d050*/  @P0 LEA R2, R2, R3, 0x18 ;  /* 0x0000000302020211 */ /* 0x000fca00078ec0ff */
[----:B------:R-:W0:Y:S04]  /*d060*/  @P0 LDS.128 R4, [R2+0x228d0] ;  /* 0x0228d00002040984 */ /* 0x000e280000000c00 */
[----:B0-----:R0:W-:Y:S01]  /*d070*/  @P0 STL.64 [R1], R4 ;  /* 0x0000000401000387 */ /* 0x0011e20000100a00 */
[----:B------:R-:W-:-:S03]  /*d080*/  IMAD.MOV.U32 R0, RZ, RZ, R7 ;  /* 0x000000ffff007224 */ /* 0x000fc600078e0007 */
[----:B------:R0:W-:Y:S02]  /*d090*/  @P0 STL [R1+0x8], R6 ;  /* 0x0000080601000387 */ /* 0x0001e40000100800 */
[----:B------:R-:W-:Y:S01]  /*d0a0*/  @P0 R2UR UR40, R0 ;  /* 0x00000000002802ca */ /* 0x000fe200000e0000 */
[----:B------:R-:W-:Y:S06]  /*d0b0*/  @P0 BAR.ARV 0x4, 0x180 ;  /* 0x0106000000000b1d */ /* 0x000fec0000002000 */
[----:B------:R-:W-:Y:S08]  /*d0c0*/  @P0 BRA `(.L_x_275) ;  /* 0x0000000800cc0947 */ /* 0x000ff00003800000 */
[----:B0-----:R-:W0:Y:S01]  /*d0d0*/  S2R R4, SR_TID.X ;  /* 0x0000000000047919 */ /* 0x001e220000002100 */
[----:B------:R-:W-:Y:S01]  /*d0e0*/  ULDC UR4, c[0x0][0xc3c] ;  /* 0x00030f0000047ab9 */ /* 0x000fe20000000800 */
[----:B------:R-:W-:Y:S01]  /*d0f0*/  IMAD.MOV.U32 R0, RZ, RZ, RZ ;  /* 0x000000ffff007224 */ /* 0x000fe200078e00ff */
[----:B------:R-:W1:Y:S01]  /*d100*/  LDC R12, c[0x0][0xc38] ;  /* 0x00030e00ff0c7b82 */ /* 0x000e620000000800 */
[----:B------:R-:W-:Y:S01]  /*d110*/  IMAD.MOV.U32 R9, RZ, RZ, RZ ;  /* 0x000000ffff097224 */ /* 0x000fe200078e00ff */
[----:B0-----:R-:W-:-:S04]  /*d120*/  LOP3.LUT R7, R4, 0x1f, RZ, 0xc0, !PT ;  /* 0x0000001f04077812 */ /* 0x001fc800078ec0ff */
[----:B------:R-:W-:-:S04]  /*d130*/  ISETP.NE.AND P0, PT, R7, 0x1f, PT ;  /* 0x0000001f0700780c */ /* 0x000fc80003f05270 */
[----:B------:R-:W-:-:S13]  /*d140*/  ISETP.GE.OR P1, PT, R7, UR4, !P0 ;  /* 0x0000000407007c0c */ /* 0x000fda000c726670 */
[----:B------:R-:W0:Y:S08]  /*d150*/  @!P1 LDC.64 R4, c[0x0][0xc80] ;  /* 0x00032000ff049b82 */ /* 0x000e300000000a00 */
[----:B------:R-:W2:Y:S01]  /*d160*/  @!P1 LDC.64 R2, c[0x0][0xc78] ;  /* 0x00031e00ff029b82 */ /* 0x000ea20000000a00 */
[----:B0-----:R-:W-:-:S05]  /*d170*/  @!P1 IMAD.WIDE.U32 R4, R7, 0x4, R4 ;  /* 0x0000000407049825 */ /* 0x001fca00078e0004 */
[----:B------:R-:W3:Y:S01]  /*d180*/  @!P1 LDG.E R0, desc[UR50][R4.64] ;  /* 0x0000003204009981 */ /* 0x000ee2000c1e1900 */
[----:B--2---:R-:W-:-:S05]  /*d190*/  @!P1 IMAD.WIDE.U32 R2, R7, 0x4, R2 ;  /* 0x0000000407029825 */ /* 0x004fca00078e0002 */
[----:B------:R-:W3:Y:S01]  /*d1a0*/  @!P1 LDG.E R9, desc[UR50][R2.64] ;  /* 0x0000003202099981 */ /* 0x000ee2000c1e1900 */
[C---:B------:R-:W-:Y:S02]  /*d1b0*/  ISETP.NE.AND P1, PT, R7.reuse, RZ, PT ;  /* 0x000000ff0700720c */ /* 0x040fe40003f25270 */
[C---:B------:R-:W-:Y:S02]  /*d1c0*/  ISETP.GE.U32.AND P2, PT, R7.reuse, 0x2, PT ;  /* 0x000000020700780c */ /* 0x040fe40003f46070 */
[C---:B------:R-:W-:Y:S02]  /*d1d0*/  ISETP.GE.U32.AND P3, PT, R7.reuse, 0x4, PT ;  /* 0x000000040700780c */ /* 0x040fe40003f66070 */
[C---:B------:R-:W-:Y:S02]  /*d1e0*/  ISETP.GE.U32.AND P4, PT, R7.reuse, 0x8, PT ;  /* 0x000000080700780c */ /* 0x040fe40003f86070 */
[----:B------:R-:W-:Y:S01]  /*d1f0*/  ISETP.GE.U32.AND P5, PT, R7, 0x10, PT ;  /* 0x000000100700780c */ /* 0x000fe20003fa6070 */
[----:B------:R-:W-:Y:S01]  /*d200*/  UMOV UR4, URZ ;  /* 0x0000003f00047c82 */ /* 0x000fe20008000000 */
[----:B---3--:R-:W-:-:S05]  /*d210*/  IMAD R6, R0, R9, RZ ;  /* 0x0000000900067224 */ /* 0x008fca00078e02ff */
[----:B------:R-:W0:Y:S02]  /*d220*/  SHFL.UP PT, R8, R6, 0x1, RZ ;  /* 0x0420000006087989 */ /* 0x000e2400000e00ff */
[----:B0-----:R-:W-:-:S05]  /*d230*/  SEL R11, R8, RZ, P1 ;  /* 0x000000ff080b7207 */ /* 0x001fca0000800000 */
[----:B------:R-:W-:-:S05]  /*d240*/  IMAD.IADD R11, R6, 0x1, R11 ;  /* 0x00000001060b7824 */ /* 0x000fca00078e020b */
        /* <DEDUP_REMOVED lines=9> */
[----:B------:R-:W0:Y:S01]  /*d2e0*/  SHFL.UP PT, R4, R2, 0x10, RZ ;  /* 0x0600000002047989 */ /* 0x000e2200000e00ff */
[----:B------:R-:W2:Y:S01]  /*d2f0*/  S2R R6, SR_CTAID.X ;  /* 0x0000000000067919 */ /* 0x000ea20000002500 */
[----:B0-----:R-:W-:-:S05]  /*d300*/  SEL R5, R4, RZ, P5 ;  /* 0x000000ff04057207 */ /* 0x001fca0002800000 */
[----:B------:R-:W-:-:S05]  /*d310*/  IMAD.IADD R5, R2, 0x1, R5 ;  /* 0x0000000102057824 */ /* 0x000fca00078e0205 */
[----:B------:R-:W1:Y:S02]  /*d320*/  SHFL.IDX PT, R11, R5, 0x1f, 0x1f ;  /* 0x03e01f00050b7f89 */ /* 0x000e6400000e0000 */
[----:B-1----:R-:W-:-:S05]  /*d330*/  IMAD R11, R11, R12, RZ ;  /* 0x0000000c0b0b7224 */ /* 0x002fca00078e02ff */
[----:B--2---:R-:W-:Y:S01]  /*d340*/  ISETP.GT.AND P6, PT, R11, R6, PT ;  /* 0x000000060b00720c */ /* 0x004fe20003fc4270 */
[----:B------:R-:W-:-:S12]  /*d350*/  IMAD.MOV.U32 R4, RZ, RZ, R11 ;  /* 0x000000ffff047224 */ /* 0x000fd800078e000b */
[----:B------:R-:W-:Y:S05]  /*d360*/  @P6 BRA `(.L_x_276) ;  /* 0x00000000009c6947 */ /* 0x000fea0003800000 */
[----:B------:R-:W-:Y:S01]  /*d370*/  IMAD.MOV.U32 R11, RZ, RZ, R4 ;  /* 0x000000ffff0b7224 */ /* 0x000fe200078e0004 */
[----:B------:R-:W-:Y:S01]  /*d380*/  UMOV UR4, URZ ;  /* 0x0000003f00047c82 */ /* 0x000fe20008000000 */
[----:B------:R-:W-:-:S05]  /*d390*/  ULDC UR5, c[0x0][0xc3c] ;  /* 0x00030f0000057ab9 */ /* 0x000fca0000000800 */
.L_x_278:
[----:B------:R-:W-:-:S04]  /*d3a0*/  UIADD3 UR4, UR4, 0x1f, URZ ;  /* 0x0000001f04047890 */ /* 0x000fc8000fffe03f */
[----:B------:R-:W-:-:S06]  /*d3b0*/  UISETP.GE.AND UP0, UPT, UR4, UR5, UPT ;  /* 0x000000050400728c */ /* 0x000fcc000bf06270 */
[----:B------:R-:W-:-:S13]  /*d3c0*/  PLOP3.LUT P6, PT, PT, PT, UP0, 0x40, 0x0 ;  /* 0x000000000000781c */ /* 0x000fda0003fce808 */
[----:B------:R-:W-:Y:S05]  /*d3d0*/  @!P6 BRA `(.L_x_277) ;  /* 0x0000000400cce947 */ /* 0x000fea0003800000 */
[----:B------:R-:W-:Y:S01]  /*d3e0*/  VIADD R9, R7, UR4 ;  /* 0x0000000407097c36 */ /* 0x000fe20008000000 */
[----:B------:R-:W-:Y:S01]  /*d3f0*/  MOV R0, RZ ;  /* 0x000000ff00007202 */ /* 0x000fe20000000f00 */
[----:B------:R-:W0:Y:S03]  /*d400*/  LDC R12, c[0x0][0xc38] ;  /* 0x00030e00ff0c7b82 */ /* 0x000e260000000800 */
[----:B------:R-:W-:-:S13]  /*d410*/  ISETP.GE.OR P6, PT, R9, UR5, !P0 ;  /* 0x0000000509007c0c */ /* 0x000fda000c7c6670 */
[----:B------:R-:W1:Y:S08]  /*d420*/  @!P6 LDC.64 R4, c[0x0][0xc80] ;  /* 0x00032000ff04eb82 */ /* 0x000e700000000a00 */
[----:B------:R-:W2:Y:S01]  /*d430*/  @!P6 LDC.64 R2, c[0x0][0xc78] ;  /* 0x00031e00ff02eb82 */ /* 0x000ea20000000a00 */
[----:B-1----:R-:W-:-:S05]  /*d440*/  @!P6 IMAD.WIDE R4, R9, 0x4, R4 ;  /* 0x000000040904e825 */ /* 0x002fca00078e0204 */
[----:B------:R-:W3:Y:S01]  /*d450*/  @!P6 LDG.E R0, desc[UR50][R4.64] ;  /* 0x000000320400e981 */ /* 0x000ee2000c1e1900 */
[----:B--2---:R-:W-:-:S04]  /*d460*/  @!P6 IMAD.WIDE R2, R9, 0x4, R2 ;  /* 0x000000040902e825 */ /* 0x004fc800078e0202 */
[----:B------:R-:W-:-:S06]  /*d470*/  IMAD.MOV.U32 R9, RZ, RZ, RZ ;  /* 0x000000ffff097224 */ /* 0x000fcc00078e00ff */
[----:B------:R-:W3:Y:S02]  /*d480*/  @!P6 LDG.E R9, desc[UR50][R2.64] ;  /* 0x000000320209e981 */ /* 0x000ee4000c1e1900 */
[----:B---3--:R-:W-:-:S05]  /*d490*/  IMAD R15, R0, R9, RZ ;  /* 0x00000009000f7224 */ /* 0x008fca00078e02ff */
[----:B------:R-:W1:Y:S02]  /*d4a0*/  SHFL.UP PT, R8, R15, 0x1, RZ ;  /* 0x042000000f087989 */ /* 0x000e6400000e00ff */
[----:B-1----:R-:W-:-:S05]  /*d4b0*/  SEL R8, R8, RZ, P1 ;  /* 0x000000ff08087207 */ /* 0x002fca0000800000 */
[----:B------:R-:W-:-:S05]  /*d4c0*/  IMAD.IADD R8, R15, 0x1, R8 ;  /* 0x000000010f087824 */ /* 0x000fca00078e0208 */
        /* <DEDUP_REMOVED lines=12> */
[----:B------:R-:W0:Y:S02]  /*d590*/  SHFL.IDX PT, R2, R5, 0x1f, 0x1f ;  /* 0x03e01f0005027f89 */ /* 0x000e2400000e0000 */
[----:B0-----:R-:W-:-:S04]  /*d5a0*/  IMAD R4, R2, R12, RZ ;  /* 0x0000000c02047224 */ /* 0x001fc800078e02ff */
[----:B------:R-:W-:-:S05]  /*d5b0*/  IMAD.IADD R11, R4, 0x1, R11 ;  /* 0x00000001040b7824 */ /* 0x000fca00078e020b */
[----:B------:R-:W-:-:S13]  /*d5c0*/  ISETP.GT.AND P6, PT, R11, R6, PT ;  /* 0x000000060b00720c */ /* 0x000fda0003fc4270 */
[----:B------:R-:W-:Y:S05]  /*d5d0*/  @!P6 BRA `(.L_x_278) ;  /* 0xfffffffc0070e947 */ /* 0x000fea000383ffff */
.L_x_276:
[----:B------:R-:W-:Y:S02]  /*d5e0*/  IMAD.IADD R11, R11, 0x1, -R4 ;  /* 0x000000010b0b7824 */ /* 0x000fe400078e0a04 */
[----:B------:R-:W-:Y:S02]  /*d5f0*/  IMAD.MOV.U32 R8, RZ, RZ, RZ ;  /* 0x000000ffff087224 */ /* 0x000fe400078e00ff */
[----:B------:R-:W-:-:S05]  /*d600*/  IMAD R3, R5, R12, R11 ;  /* 0x0000000c05037224 */ /* 0x000fca00078e020b */
[----:B------:R-:W-:-:S13]  /*d610*/  ISETP.GT.AND P0, PT, R3, R6, PT ;  /* 0x000000060300720c */ /* 0x000fda0003f04270 */
[----:B------:R-:W-:Y:S02]  /*d620*/  VOTEU.ANY UR5, UPT, !P0 ;  /* 0x0000000000057886 */ /* 0x000fe400040e0100 */
[----:B------:R-:W-:Y:S02]  /*d630*/  UPOPC UR40, UR5 ;  /* 0x00000005002872bf */ /* 0x000fe40008000000 */
[----:B------:R-:W-:-:S04]  /*d640*/  ISETP.NE.AND P0, PT, RZ, UR5, PT ;  /* 0x00000005ff007c0c */ /* 0x000fc8000bf05270 */
[----:B------:R-:W-:Y:S02]  /*d650*/  IMAD.U32 R13, RZ, RZ, UR40 ;  /* 0x00000028ff0d7e24 */ /* 0x000fe4000f8e00ff */
[----:B------:R-:W-:-:S03]  /*d660*/  IMAD.U32 R14, RZ, RZ, UR40 ;  /* 0x00000028ff0e7e24 */ /* 0x000fc6000f8e00ff */
[----:B------:R-:W0:Y:S04]  /*d670*/  SHFL.IDX PT, R0, R0, R13, 0x1f ;  /* 0x00001f0d00007589 */ /* 0x000e2800000e0000 */
[----:B------:R1:W2:Y:S01]  /*d680*/  SHFL.IDX PT, R9, R9, R14, 0x1f ;  /* 0x00001f0e09097589 */ /* 0x0002a200000e0000 */
[----:B0-----:R-:W-:-:S04]  /*d690*/  IABS R4, R0 ;  /* 0x0000000000047213 */ /* 0x001fc80000000000 */
[----:B------:R-:W0:Y:S08]  /*d6a0*/  I2F.RP R10, R4 ;  /* 0x00000004000a7306 */ /* 0x000e300000209400 */
[----:B0-----:R-:W0:Y:S02]  /*d6b0*/  MUFU.RCP R10, R10 ;  /* 0x0000000a000a7308 */ /* 0x001e240000001000 */
[----:B0-----:R-:W-:-:S06]  /*d6c0*/  VIADD R2, R10, 0xffffffe ;  /* 0x0ffffffe0a027836 */ /* 0x001fcc0000000000 */
[----:B------:R-:W0:Y:S02]  /*d6d0*/  F2I.FTZ.U32.TRUNC.NTZ R3, R2 ;  /* 0x0000000200037305 */ /* 0x000e24000021f000 */
[----:B0-----:R-:W-:Y:S01]  /*d6e0*/  IADD3 R15, RZ, -R3, RZ ;  /* 0x80000003ff0f7210 */ /* 0x001fe20007ffe0ff */
[----:B-12---:R-:W-:Y:S06]  /*d6f0*/  @!P0 BRA `(.L_x_279) ;  /* 0x00000000000c8947 */ /* 0x006fec0003800000 */
[----:B------:R-:W-:-:S06]  /*d700*/  UIADD3 UR5, UR40, -0x1, URZ ;  /* 0xffffffff28057890 */ /* 0x000fcc000fffe03f */
[----:B------:R-:W-:-:S06]  /*d710*/  IMAD.U32 R8, RZ, RZ, UR5 ;  /* 0x00000005ff087e24 */ /* 0x000fcc000f8e00ff */
[----:B------:R0:W1:Y:S02]  /*d720*/  SHFL.IDX PT, R8, R5, R8, 0x1f ;  /* 0x00001f0805087589 */ /* 0x00006400000e0000 */
.L_x_279:
[----:B01----:R-:W-:Y:S01]  /*d730*/  IMAD R5, R8, R12, R11 ;  /* 0x0000000c08057224 */ /* 0x003fe200078e020b */
[----:B------:R-:W-:Y:S01]  /*d740*/  IABS R2, R9 ;  /* 0x0000000900027213 */ /* 0x000fe20000000000 */
[----:B------:R-:W-:Y:S01]  /*d750*/  IMAD.MOV.U32 R11, RZ, RZ, R15 ;  /* 0x000000ffff0b7224 */ /* 0x000fe200078e000f */
[----:B------:R-:W-:Y:S01]  /*d760*/  IABS R12, R0 ;  /* 0x00000000000c7213 */ /* 0x000fe20000000000 */
[----:B------:R-:W-:Y:S01]  /*d770*/  UIADD3 UR40, UR40, UR4, URZ ;  /* 0x0000000428287290 */ /* 0x000fe2000fffe03f */
[----:B------:R0:W-:Y:S01]  /*d780*/  STL [R1], R5 ;  /* 0x0000000501007387 */ /* 0x0001e20000100800 */
[----:B------:R-:W-:Y:S02]  /*d790*/  IMAD R11, R11, R4, RZ ;  /* 0x000000040b0b7224 */ /* 0x000fe400078e02ff */
[----:B------:R-:W-:Y:S02]  /*d7a0*/  IMAD.MOV R12, RZ, RZ, -R12 ;  /* 0x000000ffff0c7224 */ /* 0x000fe400078e0a0c */
[----:B0-----:R-:W-:-:S02]  /*d7b0*/  IMAD.IADD R5, R6, 0x1, -R5 ;  /* 0x0000000106057824 */ /* 0x001fc400078e0a05 */
[----:B------:R-:W-:Y:S02]  /*d7c0*/  IMAD.MOV.U32 R6, RZ, RZ, R2 ;  /* 0x000000ffff067224 */ /* 0x000fe400078e0002 */
[----:B------:R-:W-:Y:S01]  /*d7d0*/  IMAD.MOV.U32 R2, RZ, RZ, RZ ;  /* 0x000000ffff027224 */ /* 0x000fe200078e00ff */
[----:B------:R-:W-:Y:S01]  /*d7e0*/  IABS R10, R5 ;  /* 0x00000005000a7213 */ /* 0x000fe20000000000 */
[----:B------:R-:W0:Y:S02]  /*d7f0*/  I2F.RP R8, R6 ;  /* 0x0000000600087306 */ /* 0x000e240000209400 */
[----:B------:R-:W-:-:S04]  /*d800*/  IMAD.HI.U32 R2, R3, R11, R2 ;  /* 0x0000000b03027227 */ /* 0x000fc800078e0002 */
[----:B------:R-:W-:Y:S02]  /*d810*/  IMAD.MOV.U32 R3, RZ, RZ, R10 ;  /* 0x000000ffff037224 */ /* 0x000fe400078e000a */
[----:B------:R-:W-:Y:S02]  /*d820*/  IMAD.MOV.U32 R10, RZ, RZ, R12 ;  /* 0x000000ffff0a7224 */ /* 0x000fe400078e000c */
[----:B------:R-:W-:-:S04]  /*d830*/  IMAD.HI.U32 R2, R2, R3, RZ ;  /* 0x0000000302027227 */ /* 0x000fc800078e00ff */
[----:B------:R-:W-:Y:S01]  /*d840*/  IMAD R3, R2, R10, R3 ;  /* 0x0000000a02037224 */ /* 0x000fe200078e0203 */
[----:B0-----:R-:W0:Y:S04]  /*d850*/  MUFU.RCP R8, R8 ;  /* 0x0000000800087308 */ /* 0x001e280000001000 */
[----:B------:R-:W-:-:S13]  /*d860*/  ISETP.GT.U32.AND P1, PT, R4, R3, PT ;  /* 0x000000030400720c */ /* 0x000fda0003f24070 */
[----:B------:R-:W-:Y:S01]  /*d870*/  @!P1 IMAD.IADD R3, R3, 0x1, -R4 ;  /* 0x0000000103039824 */ /* 0x000fe200078e0a04 */
[----:B------:R-:W-:Y:S01]  /*d880*/  @!P1 IADD3 R2, R2, 0x1, RZ ;  /* 0x0000000102029810 */ /* 0x000fe20007ffe0ff */
[----:B0-----:R-:W-:Y:S01]  /*d890*/  VIADD R10, R8, 0xffffffe ;  /* 0x0ffffffe080a7836 */ /* 0x001fe20000000000 */
[----:B------:R-:W-:Y:S02]  /*d8a0*/  ISETP.NE.AND P1, PT, R0, RZ, PT ;  /* 0x000000ff0000720c */ /* 0x000fe40003f25270 */
[----:B------:R-:W-:Y:S02]  /*d8b0*/  ISETP.GE.U32.AND P0, PT, R3, R4, PT ;  /* 0x000000040300720c */ /* 0x000fe40003f06070 */
[----:B------:R-:W-:Y:S01]  /*d8c0*/  LOP3.LUT R4, R5, R0, RZ, 0x3c, !PT ;  /* 0x0000000005047212 */ /* 0x000fe200078e3cff */
[----:B------:R-:W0:Y:S03]  /*d8d0*/  F2I.FTZ.U32.TRUNC.NTZ R3, R10 ;  /* 0x0000000a00037305 */ /* 0x000e26000021f000 */
[----:B------:R-:W-:-:S07]  /*d8e0*/  ISETP.GE.AND P2, PT, R4, RZ, PT ;  /* 0x000000ff0400720c */ /* 0x000fce0003f46270 */
[----:B------:R-:W-:-:S04]  /*d8f0*/  @P0 VIADD R2, R2, 0x1 ;  /* 0x0000000102020836 */ /* 0x000fc80000000000 */
[----:B------:R-:W-:Y:S01]  /*d900*/  IMAD.MOV.U32 R8, RZ, RZ, R2 ;  /* 0x000000ffff087224 */ /* 0x000fe200078e0002 */
[----:B------:R-:W-:Y:S01]  /*d910*/  IABS R2, R9 ;  /* 0x0000000900027213 */ /* 0x000fe20000000000 */
[----:B0-----:R-:W-:Y:S02]  /*d920*/  IMAD.MOV R11, RZ, RZ, -R3 ;  /* 0x000000ffff0b7224 */ /* 0x001fe400078e0a03 */
[----:B------:R-:W-:Y:S01]  /*d930*/  @!P2 IMAD.MOV R8, RZ, RZ, -R8 ;  /* 0x000000ffff08a224 */ /* 0x000fe200078e0a08 */
[----:B------:R-:W-:Y:S01]  /*d940*/  @!P1 LOP3.LUT R8, RZ, R0, RZ, 0x33, !PT ;  /* 0x00000000ff089212 */ /* 0x000fe200078e33ff */
[----:B------:R-:W-:Y:S02]  /*d950*/  IMAD.MOV R10, RZ, RZ, -R2 ;  /* 0x000000ffff0a7224 */ /* 0x000fe400078e0a02 */
[----:B------:R-:W-:Y:S01]  /*d960*/  IMAD R11, R11, R6, RZ ;  /* 0x000000060b0b7224 */ /* 0x000fe200078e02ff */
[----:B------:R-:W-:Y:S01]  /*d970*/  IABS R4, R8 ;  /* 0x0000000800047213 */ /* 0x000fe20000000000 */
[----:B------:R-:W-:-:S04]  /*d980*/  IMAD.MOV.U32 R2, RZ, RZ, RZ ;  /* 0x000000ffff027224 */ /* 0x000fc800078e00ff */
[----:B------:R-:W-:-:S04]  /*d990*/  IMAD.HI.U32 R2, R3, R11, R2 ;  /* 0x0000000b03027227 */ /* 0x000fc800078e0002 */
[----:B------:R-:W-:Y:S02]  /*d9a0*/  IMAD.MOV.U32 R3, RZ, RZ, R4 ;  /* 0x000000ffff037224 */ /* 0x000fe400078e0004 */
[----:B------:R-:W-:Y:S02]  /*d9b0*/  IMAD.MOV.U32 R4, RZ, RZ, R10 ;  /* 0x000000ffff047224 */ /* 0x000fe400078e000a */
[----:B------:R-:W-:-:S04]  /*d9c0*/  IMAD.HI.U32 R2, R2, R3, RZ ;  /* 0x0000000302027227 */ /* 0x000fc800078e00ff */
[----:B------:R-:W-:-:S05]  /*d9d0*/  IMAD R3, R2, R4, R3 ;  /* 0x0000000402037224 */ /* 0x000fca00078e0203 */
[----:B------:R-:W-:-:S13]  /*d9e0*/  ISETP.GT.U32.AND P1, PT, R6, R3, PT ;  /* 0x000000030600720c */ /* 0x000fda0003f24070 */
[----:B------:R-:W-:Y:S02]  /*d9f0*/  @!P1 IMAD.IADD R3, R3, 0x1, -R6 ;  /* 0x0000000103039824 */ /* 0x000fe400078e0a06 */
[----:B------:R-:W-:Y:S01]  /*da00*/  @!P1 VIADD R2, R2, 0x1 ;  /* 0x0000000102029836 */ /* 0x000fe20000000000 */
[----:B------:R-:W-:Y:S02]  /*da10*/  ISETP.NE.AND P1, PT, R9, RZ, PT ;  /* 0x000000ff0900720c */ /* 0x000fe40003f25270 */
[----:B------:R-:W-:Y:S01]  /*da20*/  ISETP.GE.U32.AND P0, PT, R3, R6, PT ;  /* 0x000000060300720c */ /* 0x000fe20003f06070 */
[----:B------:R-:W-:Y:S01]  /*da30*/  IMAD R6, R0, R8, RZ ;  /* 0x0000000800067224 */ /* 0x000fe200078e02ff */
[----:B------:R-:W-:-:S04]  /*da40*/  LOP3.LUT R3, R8, R9, RZ, 0x3c, !PT ;  /* 0x0000000908037212 */ /* 0x000fc800078e3cff */
[----:B------:R-:W-:-:S07]  /*da50*/  ISETP.GE.AND P2, PT, R3, RZ, PT ;  /* 0x000000ff0300720c */ /* 0x000fce0003f46270 */
[----:B------:R-:W-:-:S06]  /*da60*/  @P0 VIADD R2, R2, 0x1 ;  /* 0x0000000102020836 */ /* 0x000fcc0000000000 */
[----:B------:R-:W-:Y:S02]  /*da70*/  @!P2 IADD3 R2, -R2, RZ, RZ ;  /* 0x000000ff0202a210 */ /* 0x000fe40007ffe1ff */
[----:B------:R-:W-:-:S05]  /*da80*/  @!P1 LOP3.LUT R2, RZ, R9, RZ, 0x33, !PT ;  /* 0x00000009ff029212 */ /* 0x000fca00078e33ff */
[----:B------:R-:W-:-:S04]  /*da90*/  IMAD.MOV R4, RZ, RZ, -R2 ;  /* 0x000000ffff047224 */ /* 0x000fc800078e0a02 */
[C---:B------:R-:W-:Y:S02]  /*daa0*/  IMAD R0, R9.reuse, R4, R8 ;  /* 0x0000000409007224 */ /* 0x040fe400078e0208 */
[----:B------:R-:W-:Y:S02]  /*dab0*/  IMAD R9, R9, 0x1000000, R2 ;  /* 0x0100000009097824 */ /* 0x000fe400078e0202 */
[----:B------:R-:W-:Y:S02]  /*dac0*/  IMAD.IADD R2, R5, 0x1, -R6 ;  /* 0x0000000105027824 */ /* 0x000fe400078e0a06 */
[----:B------:R-:W-:-:S05]  /*dad0*/  IMAD R0, R0, 0x10000, R9 ;  /* 0x0001000000007824 */ /* 0x000fca00078e0209 */
[----:B------:R0:W-:Y:S04]  /*dae0*/  STL [R1+0x8], R0 ;  /* 0x0000080001007387 */ /* 0x0001e80000100800 */
[----:B------:R0:W-:Y:S01]  /*daf0*/  STL [R1+0x4], R2 ;  /* 0x0000040201007387 */ /* 0x0001e20000100800 */
[----:B------:R-:W-:Y:S05]  /*db00*/  BRA `(.L_x_280) ;  /* 0x0000000000107947 */ /* 0x000fea0003800000 */
.L_x_277:
[----:B------:R1:W-:Y:S01]  /*db10*/  STL [R1], R6 ;  /* 0x0000000601007387 */ /* 0x0003e20000100800 */
[----:B------:R-:W-:-:S03]  /*db20*/  ULDC UR40, c[0x0][0xc3c] ;  /* 0x00030f0000287ab9 */ /* 0x000fc60000000800 */
[----:B------:R1:W-:Y:S04]  /*db30*/  STL [R1+0x4], RZ ;  /* 0x000004ff01007387 */ /* 0x0003e80000100800 */
[----:B------:R1:W-:Y:S02]  /*db40*/  STL [R1+0x8], RZ ;  /* 0x000008ff01007387 */ /* 0x0003e40000100800 */
.L_x_280:
[----:B------:R-:W2:Y:S04]  /*db50*/  LDL R8, [R1] ;  /* 0x0000000001087983 */ /* 0x000ea80000100800 */
[----:B------:R-:W2:Y:S04]  /*db60*/  LDL R9, [R1+0x4] ;  /* 0x0000040001097983 */ /* 0x000ea80000100800 */
[----:B------:R-:W2:Y:S01]  /*db70*/  LDL R10, [R1+0x8] ;  /* 0x00000800010a7983 */ /* 0x000ea20000100800 */
[----:B------:R-:W-:Y:S01]  /*db80*/  ISETP.NE.AND P0, PT, R7, RZ, PT ;  /* 0x000000ff0700720c */ /* 0x000fe20003f05270 */
[----:B0-----:R-:W-:-:S12]  /*db90*/  IMAD.U32 R2, RZ, RZ, UR40 ;  /* 0x00000028ff027e24 */ /* 0x001fd8000f8e00ff */
[----:B------:R-:W0:Y:S01]  /*dba0*/  @!P0 S2R R3, SR_CgaCtaId ;  /* 0x0000000000038919 */ /* 0x000e220000008800 */
[----:B------:R-:W-:Y:S01]  /*dbb0*/  @!P0 MOV R0, 0x400 ;  /* 0x0000040000008802 */ /* 0x000fe20000000f00 */
[----:B------:R-:W-:-:S03]  /*dbc0*/  @!P0 IMAD.MOV.U32 R11, RZ, RZ, R2 ;  /* 0x000000ffff0b8224 */ /* 0x000fc600078e0002 */
[----:B0-----:R-:W-:-:S05]  /*dbd0*/  @!P0 LEA R0, R3, R0, 0x18 ;  /* 0x0000000003008211 */ /* 0x001fca00078ec0ff */
[----:B--2---:R2:W-:Y:S01]  /*dbe0*/  @!P0 STS.128 [R0+0x228d0], R8 ;  /* 0x0228d00800008388 */ /* 0x0045e20000000c00 */
[----:B------:R-:W-:Y:S06]  /*dbf0*/  BAR.ARV 0x5, 0x180 ;  /* 0x0146000000007b1d */ /* 0x000fec0000002000 */
.L_x_275:
[----:B------:R-:W-:Y:S01]  /*dc00*/  ULDC UR4, c[0x0][0xc3c] ;  /* 0x00030f0000047ab9 */ /* 0x000fe20000000800 */
[----:B------:R3:W-:Y:S01]  /*dc10*/  STL [R1+0x24], RZ ;  /* 0x000024ff01007387 */ /* 0x0007e20000100800 */
[----:B------:R-:W-:Y:S01]  /*dc20*/  UISETP.GE.AND UP0, UPT, UR40, UR4, UPT ;  /* 0x000000042800728c */ /* 0x000fe2000bf06270 */
[----:B------:R-:W-:Y:S02]  /*dc30*/  IMAD.MOV.U32 R34, RZ, RZ, 0x1 ;  /* 0x00000001ff227424 */ /* 0x000fe400078e00ff */
[----:B------:R-:W-:-:S03]  /*dc40*/  IMAD.MOV.U32 R30, RZ, RZ, RZ ;  /* 0x000000ffff1e7224 */ /* 0x000fc600078e00ff */
[----:B------:R-:W-:-:S13]  /*dc50*/  PLOP3.LUT P0, PT, PT, PT, UP0, 0x80, 0x0 ;  /* 0x000000000000781c */ /* 0x000fda0003f0f008 */
[----:B---3--:R-:W-:Y:S05]  /*dc60*/  @P0 BRA `(.L_x_281) ;  /* 0x0000006000080947 */ /* 0x008fea0003800000 */
[----:B--2---:R-:W0:Y:S01]  /*dc70*/  S2R R10, SR_TID.X ;  /* 0x00000000000a7919 */ /* 0x004e220000002100 */
[----:B------:R-:W2:Y:S01]  /*dc80*/  S2UR UR4, SR_CgaCtaId ;  /* 0x00000000000479c3 */ /* 0x000ea20000008800 */
[----:B------:R-:W-:Y:S01]  /*dc90*/  MOV R16, 0x400 ;  /* 0x0000040000107802 */ /* 0x000fe20000000f00 */
[----:B------:R-:W-:Y:S01]  /*dca0*/  IMAD.MOV.U32 R34, RZ, RZ, 0x1 ;  /* 0x00000001ff227424 */ /* 0x000fe200078e00ff */
[----:B------:R-:W-:Y:S01]  /*dcb0*/  ULOP3.LUT UR44, UR36, 0x2, URZ, 0xfc, !UPT ;  /* 0x00000002242c7892 */ /* 0x000fe2000f8efc3f */
[----:B------:R-:W-:Y:S01]  /*dcc0*/  IMAD.MOV.U32 R30, RZ, RZ, RZ ;  /* 0x000000ffff1e7224 */ /* 0x000fe200078e00ff */
[----:B------:R-:W-:Y:S01]  /*dcd0*/  ULOP3.LUT UR45, UR36, 0x1, URZ, 0xfc, !UPT ;  /* 0x00000001242d7892 */ /* 0x000fe2000f8efc3f */
[----:B------:R-:W-:Y:S01]  /*dce0*/  ULDC UR46, c[0x0][0xc] ;  /* 0x00000300002e7ab9 */ /* 0x000fe20000000800 */
[C---:B0-----:R-:W-:Y:S01]  /*dcf0*/  IMAD.SHL.U32 R5, R10.reuse, 0x20, RZ ;  /* 0x000000200a057824 */ /* 0x041fe200078e00ff */
[C---:B------:R-:W-:Y:S01]  /*dd00*/  LOP3.LUT R8, R10.reuse, 0x7f, RZ, 0xc0, !PT ;  /* 0x0000007f0a087812 */ /* 0x040fe200078ec0ff */
[C---:B------:R-:W-:Y:S01]  /*dd10*/  IMAD.SHL.U32 R2, R10.reuse, 0x80, RZ ;  /* 0x000000800a027824 */ /* 0x040fe200078e00ff */
[C---:B------:R-:W-:Y:S01]  /*dd20*/  LOP3.LUT P0, RZ, R10.reuse, 0x4, RZ, 0xc0, !PT ;  /* 0x000000040aff7812 */ /* 0x040fe2000780c0ff */
[----:B------:R-:W-:Y:S01]  /*dd30*/  IMAD.SHL.U32 R9, R10, 0x4, RZ ;  /* 0x000000040a097824 */ /* 0x000fe200078e00ff */
[----:B------:R-:W-:-:S02]  /*dd40*/  LOP3.LUT R4, R5, 0x80, RZ, 0xc0, !PT ;  /* 0x0000008005047812 */ /* 0x000fc400078ec0ff */
[----:B------:R-:W-:Y:S02]  /*dd50*/  SHF.R.U32.HI R0, RZ, 0x5, R8 ;  /* 0x00000005ff007819 */ /* 0x000fe40000011608 */
[----:B------:R-:W-:Y:S02]  /*dd60*/  LOP3.LUT R3, R2, 0x380, RZ, 0xc0, !PT ;  /* 0x0000038002037812 */ /* 0x000fe400078ec0ff */
[----:B------:R-:W-:Y:S02]  /*dd70*/  LOP3.LUT R7, R5, 0x60, RZ, 0xc0, !PT ;  /* 0x0000006005077812 */ /* 0x000fe400078ec0ff */
[----:B-1----:R-:W-:Y:S01]  /*dd80*/  LOP3.LUT R6, R4, 0x10, R10, 0xf8, !PT ;  /* 0x0000001004067812 */ /* 0x002fe200078ef80a */
[----:B------:R-:W-:Y:S01]  /*dd90*/  IMAD R3, R0, 0x10, R3 ;  /* 0x0000001000037824 */ /* 0x000fe200078e0203 */
[----:B------:R-:W-:Y:S01]  /*dda0*/  SHF.L.U32 R4, R10, 0x4, RZ ;  /* 0x000000040a047819 */ /* 0x000fe200000006ff */
[----:B------:R-:W-:Y:S01]  /*ddb0*/  IMAD R7, R0, 0x200, R7 ;  /* 0x0000020000077824 */ /* 0x000fe200078e0207 */
[----:B------:R-:W-:Y:S01]  /*ddc0*/  LOP3.LUT R6, R6, 0x10, R9, 0x78, !PT ;  /* 0x0000001006067812 */ /* 0x000fe200078e7809 */
[----:B------:R-:W-:Y:S01]  /*ddd0*/  IMAD.SHL.U32 R9, R10, 0x2, RZ ;  /* 0x000000020a097824 */ /* 0x000fe200078e00ff */
[----:B------:R-:W-:-:S02]  /*dde0*/  LOP3.LUT R0, R4, 0x3f0, RZ, 0xc0, !PT ;  /* 0x000003f004007812 */ /* 0x000fc400078ec0ff */
[----:B------:R-:W-:Y:S02]  /*ddf0*/  LOP3.LUT R5, R5, 0x100, RZ, 0xc0, !PT ;  /* 0x0000010005057812 */ /* 0x000fe400078ec0ff */
[----:B------:R-:W-:Y:S02]  /*de00*/  LOP3.LUT R3, R3, 0x70, R4, 0x78, !PT ;  /* 0x0000007003037812 */ /* 0x000fe400078e7804 */
[----:B------:R-:W-:Y:S02]  /*de10*/  LOP3.LUT R9, R0, 0x70, R9, 0x78, !PT ;  /* 0x0000007000097812 */ /* 0x000fe400078e7809 */
[----:B------:R-:W-:Y:S02]  /*de20*/  IADD3 R5, R6, R7, R5 ;  /* 0x0000000706057210 */ /* 0x000fe40007ffe005 */
[----:B------:R-:W-:Y:S01]  /*de30*/  LOP3.LUT R0, R3, 0xc00, R2, 0xf8, !PT ;  /* 0x00000c0003007812 */ /* 0x000fe200078ef802 */
[----:B--2---:R-:W-:Y:S01]  /*de40*/  IMAD.U32 R3, RZ, RZ, UR4 ;  /* 0x00000004ff037e24 */ /* 0x004fe2000f8e00ff */
[----:B------:R-:W-:Y:S01]  /*de50*/  SHF.R.U32.HI R2, RZ, 0x3, R8 ;  /* 0x00000003ff027819 */ /* 0x000fe20000011608 */
[----:B------:R-:W-:Y:S01]  /*de60*/  STL [R1+0x14], R5 ;  /* 0x0000140501007387 */ /* 0x000fe20000100800 */
[----:B------:R-:W-:-:S02]  /*de70*/  LOP3.LUT R29, R4, 0x70, RZ, 0xc0, !PT ;  /* 0x00000070041d7812 */ /* 0x000fc400078ec0ff */
[----:B------:R-:W-:Y:S01]  /*de80*/  LEA R16, R3, R16, 0x18 ;  /* 0x0000001003107211 */ /* 0x000fe200078ec0ff */
[----:B------:R0:W-:Y:S04]  /*de90*/  STL [R1+0x18], R0 ;  /* 0x0000180001007387 */ /* 0x0001e80000100800 */
[----:B------:R-:W-:Y:S04]  /*dea0*/  STL [R1+0x24], RZ ;  /* 0x000024ff01007387 */ /* 0x000fe80000100800 */
[----:B------:R1:W-:Y:S01]  /*deb0*/  STL [R1+0xc], R3 ;  /* 0x00000c0301007387 */ /* 0x0003e20000100800 */
[----:B0-----:R-:W-:-:S05]  /*dec0*/  IMAD.MOV.U32 R0, RZ, RZ, 0x40 ;  /* 0x00000040ff007424 */ /* 0x001fca00078e00ff */
[----:B------:R-:W-:Y:S02]  /*ded0*/  SEL R0, R0, 0xffffffc0, !P0 ;  /* 0xffffffc000007807 */ /* 0x000fe40004000000 */
[--C-:B-1----:R-:W-:Y:S02]  /*dee0*/  LOP3.LUT R3, R2, 0x70, R4.reuse, 0xf8, !PT ;  /* 0x0000007002037812 */ /* 0x102fe400078ef804 */
[----:B------:R-:W-:Y:S01]  /*def0*/  LOP3.LUT R2, R9, 0x400, R4, 0xf8, !PT ;  /* 0x0000040009027812 */ /* 0x000fe200078ef804 */
[----:B------:R0:W-:Y:S01]  /*df00*/  STL [R1+0x1c], R0 ;  /* 0x00001c0001007387 */ /* 0x0001e20000100800 */
[----:B------:R-:W-:-:S03]  /*df10*/  LOP3.LUT R3, R3, 0x80, RZ, 0xfc, !PT ;  /* 0x0000008003037812 */ /* 0x000fc600078efcff */
[----:B------:R1:W-:Y:S01]  /*df20*/  STL [R1+0x10], R2 ;  /* 0x0000100201007387 */ /* 0x0003e20000100800 */
[----:B0-----:R-:W-:-:S05]  /*df30*/  IMAD.IADD R0, R16, 0x1, R2 ;  /* 0x0000000110007824 */ /* 0x001fca00078e0202 */
[----:B------:R1:W-:Y:S02]  /*df40*/  STL [R1+0x20], R0 ;  /* 0x0000200001007387 */ /* 0x0003e40000100800 */
.L_x_353:
[----:B------:R-:W-:Y:S01]  /*df50*/  ULDC.64 UR4, c[0x0][0xc88] ;  /* 0x0003220000047ab9 */ /* 0x000fe20000000a00 */
[----:B------:R-:W-:Y:S01]  /*df60*/  ULDC.64 UR8, c[0x0][0xa18] ;  /* 0x0002860000087ab9 */ /* 0x000fe20000000a00 */
[----:B------:R-:W-:Y:S01]  /*df70*/  UIMAD.WIDE UR4, UR40, 0x4, UR4 ;  /* 0x00000004280478a5 */ /* 0x000fe2000f8e0204 */
[----:B------:R-:W-:Y:S01]  /*df80*/  IMAD.MOV.U32 R35, RZ, RZ, RZ ;  /* 0x000000ffff237224 */ /* 0x000fe200078e00ff */
[----:B------:R-:W-:Y:S01]  /*df90*/  ULDC.64 UR6, c[0x0][0xa00] ;  /* 0x0002800000067ab9 */ /* 0x000fe20000000a00 */
[----:B0-2---:R-:W0:Y:S03]  /*dfa0*/  LDC.64 R4, c[0x0][0x418] ;  /* 0x00010600ff047b82 */ /* 0x005e260000000a00 */
[----:B-1----:R-:W-:Y:S02]  /*dfb0*/  IMAD.U32 R2, RZ, RZ, UR4 ;  /* 0x00000004ff027e24 */ /* 0x002fe4000f8e00ff */
[----:B------:R-:W-:Y:S01]  /*dfc0*/  IMAD.U32 R3, RZ, RZ, UR5 ;  /* 0x00000005ff037e24 */ /* 0x000fe2000f8e00ff */
[----:B------:R-:W-:-:S02]  /*dfd0*/  ULDC.64 UR4, c[0x0][0xa28] ;  /* 0x00028a0000047ab9 */ /* 0x000fc40000000a00 */
[----:B------:R-:W1:Y:S02]  /*dfe0*/  LDC R7, c[0x0][0x424] ;  /* 0x00010900ff077b82 */ /* 0x000e640000000800 */
[----:B------:R-:W2:Y:S01]  /*dff0*/  LDG.E R2, desc[UR50][R2.64] ;  /* 0x0000003202027981 */ /* 0x000ea2000c1e1900 */
[----:B------:R-:W-:-:S04]  /*e000*/  UISETP.NE.U32.AND UP0, UPT, UR4, URZ, UPT ;  /* 0x0000003f0400728c */ /* 0x000fc8000bf05070 */
[----:B------:R-:W-:Y:S01]  /*e010*/  UISETP.NE.AND.EX UP0, UPT, UR5, URZ, UPT, UP0 ;  /* 0x0000003f0500728c */ /* 0x000fe2000bf05300 */
[----:B------:R-:W3:Y:S05]  /*e020*/  LDC R18, c[0x0][0x2f0] ;  /* 0x0000bc00ff127b82 */ /* 0x000eea0000000800 */
[----:B------:R-:W-:Y:S02]  /*e030*/  PLOP3.LUT P0, PT, PT, PT, UP0, 0x80, 0x0 ;  /* 0x000000000000781c */ /* 0x000fe40003f0f008 */
[----:B--2---:R-:W-:-:S13]  /*e040*/  R2UR UR43, R2 ;  /* 0x00000000022b72ca */ /* 0x004fda00000e0000 */
[----:B------:R-:W-:Y:S02]  /*e050*/  USHF.R.S32.HI UR42, URZ, 0x1f, UR43 ;  /* 0x0000001f3f2a7899 */ /* 0x000fe4000801142b */
[----:B------:R-:W-:-:S04]  /*e060*/  @UP0 ULEA UR4, UP1, UR43, UR4, 0x2 ;  /* 0x000000042b040291 */ /* 0x000fc8000f82103f */
[----:B------:R-:W-:Y:S02]  /*e070*/  @UP0 ULEA.HI.X UR5, UR43, UR5, UR42, 0x2, UP1 ;  /* 0x000000052b050291 */ /* 0x000fe400088f142a */
[----:B------:R-:W-:Y:S01]  /*e080*/  UISETP.NE.U32.AND UP0, UPT, UR8, URZ, UPT ;  /* 0x0000003f0800728c */ /* 0x000fe2000bf05070 */
[----:B------:R-:W-:-:S03]  /*e090*/  MOV R2, UR4 ;  /* 0x0000000400027c02 */ /* 0x000fc60008000f00 */
[----:B------:R-:W-:Y:S01]  /*e0a0*/  UISETP.NE.AND.EX UP0, UPT, UR9, URZ, UPT, UP0 ;  /* 0x0000003f0900728c */ /* 0x000fe2000bf05300 */
[----:B------:R-:W-:Y:S01]  /*e0b0*/  IMAD.U32 R3, RZ, RZ, UR5 ;  /* 0x00000005ff037e24 */ /* 0x000fe2000f8e00ff */
[----:B------:R-:W-:Y:S02]  /*e0c0*/  USHF.L.U32 UR39, UR43, 0x2, URZ ;  /* 0x000000022b277899 */ /* 0x000fe4000800063f */
[----:B------:R-:W-:Y:S02]  /*e0d0*/  USHF.L.U64.HI UR38, UR43, 0x2, UR42 ;  /* 0x000000022b267899 */ /* 0x000fe4000801022a */
[----:B------:R-:W-:Y:S01]  /*e0e0*/  PLOP3.LUT P1, PT, PT, PT, UP0, 0x80, 0x0 ;  /* 0x000000000000781c */ /* 0x000fe20003f2f008 */
[----:B------:R2:W5:Y:S01]  /*e0f0*/  @P0 LDG.E R35, desc[UR50][R2.64] ;  /* 0x0000003202230981 */ /* 0x000562000c1e1900 */
[----:B------:R-:W-:-:S03]  /*e100*/  UISETP.NE.U32.AND UP2, UPT, UR6, URZ, UPT ;  /* 0x0000003f0600728c */ /* 0x000fc6000bf45070 */
[----:B------:R-:W-:Y:S02]  /*e110*/  @UP0 UIADD3 UR4, UP1, UR39, UR8, URZ ;  /* 0x0000000827040290 */ /* 0x000fe4000ff3e03f */
[----:B------:R-:W-:Y:S02]  /*e120*/  UISETP.NE.AND.EX UP3, UPT, UR7, URZ, UPT, UP2 ;  /* 0x0000003f0700728c */ /* 0x000fe4000bf65320 */
[----:B------:R-:W-:Y:S02]  /*e130*/  @UP0 UIADD3.X UR5, UR38, UR9, URZ, UP1, !UPT ;  /* 0x0000000926050290 */ /* 0x000fe40008ffe43f */
[----:B--2---:R-:W-:Y:S01]  /*e140*/  IMAD.U32 R2, RZ, RZ, UR4 ;  /* 0x00000004ff027e24 */ /* 0x004fe2000f8e00ff */
[----:B------:R-:W-:Y:S01]  /*e150*/  UIADD3 UR6, UP0, UR39, UR6, URZ ;  /* 0x0000000627067290 */ /* 0x000fe2000ff1e03f */
[----:B------:R-:W-:Y:S01]  /*e160*/  PLOP3.LUT P0, PT, PT, PT, UP3, 0x80, 0x0 ;  /* 0x000000000000781c */ /* 0x000fe20003f0f038 */
[----:B------:R-:W-:Y:S01]  /*e170*/  UP2UR UR48, UPR, URZ, 0x8 ;  /* 0x000000083f307883 */ /* 0x000fe20008000000 */
[----:B------:R-:W-:Y:S01]  /*e180*/  IMAD.U32 R3, RZ, RZ, UR5 ;  /* 0x00000005ff037e24 */ /* 0x000fe2000f8e00ff */
[----:B------:R-:W-:-:S04]  /*e190*/  UIADD3.X UR7, UR38, UR7, URZ, UP0, !UPT ;  /* 0x0000000726077290 */ /* 0x000fc800087fe43f */
[----:B------:R2:W4:Y:S01]  /*e1a0*/  @P1 LDG.E R6, desc[UR50][R2.64] ;  /* 0x0000003202061981 */ /* 0x000522000c1e1900 */
[----:B------:R-:W-:Y:S01]  /*e1b0*/  PLOP3.LUT P2, PT, PT, PT, UP3, 0x80, 0x0 ;  /* 0x000000000000781c */ /* 0x000fe20003f4f038 */
[----:B--2---:R-:W-:Y:S02]  /*e1c0*/  IMAD.U32 R2, RZ, RZ, UR6 ;  /* 0x00000006ff027e24 */ /* 0x004fe4000f8e00ff */
[----:B------:R-:W-:-:S05]  /*e1d0*/  IMAD.U32 R3, RZ, RZ, UR7 ;  /* 0x00000007ff037e24 */ /* 0x000fca000f8e00ff */
[----:B------:R2:W5:Y:S01]  /*e1e0*/  @P0 LDG.E R0, desc[UR50][R2.64] ;  /* 0x0000003202000981 */ /* 0x000562000c1e1900 */
[----:B0-----:R-:W-:Y:S02]  /*e1f0*/  ISETP.NE.U32.AND P0, PT, R4, RZ, PT ;  /* 0x000000ff0400720c */ /* 0x001fe40003f05070 */
[----:B----4-:R-:W-:Y:S01]  /*e200*/  @P1 R2UR UR41, R6 ;  /* 0x00000000062912ca */ /* 0x010fe200000e0000 */
[----:B-123--:R-:W-:-:S14]  /*e210*/  @P1 BRA `(.L_x_282) ;  /* 0x0000000000241947 */ /* 0x00efdc0003800000 */
[----:B------:R-:W-:Y:S01]  /*e220*/  UISETP.NE.AND UP0, UPT, UR48, URZ, UPT ;  /* 0x0000003f3000728c */ /* 0x000fe2000bf05270 */
[----:B------:R-:W-:-:S05]  /*e230*/  ULDC UR41, c[0x0][0x288] ;  /* 0x0000a20000297ab9 */ /* 0x000fca0000000800 */
[----:B------:R-:W-:-:S13]  /*e240*/  PLOP3.LUT P1, PT, PT, PT, UP0, 0x40, 0x0 ;  /* 0x000000000000781c */ /* 0x000fda0003f2e808 */
[----:B------:R-:W-:Y:S05]  /*e250*/  @P1 BRA `(.L_x_282) ;  /* 0x0000000000141947 */ /* 0x000fea0003800000 */
[----:B------:R-:W2:Y:S04]  /*e260*/  LDG.E R6, desc[UR50][R2.64] ;  /* 0x0000003202067981 */ /* 0x000ea8000c1e1900 */
[----:B------:R-:W3:Y:S01]  /*e270*/  LDG.E R4, desc[UR50][R2.64+0x4] ;  /* 0x0000043202047981 */ /* 0x000ee2000c1e1900 */
[----:B--2---:R-:W-:Y:S02]  /*e280*/  R2UR UR4, R6 ;  /* 0x00000000060472ca */ /* 0x004fe400000e0000 */
[----:B---3--:R-:W-:-:S13]  /*e290*/  R2UR UR41, R4 ;  /* 0x00000000042972ca */ /* 0x008fda00000e0000 */
[----:B------:R-:W-:-:S12]  /*e2a0*/  UIADD3 UR41, -UR4, UR41, URZ ;  /* 0x0000002904297290 */ /* 0x000fd8000fffe13f */
.L_x_282:
[----:B------:R-:W-:Y:S01]  /*e2b0*/  ULDC.64 UR4, c[0x0][0xa20] ;  /* 0x0002880000047ab9 */ /* 0x000fe20000000a00 */
[----:B------:R-:W-:Y:S01]  /*e2c0*/  ISETP.NE.AND.EX P0, PT, R5, RZ, PT, P0 ;  /* 0x000000ff0500720c */ /* 0x000fe20003f05300 */
[----:B------:R-:W-:Y:S01]  /*e2d0*/  UMOV UR37, URZ ;  /* 0x0000003f00257c82 */ /* 0x000fe20008000000 */
[----:B------:R-:W-:Y:S01]  /*e2e0*/  ISETP.NE.U32.AND P1, PT, RZ, UR4, PT ;  /* 0x00000004ff007c0c */ /* 0x000fe2000bf25070 */
[----:B------:R-:W-:Y:S01]  /*e2f0*/  IMAD.U32 R32, RZ, RZ, UR43 ;  /* 0x0000002bff207e24 */ /* 0x000fe2000f8e00ff */
[----:B------:R-:W-:Y:S02]  /*e300*/  SEL R7, R7, 0x1, P0 ;  /* 0x0000000107077807 */ /* 0x000fe40000000000 */
[----:B------:R-:W-:Y:S02]  /*e310*/  ISETP.NE.AND.EX P1, PT, RZ, UR5, PT, P1 ;  /* 0x00000005ff007c0c */ /* 0x000fe4000bf25310 */
[----:B-----5:R-:W-:Y:S01]  /*e320*/  @P2 R2UR UR37, R0 ;  /* 0x00000000002522ca */ /* 0x020fe200000e0000 */
[----:B------:R-:W-:-:S10]  /*e330*/  IMAD R18, R7, R18, RZ ;  /* 0x0000001207127224 */ /* 0x000fd400078e02ff */
[----:B------:R-:W-:Y:S05]  /*e340*/  @!P1 BRA `(.L_x_283) ;  /* 0x0000000000189947 */ /* 0x000fea0003800000 */
[----:B------:R-:W-:-:S04]  /*e350*/  UIADD3 UR4, UP0, UR39, UR4, URZ ;  /* 0x0000000427047290 */ /* 0x000fc8000ff1e03f */
[----:B------:R-:W-:Y:S02]  /*e360*/  UIADD3.X UR5, UR38, UR5, URZ, UP0, !UPT ;  /* 0x0000000526057290 */ /* 0x000fe400087fe43f */
[----:B------:R-:W-:-:S04]  /*e370*/  IMAD.U32 R2, RZ, RZ, UR4 ;  /* 0x00000004ff027e24 */ /* 0x000fc8000f8e00ff */
[----:B------:R-:W-:-:S05]  /*e380*/  IMAD.U32 R3, RZ, RZ, UR5 ;  /* 0x00000005ff037e24 */ /* 0x000fca000f8e00ff */
[----:B------:R0:W5:Y:S01]  /*e390*/  LDG.E R18, desc[UR50][R2.64] ;  /* 0x0000003202127981 */ /* 0x000162000c1e1900 */
[----:B------:R-:W-:Y:S05]  /*e3a0*/  BRA `(.L_x_284) ;  /* 0x0000000000247947 */ /* 0x000fea0003800000 */
.L_x_283:
[----:B------:R-:W-:Y:S02]  /*e3b0*/  ULDC.64 UR4, c[0x0][0xa08] ;  /* 0x0002820000047ab9 */ /* 0x000fe40000000a00 */
[----:B------:R-:W-:-:S04]  /*e3c0*/  ISETP.NE.U32.AND P0, PT, RZ, UR4, PT ;  /* 0x00000004ff007c0c */ /* 0x000fc8000bf05070 */
[----:B------:R-:W-:-:S13]  /*e3d0*/  ISETP.NE.AND.EX P0, PT, RZ, UR5, PT, P0 ;  /* 0x00000005ff007c0c */ /* 0x000fda000bf05300 */
[----:B------:R-:W-:Y:S05]  /*e3e0*/  @!P0 BRA `(.L_x_284) ;  /* 0x0000000000148947 */ /* 0x000fea0003800000 */
[----:B------:R-:W0:Y:S02]  /*e3f0*/  LDC.64 R2, c[0x0][0xa08] ;  /* 0x00028200ff027b82 */ /* 0x000e240000000a00 */
[----:B0-----:R-:W-:-:S05]  /*e400*/  IMAD.WIDE R2, R32, 0x4, R2 ;  /* 0x0000000420027825 */ /* 0x001fca00078e0202 */
[----:B------:R-:W2:Y:S04]  /*e410*/  LDG.E R18, desc[UR50][R2.64] ;  /* 0x0000003202127981 */ /* 0x000ea8000c1e1900 */
[----:B------:R-:W2:Y:S02]  /*e420*/  LDG.E R5, desc[UR50][R2.64+0x4] ;  /* 0x0000043202057981 */ /* 0x000ea4000c1e1900 */
[----:B--2---:R-:W-:-:S07]  /*e430*/  IMAD.IADD R18, R5, 0x1, -R18 ;  /* 0x0000000105127824 */ /* 0x004fce00078e0a12 */
.L_x_284:
[----:B------:R-:W2:Y:S01]  /*e440*/  LDL R17, [R1+0x8] ;  /* 0x0000080001117983 */ /* 0x000ea20000100800 */
[----:B-----5:R-:W-:-:S04]  /*e450*/  IMAD.IADD R18, R18, 0x1, -R35 ;  /* 0x0000000112127824 */ /* 0x020fc800078e0a23 */
[C---:B0-----:R-:W-:Y:S01]  /*e460*/  VIADD R2, R18.reuse, 0x9f ;  /* 0x0000009f12027836 */ /* 0x041fe20000000000 */
[----:B------:R-:W-:-:S03]  /*e470*/  ISETP.GE.AND P0, PT, R18, 0x1, PT ;  /* 0x000000011200780c */ /* 0x000fc60003f06270 */
[----:B------:R-:W-:Y:S01]  /*e480*/  IMAD.HI R2, R2, 0x66666667, RZ ;  /* 0x6666666702027827 */ /* 0x000fe200078e02ff */
[----:B--2---:R-:W-:-:S04]  /*e490*/  LOP3.LUT R0, R17, 0xff000000, RZ, 0xc0, !PT ;  /* 0xff00000011007812 */ /* 0x004fc800078ec0ff */
[----:B------:R-:W-:Y:S02]  /*e4a0*/  SHF.R.U32.HI R3, RZ, 0x8, R0 ;  /* 0x00000008ff037819 */ /* 0x000fe40000011600 */
[----:B------:R-:W-:-:S04]  /*e4b0*/  LOP3.LUT R0, R17, 0xff0000, RZ, 0xc0, !PT ;  /* 0x00ff000011007812 */ /* 0x000fc800078ec0ff */
[----:B------:R-:W-:Y:S02]  /*e4c0*/  LEA.HI R5, R0, R3, RZ, 0x10 ;  /* 0x0000000300057211 */ /* 0x000fe400078f80ff */
[----:B------:R-:W-:Y:S02]  /*e4d0*/  SHF.R.U32.HI R3, RZ, 0x1f, R2 ;  /* 0x0000001fff037819 */ /* 0x000fe40000011602 */
[----:B------:R-:W-:Y:S02]  /*e4e0*/  LOP3.LUT R37, R5, 0xff, RZ, 0xc0, !PT ;  /* 0x000000ff05257812 */ /* 0x000fe400078ec0ff */
[----:B------:R-:W-:Y:S02]  /*e4f0*/  LEA.HI.SX32 R0, R2, R3, 0x1a ;  /* 0x0000000302007211 */ /* 0x000fe400078fd2ff */
[----:B------:R-:W-:Y:S01]  /*e500*/  MOV R2, RZ ;  /* 0x000000ff00027202 */ /* 0x000fe20000000f00 */
[----:B------:R-:W-:Y:S06]  /*e510*/  @!P0 BRA `(.L_x_285) ;  /* 0x0000000000748947 */ /* 0x000fec0003800000 */
[----:B------:R-:W-:Y:S01]  /*e520*/  SHF.R.U32.HI R5, RZ, 0x10, R5 ;  /* 0x00000010ff057819 */ /* 0x000fe20000011605 */
[----:B------:R-:W-:-:S03]  /*e530*/  IMAD.MOV.U32 R2, RZ, RZ, RZ ;  /* 0x000000ffff027224 */ /* 0x000fc600078e00ff */
[----:B------:R-:W-:-:S13]  /*e540*/  ISETP.NE.AND P0, PT, R5, RZ, PT ;  /* 0x000000ff0500720c */ /* 0x000fda0003f05270 */
[----:B------:R-:W0:Y:S02]  /*e550*/  @!P0 LDC R5, c[0x0][0x9f0] ;  /* 0x00027c00ff058b82 */ /* 0x000e240000000800 */
[-C--:B0-----:R-:W-:Y:S02]  /*e560*/  IABS R4, R5.reuse ;  /* 0x0000000500047213 */ /* 0x081fe40000000000 */
[----:B------:R-:W-:Y:S02]  /*e570*/  IABS R8, R5 ;  /* 0x0000000500087213 */ /* 0x000fe40000000000 */
[----:B------:R-:W0:Y:S08]  /*e580*/  I2F.RP R6, R4 ;  /* 0x0000000400067306 */ /* 0x000e300000209400 */
[----:B0-----:R-:W0:Y:S02]  /*e590*/  MUFU.RCP R6, R6 ;  /* 0x0000000600067308 */ /* 0x001e240000001000 */
[----:B0-----:R-:W-:-:S06]  /*e5a0*/  VIADD R3, R6, 0xffffffe ;  /* 0x0ffffffe06037836 */ /* 0x001fcc0000000000 */
[----:B------:R-:W0:Y:S02]  /*e5b0*/  F2I.FTZ.U32.TRUNC.NTZ R3, R3 ;  /* 0x0000000300037305 */ /* 0x000e24000021f000 */
[----:B0-----:R-:W-:-:S04]  /*e5c0*/  IMAD.MOV R7, RZ, RZ, -R3 ;  /* 0x000000ffff077224 */ /* 0x001fc800078e0a03 */
[----:B------:R-:W-:-:S04]  /*e5d0*/  IMAD R7, R7, R4, RZ ;  /* 0x0000000407077224 */ /* 0x000fc800078e02ff */
[----:B------:R-:W-:Y:S01]  /*e5e0*/  IMAD.HI.U32 R7, R3, R7, R2 ;  /* 0x0000000703077227 */ /* 0x000fe200078e0002 */
[----:B------:R-:W-:-:S03]  /*e5f0*/  IADD3 R2, R5, -0x1, R0 ;  /* 0xffffffff05027810 */ /* 0x000fc60007ffe000 */
[----:B------:R-:W-:Y:S01]  /*e600*/  IMAD.MOV R3, RZ, RZ, -R8 ;  /* 0x000000ffff037224 */ /* 0x000fe200078e0a08 */
[----:B------:R-:W-:Y:S02]  /*e610*/  IABS R6, R2 ;  /* 0x0000000200067213 */ /* 0x000fe40000000000 */
[----:B------:R-:W-:-:S03]  /*e620*/  LOP3.LUT R2, R2, R5, RZ, 0x3c, !PT ;  /* 0x0000000502027212 */ /* 0x000fc600078e3cff */
[----:B------:R-:W-:Y:S01]  /*e630*/  IMAD.HI.U32 R7, R7, R6, RZ ;  /* 0x0000000607077227 */ /* 0x000fe200078e00ff */
[----:B------:R-:W-:-:S03]  /*e640*/  ISETP.GE.AND P2, PT, R2, RZ, PT ;  /* 0x000000ff0200720c */ /* 0x000fc60003f46270 */
[----:B------:R-:W-:-:S05]  /*e650*/  IMAD R3, R7, R3, R6 ;  /* 0x0000000307037224 */ /* 0x000fca00078e0206 */
[----:B------:R-:W-:-:S13]  /*e660*/  ISETP.GT.U32.AND P1, PT, R4, R3, PT ;  /* 0x000000030400720c */ /* 0x000fda0003f24070 */
[----:B------:R-:W-:Y:S02]  /*e670*/  @!P1 IMAD.IADD R3, R3, 0x1, -R4 ;  /* 0x0000000103039824 */ /* 0x000fe400078e0a04 */
[----:B------:R-:W-:Y:S01]  /*e680*/  @!P1 VIADD R7, R7, 0x1 ;  /* 0x0000000107079836 */ /* 0x000fe20000000000 */
[----:B------:R-:W-:Y:S02]  /*e690*/  ISETP.NE.AND P1, PT, R5, RZ, PT ;  /* 0x000000ff0500720c */ /* 0x000fe40003f25270 */
[----:B------:R-:W-:-:S13]  /*e6a0*/  ISETP.GE.U32.AND P0, PT, R3, R4, PT ;  /* 0x000000040300720c */ /* 0x000fda0003f06070 */
[----:B------:R-:W-:-:S04]  /*e6b0*/  @P0 VIADD R7, R7, 0x1 ;  /* 0x0000000107070836 */ /* 0x000fc80000000000 */
[----:B------:R-:W-:-:S04]  /*e6c0*/  IMAD.MOV.U32 R2, RZ, RZ, R7 ;  /* 0x000000ffff027224 */ /* 0x000fc800078e0007 */
[----:B------:R-:W-:Y:S01]  /*e6d0*/  @!P2 IMAD.MOV R2, RZ, RZ, -R2 ;  /* 0x000000ffff02a224 */ /* 0x000fe200078e0a02 */
[----:B------:R-:W-:-:S07]  /*e6e0*/  @!P1 LOP3.LUT R2, RZ, R5, RZ, 0x33, !PT ;  /* 0x00000005ff029212 */ /* 0x000fce00078e33ff */
.L_x_285:
[-C--:B------:R-:W-:Y:S01]  /*e6f0*/  IMAD R37, R37, R2.reuse, RZ ;  /* 0x0000000225257224 */ /* 0x080fe200078e02ff */
[----:B------:R-:W-:Y:S04]  /*e700*/  BSSY B7, `(.L_x_286) ;  /* 0x000048c000077945 */ /* 0x000fe80003800000 */
[----:B------:R-:W-:-:S04]  /*e710*/  VIADDMNMX R0, R37, R2, R0, PT ;  /* 0x0000000225007246 */ /* 0x000fc80003800100 */
[----:B------:R-:W-:-:S13]  /*e720*/  R2UR UR47, R0 ;  /* 0x00000000002f72ca */ /* 0x000fda00000e0000 */
[----:B------:R-:W-:-:S13]  /*e730*/  ISETP.LT.AND P0, PT, R37, UR47, PT ;  /* 0x0000002f25007c0c */ /* 0x000fda000bf01270 */
[----:B------:R-:W-:Y:S05]  /*e740*/  @P0 BRA `(.L_x_287) ;  /* 0x0000000000480947 */ /* 0x000fea0003800000 */
[----:B------:R-:W0:Y:S02]  /*e750*/  S2R R3, SR_TID.X ;  /* 0x0000000000037919 */ /* 0x000e240000002100 */
[----:B0-----:R-:W-:-:S04]  /*e760*/  LOP3.LUT R3, R3, 0x7f, RZ, 0xc0, !PT ;  /* 0x0000007f03037812 */ /* 0x001fc800078ec0ff */
[----:B------:R-:W-:-:S13]  /*e770*/  ISETP.NE.AND P0, PT, R3, RZ, PT ;  /* 0x000000ff0300720c */ /* 0x000fda0003f05270 */
[----:B------:R-:W-:Y:S05]  /*e780*/  @P0 BRA `(.L_x_288) ;  /* 0x00000048000c0947 */ /* 0x000fea0003800000 */
[----:B------:R-:W0:Y:S01]  /*e790*/  S2R R5, SR_LANEID ;  /* 0x0000000000057919 */ /* 0x000e220000000000 */
[----:B------:R-:W-:Y:S01]  /*e7a0*/  VOTEU.ANY UR4, UPT, PT ;  /* 0x0000000000047886 */ /* 0x000fe200038e0100 */
[----:B------:R-:W1:Y:S01]  /*e7b0*/  LDC.64 R2, c[0x0][0xc60] ;  /* 0x00031800ff027b82 */ /* 0x000e620000000a00 */
[----:B------:R-:W0:Y:S02]  /*e7c0*/  FLO.U32 R0, UR4 ;  /* 0x0000000400007d00 */ /* 0x000e2400080e0000 */
[----:B0-----:R-:W-:-:S06]  /*e7d0*/  ISETP.EQ.U32.AND P0, PT, R0, R5, PT ;  /* 0x000000050000720c */ /* 0x001fcc0003f02070 */
[----:B------:R-:W1:Y:S07]  /*e7e0*/  POPC R5, UR4 ;  /* 0x0000000400057d09 */ /* 0x000e6e0008000000 */
[----:B-1----:R-:W2:Y:S01]  /*e7f0*/  @P0 ATOMG.E.ADD.STRONG.GPU PT, R3, desc[UR50][R2.64], R5 ;  /* 0x00000005020309a8 */ /* 0x002ea200081ee1f2 */
[----:B------:R-:W0:Y:S02]  /*e800*/  S2R R4, SR_LTMASK ;  /* 0x0000000000047919 */ /* 0x000e240000003900 */
[----:B0-----:R-:W-:-:S04]  /*e810*/  LOP3.LUT R4, R4, UR4, RZ, 0xc0, !PT ;  /* 0x0000000404047c12 */ /* 0x001fc8000f8ec0ff */
[----:B------:R-:W0:Y:S01]  /*e820*/  POPC R7, R4 ;  /* 0x0000000400077309 */ /* 0x000e220000000000 */
[----:B--2---:R-:W0:Y:S02]  /*e830*/  SHFL.IDX PT, R0, R3, R0, 0x1f ;  /* 0x00001f0003007589 */ /* 0x004e2400000e0000 */
[----:B0-----:R-:W-:-:S05]  /*e840*/  IADD3 R0, R0, UR46, R7 ;  /* 0x0000002e00007c10 */ /* 0x001fca000fffe007 */
[----:B------:R0:W-:Y:S01]  /*e850*/  STL [R1], R0 ;  /* 0x0000000001007387 */ /* 0x0001e20000100800 */
[----:B------:R-:W-:Y:S05]  /*e860*/  BRA `(.L_x_288) ;  /* 0x0000004400d47947 */ /* 0x000fea0003800000 */
.L_x_287:
[----:B------:R-:W-:Y:S01]  /*e870*/  VIADD R0, R16, 0x18400 ;  /* 0x0001840010007836 */ /* 0x000fe20000000000 */
[----:B------:R-:W-:Y:S04]  /*e880*/  BSSY B6, `(.L_x_289) ;  /* 0x0000013000067945 */ /* 0x000fe80003800000 */
[----:B------:R-:W-:-:S13]  /*e890*/  LOP3.LUT P0, RZ, R0, 0x3ff, RZ, 0xc0, !PT ;  /* 0x000003ff00ff7812 */ /* 0x000fda000780c0ff */
[----:B------:R-:W-:Y:S05]  /*e8a0*/  @!P0 BRA `(.L_x_290) ;  /* 0x0000000000408947 */ /* 0x000fea0003800000 */
        /* <DEDUP_REMOVED lines=16> */
.L_x_290:
[----:B------:R-:W-:Y:S05]  /*e9b0*/  BSYNC B6 ;  /* 0x0000000000067941 */ /* 0x000fea0003800000 */
.L_x_289:
[----:B------:R-:W-:Y:S01]  /*e9c0*/  VIADD R0, R16, 0xa400 ;  /* 0x0000a40010007836 */ /* 0x000fe20000000000 */
[----:B------:R-:W-:Y:S01]  /*e9d0*/  LOP3.LUT R28, R28, 0xfffffffe, RZ, 0xc0, !PT ;  /* 0xfffffffe1c1c7812 */ /* 0x000fe200078ec0ff */
[----:B------:R-:W-:Y:S03]  /*e9e0*/  BSSY B6, `(.L_x_291) ;  /* 0x0000014000067945 */ /* 0x000fe60003800000 */
[----:B------:R-:W-:-:S13]  /*e9f0*/  LOP3.LUT P0, RZ, R0, 0x3ff, RZ, 0xc0, !PT ;  /* 0x000003ff00ff7812 */ /* 0x000fda000780c0ff */
[----:B------:R-:W-:Y:S01]  /*ea00*/  @P0 LOP3.LUT R28, R28, 0x1, RZ, 0xfc, !PT ;  /* 0x000000011c1c0812 */ /* 0x000fe200078efcff */
[----:B------:R-:W-:Y:S06]  /*ea10*/  @!P0 BRA `(.L_x_292) ;  /* 0x0000000000408947 */ /* 0x000fec0003800000 */
        /* <DEDUP_REMOVED lines=16> */
.L_x_292:
[----:B------:R-:W-:Y:S05]  /*eb20*/  BSYNC B6 ;  /* 0x0000000000067941 */ /* 0x000fea0003800000 */
.L_x_291:
        /* <DEDUP_REMOVED lines=20> */
.L_x_294:
[----:B------:R-:W-:Y:S05]  /*ec70*/  BSYNC B6 ;  /* 0x0000000000067941 */ /* 0x000fea0003800000 */
.L_x_293:
[----:B------:R-:W-:Y:S01]  /*ec80*/  LOP3.LUT P6, RZ, R28, 0x1, RZ, 0xc0, !PT ;  /* 0x000000011cff7812 */ /* 0x000fe200078cc0ff */
[----:B------:R-:W-:-:S12]  /*ec90*/  BSSY B6, `(.L_x_295) ;  /* 0x0000012000067945 */ /* 0x000fd80003800000 */
[----:B------:R-:W-:Y:S05]  /*eca0*/  @!P6 BRA `(.L_x_296) ;  /* 0x000000000040e947 */ /* 0x000fea0003800000 */
[----:B------:R-:W-:Y:S01]  /*ecb0*/  MOV R2, 0x0 ;  /* 0x0000000000027802 */ /* 0x000fe20000000f00 */
[----:B------:R-:W-:Y:S01]  /*ecc0*/  ULDC.64 UR6, c[0x4][0x98] ;  /* 0x0100260000067ab9 */ /* 0x000fe20000000a00 */
[----:B------:R-:W-:Y:S01]  /*ecd0*/  ULDC.64 UR8, c[0x4][0xa0] ;  /* 0x0100280000087ab9 */ /* 0x000fe20000000a00 */
[----:B------:R-:W-:Y:S01]  /*ece0*/  ULDC.64 UR4, c[0x4][0x20] ;  /* 0x0100080000047ab9 */ /* 0x000fe20000000a00 */
[----:B------:R-:W-:Y:S01]  /*ecf0*/  IMAD.U32 R4, RZ, RZ, UR6 ;  /* 0x00000006ff047e24 */ /* 0x000fe2000f8e00ff */
[----:B------:R-:W-:Y:S01]  /*ed00*/  MOV R13, RZ ;  /* 0x000000ff000d7202 */ /* 0x000fe20000000f00 */
[----:B------:R-:W0:Y:S01]  /*ed10*/  LDC.64 R2, c[0x4][R2] ;  /* 0x0100000002027b82 */ /* 0x000e220000000a00 */
[----:B------:R-:W-:Y:S02]  /*ed20*/  IMAD.U32 R5, RZ, RZ, UR7 ;  /* 0x00000007ff057e24 */ /* 0x000fe4000f8e00ff */
[----:B------:R-:W-:Y:S02]  /*ed30*/  IMAD.U32 R6, RZ, RZ, UR8 ;  /* 0x00000008ff067e24 */ /* 0x000fe4000f8e00ff */
[----:B------:R-:W-:-:S02]  /*ed40*/  IMAD.U32 R7, RZ, RZ, UR9 ;  /* 0x00000009ff077e24 */ /* 0x000fc4000f8e00ff */
[----:B------:R-:W-:Y:S02]  /*ed50*/  IMAD.U32 R10, RZ, RZ, UR4 ;  /* 0x00000004ff0a7e24 */ /* 0x000fe4000f8e00ff */
[----:B------:R-:W-:Y:S02]  /*ed60*/  IMAD.U32 R11, RZ, RZ, UR5 ;  /* 0x00000005ff0b7e24 */ /* 0x000fe4000f8e00ff */
[----:B------:R-:W-:Y:S02]  /*ed70*/  IMAD.MOV.U32 R8, RZ, RZ, 0x70 ;  /* 0x00000070ff087424 */ /* 0x000fe400078e00ff */
[----:B------:R-:W-:-:S07]  /*ed80*/  IMAD.MOV.U32 R12, RZ, RZ, 0x1 ;  /* 0x00000001ff0c7424 */ /* 0x000fce00078e00ff */
[----:B------:R-:W-:-:S07]  /*ed90*/  LEPC R20, `(.L_x_296) ;  /* 0x000000001014794e */ /* 0x000fce0000000000 */
[----:B0-----:R-:W-:Y:S05]  /*eda0*/  CALL.ABS.NOINC R2 ;  /* 0x0000000002007343 */ /* 0x001fea0003c00000 */
.L_x_296:
[----:B------:R-:W-:Y:S05]  /*edb0*/  BSYNC B6 ;  /* 0x0000000000067941 */ /* 0x000fea0003800000 */
.L_x_295:
[----:B------:R-:W-:Y:S01]  /*edc0*/  ULDC.64 UR4, c[0x0][0x9f8] ;  /* 0x00027e0000047ab9 */ /* 0x000fe20000000a00 */
[----:B------:R-:W0:Y:S01]  /*edd0*/  LDC R19, c[0x0][0x430] ;  /* 0x00010c00ff137b82 */ /* 0x000e220000000800 */
[----:B------:R-:W-:-:S04]  /*ede0*/  UISETP.NE.U32.AND UP0, UPT, UR4, URZ, UPT ;  /* 0x0000003f0400728c */ /* 0x000fc8000bf05070 */
[----:B------:R-:W-:-:S06]  /*edf0*/  UISETP.NE.AND.EX UP0, UPT, UR5, URZ, UPT, UP0 ;  /* 0x0000003f0500728c */ /* 0x000fcc000bf05300 */
[----:B------:R-:W-:-:S05]  /*ee00*/  PLOP3.LUT P0, PT, PT, PT, UP0, 0x80, 0x0 ;  /* 0x000000000000781c */ /* 0x000fca0003f0f008 */
[----:B------:R-:W-:-:S04]  /*ee10*/  @UP0 UIADD3 UR4, UP1, UR39, UR4, URZ ;  /* 0x0000000427040290 */ /* 0x000fc8000ff3e03f */
[----:B------:R-:W-:Y:S02]  /*ee20*/  @UP0 UIADD3.X UR5, UR38, UR5, URZ, UP1, !UPT ;  /* 0x0000000526050290 */ /* 0x000fe40008ffe43f */
[----:B------:R-:W-:-:S04]  /*ee30*/  IMAD.U32 R2, RZ, RZ, UR4 ;  /* 0x00000004ff027e24 */ /* 0x000fc8000f8e00ff */
[----:B------:R-:W-:-:S05]  /*ee40*/  IMAD.U32 R3, RZ, RZ, UR5 ;  /* 0x00000005ff037e24 */ /* 0x000fca000f8e00ff */
[----:B------:R1:W5:Y:S01]  /*ee50*/  @P0 LDG.E R32, desc[UR50][R2.64] ;  /* 0x0000003202200981 */ /* 0x000362000c1e1900 */
[----:B0-----:R-:W-:Y:S01]  /*ee60*/  ISETP.NE.AND P2, PT, R19, 0x1, PT ;  /* 0x000000011300780c */ /* 0x001fe20003f45270 */
[----:B------:R-:W-:Y:S01]  /*ee70*/  UMOV UR4, 0xffffffff ;  /* 0xffffffff00047882 */ /* 0x000fe20000000000 */
[----:B------:R-:W-:-:S11]  /*ee80*/  LOP3.LUT R28, R28, 0xfffffff7, RZ, 0xc0, !PT ;  /* 0xfffffff71c1c7812 */ /* 0x000fd600078ec0ff */
[----:B------:R-:W-:Y:S01]  /*ee90*/  @P2 LOP3.LUT R28, R28, 0x8, RZ, 0xfc, !PT ;  /* 0x000000081c1c2812 */ /* 0x000fe200078efcff */
[----:B-1----:R-:W-:Y:S06]  /*eea0*/  BRA.DIV UR4, `(.L_x_297) ;  /* 0x0000005204f47947 */ /* 0x002fec000b800000 */
.L_x_373:
[----:B------:R-:W0:Y:S01]  /*eeb0*/  S2R R0, SR_TID.X ;  /* 0x0000000000007919 */ /* 0x000e220000002100 */
[----:B------:R-:W-:Y:S01]  /*eec0*/  UMOV UR4, 0xa0 ;  /* 0x000000a000047882 */ /* 0x000fe20000000000 */
[----:B------:R-:W1:Y:S01]  /*eed0*/  @P2 LDC R5, c[0x0][0x434] ;  /* 0x00010d00ff052b82 */ /* 0x000e620000000800 */
[----:B------:R-:W-:Y:S01]  /*eee0*/  UIMAD UR4, UR47, UR4, -0xa0 ;  /* 0xffffff602f0474a4 */ /* 0x000fe2000f8e0204 */
[----:B------:R-:W2:Y:S01]  /*eef0*/  S2R R10, SR_TID.X ;  /* 0x00000000000a7919 */ /* 0x000ea20000002100 */
[----:B-----5:R-:W-:Y:S01]  /*ef00*/  SHF.R.S32.HI R36, RZ, 0x1f, R32 ;  /* 0x0000001fff247819 */ /* 0x020fe20000011420 */
[----:B------:R-:W3:Y:S04]  /*ef10*/  S2R R11, SR_TID.X ;  /* 0x00000000000b7919 */ /* 0x000ee80000002100 */
[----:B------:R-:W4:Y:S01]  /*ef20*/  @P2 LDC R7, c[0x0][0x438] ;  /* 0x00010e00ff072b82 */ /* 0x000f220000000800 */
[C---:B0-----:R-:W-:Y:S01]  /*ef30*/  LOP3.LUT R2, R0.reuse, 0x7f, RZ, 0xc0, !PT ;  /* 0x0000007f00027812 */ /* 0x041fe200078ec0ff */
[----:B------:R-:W-:-:S03]  /*ef40*/  IMAD.SHL.U32 R0, R0, 0x10, RZ ;  /* 0x0000001000007824 */ /* 0x000fc600078e00ff */
[----:B------:R-:W-:Y:S02]  /*ef50*/  SHF.R.U32.HI R2, RZ, 0x3, R2 ;  /* 0x00000003ff027819 */ /* 0x000fe40000011602 */
[----:B--2---:R-:W-:Y:S02]  /*ef60*/  LOP3.LUT R10, R10, 0x7f, RZ, 0xc0, !PT ;  /* 0x0000007f0a0a7812 */ /* 0x004fe400078ec0ff */
[----:B------:R-:W-:Y:S01]  /*ef70*/  LOP3.LUT R0, R2, 0x70, R0, 0xf8, !PT ;  /* 0x0000007002007812 */ /* 0x000fe200078ef800 */
[----:B---3--:R-:W-:Y:S01]  /*ef80*/  IMAD.SHL.U32 R12, R11, 0x10, RZ ;  /* 0x000000100b0c7824 */ /* 0x008fe200078e00ff */
[----:B------:R-:W-:-:S03]  /*ef90*/  SHF.R.U32.HI R10, RZ, 0x3, R10 ;  /* 0x00000003ff0a7819 */ /* 0x000fc6000001160a */
[----:B------:R-:W-:Y:S01]  /*efa0*/  VIADD R8, R0, UR4 ;  /* 0x0000000400087c36 */ /* 0x000fe20008000000 */
[----:B------:R-:W-:-:S04]  /*efb0*/  LOP3.LUT R12, R10, 0x70, R12, 0xf8, !PT ;  /* 0x000000700a0c7812 */ /* 0x000fc800078ef80c */
[C---:B------:R-:W-:Y:S01]  /*efc0*/  ISETP.GE.AND P0, PT, R8.reuse, R18, PT ;  /* 0x000000120800720c */ /* 0x040fe20003f06270 */
[----:B------:R-:W-:Y:S01]  /*efd0*/  IMAD.IADD R8, R8, 0x1, R35 ;  /* 0x0000000108087824 */ /* 0x000fe200078e0223 */
[----:B------:R-:W-:-:S03]  /*efe0*/  LOP3.LUT R12, R12, 0x80, RZ, 0xfc, !PT ;  /* 0x000000800c0c7812 */ /* 0x000fc600078efcff */
[----:B-1----:R-:W-:-:S04]  /*eff0*/  @P2 IMAD.HI.U32 R4, R8, R5, RZ ;  /* 0x0000000508042227 */ /* 0x002fc800078e00ff */
[----:B------:R-:W-:Y:S01]  /*f000*/  IMAD.MOV.U32 R0, RZ, RZ, R8 ;  /* 0x000000ffff007224 */ /* 0x000fe200078e0008 */
[----:B----4-:R-:W-:-:S03]  /*f010*/  @P2 SHF.R.U32.HI R0, RZ, R7, R4 ;  /* 0x00000007ff002219 */ /* 0x010fc60000011604 */
[----:B------:R-:W0:Y:S01]  /*f020*/  @!P0 LDC.64 R2, c[0x0][0x428] ;  /* 0x00010a00ff028b82 */ /* 0x000e220000000a00 */
[----:B------:R-:W-:-:S07]  /*f030*/  @!P0 SHF.R.S32.HI R7, RZ, 0x1f, R0 ;  /* 0x0000001fff078819 */ /* 0x000fce0000011400 */
[----:B------:R-:W1:Y:S01]  /*f040*/  @!P0 LDC.64 R4, c[0x0][0x418] ;  /* 0x00010600ff048b82 */ /* 0x000e620000000a00 */
[----:B0-----:R-:W-:-:S04]  /*f050*/  @!P0 IMAD R6, R36, R2, RZ ;  /* 0x0000000224068224 */ /* 0x001fc800078e02ff */
[----:B------:R-:W-:Y:S02]  /*f060*/  @!P0 IMAD R9, R32, R3, R6 ;  /* 0x0000000320098224 */ /* 0x000fe400078e0206 */
[----:B------:R-:W-:-:S04]  /*f070*/  @!P0 IMAD.MOV.U32 R6, RZ, RZ, R0 ;  /* 0x000000ffff068224 */ /* 0x000fc800078e0000 */
[----:B------:R-:W-:-:S04]  /*f080*/  @!P0 IMAD.WIDE.U32 R2, R32, R2, R6 ;  /* 0x0000000220028225 */ /* 0x000fc800078e0006 */
[----:B------:R-:W-:Y:S01]  /*f090*/  @!P0 IMAD.IADD R3, R3, 0x1, R9 ;  /* 0x0000000103038824 */ /* 0x000fe200078e0209 */
[----:B-1----:R-:W-:Y:S01]  /*f0a0*/  @!P0 LEA R4, P1, R2, R4, 0x2 ;  /* 0x0000000402048211 */ /* 0x002fe200078210ff */
[----:B------:R-:W-:-:S03]  /*f0b0*/  IMAD.MOV.U32 R7, RZ, RZ, RZ ;  /* 0x000000ffff077224 */ /* 0x000fc600078e00ff */
[----:B------:R-:W-:Y:S02]  /*f0c0*/  @!P0 LEA.HI.X R5, R2, R5, R3, 0x2, P1 ;  /* 0x0000000502058211 */ /* 0x000fe400008f1403 */
[----:B------:R-:W0:Y:S01]  /*f0d0*/  @P2 LDC R3, c[0x0][0x434] ;  /* 0x00010d00ff032b82 */ /* 0x000e220000000800 */
[----:B------:R-:W-:Y:S02]  /*f0e0*/  VIADD R6, R12, UR4 ;  /* 0x000000040c067c36 */ /* 0x000fe40008000000 */
[----:B------:R1:W5:Y:S05]  /*f0f0*/  @!P0 LDG.E R7, desc[UR50][R4.64] ;  /* 0x0000003204078981 */ /* 0x00036a000c1e1900 */
[----:B------:R-:W2:Y:S01]  /*f100*/  @P2 LDC R2, c[0x0][0x438] ;  /* 0x00010e00ff022b82 */ /* 0x000ea20000000800 */
[----:B------:R-:W-:-:S02]  /*f110*/  ISETP.GE.AND P0, PT, R6, R18, PT ;  /* 0x000000120600720c */ /* 0x000fc40003f06270 */
[----:B------:R-:W-:Y:S02]  /*f120*/  IADD3 R6, R6, R35, RZ ;  /* 0x0000002306067210 */ /* 0x000fe40007ffe0ff */
[----:B------:R-:W-:-:S03]  /*f130*/  ISETP.GT.U32.OR P0, PT, R12, 0x9f, P0 ;  /* 0x0000009f0c00780c */ /* 0x000fc60000704470 */
[----:B------:R-:W-:Y:S02]  /*f140*/  IMAD.MOV.U32 R10, RZ, RZ, R6 ;  /* 0x000000ffff0a7224 */ /* 0x000fe400078e0006 */
[----:B0-----:R-:W-:-:S05]  /*f150*/  @P2 IMAD.HI.U32 R3, R6, R3, RZ ;  /* 0x0000000306032227 */ /* 0x001fca00078e00ff */
[----:B--2---:R-:W-:Y:S01]  /*f160*/  @P2 SHF.R.U32.HI R10, RZ, R2, R3 ;  /* 0x00000002ff0a2219 */ /* 0x004fe20000011603 */
[----:B------:R-:W-:-:S04]  /*f170*/  IMAD.MOV R3, RZ, RZ, -R0 ;  /* 0x000000ffff037224 */ /* 0x000fc800078e0a00 */
[----:B------:R-:W-:Y:S02]  /*f180*/  IMAD R8, R19, R3, R8 ;  /* 0x0000000313087224 */ /* 0x000fe400078e0208 */
[----:B------:R-:W0:Y:S01]  /*f190*/  @!P0 LDC.64 R2, c[0x0][0x428] ;  /* 0x00010a00ff028b82 */ /* 0x000e220000000a00 */
[----:B-1----:R-:W-:-:S04]  /*f1a0*/  IMAD.MOV R5, RZ, RZ, -R10 ;  /* 0x000000ffff057224 */ /* 0x002fc800078e0a0a */
[----:B------:R-:W-:-:S03]  /*f1b0*/  IMAD R6, R19, R5, R6 ;  /* 0x0000000513067224 */ /* 0x000fc600078e0206 */
[----:B------:R-:W1:Y:S01]  /*f1c0*/  @!P0 LDC.64 R4, c[0x0][0x418] ;  /* 0x00010600ff048b82 */ /* 0x000e620000000a00 */
[----:B------:R-:W-:-:S03]  /*f1d0*/  @!P0 SHF.R.S32.HI R11, RZ, 0x1f, R10 ;  /* 0x0000001fff0b8819 */ /* 0x000fc6000001140a */
[----:B0-----:R-:W-:-:S04]  /*f1e0*/  @!P0 IMAD.WIDE.U32 R10, R32, R2, R10 ;  /* 0x00000002200a8225 */ /* 0x001fc800078e000a */
[----:B------:R-:W-:-:S04]  /*f1f0*/  @!P0 IMAD R2, R36, R2, RZ ;  /* 0x0000000224028224 */ /* 0x000fc800078e02ff */
[----:B------:R-:W-:Y:S01]  /*f200*/  @!P0 IMAD R3, R32, R3, R2 ;  /* 0x0000000320038224 */ /* 0x000fe200078e0202 */
[----:B-1----:R-:W-:-:S03]  /*f210*/  @!P0 LEA R2, P1, R10, R4, 0x2 ;  /* 0x000000040a028211 */ /* 0x002fc600078210ff */
[----:B------:R-:W-:-:S05]  /*f220*/  @!P0 IMAD.IADD R0, R3, 0x1, R11 ;  /* 0x0000000103008824 */ /* 0x000fca00078e020b */
[----:B------:R-:W-:Y:S01]  /*f230*/  @!P0 LEA.HI.X R3, R10, R5, R0, 0x2, P1 ;  /* 0x000000050a038211 */ /* 0x000fe200008f1400 */
[----:B------:R-:W-:Y:S02]  /*f240*/  IMAD.MOV.U32 R5, RZ, RZ, RZ ;  /* 0x000000ffff057224 */ /* 0x000fe400078e00ff */
[----:B------:R-:W-:-:S04]  /*f250*/  IMAD.U32 R9, RZ, RZ, UR44 ;  /* 0x0000002cff097e24 */ /* 0x000fc8000f8e00ff */
[----:B------:R0:W5:Y:S01]  /*f260*/  @!P0 LDG.E R5, desc[UR50][R2.64] ;  /* 0x0000003202058981 */ /* 0x000162000c1e1900 */
[----:B------:R-:W-:Y:S02]  /*f270*/  ISETP.GT.U32.AND P0, PT, R12, 0x9f, PT ;  /* 0x0000009f0c00780c */ /* 0x000fe40003f04070 */
[----:B------:R-:W-:Y:S02]  /*f280*/  ISETP.NE.AND P2, PT, R9, 0x3, PT ;  /* 0x000000030900780c */ /* 0x000fe40003f45270 */
[----:B------:R-:W-:Y:S01]  /*f290*/  LOP3.LUT R28, R28, 0xfffffffd, RZ, 0xc0, !PT ;  /* 0xfffffffd1c1c7812 */ /* 0x000fe200078ec0ff */
[----:B------:R-:W-:-:S08]  /*f2a0*/  IMAD.U32 R19, RZ, RZ, UR47 ;  /* 0x0000002fff137e24 */ /* 0x000fd0000f8e00ff */
[----:B------:R-:W-:-:S04]  /*f2b0*/  @P0 LOP3.LUT R28, R28, 0x2, RZ, 0xfc, !PT ;  /* 0x000000021c1c0812 */ /* 0x000fc800078efcff */
[----:B------:R-:W-:Y:S01]  /*f2c0*/  LOP3.LUT R28, R28, 0xfffffffb, RZ, 0xc0, !PT ;  /* 0xfffffffb1c1c7812 */ /* 0x000fe200078ec0ff */
[----:B------:R-:W-:Y:S01]  /*f2d0*/  VIADD R19, R19, 0xffffffff ;  /* 0xffffffff13137836 */ /* 0x000fe20000000000 */
[----:B------:R-:W-:Y:S02]  /*f2e0*/  LOP3.LUT R17, R17, 0xffff, RZ, 0xc0, !PT ;  /* 0x0000ffff11117812 */ /* 0x000fe400078ec0ff */
[----:B------:R-:W-:Y:S01]  /*f2f0*/  @P2 LOP3.LUT R28, R28, 0x4, RZ, 0xfc, !PT ;  /* 0x000000041c1c2812 */ /* 0x000fe200078efcff */
[----:B0-----:R-:W-:Y:S06]  /*f300*/  @!P2 BRA `(.L_x_298) ;  /* 0x000000000004a947 */ /* 0x001fec0003800000 */
[----:B------:R-:W-:Y:S01]  /*f310*/  BPT.TRAP 0x1 ;  /* 0x000000040000795c */ /* 0x000fe20000300000 */
.L_x_298:
[----:B------:R-:W-:Y:S01]  /*f320*/  IMAD R0, R30, 0x8, R16 ;  /* 0x000000081e007824 */ /* 0x000fe200078e0210 */
[----:B------:R-:W-:Y:S01]  /*f330*/  SHF.L.U32 R24, R34, 0x1f, RZ ;  /* 0x0000001f22187819 */ /* 0x000fe200000006ff */
[----:B------:R-:W-:Y:S01]  /*f340*/  BSSY B0, `(.L_x_299) ;  /* 0x0000004000007945 */ /* 0x000fe20003800000 */
[----:B------:R-:W-:Y:S02]  /*f350*/  SHF.R.S32.HI R21, RZ, 0x1f, R8 ;  /* 0x0000001fff157819 */ /* 0x000fe40000011408 */
[----:B------:R-:W0:Y:S02]  /*f360*/  SYNCS.PHASECHK.TRANS64.TRYWAIT P0, [R0+URZ+0x22880], R24 ;  /* 0x02288018000075a7 */ /* 0x000e24000800017f */
[----:B0-----:R-:W-:Y:S05]  /*f370*/  @!P0 BRA `(.L_x_300) ;  /* 0x0000004c00ec8947 */ /* 0x001fea0003800000 */
.L_x_374:
[----:B------:R-:W-:Y:S05]  /*f380*/  BSYNC B0 ;  /* 0x0000000000007941 */ /* 0x000fea0003800000 */
.L_x_299:
[----:B------:R-:W2:Y:S01]  /*f390*/  LDL R12, [R1+0x10] ;  /* 0x00001000010c7983 */ /* 0x000ea20000100800 */
[----:B------:R-:W1:Y:S01]  /*f3a0*/  LDC R9, c[0x0][0x2f4] ;  /* 0x0000bd00ff097b82 */ /* 0x000e620000000800 */
[----:B------:R-:W-:Y:S01]  /*f3b0*/  ULDC.64 UR4, c[0x0][0x328] ;  /* 0x0000ca0000047ab9 */ /* 0x000fe20000000a00 */
[----:B-----5:R-:W-:Y:S01]  /*f3c0*/  SHF.R.S32.HI R22, RZ, 0x1f, R7 ;  /* 0x0000001fff167819 */ /* 0x020fe20000011407 */
[----:B------:R-:W-:Y:S01]  /*f3d0*/  IMAD R3, R21, UR4, RZ ;  /* 0x0000000415037c24 */ /* 0x000fe2000f8e02ff */
[----:B------:R-:W-:Y:S01]  /*f3e0*/  ULDC.64 UR6, c[0x0][0x338] ;  /* 0x0000ce0000067ab9 */ /* 0x000fe20000000a00 */
[----:B------:R-:W-:Y:S01]  /*f3f0*/  SHF.R.S32.HI R23, RZ, 0x1f, R6 ;  /* 0x0000001fff177819 */ /* 0x000fe20000011406 */
[----:B------:R-:W-:Y:S01]  /*f400*/  IMAD R19, R19, -0xa0, R18 ;  /* 0xffffff6013137824 */ /* 0x000fe200078e0212 */
[----:B------:R-:W-:Y:S01]  /*f410*/  SHF.R.S32.HI R25, RZ, 0x1f, R5 ;  /* 0x0000001fff197819 */ /* 0x000fe20000011405 */
[----:B------:R-:W-:Y:S01]  /*f420*/  IMAD R4, R8, UR5, R3 ;  /* 0x0000000508047c24 */ /* 0x000fe2000f8e0203 */
[----:B------:R-:W-:Y:S01]  /*f430*/  LOP3.LUT R28, R28, 0xfffffffe, RZ, 0xc0, !PT ;  /* 0xfffffffe1c1c7812 */ /* 0x000fe200078ec0ff */
[----:B------:R-:W-:-:S04]  /*f440*/  IMAD.WIDE.U32 R2, R8, UR4, RZ ;  /* 0x0000000408027c25 */ /* 0x000fc8000f8e00ff */
[----:B------:R-:W-:Y:S02]  /*f450*/  IMAD.IADD R3, R3, 0x1, R4 ;  /* 0x0000000103037824 */ /* 0x000fe400078e0204 */
[----:B------:R-:W-:Y:S02]  /*f460*/  IMAD R10, R22, UR6, RZ ;  /* 0x00000006160a7c24 */ /* 0x000fe4000f8e02ff */
[----:B------:R-:W-:-:S04]  /*f470*/  IMAD.WIDE.U32 R2, R7, UR6, R2 ;  /* 0x0000000607027c25 */ /* 0x000fc8000f8e0002 */
[----:B------:R-:W-:Y:S01]  /*f480*/  IMAD R10, R7, UR7, R10 ;  /* 0x00000007070a7c24 */ /* 0x000fe2000f8e020a */
[-C--:B-1----:R-:W-:Y:S01]  /*f490*/  ISETP.GE.AND P1, PT, R29, R9.reuse, PT ;  /* 0x000000091d00720c */ /* 0x082fe20003f26270 */
[----:B------:R-:W-:Y:S01]  /*f4a0*/  IMAD R4, R23, UR4, RZ ;  /* 0x0000000417047c24 */ /* 0x000fe2000f8e02ff */
[----:B------:R-:W-:Y:S01]  /*f4b0*/  ISETP.GE.AND P0, PT, R29, R9, PT ;  /* 0x000000091d00720c */ /* 0x000fe20003f06270 */
[----:B------:R-:W-:Y:S01]  /*f4c0*/  IMAD.IADD R11, R3, 0x1, R10 ;  /* 0x00000001030b7824 */ /* 0x000fe200078e020a */
[----:B------:R-:W1:Y:S01]  /*f4d0*/  S2R R9, SR_TID.X ;  /* 0x0000000000097919 */ /* 0x000e620000002100 */
[----:B------:R-:W-:Y:S01]  /*f4e0*/  MOV R10, R2 ;  /* 0x00000002000a7202 */ /* 0x000fe20000000f00 */
[C---:B------:R-:W-:Y:S02]  /*f4f0*/  IMAD R4, R6.reuse, UR5, R4 ;  /* 0x0000000506047c24 */ /* 0x040fe4000f8e0204 */
[----:B------:R-:W-:Y:S01]  /*f500*/  IMAD.WIDE.U32 R2, R6, UR4, RZ ;  /* 0x0000000406027c25 */ /* 0x000fe2000f8e00ff */
[----:B------:R-:W-:-:S03]  /*f510*/  ULDC.64 UR4, c[0x0][0x330] ;  /* 0x0000cc0000047ab9 */ /* 0x000fc60000000a00 */
[----:B------:R-:W-:Y:S01]  /*f520*/  IMAD.IADD R3, R3, 0x1, R4 ;  /* 0x0000000103037824 */ /* 0x000fe200078e0204 */
[----:B------:R-:W-:Y:S01]  /*f530*/  @P1 LOP3.LUT R28, R28, 0x1, RZ, 0xfc, !PT ;  /* 0x000000011c1c1812 */ /* 0x000fe200078efcff */
[----:B------:R-:W-:Y:S02]  /*f540*/  IMAD R4, R25, UR6, RZ ;  /* 0x0000000619047c24 */ /* 0x000fe4000f8e02ff */
[----:B------:R-:W-:Y:S01]  /*f550*/  IMAD.WIDE.U32 R2, R5, UR6, R2 ;  /* 0x0000000605027c25 */ /* 0x000fe2000f8e0002 */
[----:B------:R-:W-:-:S03]  /*f560*/  LOP3.LUT R28, R28, 0xffffff7f, RZ, 0xc0, !PT ;  /* 0xffffff7f1c1c7812 */ /* 0x000fc600078ec0ff */
[----:B------:R-:W-:Y:S01]  /*f570*/  IMAD R4, R5, UR7, R4 ;  /* 0x0000000705047c24 */ /* 0x000fe2000f8e0204 */
[----:B------:R-:W-:Y:S01]  /*f580*/  ULDC.64 UR6, c[0x0][0x318] ;  /* 0x0000c60000067ab9 */ /* 0x000fe20000000a00 */
[----:B------:R-:W-:-:S04]  /*f590*/  IMAD.WIDE.U32 R10, R17, UR4, R10 ;  /* 0x00000004110a7c25 */ /* 0x000fc8000f8e000a */
[----:B------:R-:W-:Y:S02]  /*f5a0*/  IMAD.IADD R3, R3, 0x1, R4 ;  /* 0x0000000103037824 */ /* 0x000fe400078e0204 */
[C---:B------:R-:W-:Y:S02]  /*f5b0*/  IMAD R20, R17.reuse, UR5, RZ ;  /* 0x0000000511147c24 */ /* 0x040fe4000f8e02ff */
[----:B------:R-:W-:Y:S01]  /*f5c0*/  IMAD.WIDE.U32 R2, R17, UR4, R2 ;  /* 0x0000000411027c25 */ /* 0x000fe2000f8e0002 */
[----:B------:R-:W-:Y:S01]  /*f5d0*/  UMOV UR4, 0xffffffff ;  /* 0xffffffff00047882 */ /* 0x000fe20000000000 */
[----:B-1----:R-:W-:Y:S02]  /*f5e0*/  LOP3.LUT R13, R9, 0x7f, RZ, 0xc0, !PT ;  /* 0x0000007f090d7812 */ /* 0x002fe400078ec0ff */
[----:B------:R-:W-:Y:S02]  /*f5f0*/  IADD3 R9, P1, R10, UR6, RZ ;  /* 0x000000060a097c10 */ /* 0x000fe4000ff3e0ff */
[----:B------:R-:W-:-:S02]  /*f600*/  SHF.R.U32.HI R13, RZ, 0x3, R13 ;  /* 0x00000003ff0d7819 */ /* 0x000fc4000001160d */
[----:B------:R-:W-:Y:S02]  /*f610*/  IADD3.X R18, R11, UR7, R20, P1, !PT ;  /* 0x000000070b127c10 */ /* 0x000fe40008ffe414 */
[----:B------:R-:W-:Y:S01]  /*f620*/  IADD3 R10, P1, R2, UR6, RZ ;  /* 0x00000006020a7c10 */ /* 0x000fe2000ff3e0ff */
[----:B------:R-:W-:-:S03]  /*f630*/  IMAD.IADD R19, R19, 0x1, -R13 ;  /* 0x0000000113137824 */ /* 0x000fc600078e0a0d */
[----:B------:R-:W-:Y:S02]  /*f640*/  IADD3.X R20, R20, UR7, R3, P1, !PT ;  /* 0x0000000714147c10 */ /* 0x000fe40008ffe403 */
[----:B------:R-:W-:-:S13]  /*f650*/  ISETP.GE.AND P1, PT, R19, 0x1, PT ;  /* 0x000000011300780c */ /* 0x000fda0003f26270 */
[----:B------:R-:W-:Y:S01]  /*f660*/  @P1 LOP3.LUT R28, R28, 0x80, RZ, 0xfc, !PT ;  /* 0x000000801c1c1812 */ /* 0x000fe200078efcff */
[----:B--2---:R-:W-:Y:S01]  /*f670*/  IMAD R4, R30, 0x5000, R12 ;  /* 0x000050001e047824 */ /* 0x004fe200078e020c */
[----:B------:R-:W-:Y:S06]  /*f680*/  BRA.DIV UR4, `(.L_x_301) ;  /* 0x0000004e043c7947 */ /* 0x000fec000b800000 */
[----:B------:R-:W1:Y:S01]  /*f690*/  SHFL.IDX PT, R2, R9, RZ, 0x181f ;  /* 0x00181fff09027589 */ /* 0x000e6200000e0000 */
[----:B------:R-:W-:Y:S01]  /*f6a0*/  IMAD.IADD R4, R16, 0x1, R4 ;  /* 0x0000000110047824 */ /* 0x000fe200078e0204 */
[C---:B------:R-:W-:Y:S02]  /*f6b0*/  ISETP.GE.AND P3, PT, R19.reuse, 0x41, PT ;  /* 0x000000411300780c */ /* 0x040fe40003f66270 */
[----:B------:R-:W2:Y:S01]  /*f6c0*/  SHFL.IDX PT, R3, R18, RZ, 0x181f ;  /* 0x00181fff12037589 */ /* 0x000ea200000e0000 */
[----:B------:R-:W-:Y:S02]  /*f6d0*/  LOP3.LUT R28, R28, 0xffffffef, RZ, 0xc0, !PT ;  /* 0xffffffef1c1c7812 */ /* 0x000fe400078ec0ff */
[C---:B------:R-:W-:Y:S02]  /*f6e0*/  ISETP.GE.AND P2, PT, R19.reuse, 0x61, PT ;  /* 0x000000611300780c */ /* 0x040fe40003f46270 */
[C---:B------:R-:W-:Y:S02]  /*f6f0*/  ISETP.GE.AND P5, PT, R19.reuse, 0x21, PT ;  /* 0x000000211300780c */ /* 0x040fe40003fa6270 */
[----:B------:R-:W-:-:S02]  /*f700*/  ISETP.GE.AND P4, PT, R19, 0x31, PT ;  /* 0x000000311300780c */ /* 0x000fc40003f86270 */
[----:B-1----:R-:W-:-:S05]  /*f710*/  IADD3 R2, P1, R29, R2, RZ ;  /* 0x000000021d027210 */ /* 0x002fca0007f3e0ff */
[----:B--2---:R-:W-:Y:S01]  /*f720*/  IMAD.X R3, RZ, RZ, R3, P1 ;  /* 0x000000ffff037224 */ /* 0x004fe200008e0603 */
[----:B------:R-:W-:-:S13]  /*f730*/  ISETP.LT.OR P1, PT, R19, 0x1, P0 ;  /* 0x000000011300780c */ /* 0x000fda0000721670 */
[----:B------:R-:W-:Y:S01]  /*f740*/  @!PT LDS RZ, [RZ] ;  /* 0x00000000fffff984 */ /* 0x000fe20000000800 */
[----:B------:R1:W-:Y:S04]  /*f750*/  LDGSTS.E.BYPASS.LTC128B.128 [R4+0xa400], desc[UR50][R2.64], !P1 ;  /* 0x0a40000002047fae */ /* 0x0003e8000c901d72 */
[----:B-1----:R-:W1:Y:S04]  /*f760*/  SHFL.IDX PT, R2, R9, 0x1, 0x181f ;  /* 0x00381f0009027f89 */ /* 0x002e6800000e0000 */
[----:B------:R-:W2:Y:S01]  /*f770*/  SHFL.IDX PT, R3, R18, 0x1, 0x181f ;  /* 0x00381f0012037f89 */ /* 0x000ea200000e0000 */
[----:B-1----:R-:W-:-:S05]  /*f780*/  IADD3 R2, P1, R29, R2, RZ ;  /* 0x000000021d027210 */ /* 0x002fca0007f3e0ff */
[----:B--2---:R-:W-:Y:S01]  /*f790*/  IMAD.X R3, RZ, RZ, R3, P1 ;  /* 0x000000ffff037224 */ /* 0x004fe200008e0603 */
[----:B------:R-:W-:-:S13]  /*f7a0*/  ISETP.LT.OR P1, PT, R19, 0x11, P0 ;  /* 0x000000111300780c */ /* 0x000fda0000721670 */
        /* <DEDUP_REMOVED lines=26> */
[----:B------:R-:W2:Y:S04]  /*f950*/  SHFL.IDX PT, R3, R18, 0x6, 0x181f ;  /* 0x00d81f0012037f89 */ /* 0x000ea800000e0000 */
[----:B------:R-:W-:Y:S01]  /*f960*/  SHFL.IDX PT, R18, R18, 0x7, 0x181f ;  /* 0x00f81f0012127f89 */ /* 0x000fe200000e0000 */
[----:B-1----:R-:W-:-:S05]  /*f970*/  IADD3 R2, P1, R29, R2, RZ ;  /* 0x000000021d027210 */ /* 0x002fca0007f3e0ff */
[----:B--2---:R-:W-:Y:S01]  /*f980*/  IMAD.X R3, RZ, RZ, R3, P1 ;  /* 0x000000ffff037224 */ /* 0x004fe200008e0603 */
[----:B------:R-:W-:-:S13]  /*f990*/  ISETP.LT.OR P1, PT, R19, 0x61, P0 ;  /* 0x000000611300780c */ /* 0x000fda0000721670 */
[----:B------:R1:W-:Y:S04]  /*f9a0*/  LDGSTS.E.BYPASS.LTC128B.128 [R4+0xd400], desc[UR50][R2.64], !P1 ;  /* 0x0d40000002047fae */ /* 0x0003e8000c901d72 */
[----:B-1----:R-:W1:Y:S02]  /*f9b0*/  SHFL.IDX PT, R2, R9, 0x7, 0x181f ;  /* 0x00f81f0009027f89 */ /* 0x002e6400000e0000 */
[----:B-1----:R-:W-:-:S04]  /*f9c0*/  IADD3 R2, P1, R29, R2, RZ ;  /* 0x000000021d027210 */ /* 0x002fc80007f3e0ff */
[----:B------:R-:W-:Y:S02]  /*f9d0*/  IADD3.X R3, RZ, R18, RZ, P1, !PT ;  /* 0x00000012ff037210 */ /* 0x000fe40000ffe4ff */
[----:B------:R-:W-:-:S13]  /*f9e0*/  ISETP.LT.OR P1, PT, R19, 0x71, P0 ;  /* 0x000000711300780c */ /* 0x000fda0000721670 */
[----:B------:R1:W-:Y:S04]  /*f9f0*/  LDGSTS.E.BYPASS.LTC128B.128 [R4+0xdc00], desc[UR50][R2.64], !P1 ;  /* 0x0dc0000002047fae */ /* 0x0003e8000c901d72 */
[----:B-1----:R-:W1:Y:S04]  /*fa00*/  SHFL.IDX PT, R2, R10, RZ, 0x181f ;  /* 0x00181fff0a027589 */ /* 0x002e6800000e0000 */
[----:B------:R-:W2:Y:S04]  /*fa10*/  SHFL.IDX PT, R3, R20, RZ, 0x181f ;  /* 0x00181fff14037589 */ /* 0x000ea800000e0000 */
[----:B------:R-:W3:Y:S01]  /*fa20*/  SHFL.IDX PT, R20, R20, 0x1, 0x181f ;  /* 0x00381f0014147f89 */ /* 0x000ee200000e0000 */
[----:B-1----:R-:W-:-:S05]  /*fa30*/  IADD3 R2, P1, R29, R2, RZ ;  /* 0x000000021d027210 */ /* 0x002fca0007f3e0ff */
[----:B--2---:R-:W-:Y:S01]  /*fa40*/  IMAD.X R3, RZ, RZ, R3, P1 ;  /* 0x000000ffff037224 */ /* 0x004fe200008e0603 */
[----:B------:R-:W-:-:S13]  /*fa50*/  ISETP.LT.OR P1, PT, R19, 0x81, P0 ;  /* 0x000000811300780c */ /* 0x000fda0000721670 */
[----:B------:R1:W-:Y:S01]  /*fa60*/  LDGSTS.E.BYPASS.LTC128B.128 [R4+0xe400], desc[UR50][R2.64], !P1 ;  /* 0x0e40000002047fae */ /* 0x0003e2000c901d72 */
[----:B------:R-:W-:-:S03]  /*fa70*/  ISETP.GE.AND P1, PT, R19, 0x11, PT ;  /* 0x000000111300780c */ /* 0x000fc60003f26270 */
[----:B-1----:R1:W2:Y:S10]  /*fa80*/  SHFL.IDX PT, R2, R10, 0x1, 0x181f ;  /* 0x00381f000a027f89 */ /* 0x0022b400000e0000 */
[----:B------:R-:W-:-:S02]  /*fa90*/  @P1 LOP3.LUT R28, R28, 0x10, RZ, 0xfc, !PT ;  /* 0x000000101c1c1812 */ /* 0x000fc400078efcff */
[----:B------:R-:W-:Y:S02]  /*faa0*/  ISETP.GE.AND P1, PT, R19, 0x51, PT ;  /* 0x000000511300780c */ /* 0x000fe40003f26270 */
[----:B------:R-:W-:-:S04]  /*fab0*/  LOP3.LUT R28, R28, 0xffffffdf, RZ, 0xc0, !PT ;  /* 0xffffffdf1c1c7812 */ /* 0x000fc800078ec0ff */
        /* <DEDUP_REMOVED lines=9> */
[----:B-123--:R-:W-:-:S07]  /*fb50*/  @P2 LOP3.LUT R28, R28, 0x200, RZ, 0xfc, !PT ;  /* 0x000002001c1c2812 */ /* 0x00efce00078efcff */
.L_x_396:
[----:B------:R-:W-:Y:S02]  /*fb60*/  ISETP.LT.OR P0, PT, R19, 0x91, P0 ;  /* 0x000000911300780c */ /* 0x000fe40000701670 */
[----:B------:R-:W-:-:S05]  /*fb70*/  IADD3 R2, P2, R29, R2, RZ ;  /* 0x000000021d027210 */ /* 0x000fca0007f5e0ff */
[----:B------:R-:W-:-:S06]  /*fb80*/  IMAD.X R3, RZ, RZ, R20, P2 ;  /* 0x000000ffff037224 */ /* 0x000fcc00010e0614 */
[----:B------:R-:W-:Y:S01]  /*fb90*/  @!PT LDS RZ, [RZ] ;  /* 0x00000000fffff984 */ /* 0x000fe20000000800 */
[----:B------:R-:W-:Y:S01]  /*fba0*/  @!PT LDS RZ, [RZ] ;  /* 0x00000000fffff984 */ /* 0x000fe20000000800 */
[----:B------:R-:W-:Y:S01]  /*fbb0*/  @!PT LDS RZ, [RZ] ;  /* 0x00000000fffff984 */ /* 0x000fe20000000800 */
[----:B------:R1:W-:Y:S01]  /*fbc0*/  LDGSTS.E.BYPASS.LTC128B.128 [R4+0xec00], desc[UR50][R2.64], !P0 ;  /* 0x0ec0000002047fae */ /* 0x0003e2000c101d72 */
[----:B------:R-:W-:Y:S01]  /*fbd0*/  PLOP3.LUT P0, PT, PT, PT, PT, 0x80, 0x0 ;  /* 0x000000000000781c */ /* 0x000fe20003f0f070 */
[----:B------:R-:W-:-:S12]  /*fbe0*/  NOP ;  /* 0x0000000000007918 */ /* 0x000fd80000000000 */
.L_x_302:
[----:B------:R-:W-:Y:S02]  /*fbf0*/  PLOP3.LUT P2, PT, P2, P0, PT, 0xa2, 0x0 ;  /* 0x000000000000781c */ /* 0x000fe40001741472 */
[----:B------:R-:W-:-:S08]  /*fc00*/  @P0 R2UR P2, UR4, R0 ;  /* 0x00000000000402ca */ /* 0x000fd00000040000 */
[----:B------:R-:W-:-:S05]  /*fc10*/  @P0 PLOP3.LUT P0, PT, P2, PT, PT, 0x80, 0x0 ;  /* 0x000000000000081c */ /* 0x000fca000170f070 */
[----:B------:R-:W-:Y:S01]  /*fc20*/  @!P2 SYNCS.ARRIVE.TRANS64.RED.A0T1 RZ, [UR4+0x22870], RZ ;  /* 0x022870ffffffa9a7 */ /* 0x000fe20008200404 */
[----:B------:R-:W-:Y:S07]  /*fc30*/  @!P2 ARRIVES.LDGSTSBAR.64.TRANSCNT [UR4+0x22870] ;  /* 0x02287000ff00a9b0 */ /* 0x000fee0008000a84 */
[----:B------:R-:W-:Y:S05]  /*fc40*/  @P0 BRA.U.ANY `(.L_x_302) ;  /* 0xfffffffd00e80947 */ /* 0x000fea000393ffff */
[----:B------:R-:W-:Y:S01]  /*fc50*/  NOP ;  /* 0x0000000000007918 */ /* 0x000fe20000000000 */
[----:B-1----:R-:W-:-:S05]  /*fc60*/  IMAD.U32 R2, RZ, RZ, UR44 ;  /* 0x0000002cff027e24 */ /* 0x002fca000f8e00ff */
[----:B------:R-:W-:-:S13]  /*fc70*/  ISETP.NE.AND P6, PT, R2, 0x3, PT ;  /* 0x000000030200780c */ /* 0x000fda0003fc5270 */
[----:B------:R-:W-:Y:S05]  /*fc80*/  @!P6 BRA `(.L_x_303) ;  /* 0x000000000004e947 */ /* 0x000fea0003800000 */
[----:B------:R-:W-:Y:S01]  /*fc90*/  BPT.TRAP 0x1 ;  /* 0x000000040000795c */ /* 0x000fe20000300000 */
.L_x_303:
[----:B------:R1:W-:Y:S01]  /*fca0*/  SYNCS.ARRIVE.TRANS64.A1T0 RZ, [R0+URZ+0x22870], RZ ;  /* 0x022870ff00ff79a7 */ /* 0x0003e2000810003f */
[----:B------:R-:W-:Y:S05]  /*fcb0*/  @!P6 BRA `(.L_x_304) ;  /* 0x000000000004e947 */ /* 0x000fea0003800000 */
[----:B------:R-:W-:Y:S01]  /*fcc0*/  BPT.TRAP 0x1 ;  /* 0x000000040000795c */ /* 0x000fe20000300000 */
.L_x_304:
[----:B------:R-:W2:Y:S01]  /*fcd0*/  SYNCS.PHASECHK.TRANS64.TRYWAIT P0, [R0+URZ+0x22840], R24 ;  /* 0x02284018000075a7 */ /* 0x000ea2000800017f */
[----:B------:R-:W-:Y:S04]  /*fce0*/  BSSY B0, `(.L_x_305) ;  /* 0x0000002000007945 */ /* 0x000fe80003800000 */
[----:B--2---:R-:W-:Y:S05]  /*fcf0*/  @!P0 BRA `(.L_x_306) ;  /* 0x0000005000c48947 */ /* 0x004fea0003800000 */
.L_x_397:
[----:B------:R-:W-:Y:S05]  /*fd00*/  BSYNC B0 ;  /* 0x0000000000007941 */ /* 0x000fea0003800000 */
.L_x_305:
[----:B------:R-:W-:Y:S01]  /*fd10*/  ULDC.64 UR4, c[0x0][0x300] ;  /* 0x0000c00000047ab9 */ /* 0x000fe20000000a00 */
[----:B------:R-:W-:Y:S01]  /*fd20*/  ULDC.64 UR6, c[0x0][0x310] ;  /* 0x0000c40000067ab9 */ /* 0x000fe20000000a00 */
[----:B------:R-:W-:Y:S01]  /*fd30*/  IMAD R9, R21, UR4, RZ ;  /* 0x0000000415097c24 */ /* 0x000fe2000f8e02ff */
[----:B------:R-:W-:Y:S01]  /*fd40*/  ULDC.64 UR8, c[0x0][0x308] ;  /* 0x0000c20000087ab9 */ /* 0x000fe20000000a00 */
[C---:B------:R-:W-:Y:S01]  /*fd50*/  IMAD.WIDE.U32 R2, R8.reuse, UR4, RZ ;  /* 0x0000000408027c25 */ /* 0x040fe2000f8e00ff */
[----:B------:R-:W-:Y:S01]  /*fd60*/  ULDC.64 UR10, c[0x0][0x2e8] ;  /* 0x0000ba00000a7ab9 */ /* 0x000fe20000000a00 */
[----:B------:R-:W3:Y:S02]  /*fd70*/  LDC R11, c[0x0][0x2f4] ;  /* 0x0000bd00ff0b7b82 */ /* 0x000ee40000000800 */
[----:B------:R-:W-:Y:S02]  /*fd80*/  IMAD R9, R8, UR5, R9 ;  /* 0x0000000508097c24 */ /* 0x000fe4000f8e0209 */
[----:B------:R-:W-:-:S02]  /*fd90*/  IMAD R22, R22, UR6, RZ ;  /* 0x0000000616167c24 */ /* 0x000fc4000f8e02ff */
[----:B------:R-:W-:Y:S02]  /*fda0*/  IMAD.IADD R3, R3, 0x1, R9 ;  /* 0x0000000103037824 */ /* 0x000fe400078e0209 */
[C---:B------:R-:W-:Y:S02]  /*fdb0*/  IMAD R22, R7.reuse, UR7, R22 ;  /* 0x0000000707167c24 */ /* 0x040fe4000f8e0216 */
[----:B------:R-:W-:-:S04]  /*fdc0*/  IMAD.WIDE.U32 R2, R7, UR6, R2 ;  /* 0x0000000607027c25 */ /* 0x000fc8000f8e0002 */
[----:B------:R-:W-:Y:S02]  /*fdd0*/  IMAD.IADD R3, R3, 0x1, R22 ;  /* 0x0000000103037824 */ /* 0x000fe400078e0216 */
[C---:B------:R-:W-:Y:S02]  /*fde0*/  IMAD R9, R17.reuse, UR9, RZ ;  /* 0x0000000911097c24 */ /* 0x040fe4000f8e02ff */
[----:B------:R-:W-:-:S04]  /*fdf0*/  IMAD.WIDE.U32 R2, R17, UR8, R2 ;  /* 0x0000000811027c25 */ /* 0x000fc8000f8e0002 */
[----:B------:R-:W-:Y:S01]  /*fe00*/  IMAD R23, R23, UR4, RZ ;  /* 0x0000000417177c24 */ /* 0x000fe2000f8e02ff */
[----:B------:R-:W-:Y:S02]  /*fe10*/  IADD3 R8, P0, R2, UR10, RZ ;  /* 0x0000000a02087c10 */ /* 0x000fe4000ff1e0ff */
[----:B---3--:R-:W-:Y:S01]  /*fe20*/  ISETP.GE.AND P2, PT, R29, R11, PT ;  /* 0x0000000b1d00720c */ /* 0x008fe20003f46270 */
[C---:B------:R-:W-:Y:S01]  /*fe30*/  IMAD R10, R6.reuse, UR5, R23 ;  /* 0x00000005060a7c24 */ /* 0x040fe2000f8e0217 */
[----:B------:R-:W-:Y:S01]  /*fe40*/  IADD3.X R7, R3, UR11, R9, P0, !PT ;  /* 0x0000000b03077c10 */ /* 0x000fe200087fe409 */
[----:B------:R-:W-:Y:S01]  /*fe50*/  IMAD.WIDE.U32 R2, R6, UR4, RZ ;  /* 0x0000000406027c25 */ /* 0x000fe2000f8e00ff */
[----:B------:R-:W-:-:S03]  /*fe60*/  UMOV UR4, 0xffffffff ;  /* 0xffffffff00047882 */ /* 0x000fc60000000000 */
[----:B------:R-:W-:Y:S02]  /*fe70*/  IMAD.IADD R3, R3, 0x1, R10 ;  /* 0x0000000103037824 */ /* 0x000fe400078e020a */
[----:B------:R-:W-:Y:S02]  /*fe80*/  IMAD R6, R25, UR6, RZ ;  /* 0x0000000619067c24 */ /* 0x000fe4000f8e02ff */
[----:B------:R-:W-:-:S04]  /*fe90*/  IMAD.WIDE.U32 R2, R5, UR6, R2 ;  /* 0x0000000605027c25 */ /* 0x000fc8000f8e0002 */
[----:B------:R-:W-:-:S04]  /*fea0*/  IMAD R6, R5, UR7, R6 ;  /* 0x0000000705067c24 */ /* 0x000fc8000f8e0206 */
[----:B------:R-:W-:Y:S02]  /*feb0*/  IMAD.IADD R3, R3, 0x1, R6 ;  /* 0x0000000103037824 */ /* 0x000fe400078e0206 */
[----:B------:R-:W-:-:S03]  /*fec0*/  IMAD.WIDE.U32 R2, R17, UR8, R2 ;  /* 0x0000000811027c25 */ /* 0x000fc6000f8e0002 */
[----:B------:R-:W-:-:S04]  /*fed0*/  IADD3 R6, P0, R2, UR10, RZ ;  /* 0x0000000a02067c10 */ /* 0x000fc8000ff1e0ff */
[----:B------:R-:W-:Y:S01]  /*fee0*/  IADD3.X R5, R9, UR11, R3, P0, !PT ;  /* 0x0000000b09057c10 */ /* 0x000fe200087fe403 */
[----:B------:R-:W-:Y:S08]  /*fef0*/  BRA.DIV UR4, `(.L_x_307) ;  /* 0x0000005204587947 */ /* 0x000ff0000b800000 */
[----:B------:R-:W3:Y:S01]  /*ff00*/  SHFL.IDX PT, R14, R8, RZ, 0x181f ;  /* 0x00181fff080e7589 */ /* 0x000ee200000e0000 */
[C---:B------:R-:W-:Y:S02]  /*ff10*/  LOP3.LUT P6, RZ, R28.reuse, 0x80, RZ, 0xc0, !PT ;  /* 0x000000801cff7812 */ /* 0x040fe400078cc0ff */
[----:B------:R-:W-:Y:S01]  /*ff20*/  P2R R9, PR, RZ, 0x2 ;  /* 0x00000002ff097803 */ /* 0x000fe20000000000 */
[----:B------:R-:W4:Y:S01]  /*ff30*/  SHFL.IDX PT, R2, R7, RZ, 0x181f ;  /* 0x00181fff07027589 */ /* 0x000f2200000e0000 */
[----:B------:R-:W-:-:S09]  /*ff40*/  LOP3.LUT P1, RZ, R28, 0x10, RZ, 0xc0, !PT ;  /* 0x000000101cff7812 */ /* 0x000fd2000782c0ff */
[----:B---3--:R-:W-:Y:S02]  /*ff50*/  @P6 IADD3 R10, P0, R29, R14, RZ ;  /* 0x0000000e1d0a6210 */ /* 0x008fe40007f1e0ff */
[----:B------:R-:W3:Y:S03]  /*ff60*/  SHFL.IDX PT, R14, R8, 0x1, 0x181f ;  /* 0x00381f00080e7f89 */ /* 0x000ee600000e0000 */
[----:B----4-:R-:W-:Y:S02]  /*ff70*/  @P6 IMAD.X R3, RZ, RZ, R2, P0 ;  /* 0x000000ffff036224 */ /* 0x010fe400000e0602 */
[----:B------:R-:W-:-:S05]  /*ff80*/  @P6 IMAD.MOV.U32 R2, RZ, RZ, R10 ;  /* 0x000000ffff026224 */ /* 0x000fca00078e000a */
[----:B------:R4:W-:Y:S01]  /*ff90*/  @P6 LDGSTS.E.BYPASS.LTC128B.128 [R4+0x18400], desc[UR50][R2.64], !P2 ;  /* 0x1840000002046fae */ /* 0x0009e2000d101d72 */
[----:B------:R-:W-:-:S03]  /*ffa0*/  LOP3.LUT P6, RZ, R28, 0x100, RZ, 0xc0, !PT ;  /* 0x000001001cff7812 */ /* 0x000fc600078cc0ff */
[----:B----4-:R-:W4:Y:S01]  /*ffb0*/  SHFL.IDX PT, R2, R7, 0x1, 0x181f ;  /* 0x00381f0007027f89 */ /* 0x010f2200000e0000 */
[----:B---3--:R-:W-:-:S03]  /*ffc0*/  @P1 IADD3 R10, P0, R29, R14, RZ ;  /* 0x0000000e1d0a1210 */ /* 0x008fc60007f1e0ff */
[----:B------:R-:W3:Y:S02]  /*ffd0*/  SHFL.IDX PT, R14, R8, 0x2, 0x181f ;  /* 0x00581f00080e7f89 */ /* 0x000ee400000e0000 */
[----:B----4-:R-:W-:Y:S02]  /*ffe0*/  @P1 IMAD.X R3, RZ, RZ, R2, P0 ;  /* 0x000000ffff031224 */ /* 0x010fe400000e0602 */
[----:B------:R-:W-:Y:S01]  /*fff0*/  @P1 IMAD.MOV.U32 R2, RZ, RZ, R10 ;  /* 0x000000ffff021224 */ /* 0x000fe200078e000a */
[----:B---3--:R-:W-:-:S04]  /*10000*/  @P5 IADD3 R14, P0, R29, R14, RZ ;  /* 0x0000000e1d0e5210 */ /* 0x008fc80007f1e0ff */
[----:B------:R3:W-:Y:S01]  /*10010*/  @P1 LDGSTS.E.BYPASS.LTC128B.128 [R4+0x18c00], desc[UR50][R2.64], !P2 ;  /* 0x18c0000002041fae */ /* 0x0007e2000d101d72 */
[----:B------:R-:W-:-:S03]  /*10020*/  ISETP.NE.AND P1, PT, R9, RZ, PT ;  /* 0x000000ff0900720c */ /* 0x000fc60003f25270 */
[----:B---3--:R-:W3:Y:S02]  /*10030*/  SHFL.IDX PT, R2, R7, 0x2, 0x181f ;  /* 0x00581f0007027f89 */ /* 0x008ee400000e0000 */
[----:B---3--:R-:W-:Y:S01]  /*10040*/  @P5 IADD3.X R9, RZ, R2, RZ, P0, !PT ;  /* 0x00000002ff095210 */ /* 0x008fe200007fe4ff */
[----:B------:R-:W-:Y:S02]  /*10050*/  @P5 IMAD.MOV.U32 R2, RZ, RZ, R14 ;  /* 0x000000ffff025224 */ /* 0x000fe400078e000e */
[----:B------:R-:W3:Y:S02]  /*10060*/  SHFL.IDX PT, R14, R8, 0x3, 0x181f ;  /* 0x00781f00080e7f89 */ /* 0x000ee400000e0000 */
[----:B------:R-:W-:-:S05]  /*10070*/  @P5 IMAD.MOV.U32 R3, RZ, RZ, R9 ;  /* 0x000000ffff035224 */ /* 0x000fca00078e0009 */
[----:B------:R4:W-:Y:S01]  /*10080*/  @P5 LDGSTS.E.BYPASS.LTC128B.128 [R4+0x19400], desc[UR50][R2.64], !P2 ;  /* 0x1940000002045fae */ /* 0x0009e2000d101d72 */
[----:B------:R-:W-:-:S03]  /*10090*/  LOP3.LUT P5, RZ, R28, 0x40, RZ, 0xc0, !PT ;  /* 0x000000401cff7812 */ /* 0x000fc600078ac0ff */
[----:B----4-:R-:W4:Y:S01]  /*100a0*/  SHFL.IDX PT, R2, R7, 0x3, 0x181f ;  /* 0x00781f0007027f89 */ /* 0x010f2200000e0000 */
[----:B---3--:R-:W-:-:S05]  /*100b0*/  @P4 IADD3 R14, P0, R29, R14, RZ ;  /* 0x0000000e1d0e4210 */ /* 0x008fca0007f1e0ff */
[----:B----4-:R-:W-:Y:S02]  /*100c0*/  @P4 IMAD.X R9, RZ, RZ, R2, P0 ;  /* 0x000000ffff094224 */ /* 0x010fe400000e0602 */
[----:B------:R-:W-:Y:S02]  /*100d0*/  @P4 IMAD.MOV.U32 R2, RZ, RZ, R14 ;  /* 0x000000ffff024224 */ /* 0x000fe400078e000e */
[----:B------:R-:W-:Y:S01]  /*100e0*/  @P4 IMAD.MOV.U32 R3, RZ, RZ, R9 ;  /* 0x000000ffff034224 */ /* 0x000fe200078e0009 */
[----:B------:R-:W3:Y:S04]  /*100f0*/  SHFL.IDX PT, R14, R8, 0x4, 0x181f ;  /* 0x00981f00080e7f89 */ /* 0x000ee800000e0000 */
[----:B------:R4:W-:Y:S01]  /*10100*/  @P4 LDGSTS.E.BYPASS.LTC128B.128 [R4+0x19c00], desc[UR50][R2.64], !P2 ;  /* 0x19c0000002044fae */ /* 0x0009e2000d101d72 */
[----:B------:R-:W-:-:S03]  /*10110*/  LOP3.LUT P4, RZ, R28, 0x20, RZ, 0xc0, !PT ;  /* 0x000000201cff7812 */ /* 0x000fc6000788c0ff */
[----:B----4-:R-:W4:Y:S10]  /*10120*/  SHFL.IDX PT, R2, R7, 0x4, 0x181f ;  /* 0x00981f0007027f89 */ /* 0x010f3400000e0000 */
[----:B---3--:R-:W-:-:S05]  /*10130*/  @P4 IADD3 R14, P0, R29, R14, RZ ;  /* 0x0000000e1d0e4210 */ /* 0x008fca0007f1e0ff */
[----:B----4-:R-:W-:Y:S02]  /*10140*/  @P4 IMAD.X R9, RZ, RZ, R2, P0 ;  /* 0x000000ffff094224 */ /* 0x010fe400000e0602 */
[----:B------:R-:W-:Y:S02]  /*10150*/  @P4 IMAD.MOV.U32 R2, RZ, RZ, R14 ;  /* 0x000000ffff024224 */ /* 0x000fe400078e000e */
[----:B------:R-:W-:Y:S01]  /*10160*/  @P4 IMAD.MOV.U32 R3, RZ, RZ, R9 ;  /* 0x000000ffff034224 */ /* 0x000fe200078e0009 */
[----:B------:R-:W3:Y:S04]  /*10170*/  SHFL.IDX PT, R14, R8, 0x5, 0x181f ;  /* 0x00b81f00080e7f89 */ /* 0x000ee800000e0000 */
[----:B------:R4:W-:Y:S04]  /*10180*/  @P4 LDGSTS.E.BYPASS.LTC128B.128 [R4+0x1a400], desc[UR50][R2.64], !P2 ;  /* 0x1a40000002044fae */ /* 0x0009e8000d101d72 */
[----:B----4-:R-:W4:Y:S01]  /*10190*/  SHFL.IDX PT, R2, R7, 0x5, 0x181f ;  /* 0x00b81f0007027f89 */ /* 0x010f2200000e0000 */
[----:B---3--:R-:W-:-:S05]  /*101a0*/  @P5 IADD3 R14, P0, R29, R14, RZ ;  /* 0x0000000e1d0e5210 */ /* 0x008fca0007f1e0ff */
[----:B----4-:R-:W-:Y:S02]  /*101b0*/  @P5 IMAD.X R9, RZ, RZ, R2, P0 ;  /* 0x000000ffff095224 */ /* 0x010fe400000e0602 */
[----:B------:R-:W-:Y:S02]  /*101c0*/  @P5 IMAD.MOV.U32 R2, RZ, RZ, R14 ;  /* 0x000000ffff025224 */ /* 0x000fe400078e000e */
[----:B------:R-:W-:Y:S01]  /*101d0*/  @P5 IMAD.MOV.U32 R3, RZ, RZ, R9 ;  /* 0x000000ffff035224 */ /* 0x000fe200078e0009 */
[----:B------:R-:W3:Y:S04]  /*101e0*/  SHFL.IDX PT, R14, R8, 0x6, 0x181f ;  /* 0x00d81f00080e7f89 */ /* 0x000ee800000e0000 */
[----:B------:R4:W-:Y:S04]  /*101f0*/  @P5 LDGSTS.E.BYPASS.LTC128B.128 [R4+0x1ac00], desc[UR50][R2.64], !P2 ;  /* 0x1ac0000002045fae */ /* 0x0009e8000d101d72 */
[----:B----4-:R-:W4:Y:S04]  /*10200*/  SHFL.IDX PT, R2, R7, 0x6, 0x181f ;  /* 0x00d81f0007027f89 */ /* 0x010f2800000e0000 */
[----:B------:R-:W-:Y:S01]  /*10210*/  SHFL.IDX PT, R7, R7, 0x7, 0x181f ;  /* 0x00f81f0007077f89 */ /* 0x000fe200000e0000 */
[----:B---3--:R-:W-:-:S04]  /*10220*/  @P6 IADD3 R14, P0, R29, R14, RZ ;  /* 0x0000000e1d0e6210 */ /* 0x008fc80007f1e0ff */
[----:B----4-:R-:W-:Y:S01]  /*10230*/  @P6 IADD3.X R9, RZ, R2, RZ, P0, !PT ;  /* 0x00000002ff096210 */ /* 0x010fe200007fe4ff */
[----:B------:R-:W-:Y:S02]  /*10240*/  @P6 IMAD.MOV.U32 R2, RZ, RZ, R14 ;  /* 0x000000ffff026224 */ /* 0x000fe400078e000e */
[----:B------:R-:W3:Y:S02]  /*10250*/  SHFL.IDX PT, R14, R8, 0x7, 0x181f ;  /* 0x00f81f00080e7f89 */ /* 0x000ee400000e0000 */
[----:B------:R-:W-:-:S05]  /*10260*/  @P6 IMAD.MOV.U32 R3, RZ, RZ, R9 ;  /* 0x000000ffff036224 */ /* 0x000fca00078e0009 */
[----:B------:R4:W-:Y:S01]  /*10270*/  @P6 LDGSTS.E.BYPASS.LTC128B.128 [R4+0x1b400], desc[UR50][R2.64], !P2 ;  /* 0x1b40000002046fae */ /* 0x0009e2000d101d72 */
[----:B---3--:R-:W-:-:S05]  /*10280*/  @P3 IADD3 R14, P0, R29, R14, RZ ;  /* 0x0000000e1d0e3210 */ /* 0x008fca0007f1e0ff */
[----:B------:R-:W-:Y:S02]  /*10290*/  @P3 IMAD.X R9, RZ, RZ, R7, P0 ;  /* 0x000000ffff093224 */ /* 0x000fe400000e0607 */
[----:B----4-:R-:W-:Y:S01]  /*102a0*/  @P3 IMAD.MOV.U32 R2, RZ, RZ, R14 ;  /* 0x000000ffff023224 */ /* 0x010fe200078e000e */
[----:B------:R-:W-:Y:S01]  /*102b0*/  SHFL.IDX PT, R7, R5, 0x1, 0x181f ;  /* 0x00381f0005077f89 */ /* 0x000fe200000e0000 */
[----:B------:R-:W-:-:S03]  /*102c0*/  @P3 IMAD.MOV.U32 R3, RZ, RZ, R9 ;  /* 0x000000ffff033224 */ /* 0x000fc600078e0009 */
[----:B------:R-:W3:Y:S04]  /*102d0*/  SHFL.IDX PT, R14, R6, RZ, 0x181f ;  /* 0x00181fff060e7589 */ /* 0x000ee800000e0000 */
[----:B------:R4:W-:Y:S04]  /*102e0*/  @P3 LDGSTS.E.BYPASS.LTC128B.128 [R4+0x1bc00], desc[UR50][R2.64], !P2 ;  /* 0x1bc0000002043fae */ /* 0x0009e8000d101d72 */
[----:B----4-:R-:W4:Y:S01]  /*102f0*/  SHFL.IDX PT, R2, R5, RZ, 0x181f ;  /* 0x00181fff05027589 */ /* 0x010f2200000e0000 */
[----:B---3--:R-:W-:-:S05]  /*10300*/  @P1 IADD3 R14, P0, R29, R14, RZ ;  /* 0x0000000e1d0e1210 */ /* 0x008fca0007f1e0ff */
[----:B----4-:R-:W-:Y:S02]  /*10310*/  @P1 IMAD.X R9, RZ, RZ, R2, P0 ;  /* 0x000000ffff091224 */ /* 0x010fe400000e0602 */
[----:B------:R-:W-:Y:S02]  /*10320*/  @P1 IMAD.MOV.U32 R2, RZ, RZ, R14 ;  /* 0x000000ffff021224 */ /* 0x000fe400078e000e */
[----:B------:R-:W-:Y:S01]  /*10330*/  @P1 IMAD.MOV.U32 R3, RZ, RZ, R9 ;  /* 0x000000ffff031224 */ /* 0x000fe200078e0009 */
[----:B------:R3:W4:Y:S04]  /*10340*/  SHFL.IDX PT, R14, R6, 0x1, 0x181f ;  /* 0x00381f00060e7f89 */ /* 0x00072800000e0000 */
[----:B------:R3:W-:Y:S02]  /*10350*/  @P1 LDGSTS.E.BYPASS.LTC128B.128 [R4+0x1c400], desc[UR50][R2.64], !P2 ;  /* 0x1c40000002041fae */ /* 0x0007e4000d101d72 */
.L_x_419:
[----:B------:R-:W-:-:S13]  /*10360*/  LOP3.LUT P1, RZ, R28, 0x200, RZ, 0xc0, !PT ;  /* 0x000002001cff7812 */ /* 0x000fda000782c0ff */
[----:B---34-:R-:W-:-:S05]  /*10370*/  @P1 IADD3 R2, P0, R29, R14, RZ ;  /* 0x0000000e1d021210 */ /* 0x018fca0007f1e0ff */
[----:B------:R-:W-:Y:S01]  /*10380*/  @P1 IMAD.X R3, RZ, RZ, R7, P0 ;  /* 0x000000ffff031224 */ /* 0x000fe200000e0607 */
[----:B------:R-:W-:-:S04]  /*10390*/  PLOP3.LUT P0, PT, PT, PT, PT, 0x80, 0x0 ;  /* 0x000000000000781c */ /* 0x000fc80003f0f070 */
[----:B------:R-:W-:Y:S01]  /*103a0*/  @!PT LDS RZ, [RZ] ;  /* 0x00000000fffff984 */ /* 0x000fe20000000800 */
[----:B------:R-:W-:Y:S01]  /*103b0*/  @!PT LDS RZ, [RZ] ;  /* 0x00000000fffff984 */ /* 0x000fe20000000800 */
[----:B------:R-:W-:Y:S01]  /*103c0*/  @!PT LDS RZ, [RZ] ;  /* 0x00000000fffff984 */ /* 0x000fe20000000800 */
[----:B------:R3:W-:Y:S01]  /*103d0*/  @P1 LDGSTS.E.BYPASS.LTC128B.128 [R4+0x1cc00], desc[UR50][R2.64], !P2 ;  /* 0x1cc0000002041fae */ /* 0x0007e2000d101d72 */
[----:B------:R-:W-:-:S08]  /*103e0*/  NOP ;  /* 0x0000000000007918 */ /* 0x000fd00000000000 */
.L_x_308:
[----:B------:R-:W-:Y:S02]  /*103f0*/  PLOP3.LUT P1, PT, P1, P0, PT, 0xa2, 0x0 ;  /* 0x000000000000781c */ /* 0x000fe40000f21472 */
[----:B------:R-:W-:-:S08]  /*10400*/  @P0 R2UR P1, UR4, R0 ;  /* 0x00000000000402ca */ /* 0x000fd00000020000 */
[----:B------:R-:W-:-:S05]  /*10410*/  @P0 PLOP3.LUT P0, PT, P1, PT, PT, 0x80, 0x0 ;  /* 0x000000000000081c */ /* 0x000fca0000f0f070 */
[----:B------:R-:W-:Y:S01]  /*10420*/  @!P1 SYNCS.ARRIVE.TRANS64.RED.A0T1 RZ, [UR4+0x22830], RZ ;  /* 0x022830ffffff99a7 */ /* 0x000fe20008200404 */
[----:B------:R-:W-:Y:S07]  /*10430*/  @!P1 ARRIVES.LDGSTSBAR.64.TRANSCNT [UR4+0x22830] ;  /* 0x02283000ff0099b0 */ /* 0x000fee0008000a84 */
[----:B------:R-:W-:Y:S05]  /*10440*/  @P0 BRA.U.ANY `(.L_x_308) ;  /* 0xfffffffd00e80947 */ /* 0x000fea000393ffff */
[----:B------:R-:W-:Y:S01]  /*10450*/  NOP ;  /* 0x0000000000007918 */ /* 0x000fe20000000000 */
[----:B---3--:R-:W-:-:S05]  /*10460*/  IMAD.U32 R2, RZ, RZ, UR44 ;  /* 0x0000002cff027e24 */ /* 0x008fca000f8e00ff */
[----:B------:R-:W-:-:S13]  /*10470*/  ISETP.NE.AND P2, PT, R2, 0x3, PT ;  /* 0x000000030200780c */ /* 0x000fda0003f45270 */
[----:B------:R-:W-:Y:S05]  /*10480*/  @!P2 BRA `(.L_x_309) ;  /* 0x000000000004a947 */ /* 0x000fea0003800000 */
[----:B------:R-:W-:Y:S01]  /*10490*/  BPT.TRAP 0x1 ;  /* 0x000000040000795c */ /* 0x000fe20000300000 */
.L_x_309:
[----:B------:R3:W-:Y:S02]  /*104a0*/  SYNCS.ARRIVE.TRANS64.A1T0 RZ, [R0+URZ+0x22830], RZ ;  /* 0x022830ff00ff79a7 */ /* 0x0007e4000810003f */
[----:B------:R-:W-:Y:S05]  /*104b0*/  WARPSYNC.ALL ;  /* 0x0000000000007948 */ /* 0x000fea0003800000 */
[----:B0123--:R-:W-:Y:S01]  /*104c0*/  VIADD R0, R16, 0x14400 ;  /* 0x0001440010007836 */ /* 0x00ffe20000000000 */
[----:B------:R-:W-:Y:S01]  /*104d0*/  USHF.R.S32.HI UR4, URZ, 0x1f, UR37 ;  /* 0x0000001f3f047899 */ /* 0x000fe20008011425 */
[----:B------:R-:W-:Y:S01]  /*104e0*/  BAR.SYNC.DEFER_BLOCKING 0x8, 0x180 ;  /* 0x0206000000007b1d */ /* 0x000fe20000010000 */
[----:B------:R-:W-:Y:S02]  /*104f0*/  UISETP.NE.AND UP0, UPT, UR48, URZ, UPT ;  /* 0x0000003f3000728c */ /* 0x000fe4000bf05270 */
[----:B------:R-:W-:-:S02]  /*10500*/  LOP3.LUT P0, RZ, R0, 0x3ff, RZ, 0xc0, !PT ;  /* 0x000003ff00ff7812 */ /* 0x000fc4000780c0ff */
[----:B------:R-:W-:Y:S01]  /*10510*/  USEL UR43, UR43, URZ, !UP0 ;  /* 0x0000003f2b2b7287 */ /* 0x000fe2000c000000 */
[----:B------:R-:W-:Y:S01]  /*10520*/  BSSY B6, `(.L_x_310) ;  /* 0x0000018000067945 */ /* 0x000fe20003800000 */
[----:B------:R-:W-:Y:S01]  /*10530*/  ULDC.64 UR6, c[0x0][0x298] ;  /* 0x0000a60000067ab9 */ /* 0x000fe20000000a00 */
[----:B------:R-:W-:Y:S02]  /*10540*/  USEL UR42, UR42, URZ, !UP0 ;  /* 0x0000003f2a2a7287 */ /* 0x000fe4000c000000 */
[----:B------:R-:W-:Y:S02]  /*10550*/  UIMAD UR4, UR4, UR6, URZ ;  /* 0x00000006040472a4 */ /* 0x000fe4000f8e023f */
[----:B------:R-:W-:Y:S02]  /*10560*/  UIMAD.WIDE.U32 UR38, UR37, UR6, URZ ;  /* 0x00000006252672a5 */ /* 0x000fe4000f8e003f */
[----:B------:R-:W-:-:S04]  /*10570*/  UIMAD UR37, UR37, UR7, UR4 ;  /* 0x00000007252572a4 */ /* 0x000fc8000f8e0204 */
[----:B------:R-:W-:Y:S01]  /*10580*/  UIADD3 UR37, UR39, UR37, URZ ;  /* 0x0000002527257290 */ /* 0x000fe2000fffe03f */
[----:B------:R-:W-:Y:S11]  /*10590*/  @!P0 BRA `(.L_x_311) ;  /* 0x0000000000408947 */ /* 0x000ff60003800000 */
[----:B------:R-:W-:Y:S01]  /*105a0*/  MOV R2, 0x0 ;  /* 0x0000000000027802 */ /* 0x000fe20000000f00 */
[----:B------:R-:W-:Y:S01]  /*105b0*/  ULDC.64 UR6, c[0x4][0x98] ;  /* 0x0100260000067ab9 */ /* 0x000fe20000000a00 */
[----:B------:R-:W-:Y:S01]  /*105c0*/  ULDC.64 UR8, c[0x4][0xa0] ;  /* 0x0100280000087ab9 */ /* 0x000fe20000000a00 */
[----:B------:R-:W-:Y:S01]  /*105d0*/  ULDC.64 UR4, c[0x4][0x28] ;  /* 0x01000a0000047ab9 */ /* 0x000fe20000000a00 */
[----:B------:R-:W-:Y:S01]  /*105e0*/  MOV R4, UR6 ;  /* 0x0000000600047c02 */ /* 0x000fe20008000f00 */
[----:B------:R-:W-:Y:S01]  /*105f0*/  IMAD.U32 R5, RZ, RZ, UR7 ;  /* 0x00000007ff057e24 */ /* 0x000fe2000f8e00ff */
        /* <DEDUP_REMOVED lines=10> */
.L_x_311:
[----:B------:R-:W-:Y:S05]  /*106a0*/  BSYNC B6 ;  /* 0x0000000000067941 */ /* 0x000fea0003800000 */
.L_x_310:
[----:B------:R-:W2:Y:S01]  /*106b0*/  LDL.LU R18, [R1+0x4] ;  /* 0x0000040001127983 */ /* 0x000ea20000300800 */
[----:B------:R-:W0:Y:S01]  /*106c0*/  LDC R5, c[0x0][0x448] ;  /* 0x00011200ff057b82 */ /* 0x000e220000000800 */
[----:B------:R-:W1:Y:S01]  /*106d0*/  S2R R2, SR_TID.X ;  /* 0x0000000000027919 */ /* 0x000e620000002100 */
[----:B------:R-:W-:Y:S01]  /*106e0*/  R2UR UR8, R17 ;  /* 0x00000000110872ca */ /* 0x000fe200000e0000 */
[----:B------:R-:W-:Y:S01]  /*106f0*/  ULDC.64 UR6, c[0x0][0x2d8] ;  /* 0x0000b60000067ab9 */ /* 0x000fe20000000a00 */
[----:B------:R3:W5:Y:S01]  /*10700*/  LDL R10, [R1+0x20] ;  /* 0x00002000010a7983 */ /* 0x0007620000100800 */
[----:B0-----:R-:W-:Y:S02]  /*10710*/  ISETP.NE.AND P0, PT, R5, 0x1, PT ;  /* 0x000000010500780c */ /* 0x001fe40003f05270 */
[----:B------:R-:W-:Y:S02]  /*10720*/  R2UR UR10, R17 ;  /* 0x00000000110a72ca */ /* 0x000fe400000e0000 */
[----:B-1----:R-:W-:-:S09]  /*10730*/  LOP3.LUT R19, R2, 0x7f, RZ, 0xc0, !PT ;  /* 0x0000007f02137812 */ /* 0x002fd200078ec0ff */
[----:B------:R-:W0:Y:S01]  /*10740*/  @P0 LDC R3, c[0x0][0x44c] ;  /* 0x00011300ff030b82 */ /* 0x000e220000000800 */
[----:B------:R-:W-:Y:S01]  /*10750*/  IMAD.SHL.U32 R2, R2, 0x10, RZ ;  /* 0x0000001002027824 */ /* 0x000fe200078e00ff */
[----:B------:R-:W-:-:S06]  /*10760*/  SHF.R.U32.HI R19, RZ, 0x3, R19 ;  /* 0x00000003ff137819 */ /* 0x000fcc0000011613 */
[----:B------:R-:W1:Y:S01]  /*10770*/  @P0 LDC R6, c[0x0][0x450] ;  /* 0x00011400ff060b82 */ /* 0x000e620000000800 */
[----:B------:R-:W-:Y:S01]  /*10780*/  LOP3.LUT R2, R19, 0x70, R2, 0xf8, !PT ;  /* 0x0000007013027812 */ /* 0x000fe200078ef802 */
[----:B------:R-:W-:Y:S01]  /*10790*/  UMOV UR4, UR38 ;  /* 0x0000002600047c82 */ /* 0x000fe20008000000 */
[----:B------:R-:W-:Y:S02]  /*107a0*/  UMOV UR5, UR37 ;  /* 0x0000002500057c82 */ /* 0x000fe40008000000 */
[----:B------:R-:W-:-:S03]  /*107b0*/  UIMAD.WIDE.U32 UR4, UR8, UR6, UR4 ;  /* 0x00000006080472a5 */ /* 0x000fc6000f8e0004 */
[----:B------:R-:W-:Y:S02]  /*107c0*/  ULDC.64 UR8, c[0x0][0x2e0] ;  /* 0x0000b80000087ab9 */ /* 0x000fe40000000a00 */
[----:B------:R-:W-:Y:S02]  /*107d0*/  UIMAD UR6, UR42, UR8, URZ ;  /* 0x000000082a0672a4 */ /* 0x000fe4000f8e023f */
[----:B------:R-:W-:Y:S02]  /*107e0*/  UIMAD UR5, UR10, UR7, UR5 ;  /* 0x000000070a0572a4 */ /* 0x000fe4000f8e0205 */
[----:B------:R-:W-:Y:S02]  /*107f0*/  UIMAD UR6, UR43, UR9, UR6 ;  /* 0x000000092b0672a4 */ /* 0x000fe4000f8e0206 */
[----:B------:R-:W-:-:S04]  /*10800*/  UIMAD.WIDE.U32 UR4, UR43, UR8, UR4 ;  /* 0x000000082b0472a5 */ /* 0x000fc8000f8e0004 */
[----:B------:R-:W-:-:S03]  /*10810*/  UIADD3 UR5, UR5, UR6, URZ ;  /* 0x0000000605057290 */ /* 0x000fc6000fffe03f */
[----:B------:R-:W-:Y:S02]  /*10820*/  ULDC.64 UR6, c[0x0][0x2d0] ;  /* 0x0000b40000067ab9 */ /* 0x000fe40000000a00 */
[----:B------:R-:W-:Y:S01]  /*10830*/  MOV R11, UR6 ;  /* 0x00000006000b7c02 */ /* 0x000fe20008000f00 */
[----:B--2---:R-:W-:-:S05]  /*10840*/  IMAD.SHL.U32 R4, R18, 0x80, RZ ;  /* 0x0000008012047824 */ /* 0x004fca00078e00ff */
[----:B------:R-:W-:-:S05]  /*10850*/  LOP3.LUT R0, R2, R4, RZ, 0xfc, !PT ;  /* 0x0000000402007212 */ /* 0x000fca00078efcff */
[----:B0-----:R-:W-:Y:S01]  /*10860*/  @P0 IMAD.HI.U32 R3, R0, R3, RZ ;  /* 0x0000000300030227 */ /* 0x001fe200078e00ff */
[----:B------:R-:W0:Y:S03]  /*10870*/  S2R R18, SR_TID.X ;  /* 0x0000000000127919 */ /* 0x000e260000002100 */
[----:B------:R-:W-:Y:S01]  /*10880*/  IMAD.MOV.U32 R2, RZ, RZ, R0 ;  /* 0x000000ffff027224 */ /* 0x000fe200078e0000 */
[----:B-1----:R-:W-:-:S04]  /*10890*/  @P0 SHF.R.U32.HI R2, RZ, R6, R3 ;  /* 0x00000006ff020219 */ /* 0x002fc80000011603 */
[--C-:B------:R-:W-:Y:S01]  /*108a0*/  SHF.R.S32.HI R3, RZ, 0x1f, R2.reuse ;  /* 0x0000001fff037819 */ /* 0x100fe20000011402 */
[----:B------:R-:W-:-:S04]  /*108b0*/  IMAD.MOV R7, RZ, RZ, -R2 ;  /* 0x000000ffff077224 */ /* 0x000fc800078e0a02 */
[----:B------:R-:W-:Y:S02]  /*108c0*/  IMAD R3, R3, UR6, RZ ;  /* 0x0000000603037c24 */ /* 0x000fe4000f8e02ff */
[----:B------:R-:W-:Y:S02]  /*108d0*/  IMAD R7, R5, R7, R0 ;  /* 0x0000000705077224 */ /* 0x000fe400078e0200 */
[C---:B------:R-:W-:Y:S02]  /*108e0*/  IMAD R9, R2.reuse, UR7, R3 ;  /* 0x0000000702097c24 */ /* 0x040fe4000f8e0203 */
[----:B------:R-:W-:Y:S01]  /*108f0*/  IMAD.WIDE.U32 R2, R2, R11, UR4 ;  /* 0x0000000402027e25 */ /* 0x000fe2000f8e000b */
[----:B------:R-:W-:Y:S01]  /*10900*/  SHF.R.S32.HI R0, RZ, 0x1f, R7 ;  /* 0x0000001fff007819 */ /* 0x000fe20000011407 */
[----:B------:R-:W-:Y:S02]  /*10910*/  ULDC.64 UR4, c[0x0][0x2c8] ;  /* 0x0000b20000047ab9 */ /* 0x000fe40000000a00 */
[----:B------:R-:W-:-:S02]  /*10920*/  IMAD.IADD R3, R3, 0x1, R9 ;  /* 0x0000000103037824 */ /* 0x000fc400078e0209 */
[----:B------:R-:W-:Y:S02]  /*10930*/  IMAD R0, R0, UR4, RZ ;  /* 0x0000000400007c24 */ /* 0x000fe4000f8e02ff */
[----:B------:R-:W-:-:S04]  /*10940*/  IMAD.WIDE.U32 R2, R7, UR4, R2 ;  /* 0x0000000407027c25 */ /* 0x000fc8000f8e0002 */
[----:B------:R-:W-:Y:S01]  /*10950*/  IMAD R7, R7, UR5, R0 ;  /* 0x0000000507077c24 */ /* 0x000fe2000f8e0200 */
[----:B------:R-:W-:Y:S02]  /*10960*/  ULDC.64 UR4, c[0x0][0x280] ;  /* 0x0000a00000047ab9 */ /* 0x000fe40000000a00 */
[----:B------:R-:W-:Y:S01]  /*10970*/  IADD3 R0, P0, R2, UR4, RZ ;  /* 0x0000000402007c10 */ /* 0x000fe2000ff1e0ff */
[----:B------:R-:W-:-:S03]  /*10980*/  ULDC UR4, c[0x0][0x2b8] ;  /* 0x0000ae0000047ab9 */ /* 0x000fc60000000800 */
[----:B------:R-:W-:Y:S02]  /*10990*/  IADD3.X R6, R3, UR5, R7, P0, !PT ;  /* 0x0000000503067c10 */ /* 0x000fe400087fe407 */
[----:B------:R-:W-:Y:S01]  /*109a0*/  ISETP.GE.AND P0, PT, R29, UR4, PT ;  /* 0x000000041d007c0c */ /* 0x000fe2000bf06270 */
[----:B------:R-:W-:Y:S01]  /*109b0*/  UMOV UR4, 0xffffffff ;  /* 0xffffffff00047882 */ /* 0x000fe20000000000 */
[----:B0-----:R-:W-:-:S04]  /*109c0*/  LOP3.LUT R18, R18, 0x7f, RZ, 0xc0, !PT ;  /* 0x0000007f12127812 */ /* 0x001fc800078ec0ff */
[----:B------:R-:W-:Y:S01]  /*109d0*/  SHF.R.U32.HI R18, RZ, 0x3, R18 ;  /* 0x00000003ff127819 */ /* 0x000fe20000011612 */
[----:B---3--:R-:W-:Y:S06]  /*109e0*/  BRA.DIV UR4, `(.L_x_312) ;  /* 0x0000005204787947 */ /* 0x008fec000b800000 */
[----:B------:R-:W0:Y:S01]  /*109f0*/  SHFL.IDX PT, R14, R0, RZ, 0x181f ;  /* 0x00181fff000e7589 */ /* 0x000e2200000e0000 */
[----:B------:R-:W-:Y:S02]  /*10a00*/  IMAD R5, R5, UR41, RZ ;  /* 0x0000002905057c24 */ /* 0x000fe4000f8e02ff */
[----:B------:R-:W-:Y:S01]  /*10a10*/  IMAD.IADD R4, R18, 0x1, R4 ;  /* 0x0000000112047824 */ /* 0x000fe200078e0204 */
[----:B------:R-:W1:Y:S03]  /*10a20*/  SHFL.IDX PT, R2, R6, RZ, 0x181f ;  /* 0x00181fff06027589 */ /* 0x000e6600000e0000 */
[C---:B------:R-:W-:Y:S01]  /*10a30*/  VIADD R8, R4.reuse, 0x10 ;  /* 0x0000001004087836 */ /* 0x040fe20000000000 */
[----:B------:R-:W-:Y:S01]  /*10a40*/  ISETP.GE.AND P2, PT, R4, R5, PT ;  /* 0x000000050400720c */ /* 0x000fe20003f46270 */
[----:B------:R-:W-:-:S12]  /*10a50*/  SHFL.IDX PT, R7, R6, 0x1, 0x181f ;  /* 0x00381f0006077f89 */ /* 0x000fd800000e0000 */
[----:B0-----:R-:W-:-:S05]  /*10a60*/  @!P2 IADD3 R14, P1, R29, R14, RZ ;  /* 0x0000000e1d0ea210 */ /* 0x001fca0007f3e0ff */
[----:B-1----:R-:W-:Y:S02]  /*10a70*/  @!P2 IMAD.X R3, RZ, RZ, R2, P1 ;  /* 0x000000ffff03a224 */ /* 0x002fe400008e0602 */
[----:B------:R-:W-:Y:S02]  /*10a80*/  @!P2 IMAD.MOV.U32 R2, RZ, RZ, R14 ;  /* 0x000000ffff02a224 */ /* 0x000fe400078e000e */
[----:B------:R-:W0:Y:S04]  /*10a90*/  SHFL.IDX PT, R14, R0, 0x1, 0x181f ;  /* 0x00381f00000e7f89 */ /* 0x000e2800000e0000 */
[----:B-----5:R0:W-:Y:S01]  /*10aa0*/  @!P2 LDGSTS.E.BYPASS.LTC128B.128 [R10+0x14400], desc[UR50][R2.64], !P0 ;  /* 0x14400000020aafae */ /* 0x0201e2000c101d72 */
[----:B------:R-:W-:Y:S01]  /*10ab0*/  ISETP.GE.AND P2, PT, R8, R5, PT ;  /* 0x000000050800720c */ /* 0x000fe20003f46270 */
[----:B------:R-:W-:-:S12]  /*10ac0*/  VIADD R8, R4, 0x20 ;  /* 0x0000002004087836 */ /* 0x000fd80000000000 */
[----:B0-----:R-:W-:Y:S02]  /*10ad0*/  @!P2 IADD3 R2, P1, R29, R14, RZ ;  /* 0x0000000e1d02a210 */ /* 0x001fe40007f3e0ff */
[----:B------:R-:W0:Y:S03]  /*10ae0*/  SHFL.IDX PT, R14, R0, 0x2, 0x181f ;  /* 0x00581f00000e7f89 */ /* 0x000e2600000e0000 */
[----:B------:R-:W-:Y:S02]  /*10af0*/  @!P2 IMAD.X R3, RZ, RZ, R7, P1 ;  /* 0x000000ffff03a224 */ /* 0x000fe400008e0607 */
[----:B------:R-:W1:Y:S04]  /*10b00*/  SHFL.IDX PT, R7, R6, 0x2, 0x181f ;  /* 0x00581f0006077f89 */ /* 0x000e6800000e0000 */
[----:B------:R0:W-:Y:S01]  /*10b10*/  @!P2 LDGSTS.E.BYPASS.LTC128B.128 [R10+0x14c00], desc[UR50][R2.64], !P0 ;  /* 0x14c00000020aafae */ /* 0x0001e2000c101d72 */
[----:B------:R-:W-:Y:S01]  /*10b20*/  ISETP.GE.AND P2, PT, R8, R5, PT ;  /* 0x000000050800720c */ /* 0x000fe20003f46270 */
[----:B------:R-:W-:-:S12]  /*10b30*/  VIADD R8, R4, 0x30 ;  /* 0x0000003004087836 */ /* 0x000fd80000000000 */
[----:B0-----:R-:W-:Y:S02]  /*10b40*/  @!P2 IADD3 R2, P1, R29, R14, RZ ;  /* 0x0000000e1d02a210 */ /* 0x001fe40007f3e0ff */
[----:B------:R-:W0:Y:S03]  /*10b50*/  SHFL.IDX PT, R14, R0, 0x3, 0x181f ;  /* 0x00781f00000e7f89 */ /* 0x000e2600000e0000 */
[----:B-1----:R-:W-:Y:S02]  /*10b60*/  @!P2 IMAD.X R3, RZ, RZ, R7, P1 ;  /* 0x000000ffff03a224 */ /* 0x002fe400008e0607 */
[----:B------:R-:W1:Y:S04]  /*10b70*/  SHFL.IDX PT, R7, R6, 0x3, 0x181f ;  /* 0x00781f0006077f89 */ /* 0x000e6800000e0000 */
[----:B------:R0:W-:Y:S01]  /*10b80*/  @!P2 LDGSTS.E.BYPASS.LTC128B.128 [R10+0x15400], desc[UR50][R2.64], !P0 ;  /* 0x15400000020aafae */ /* 0x0001e2000c101d72 */
[----:B------:R-:W-:-:S02]  /*10b90*/  ISETP.GE.AND P2, PT, R8, R5, PT ;  /* 0x000000050800720c */ /* 0x000fc40003f46270 */
[----:B------:R-:W-:-:S11]  /*10ba0*/  IADD3 R8, R4, 0x40, RZ ;  /* 0x0000004004087810 */ /* 0x000fd60007ffe0ff */
[----:B0-----:R-:W-:Y:S02]  /*10bb0*/  @!P2 IADD3 R2, P1, R29, R14, RZ ;  /* 0x0000000e1d02a210 */ /* 0x001fe40007f3e0ff */
[----:B------:R-:W0:Y:S03]  /*10bc0*/  SHFL.IDX PT, R14, R0, 0x4, 0x181f ;  /* 0x00981f00000e7f89 */ /* 0x000e2600000e0000 */
[----:B-1----:R-:W-:Y:S02]  /*10bd0*/  @!P2 IMAD.X R3, RZ, RZ, R7, P1 ;  /* 0x000000ffff03a224 */ /* 0x002fe400008e0607 */
        /* <DEDUP_REMOVED lines=16> */
[----:B------:R-:W-:-:S03]  /*10ce0*/  ISETP.GE.AND P2, PT, R8, R5, PT ;  /* 0x000000050800720c */ /* 0x000fc60003f46270 */
[----:B------:R-:W2:Y:S10]  /*10cf0*/  SHFL.IDX PT, R6, R6, 0x7, 0x181f ;  /* 0x00f81f0006067f89 */ /* 0x000eb400000e0000 */
[----:B0-----:R-:W-:-:S02]  /*10d00*/  @!P2 IADD3 R2, P1, R29, R14, RZ ;  /* 0x0000000e1d02a210 */ /* 0x001fc40007f3e0ff */
[----:B------:R0:W3:Y:S03]  /*10d10*/  SHFL.IDX PT, R14, R0, 0x7, 0x181f ;  /* 0x00f81f00000e7f89 */ /* 0x0000e600000e0000 */
[----:B-1----:R-:W-:-:S05]  /*10d20*/  @!P2 IMAD.X R3, RZ, RZ, R7, P1 ;  /* 0x000000ffff03a224 */ /* 0x002fca00008e0607 */
[----:B------:R0:W-:Y:S03]  /*10d30*/  @!P2 LDGSTS.E.BYPASS.LTC128B.128 [R10+0x17400], desc[UR50][R2.64], !P0 ;  /* 0x17400000020aafae */ /* 0x0001e6000c101d72 */
.L_x_436:
[----:B------:R-:W-:-:S05]  /*10d40*/  VIADD R4, R4, 0x70 ;  /* 0x0000007004047836 */ /* 0x000fca0000000000 */
[----:B------:R-:W-:-:S13]  /*10d50*/  ISETP.GE.AND P1, PT, R4, R5, PT ;  /* 0x000000050400720c */ /* 0x000fda0003f26270 */
[----:B0--3--:R-:W-:-:S05]  /*10d60*/  @!P1 IADD3 R2, P2, R29, R14, RZ ;  /* 0x0000000e1d029210 */ /* 0x009fca0007f5e0ff */
[----:B--2---:R-:W-:-:S05]  /*10d70*/  @!P1 IMAD.X R3, RZ, RZ, R6, P2 ;  /* 0x000000ffff039224 */ /* 0x004fca00010e0606 */
[----:B------:R-:W-:Y:S01]  /*10d80*/  @!PT LDS RZ, [RZ] ;  /* 0x00000000fffff984 */ /* 0x000fe20000000800 */
[----:B------:R-:W-:Y:S01]  /*10d90*/  @!PT LDS RZ, [RZ] ;  /* 0x00000000fffff984 */ /* 0x000fe20000000800 */
[----:B------:R-:W-:Y:S01]  /*10da0*/  @!PT LDS RZ, [RZ] ;  /* 0x00000000fffff984 */ /* 0x000fe20000000800 */
[----:B------:R0:W-:Y:S01]  /*10db0*/  @!P1 LDGSTS.E.BYPASS.LTC128B.128 [R10+0x17c00], desc[UR50][R2.64], !P0 ;  /* 0x17c00000020a9fae */ /* 0x0001e2000c101d72 */
[----:B------:R-:W-:Y:S01]  /*10dc0*/  PLOP3.LUT P0, PT, PT, PT, PT, 0x80, 0x0 ;  /* 0x000000000000781c */ /* 0x000fe20003f0f070 */
[----:B------:R-:W-:-:S12]  /*10dd0*/  NOP ;  /* 0x0000000000007918 */ /* 0x000fd80000000000 */
.L_x_313:
[----:B------:R-:W-:Y:S02]  /*10de0*/  PLOP3.LUT P1, PT, P1, P0, PT, 0xa2, 0x0 ;  /* 0x000000000000781c */ /* 0x000fe40000f21472 */
[----:B------:R-:W-:-:S08]  /*10df0*/  @P0 R2UR P1, UR4, R16 ;  /* 0x00000000100402ca */ /* 0x000fd00000020000 */
[----:B------:R-:W-:-:S05]  /*10e00*/  @P0 PLOP3.LUT P0, PT, P1, PT, PT, 0x80, 0x0 ;  /* 0x000000000000081c */ /* 0x000fca0000f0f070 */
[----:B------:R-:W-:Y:S01]  /*10e10*/  @!P1 SYNCS.ARRIVE.TRANS64.RED.A0T1 RZ, [UR4+0x22800], RZ ;  /* 0x022800ffffff99a7 */ /* 0x000fe20008200404 */
[----:B------:R-:W-:Y:S07]  /*10e20*/  @!P1 ARRIVES.LDGSTSBAR.64.TRANSCNT [UR4+0x22800] ;  /* 0x02280000ff0099b0 */ /* 0x000fee0008000a84 */
[----:B------:R-:W-:Y:S05]  /*10e30*/  @P0 BRA.U.ANY `(.L_x_313) ;  /* 0xfffffffd00e80947 */ /* 0x000fea000393ffff */
[----:B0-----:R-:W2:Y:S02]  /*10e40*/  LDL.LU R2, [R1+0x24] ;  /* 0x0000240001027983 */ /* 0x001ea40000300800 */
[----:B--2---:R-:W-:-:S05]  /*10e50*/  VIADD R2, R2, 0x1 ;  /* 0x0000000102027836 */ /* 0x004fca0000000000 */
[----:B------:R0:W-:Y:S01]  /*10e60*/  STL [R1+0x24], R2 ;  /* 0x0000240201007387 */ /* 0x0001e20000100800 */
[----:B------:R-:W-:-:S04]  /*10e70*/  LEA.HI R0, R2, R2, RZ, 0x1 ;  /* 0x0000000202007211 */ /* 0x000fc800078f08ff */
[----:B------:R-:W-:-:S05]  /*10e80*/  LOP3.LUT R0, R0, 0xfffffffe, RZ, 0xc0, !PT ;  /* 0xfffffffe00007812 */ /* 0x000fca00078ec0ff */
[----:B------:R-:W-:-:S05]  /*10e90*/  IMAD.IADD R0, R2, 0x1, -R0 ;  /* 0x0000000102007824 */ /* 0x000fca00078e0a00 */
[----:B------:R-:W-:Y:S01]  /*10ea0*/  SHF.L.U32 R3, R0, 0x1f, RZ ;  /* 0x0000001f00037819 */ /* 0x000fe200000006ff */
[----:B------:R-:W-:Y:S01]  /*10eb0*/  NOP ;  /* 0x0000000000007918 */ /* 0x000fe20000000000 */
[----:B------:R0:W-:Y:S01]  /*10ec0*/  SYNCS.ARRIVE.TRANS64.A1T0 RZ, [R16+URZ+0x22800], RZ ;  /* 0x022800ff10ff79a7 */ /* 0x0001e2000810003f */
[----:B------:R-:W-:Y:S01]  /*10ed0*/  BSSY B0, `(.L_x_314) ;  /* 0x0000003000007945 */ /* 0x000fe20003800000 */
[----:B------:R-:W1:Y:S03]  /*10ee0*/  SYNCS.PHASECHK.TRANS64.TRYWAIT P0, [R16+URZ+0x22820], R3 ;  /* 0x02282003100075a7 */ /* 0x000e66000800017f */
[----:B01----:R-:W-:Y:S05]  /*10ef0*/  @!P0 BRA `(.L_x_315) ;  /* 0x0000005400688947 */ /* 0x003fea0003800000 */
.L_x_437:
[----:B------:R-:W-:Y:S05]  /*10f00*/  BSYNC B0 ;  /* 0x0000000000007941 */ /* 0x000fea0003800000 */
.L_x_314:
[----:B------:R-:W-:-:S06]  /*10f10*/  UIADD3 UR4, UR47, -0x2, URZ ;  /* 0xfffffffe2f047890 */ /* 0x000fcc000fffe03f */
[----:B------:R-:W-:-:S13]  /*10f20*/  ISETP.LE.AND P0, PT, R37, UR4, PT ;  /* 0x0000000425007c0c */ /* 0x000fda000bf03270 */
[----:B------:R-:W-:Y:S05]  /*10f30*/  @!P0 BRA `(.L_x_316) ;  /* 0x00000018001c8947 */ /* 0x000fea0003800000 */
[----:B------:R-:W-:Y:S01]  /*10f40*/  IMAD.MOV.U32 R22, RZ, RZ, R34 ;  /* 0x000000ffff167224 */ /* 0x000fe200078e0022 */
[----:B------:R-:W-:Y:S01]  /*10f50*/  MOV R31, UR4 ;  /* 0x00000004001f7c02 */ /* 0x000fe20008000f00 */
[----:B------:R-:W-:-:S07]  /*10f60*/  IMAD.MOV.U32 R21, RZ, RZ, R30 ;  /* 0x000000ffff157224 */ /* 0x000fce00078e001e */
.L_x_336:
[----:B01----:R-:W1:Y:S01]  /*10f70*/  LDC R2, c[0x0][0x430] ;  /* 0x00010c00ff027b82 */ /* 0x003e620000000800 */
[----:B------:R-:W2:Y:S01]  /*10f80*/  S2R R0, SR_TID.X ;  /* 0x0000000000007919 */ /* 0x000ea20000002100 */
[----:B------:R-:W-:Y:S01]  /*10f90*/  IMAD R9, R31, 0xa0, R35 ;  /* 0x000000a01f097824 */ /* 0x000fe200078e0223 */
[----:B------:R-:W-:Y:S05]  /*10fa0*/  YIELD ;  /* 0x0000000000007946 */ /* 0x000fea0003800000 */
[----:B------:R-:W3:Y:S01]  /*10fb0*/  S2R R5, SR_TID.X ;  /* 0x0000000000057919 */ /* 0x000ee20000002100 */
[----:B------:R-:W-:Y:S01]  /*10fc0*/  ULDC.64 UR4, c[0x0][0x428] ;  /* 0x00010a0000047ab9 */ /* 0x000fe20000000a00 */
[----:B------:R-:W-:Y:S01]  /*10fd0*/  ULDC.64 UR6, c[0x0][0x418] ;  /* 0x0001060000067ab9 */ /* 0x000fe20000000a00 */
[----:B-1----:R-:W-:-:S02]  /*10fe0*/  ISETP.NE.AND P0, PT, R2, 0x1, PT ;  /* 0x000000010200780c */ /* 0x002fc40003f05270 */
[----:B--2---:R-:W-:-:S11]  /*10ff0*/  LOP3.LUT R0, R0, 0x7f, RZ, 0xc0, !PT ;  /* 0x0000007f00007812 */ /* 0x004fd600078ec0ff */
[----:B0-----:R-:W0:Y:S01]  /*11000*/  @P0 LDC R3, c[0x0][0x434] ;  /* 0x00010d00ff030b82 */ /* 0x001e220000000800 */
[----:B------:R-:W-:Y:S01]  /*11010*/  SHF.R.U32.HI R2, RZ, 0x3, R0 ;  /* 0x00000003ff027819 */ /* 0x000fe20000011600 */
[C---:B---3--:R-:W-:Y:S01]  /*11020*/  IMAD.SHL.U32 R7, R5.reuse, 0x10, RZ ;  /* 0x0000001005077824 */ /* 0x048fe200078e00ff */
[----:B------:R-:W-:-:S05]  /*11030*/  LOP3.LUT R0, R5, 0x7f, RZ, 0xc0, !PT ;  /* 0x0000007f05007812 */ /* 0x000fca00078ec0ff */
[----:B------:R-:W1:Y:S01]  /*11040*/  @P0 LDC R4, c[0x0][0x438] ;  /* 0x00010e00ff040b82 */ /* 0x000e620000000800 */
[----:B------:R-:W-:Y:S02]  /*11050*/  LOP3.LUT R7, R2, 0x70, R7, 0xf8, !PT ;  /* 0x0000007002077812 */ /* 0x000fe400078ef807 */
[----:B------:R-:W-:-:S03]  /*11060*/  SHF.R.U32.HI R0, RZ, 0x3, R0 ;  /* 0x00000003ff007819 */ /* 0x000fc60000011600 */
[----:B------:R-:W-:Y:S02]  /*11070*/  IMAD.IADD R10, R7, 0x1, R9 ;  /* 0x00000001070a7824 */ /* 0x000fe400078e0209 */
[----:B------:R-:W2:Y:S01]  /*11080*/  @P0 LDC R6, c[0x0][0x434] ;  /* 0x00010d00ff060b82 */ /* 0x000ea20000000800 */
[----:B------:R-:W-:Y:S02]  /*11090*/  IMAD.SHL.U32 R7, R5, 0x10, RZ ;  /* 0x0000001005077824 */ /* 0x000fe400078e00ff */
[----:B------:R-:W-:-:S03]  /*110a0*/  IMAD R5, R36, UR4, RZ ;  /* 0x0000000424057c24 */ /* 0x000fc6000f8e02ff */
[----:B------:R-:W-:Y:S01]  /*110b0*/  LOP3.LUT R7, R0, 0x70, R7, 0xf8, !PT ;  /* 0x0000007000077812 */ /* 0x000fe200078ef807 */
[----:B------:R-:W-:Y:S01]  /*110c0*/  IMAD.MOV.U32 R0, RZ, RZ, R10 ;  /* 0x000000ffff007224 */ /* 0x000fe200078e000a */
[----:B------:R-:W3:Y:S01]  /*110d0*/  @P0 LDC R2, c[0x0][0x438] ;  /* 0x00010e00ff020b82 */ /* 0x000ee20000000800 */
[----:B0-----:R-:W-:Y:S01]  /*110e0*/  @P0 IMAD.HI.U32 R3, R10, R3, RZ ;  /* 0x000000030a030227 */ /* 0x001fe200078e00ff */
[----:B------:R-:W-:-:S04]  /*110f0*/  LOP3.LUT R7, R7, 0x80, RZ, 0xfc, !PT ;  /* 0x0000008007077812 */ /* 0x000fc800078efcff */
[C---:B------:R-:W-:Y:S01]  /*11100*/  ISETP.GT.U32.AND P1, PT, R7.reuse, 0x9f, PT ;  /* 0x0000009f0700780c */ /* 0x040fe20003f24070 */
[----:B------:R-:W-:Y:S01]  /*11110*/  IMAD.IADD R9, R7, 0x1, R9 ;  /* 0x0000000107097824 */ /* 0x000fe200078e0209 */
[----:B-1----:R-:W-:Y:S01]  /*11120*/  @P0 SHF.R.U32.HI R0, RZ, R4, R3 ;  /* 0x00000004ff000219 */ /* 0x002fe20000011603 */
[----:B------:R-:W-:Y:S02]  /*11130*/  IMAD R4, R32, UR5, R5 ;  /* 0x0000000520047c24 */ /* 0x000fe4000f8e0205 */
[----:B------:R-:W-:Y:S02]  /*11140*/  IMAD.MOV.U32 R11, RZ, RZ, R9 ;  /* 0x000000ffff0b7224 */ /* 0x000fe400078e0009 */
[----:B--2---:R-:W-:-:S05]  /*11150*/  @P0 IMAD.HI.U32 R3, R9, R6, RZ ;  /* 0x0000000609030227 */ /* 0x004fca00078e00ff */
[----:B---3--:R-:W-:Y:S01]  /*11160*/  @P0 SHF.R.U32.HI R11, RZ, R2, R3 ;  /* 0x00000002ff0b0219 */ /* 0x008fe20000011603 */
[--C-:B------:R-:W-:Y:S01]  /*11170*/  IMAD.MOV.U32 R2, RZ, RZ, R0.reuse ;  /* 0x000000ffff027224 */ /* 0x100fe200078e0000 */
[----:B------:R-:W-:-:S03]  /*11180*/  SHF.R.S32.HI R3, RZ, 0x1f, R0 ;  /* 0x0000001fff037819 */ /* 0x000fc60000011400 */
[----:B------:R-:W-:-:S04]  /*11190*/  IMAD.WIDE.U32 R2, R32, UR4, R2 ;  /* 0x0000000420027c25 */ /* 0x000fc8000f8e0002 */
[----:B------:R-:W-:Y:S01]  /*111a0*/  IMAD.IADD R3, R4, 0x1, R3 ;  /* 0x0000000104037824 */ /* 0x000fe200078e0203 */
[----:B------:R-:W-:-:S04]  /*111b0*/  LEA R6, P0, R2, UR6, 0x2 ;  /* 0x0000000602067c11 */ /* 0x000fc8000f8010ff */
[----:B------:R-:W-:Y:S01]  /*111c0*/  LEA.HI.X R7, R2, UR7, R3, 0x2, P0 ;  /* 0x0000000702077c11 */ /* 0x000fe200080f1403 */
[--C-:B------:R-:W-:Y:S01]  /*111d0*/  @!P1 IMAD.MOV.U32 R2, RZ, RZ, R11.reuse ;  /* 0x000000ffff029224 */ /* 0x100fe200078e000b */
[----:B------:R-:W-:-:S03]  /*111e0*/  @!P1 SHF.R.S32.HI R3, RZ, 0x1f, R11 ;  /* 0x0000001fff039819 */ /* 0x000fc6000001140b */
[----:B------:R0:W2:Y:S01]  /*111f0*/  LDG.E R8, desc[UR50][R6.64] ;  /* 0x0000003206087981 */ /* 0x0000a2000c1e1900 */
[----:B------:R-:W-:Y:S02]  /*11200*/  IMAD.U32 R12, RZ, RZ, UR44 ;  /* 0x0000002cff0c7e24 */ /* 0x000fe4000f8e00ff */
[----:B------:R-:W-:Y:S01]  /*11210*/  @!P1 IMAD.WIDE.U32 R2, R32, UR4, R2 ;  /* 0x0000000420029c25 */ /* 0x000fe2000f8e0002 */
[----:B------:R-:W-:Y:S02]  /*11220*/  ULDC UR4, c[0x0][0x430] ;  /* 0x00010c0000047ab9 */ /* 0x000fe40000000800 */
[----:B------:R-:W-:Y:S01]  /*11230*/  ISETP.NE.AND P2, PT, R12, 0x3, PT ;  /* 0x000000030c00780c */ /* 0x000fe20003f45270 */
[----:B------:R-:W-:Y:S01]  /*11240*/  @!P1 IMAD.IADD R3, R4, 0x1, R3 ;  /* 0x0000000104039824 */ /* 0x000fe200078e0203 */
[----:B------:R-:W-:Y:S01]  /*11250*/  @!P1 LEA R4, P0, R2, UR6, 0x2 ;  /* 0x0000000602049c11 */ /* 0x000fe2000f8010ff */
[----:B------:R-:W-:-:S03]  /*11260*/  VIADD R30, R21, 0x1 ;  /* 0x00000001151e7836 */ /* 0x000fc60000000000 */
[----:B------:R-:W-:Y:S02]  /*11270*/  @!P1 LEA.HI.X R5, R2, UR7, R3, 0x2, P0 ;  /* 0x0000000702059c11 */ /* 0x000fe400080f1403 */
[----:B------:R-:W-:Y:S01]  /*11280*/  IADD3 R3, -R0, RZ, RZ ;  /* 0x000000ff00037210 */ /* 0x000fe20007ffe1ff */
[----:B0-----:R-:W-:Y:S01]  /*11290*/  IMAD.MOV.U32 R7, RZ, RZ, RZ ;  /* 0x000000ffff077224 */ /* 0x001fe200078e00ff */
[----:B------:R-:W-:Y:S01]  /*112a0*/  ISETP.NE.AND P0, PT, R30, 0x2, PT ;  /* 0x000000021e00780c */ /* 0x000fe20003f05270 */
[----:B------:R-:W-:Y:S02]  /*112b0*/  IMAD.MOV R0, RZ, RZ, -R11 ;  /* 0x000000ffff007224 */ /* 0x000fe400078e0a0b */
[----:B------:R-:W-:Y:S01]  /*112c0*/  IMAD R10, R3, UR4, R10 ;  /* 0x00000004030a7c24 */ /* 0x000fe2000f8e020a */
[----:B------:R-:W-:Y:S01]  /*112d0*/  SEL R3, RZ, 0x1, P0 ;  /* 0x00000001ff037807 */ /* 0x000fe20000000000 */
[----:B------:R-:W-:Y:S01]  /*112e0*/  IMAD R9, R0, UR4, R9 ;  /* 0x0000000400097c24 */ /* 0x000fe2000f8e0209 */
[----:B------:R0:W5:Y:S01]  /*112f0*/  @!P1 LDG.E R7, desc[UR50][R4.64] ;  /* 0x0000003204079981 */ /* 0x000162000c1e1900 */
[C---:B------:R-:W-:Y:S01]  /*11300*/  ISETP.GT.AND P1, PT, R31.reuse, R37, PT ;  /* 0x000000251f00720c */ /* 0x040fe20003f24270 */
[----:B------:R-:W-:Y:S01]  /*11310*/  VIADD R31, R31, 0xffffffff ;  /* 0xffffffff1f1f7836 */ /* 0x000fe20000000000 */
[----:B------:R-:W-:-:S02]  /*11320*/  SEL R30, R30, RZ, P0 ;  /* 0x000000ff1e1e7207 */ /* 0x000fc40000000000 */
[----:B------:R-:W-:Y:S02]  /*11330*/  LOP3.LUT R34, R22, R3, RZ, 0x3c, !PT ;  /* 0x0000000316227212 */ /* 0x000fe400078e3cff */
[----:B--2---:R-:W-:Y:S01]  /*11340*/  SHF.R.S32.HI R26, RZ, 0x1f, R8 ;  /* 0x0000001fff1a7819 */ /* 0x004fe20000011408 */
[----:B0-----:R-:W-:Y:S06]  /*11350*/  @!P2 BRA `(.L_x_317) ;  /* 0x000000000004a947 */ /* 0x001fec0003800000 */
[----:B------:R-:W-:Y:S01]  /*11360*/  BPT.TRAP 0x1 ;  /* 0x000000040000795c */ /* 0x000fe20000300000 */
.L_x_317:
[----:B------:R-:W-:Y:S01]  /*11370*/  IMAD R0, R30, 0x8, R16 ;  /* 0x000000081e007824 */ /* 0x000fe200078e0210 */
[----:B------:R-:W-:Y:S01]  /*11380*/  SHF.L.U32 R27, R34, 0x1f, RZ ;  /* 0x0000001f221b7819 */ /* 0x000fe200000006ff */
[----:B------:R-:W-:Y:S01]  /*11390*/  BSSY B0, `(.L_x_318) ;  /* 0x0000004000007945 */ /* 0x000fe20003800000 */
[----:B------:R-:W-:Y:S02]  /*113a0*/  SHF.R.S32.HI R23, RZ, 0x1f, R10 ;  /* 0x0000001fff177819 */ /* 0x000fe4000001140a */
[----:B------:R-:W0:Y:S02]  /*113b0*/  SYNCS.PHASECHK.TRANS64.TRYWAIT P0, [R0+URZ+0x22880], R27 ;  /* 0x0228801b000075a7 */ /* 0x000e24000800017f */
[----:B0-----:R-:W-:Y:S05]  /*113c0*/  @!P0 BRA `(.L_x_319) ;  /* 0x0000005000488947 */ /* 0x001fea0003800000 */
.L_x_438:
[----:B------:R-:W-:Y:S05]  /*113d0*/  BSYNC B0 ;  /* 0x0000000000007941 */ /* 0x000fea0003800000 */
.L_x_318:
[----:B------:R-:W2:Y:S01]  /*113e0*/  LDL R12, [R1+0x10] ;  /* 0x00001000010c7983 */ /* 0x000ea20000100800 */
[----:B------:R-:W-:Y:S01]  /*113f0*/  ULDC.64 UR4, c[0x0][0x328] ;  /* 0x0000ca0000047ab9 */ /* 0x000fe20000000a00 */
[----:B------:R-:W-:Y:S01]  /*11400*/  ULDC.64 UR6, c[0x0][0x338] ;  /* 0x0000ce0000067ab9 */ /* 0x000fe20000000a00 */
[----:B------:R-:W-:Y:S01]  /*11410*/  IMAD R4, R23, UR4, RZ ;  /* 0x0000000417047c24 */ /* 0x000fe2000f8e02ff */
[----:B------:R-:W-:Y:S01]  /*11420*/  SHF.R.S32.HI R24, RZ, 0x1f, R9 ;  /* 0x0000001fff187819 */ /* 0x000fe20000011409 */
[C---:B------:R-:W-:Y:S01]  /*11430*/  IMAD.WIDE.U32 R2, R10.reuse, UR4, RZ ;  /* 0x000000040a027c25 */ /* 0x040fe2000f8e00ff */
[----:B-----5:R-:W-:Y:S01]  /*11440*/  SHF.R.S32.HI R25, RZ, 0x1f, R7 ;  /* 0x0000001fff197819 */ /* 0x020fe20000011407 */
[----:B------:R-:W1:Y:S02]  /*11450*/  LDC R11, c[0x0][0x2f4] ;  /* 0x0000bd00ff0b7b82 */ /* 0x000e640000000800 */
[----:B------:R-:W-:Y:S02]  /*11460*/  IMAD R4, R10, UR5, R4 ;  /* 0x000000050a047c24 */ /* 0x000fe4000f8e0204 */
[----:B------:R-:W-:-:S02]  /*11470*/  IMAD R6, R24, UR4, RZ ;  /* 0x0000000418067c24 */ /* 0x000fc4000f8e02ff */
[----:B------:R-:W-:Y:S02]  /*11480*/  IMAD.IADD R3, R3, 0x1, R4 ;  /* 0x0000000103037824 */ /* 0x000fe400078e0204 */
[----:B------:R-:W-:Y:S02]  /*11490*/  IMAD R4, R26, UR6, RZ ;  /* 0x000000061a047c24 */ /* 0x000fe4000f8e02ff */
[----:B------:R-:W-:-:S04]  /*114a0*/  IMAD.WIDE.U32 R2, R8, UR6, R2 ;  /* 0x0000000608027c25 */ /* 0x000fc8000f8e0002 */
[----:B------:R-:W-:Y:S02]  /*114b0*/  IMAD R4, R8, UR7, R4 ;  /* 0x0000000708047c24 */ /* 0x000fe4000f8e0204 */
[----:B------:R-:W-:Y:S02]  /*114c0*/  IMAD R6, R9, UR5, R6 ;  /* 0x0000000509067c24 */ /* 0x000fe4000f8e0206 */
[----:B------:R-:W-:Y:S02]  /*114d0*/  IMAD.IADD R5, R3, 0x1, R4 ;  /* 0x0000000103057824 */ /* 0x000fe400078e0204 */
[----:B------:R-:W-:Y:S02]  /*114e0*/  IMAD.MOV.U32 R4, RZ, RZ, R2 ;  /* 0x000000ffff047224 */ /* 0x000fe400078e0002 */
[----:B------:R-:W-:Y:S01]  /*114f0*/  IMAD.WIDE.U32 R2, R9, UR4, RZ ;  /* 0x0000000409027c25 */ /* 0x000fe2000f8e00ff */
[----:B------:R-:W-:Y:S01]  /*11500*/  ULDC.64 UR4, c[0x0][0x330] ;  /* 0x0000cc0000047ab9 */ /* 0x000fe20000000a00 */
[----:B-1----:R-:W-:-:S02]  /*11510*/  ISETP.GE.AND P2, PT, R29, R11, PT ;  /* 0x0000000b1d00720c */ /* 0x002fc40003f46270 */
[----:B------:R-:W-:Y:S02]  /*11520*/  IMAD.IADD R3, R3, 0x1, R6 ;  /* 0x0000000103037824 */ /* 0x000fe400078e0206 */
[----:B------:R-:W-:Y:S02]  /*11530*/  IMAD R6, R25, UR6, RZ ;  /* 0x0000000619067c24 */ /* 0x000fe4000f8e02ff */
[----:B------:R-:W-:-:S04]  /*11540*/  IMAD.WIDE.U32 R2, R7, UR6, R2 ;  /* 0x0000000607027c25 */ /* 0x000fc8000f8e0002 */
[----:B------:R-:W-:Y:S01]  /*11550*/  IMAD R6, R7, UR7, R6 ;  /* 0x0000000707067c24 */ /* 0x000fe2000f8e0206 */
[----:B------:R-:W-:Y:S01]  /*11560*/  ULDC.64 UR6, c[0x0][0x318] ;  /* 0x0000c60000067ab9 */ /* 0x000fe20000000a00 */
[----:B------:R-:W-:-:S04]  /*11570*/  IMAD.WIDE.U32 R4, R17, UR4, R4 ;  /* 0x0000000411047c25 */ /* 0x000fc8000f8e0004 */
[----:B------:R-:W-:Y:S01]  /*11580*/  IMAD.IADD R3, R3, 0x1, R6 ;  /* 0x0000000103037824 */ /* 0x000fe200078e0206 */
[----:B------:R-:W-:Y:S01]  /*11590*/  IADD3 R20, P0, R4, UR6, RZ ;  /* 0x0000000604147c10 */ /* 0x000fe2000ff1e0ff */
[C---:B------:R-:W-:Y:S02]  /*115a0*/  IMAD R19, R17.reuse, UR5, RZ ;  /* 0x0000000511137c24 */ /* 0x040fe4000f8e02ff */
[----:B------:R-:W-:Y:S01]  /*115b0*/  IMAD.WIDE.U32 R2, R17, UR4, R2 ;  /* 0x0000000411027c25 */ /* 0x000fe2000f8e0002 */
[----:B------:R-:W-:Y:S02]  /*115c0*/  UMOV UR4, 0xffffffff ;  /* 0xffffffff00047882 */ /* 0x000fe40000000000 */
[----:B------:R-:W-:Y:S02]  /*115d0*/  IADD3.X R4, R19, UR7, R5, P0, !PT ;  /* 0x0000000713047c10 */ /* 0x000fe400087fe405 */
[----:B------:R-:W-:-:S04]  /*115e0*/  IADD3 R18, P0, R2, UR6, RZ ;  /* 0x0000000602127c10 */ /* 0x000fc8000ff1e0ff */
[----:B------:R-:W-:Y:S01]  /*115f0*/  IADD3.X R19, R19, UR7, R3, P0, !PT ;  /* 0x0000000713137c10 */ /* 0x000fe200087fe403 */
[----:B--2---:R-:W-:Y:S01]  /*11600*/  IMAD R6, R30, 0x5000, R12 ;  /* 0x000050001e067824 */ /* 0x004fe200078e020c */
[----:B------:R-:W-:Y:S07]  /*11610*/  BRA.DIV UR4, `(.L_x_320) ;  /* 0x0000004e04c87947 */ /* 0x000fee000b800000 */
[----:B------:R-:W1:Y:S01]  /*11620*/  SHFL.IDX PT, R2, R20, RZ, 0x181f ;  /* 0x00181fff14027589 */ /* 0x000e6200000e0000 */
[----:B------:R-:W-:-:S03]  /*11630*/  IADD3 R6, R16, R6, RZ ;  /* 0x0000000610067210 */ /* 0x000fc60007ffe0ff */
[----:B------:R-:W2:Y:S04]  /*11640*/  SHFL.IDX PT, R3, R4, RZ, 0x181f ;  /* 0x00181fff04037589 */ /* 0x000ea800000e0000 */
[----:B------:R-:W3:Y:S04]  /*11650*/  SHFL.IDX PT, R12, R20, 0x1, 0x181f ;  /* 0x00381f00140c7f89 */ /* 0x000ee800000e0000 */
[----:B------:R-:W4:Y:S04]  /*11660*/  SHFL.IDX PT, R33, R4, 0x1, 0x181f ;  /* 0x00381f0004217f89 */ /* 0x000f2800000e0000 */
[----:B------:R-:W5:Y:S04]  /*11670*/  SHFL.IDX PT, R11, R20, 0x2, 0x181f ;  /* 0x00581f00140b7f89 */ /* 0x000f6800000e0000 */
[----:B------:R-:W0:Y:S01]  /*11680*/  SHFL.IDX PT, R5, R4, 0x2, 0x181f ;  /* 0x00581f0004057f89 */ /* 0x000e2200000e0000 */
[----:B-1----:R-:W-:-:S05]  /*11690*/  IADD3 R2, P0, R29, R2, RZ ;  /* 0x000000021d027210 */ /* 0x002fca0007f1e0ff */
[----:B--2---:R-:W-:-:S05]  /*116a0*/  IMAD.X R3, RZ, RZ, R3, P0 ;  /* 0x000000ffff037224 */ /* 0x004fca00000e0603 */
[----:B------:R3:W-:Y:S02]  /*116b0*/  LDGSTS.E.BYPASS.LTC128B.128 [R6+0xa400], desc[UR50][R2.64], !P2 ;  /* 0x0a40000002067fae */ /* 0x0007e4000d101d72 */
[----:B---3--:R-:W-:-:S05]  /*116c0*/  IADD3 R2, P0, R29, R12, RZ ;  /* 0x0000000c1d027210 */ /* 0x008fca0007f1e0ff */
[----:B----4-:R-:W-:Y:S02]  /*116d0*/  IMAD.X R3, RZ, RZ, R33, P0 ;  /* 0x000000ffff037224 */ /* 0x010fe400000e0621 */
[----:B------:R-:W-:Y:S04]  /*116e0*/  SHFL.IDX PT, R33, R4, 0x7, 0x181f ;  /* 0x00f81f0004217f89 */ /* 0x000fe800000e0000 */
[----:B------:R5:W-:Y:S02]  /*116f0*/  LDGSTS.E.BYPASS.LTC128B.128 [R6+0xac00], desc[UR50][R2.64], !P2 ;  /* 0x0ac0000002067fae */ /* 0x000be4000d101d72 */
[----:B-----5:R-:W-:-:S05]  /*11700*/  IADD3 R2, P0, R29, R11, RZ ;  /* 0x0000000b1d027210 */ /* 0x020fca0007f1e0ff */
[----:B0-----:R-:W-:Y:S02]  /*11710*/  IMAD.X R3, RZ, RZ, R5, P0 ;  /* 0x000000ffff037224 */ /* 0x001fe400000e0605 */
[----:B------:R-:W-:Y:S04]  /*11720*/  SHFL.IDX PT, R5, R18, RZ, 0x181f ;  /* 0x00181fff12057589 */ /* 0x000fe800000e0000 */
[----:B------:R0:W-:Y:S04]  /*11730*/  LDGSTS.E.BYPASS.LTC128B.128 [R6+0xb400], desc[UR50][R2.64], !P2 ;  /* 0x0b40000002067fae */ /* 0x0001e8000d101d72 */
[----:B0-----:R-:W0:Y:S04]  /*11740*/  SHFL.IDX PT, R2, R20, 0x3, 0x181f ;  /* 0x00781f0014027f89 */ /* 0x001e2800000e0000 */
[----:B------:R-:W1:Y:S01]  /*11750*/  SHFL.IDX PT, R3, R4, 0x3, 0x181f ;  /* 0x00781f0004037f89 */ /* 0x000e6200000e0000 */
[----:B0-----:R-:W-:-:S05]  /*11760*/  IADD3 R2, P0, R29, R2, RZ ;  /* 0x000000021d027210 */ /* 0x001fca0007f1e0ff */
[----:B-1----:R-:W-:-:S05]  /*11770*/  IMAD.X R3, RZ, RZ, R3, P0 ;  /* 0x000000ffff037224 */ /* 0x002fca00000e0603 */
        /* <DEDUP_REMOVED lines=12> */
[----:B------:R-:W1:Y:S04]  /*11840*/  SHFL.IDX PT, R3, R4, 0x6, 0x181f ;  /* 0x00d81f0004037f89 */ /* 0x000e6800000e0000 */
[----:B------:R-:W2:Y:S04]  /*11850*/  SHFL.IDX PT, R20, R20, 0x7, 0x181f ;  /* 0x00f81f0014147f89 */ /* 0x000ea800000e0000 */
[----:B------:R-:W3:Y:S04]  /*11860*/  SHFL.IDX PT, R4, R19, RZ, 0x181f ;  /* 0x00181fff13047589 */ /* 0x000ee800000e0000 */
[----:B------:R-:W4:Y:S01]  /*11870*/  SHFL.IDX PT, R19, R19, 0x1, 0x181f ;  /* 0x00381f0013137f89 */ /* 0x000f2200000e0000 */
[----:B0-----:R-:W-:-:S05]  /*11880*/  IADD3 R2, P0, R29, R2, RZ ;  /* 0x000000021d027210 */ /* 0x001fca0007f1e0ff */
[----:B-1----:R-:W-:-:S05]  /*11890*/  IMAD.X R3, RZ, RZ, R3, P0 ;  /* 0x000000ffff037224 */ /* 0x002fca00000e0603 */
[----:B------:R2:W-:Y:S02]  /*118a0*/  LDGSTS.E.BYPASS.LTC128B.128 [R6+0xd400], desc[UR50][R2.64], !P2 ;  /* 0x0d40000002067fae */ /* 0x0005e4000d101d72 */
[----:B--2---:R-:W-:-:S05]  /*118b0*/  IADD3 R2, P0, R29, R20, RZ ;  /* 0x000000141d027210 */ /* 0x004fca0007f1e0ff */
[----:B------:R-:W-:-:S05]  /*118c0*/  IMAD.X R3, RZ, RZ, R33, P0 ;  /* 0x000000ffff037224 */ /* 0x000fca00000e0621 */
[----:B------:R0:W-:Y:S02]  /*118d0*/  LDGSTS.E.BYPASS.LTC128B.128 [R6+0xdc00], desc[UR50][R2.64], !P2 ;  /* 0x0dc0000002067fae */ /* 0x0001e4000d101d72 */
[----:B0-----:R-:W-:-:S05]  /*118e0*/  IADD3 R2, P0, R29, R5, RZ ;  /* 0x000000051d027210 */ /* 0x001fca0007f1e0ff */
[----:B---3--:R-:W-:-:S05]  /*118f0*/  IMAD.X R3, RZ, RZ, R4, P0 ;  /* 0x000000ffff037224 */ /* 0x008fca00000e0604 */
[----:B------:R0:W-:Y:S04]  /*11900*/  LDGSTS.E.BYPASS.LTC128B.128 [R6+0xe400], desc[UR50][R2.64], !P2 ;  /* 0x0e40000002067fae */ /* 0x0001e8000d101d72 */
[----:B0---4-:R0:W1:Y:S02]  /*11910*/  SHFL.IDX PT, R2, R18, 0x1, 0x181f ;  /* 0x00381f0012027f89 */ /* 0x01106400000e0000 */
.L_x_460:
[----:B-1----:R-:W-:-:S05]  /*11920*/  IADD3 R2, P0, R29, R2, RZ ;  /* 0x000000021d027210 */ /* 0x002fca0007f1e0ff */
[----:B------:R-:W-:Y:S01]  /*11930*/  IMAD.X R3, RZ, RZ, R19, P0 ;  /* 0x000000ffff037224 */ /* 0x000fe200000e0613 */
[----:B------:R-:W-:-:S04]  /*11940*/  PLOP3.LUT P0, PT, PT, PT, PT, 0x80, 0x0 ;  /* 0x000000000000781c */ /* 0x000fc80003f0f070 */
[----:B------:R-:W-:Y:S01]  /*11950*/  @!PT LDS RZ, [RZ] ;  /* 0x00000000fffff984 */ /* 0x000fe20000000800 */
[----:B------:R-:W-:Y:S01]  /*11960*/  @!PT LDS RZ, [RZ] ;  /* 0x00000000fffff984 */ /* 0x000fe20000000800 */
[----:B------:R-:W-:Y:S01]  /*11970*/  @!PT LDS RZ, [RZ] ;  /* 0x00000000fffff984 */ /* 0x000fe20000000800 */
[----:B------:R1:W-:Y:S01]  /*11980*/  LDGSTS.E.BYPASS.LTC128B.128 [R6+0xec00], desc[UR50][R2.64], !P2 ;  /* 0x0ec0000002067fae */ /* 0x0003e2000d101d72 */
[----:B------:R-:W-:-:S08]  /*11990*/  NOP ;  /* 0x0000000000007918 */ /* 0x000fd00000000000 */
.L_x_321:
        /* <DEDUP_REMOVED lines=11> */
.L_x_322:
[----:B------:R1:W-:Y:S01]  /*11a50*/  SYNCS.ARRIVE.TRANS64.A1T0 RZ, [R0+URZ+0x22870], RZ ;  /* 0x022870ff00ff79a7 */ /* 0x0003e2000810003f */
[----:B------:R-:W-:Y:S05]  /*11a60*/  @!P3 BRA `(.L_x_323) ;  /* 0x000000000004b947 */ /* 0x000fea0003800000 */
[----:B------:R-:W-:Y:S01]  /*11a70*/  BPT.TRAP 0x1 ;  /* 0x000000040000795c */ /* 0x000fe20000300000 */
.L_x_323:
[----:B------:R-:W2:Y:S01]  /*11a80*/  SYNCS.PHASECHK.TRANS64.TRYWAIT P0, [R0+URZ+0x22840], R27 ;  /* 0x0228401b000075a7 */ /* 0x000ea2000800017f */
[----:B------:R-:W-:Y:S04]  /*11a90*/  BSSY B0, `(.L_x_324) ;  /* 0x0000002000007945 */ /* 0x000fe80003800000 */
[----:B--2---:R-:W-:Y:S05]  /*11aa0*/  @!P0 BRA `(.L_x_325) ;  /* 0x00000054005c8947 */ /* 0x004fea0003800000 */
.L_x_461:
[----:B------:R-:W-:Y:S05]  /*11ab0*/  BSYNC B0 ;  /* 0x0000000000007941 */ /* 0x000fea0003800000 */
.L_x_324:
[----:B------:R-:W-:Y:S01]  /*11ac0*/  ULDC.64 UR4, c[0x0][0x300] ;  /* 0x0000c00000047ab9 */ /* 0x000fe20000000a00 */
[----:B------:R-:W-:Y:S01]  /*11ad0*/  ULDC.64 UR6, c[0x0][0x310] ;  /* 0x0000c40000067ab9 */ /* 0x000fe20000000a00 */
[----:B------:R-:W-:Y:S01]  /*11ae0*/  IMAD R4, R23, UR4, RZ ;  /* 0x0000000417047c24 */ /* 0x000fe2000f8e02ff */
[----:B------:R-:W3:Y:S01]  /*11af0*/  LDC R11, c[0x0][0x2f4] ;  /* 0x0000bd00ff0b7b82 */ /* 0x000ee20000000800 */
[----:B------:R-:W-:-:S04]  /*11b00*/  IMAD.WIDE.U32 R2, R10, UR4, RZ ;  /* 0x000000040a027c25 */ /* 0x000fc8000f8e00ff */
[----:B------:R-:W-:Y:S02]  /*11b10*/  IMAD R4, R10, UR5, R4 ;  /* 0x000000050a047c24 */ /* 0x000fe4000f8e0204 */
[----:B------:R-:W-:Y:S02]  /*11b20*/  IMAD R26, R26, UR6, RZ ;  /* 0x000000061a1a7c24 */ /* 0x000fe4000f8e02ff */
[----:B------:R-:W-:Y:S02]  /*11b30*/  IMAD.IADD R3, R3, 0x1, R4 ;  /* 0x0000000103037824 */ /* 0x000fe400078e0204 */
[C---:B------:R-:W-:Y:S02]  /*11b40*/  IMAD R26, R8.reuse, UR7, R26 ;  /* 0x00000007081a7c24 */ /* 0x040fe4000f8e021a */
[----:B------:R-:W-:-:S04]  /*11b50*/  IMAD.WIDE.U32 R2, R8, UR6, R2 ;  /* 0x0000000608027c25 */ /* 0x000fc8000f8e0002 */
[----:B------:R-:W-:Y:S01]  /*11b60*/  IMAD R8, R24, UR4, RZ ;  /* 0x0000000418087c24 */ /* 0x000fe2000f8e02ff */
[----:B------:R-:W-:Y:S01]  /*11b70*/  IADD3 R5, R3, R26, RZ ;  /* 0x0000001a03057210 */ /* 0x000fe20007ffe0ff */
[----:B------:R-:W-:Y:S02]  /*11b80*/  IMAD.MOV.U32 R4, RZ, RZ, R2 ;  /* 0x000000ffff047224 */ /* 0x000fe400078e0002 */
[C---:B------:R-:W-:Y:S02]  /*11b90*/  IMAD R8, R9.reuse, UR5, R8 ;  /* 0x0000000509087c24 */ /* 0x040fe4000f8e0208 */
[----:B------:R-:W-:Y:S01]  /*11ba0*/  IMAD.WIDE.U32 R2, R9, UR4, RZ ;  /* 0x0000000409027c25 */ /* 0x000fe2000f8e00ff */
[----:B------:R-:W-:Y:S01]  /*11bb0*/  ULDC.64 UR4, c[0x0][0x308] ;  /* 0x0000c20000047ab9 */ /* 0x000fe20000000a00 */
[----:B---3--:R-:W-:Y:S02]  /*11bc0*/  ISETP.GE.AND P2, PT, R29, R11, PT ;  /* 0x0000000b1d00720c */ /* 0x008fe40003f46270 */
[----:B------:R-:W-:-:S02]  /*11bd0*/  IMAD.IADD R3, R3, 0x1, R8 ;  /* 0x0000000103037824 */ /* 0x000fc400078e0208 */
        /* <DEDUP_REMOVED lines=13> */
[----:B------:R-:W-:Y:S08]  /*11cb0*/  BRA.DIV UR4, `(.L_x_326) ;  /* 0x0000005204ec7947 */ /* 0x000ff0000b800000 */
[----:B------:R-:W3:Y:S04]  /*11cc0*/  SHFL.IDX PT, R2, R9, RZ, 0x181f ;  /* 0x00181fff09027589 */ /* 0x000ee800000e0000 */
[----:B------:R-:W4:Y:S04]  /*11cd0*/  SHFL.IDX PT, R3, R4, RZ, 0x181f ;  /* 0x00181fff04037589 */ /* 0x000f2800000e0000 */
[----:B------:R-:W5:Y:S04]  /*11ce0*/  SHFL.IDX PT, R12, R9, 0x1, 0x181f ;  /* 0x00381f00090c7f89 */ /* 0x000f6800000e0000 */
[----:B------:R-:W0:Y:S04]  /*11cf0*/  SHFL.IDX PT, R10, R4, 0x1, 0x181f ;  /* 0x00381f00040a7f89 */ /* 0x000e2800000e0000 */
[----:B------:R-:W1:Y:S04]  /*11d00*/  SHFL.IDX PT, R11, R9, 0x2, 0x181f ;  /* 0x00581f00090b7f89 */ /* 0x000e6800000e0000 */
[----:B------:R-:W2:Y:S01]  /*11d10*/  SHFL.IDX PT, R5, R4, 0x2, 0x181f ;  /* 0x00581f0004057f89 */ /* 0x000ea200000e0000 */
[----:B---3--:R-:W-:-:S03]  /*11d20*/  IADD3 R2, P0, R29, R2, RZ ;  /* 0x000000021d027210 */ /* 0x008fc60007f1e0ff */
[----:B------:R-:W-:Y:S02]  /*11d30*/  SHFL.IDX PT, R14, R7, 0x1, 0x181f ;  /* 0x00381f00070e7f89 */ /* 0x000fe400000e0000 */
[----:B----4-:R-:W-:-:S05]  /*11d40*/  IMAD.X R3, RZ, RZ, R3, P0 ;  /* 0x000000ffff037224 */ /* 0x010fca00000e0603 */
[----:B------:R5:W-:Y:S02]  /*11d50*/  LDGSTS.E.BYPASS.LTC128B.128 [R6+0x18400], desc[UR50][R2.64], !P2 ;  /* 0x1840000002067fae */ /* 0x000be4000d101d72 */
[----:B-----5:R-:W-:-:S05]  /*11d60*/  IADD3 R2, P0, R29, R12, RZ ;  /* 0x0000000c1d027210 */ /* 0x020fca0007f1e0ff */
[----:B0-----:R-:W-:Y:S02]  /*11d70*/  IMAD.X R3, RZ, RZ, R10, P0 ;  /* 0x000000ffff037224 */ /* 0x001fe400000e060a */
[----:B------:R-:W-:Y:S04]  /*11d80*/  SHFL.IDX PT, R10, R4, 0x7, 0x181f ;  /* 0x00f81f00040a7f89 */ /* 0x000fe800000e0000 */
[----:B------:R1:W-:Y:S02]  /*11d90*/  LDGSTS.E.BYPASS.LTC128B.128 [R6+0x18c00], desc[UR50][R2.64], !P2 ;  /* 0x18c0000002067fae */ /* 0x0003e4000d101d72 */
[----:B-1----:R-:W-:-:S05]  /*11da0*/  IADD3 R2, P0, R29, R11, RZ ;  /* 0x0000000b1d027210 */ /* 0x002fca0007f1e0ff */
[----:B--2---:R-:W-:Y:S02]  /*11db0*/  IMAD.X R3, RZ, RZ, R5, P0 ;  /* 0x000000ffff037224 */ /* 0x004fe400000e0605 */
        /* <DEDUP_REMOVED lines=28> */
[----:B0-----:R-:W-:-:S04]  /*11f80*/  IADD3 R2, P0, R29, R5, RZ ;  /* 0x000000051d027210 */ /* 0x001fc80007f1e0ff */
[----:B---3--:R-:W-:-:S05]  /*11f90*/  IADD3.X R3, RZ, R4, RZ, P0, !PT ;  /* 0x00000004ff037210 */ /* 0x008fca00007fe4ff */
[----:B----4-:R0:W-:Y:S04]  /*11fa0*/  LDGSTS.E.BYPASS.LTC128B.128 [R6+0x1c400], desc[UR50][R2.64], !P2 ;  /* 0x1c40000002067fae */ /* 0x0101e8000d101d72 */
.L_x_483:
[----:B0-----:R-:W-:-:S05]  /*11fb0*/  IADD3 R2, P0, R29, R14, RZ ;  /* 0x0000000e1d027210 */ /* 0x001fca0007f1e0ff */
[----:B------:R-:W-:Y:S01]  /*11fc0*/  IMAD.X R3, RZ, RZ, R8, P0 ;  /* 0x000000ffff037224 */ /* 0x000fe200000e0608 */
[----:B------:R-:W-:-:S04]  /*11fd0*/  PLOP3.LUT P0, PT, PT, PT, PT, 0x80, 0x0 ;  /* 0x000000000000781c */ /* 0x000fc80003f0f070 */
[----:B------:R-:W-:Y:S01]  /*11fe0*/  @!PT LDS RZ, [RZ] ;  /* 0x00000000fffff984 */ /* 0x000fe20000000800 */
[----:B------:R-:W-:Y:S01]  /*11ff0*/  @!PT LDS RZ, [RZ] ;  /* 0x00000000fffff984 */ /* 0x000fe20000000800 */
[----:B------:R-:W-:Y:S01]  /*12000*/  @!PT LDS RZ, [RZ] ;  /* 0x00000000fffff984 */ /* 0x000fe20000000800 */
[----:B------:R0:W-:Y:S01]  /*12010*/  LDGSTS.E.BYPASS.LTC128B.128 [R6+0x1cc00], desc[UR50][R2.64], !P2 ;  /* 0x1cc0000002067fae */ /* 0x0001e2000d101d72 */
[----:B------:R-:W-:-:S08]  /*12020*/  NOP ;  /* 0x0000000000007918 */ /* 0x000fd00000000000 */
.L_x_327:
[----:B------:R-:W-:Y:S02]  /*12030*/  PLOP3.LUT P2, PT, P2, P0, PT, 0xa2, 0x0 ;  /* 0x000000000000781c */ /* 0x000fe40001741472 */
[----:B------:R-:W-:-:S08]  /*12040*/  @P0 R2UR P2, UR4, R0 ;  /* 0x00000000000402ca */ /* 0x000fd00000040000 */
[----:B------:R-:W-:-:S05]  /*12050*/  @P0 PLOP3.LUT P0, PT, P2, PT, PT, 0x80, 0x0 ;  /* 0x000000000000081c */ /* 0x000fca000170f070 */
[----:B------:R-:W-:Y:S01]  /*12060*/  @!P2 SYNCS.ARRIVE.TRANS64.RED.A0T1 RZ, [UR4+0x22830], RZ ;  /* 0x022830ffffffa9a7 */ /* 0x000fe20008200404 */
[----:B------:R-:W-:Y:S07]  /*12070*/  @!P2 ARRIVES.LDGSTSBAR.64.TRANSCNT [UR4+0x22830] ;  /* 0x02283000ff00a9b0 */ /* 0x000fee0008000a84 */
[----:B------:R-:W-:Y:S05]  /*12080*/  @P0 BRA.U.ANY `(.L_x_327) ;  /* 0xfffffffd00e80947 */ /* 0x000fea000393ffff */
[----:B------:R-:W-:Y:S01]  /*12090*/  NOP ;  /* 0x0000000000007918 */ /* 0x000fe20000000000 */
[----:B0-----:R-:W-:-:S05]  /*120a0*/  IMAD.U32 R2, RZ, RZ, UR44 ;  /* 0x0000002cff027e24 */ /* 0x001fca000f8e00ff */
[----:B------:R-:W-:-:S13]  /*120b0*/  ISETP.NE.AND P3, PT, R2, 0x3, PT ;  /* 0x000000030200780c */ /* 0x000fda0003f65270 */
[----:B------:R-:W-:Y:S05]  /*120c0*/  @!P3 BRA `(.L_x_328) ;  /* 0x000000000004b947 */ /* 0x000fea0003800000 */
[----:B------:R-:W-:Y:S01]  /*120d0*/  BPT.TRAP 0x1 ;  /* 0x000000040000795c */ /* 0x000fe20000300000 */
.L_x_328:
[----:B------:R0:W-:Y:S02]  /*120e0*/  SYNCS.ARRIVE.TRANS64.A1T0 RZ, [R0+URZ+0x22830], RZ ;  /* 0x022830ff00ff79a7 */ /* 0x0001e4000810003f */
[----:B0-----:R-:W-:-:S05]  /*120f0*/  IMAD.U32 R0, RZ, RZ, UR45 ;  /* 0x0000002dff007e24 */ /* 0x001fca000f8e00ff */
[----:B------:R-:W-:-:S13]  /*12100*/  ISETP.NE.AND P0, PT, R0, 0x3, PT ;  /* 0x000000030000780c */ /* 0x000fda0003f05270 */
[----:B------:R-:W-:Y:S05]  /*12110*/  @!P0 BRA `(.L_x_329) ;  /* 0x0000000000048947 */ /* 0x000fea0003800000 */
[----:B------:R-:W-:Y:S01]  /*12120*/  BPT.TRAP 0x1 ;  /* 0x000000040000795c */ /* 0x000fe20000300000 */
.L_x_329:
[----:B------:R-:W-:Y:S01]  /*12130*/  LOP3.LUT R3, R22, 0x1, RZ, 0x3c, !PT ;  /* 0x0000000116037812 */ /* 0x000fe200078e3cff */
[----:B------:R-:W-:Y:S01]  /*12140*/  IMAD R18, R21, 0x8, R16 ;  /* 0x0000000815127824 */ /* 0x000fe200078e0210 */
[----:B------:R-:W-:Y:S02]  /*12150*/  BSSY B0, `(.L_x_330) ;  /* 0x0000004000007945 */ /* 0x000fe40003800000 */
[----:B------:R-:W-:-:S04]  /*12160*/  SHF.L.U32 R3, R3, 0x1f, RZ ;  /* 0x0000001f03037819 */ /* 0x000fc800000006ff */
[----:B------:R-:W0:Y:S02]  /*12170*/  SYNCS.PHASECHK.TRANS64.TRYWAIT P2, [R18+URZ+0x22870], R3 ;  /* 0x02287003120075a7 */ /* 0x000e24000804017f */
[----:B0-----:R-:W-:Y:S05]  /*12180*/  @!P2 BRA `(.L_x_331) ;  /* 0x000000580068a947 */ /* 0x001fea0003800000 */
.L_x_484:
[----:B------:R-:W-:Y:S05]  /*12190*/  BSYNC B0 ;  /* 0x0000000000007941 */ /* 0x000fea0003800000 */
.L_x_330:
[----:B------:R-:W-:-:S05]  /*121a0*/  IMAD.U32 R0, RZ, RZ, UR44 ;  /* 0x0000002cff007e24 */ /* 0x000fca000f8e00ff */
[----:B------:R-:W-:-:S13]  /*121b0*/  ISETP.NE.AND P2, PT, R0, 0x3, PT ;  /* 0x000000030000780c */ /* 0x000fda0003f45270 */
[----:B------:R-:W-:Y:S05]  /*121c0*/  @!P2 BRA `(.L_x_332) ;  /* 0x000000000004a947 */ /* 0x000fea0003800000 */
[----:B------:R-:W-:Y:S01]  /*121d0*/  BPT.TRAP 0x1 ;  /* 0x000000040000795c */ /* 0x000fe20000300000 */
.L_x_332:
[----:B0-----:R-:W-:Y:S01]  /*121e0*/  SHF.L.U32 R3, R22, 0x1f, RZ ;  /* 0x0000001f16037819 */ /* 0x001fe200000006ff */
[----:B------:R-:W-:-:S03]  /*121f0*/  IMAD R2, R21, 0x5000, RZ ;  /* 0x0000500015027824 */ /* 0x000fc600078e02ff */
[----:B------:R-:W0:Y:S02]  /*12200*/  SYNCS.PHASECHK.TRANS64.TRYWAIT P2, [R18+URZ+0x22860], R3 ;  /* 0x02286003120075a7 */ /* 0x000e24000804017f */
[----:B0-----:R-:W-:Y:S05]  /*12210*/  @!P2 BRA `(.L_x_333) ;  /* 0x000000580058a947 */ /* 0x001fea0003800000 */
.L_x_485:
[----:B------:R-:W0:Y:S04]  /*12220*/  LDL R4, [R1+0x18] ;  /* 0x0000180001047983 */ /* 0x000e280000100800 */
[----:B------:R-:W2:Y:S04]  /*12230*/  LDL R0, [R1+0x1c] ;  /* 0x00001c0001007983 */ /* 0x000ea80000100800 */
[----:B------:R-:W3:Y:S01]  /*12240*/  LDL R12, [R1+0x14] ;  /* 0x00001400010c7983 */ /* 0x000ee20000100800 */
[----:B------:R-:W-:Y:S05]  /*12250*/  WARPSYNC.ALL ;  /* 0x0000000000007948 */ /* 0x000fea0003800000 */
[----:B------:R-:W-:-:S05]  /*12260*/  IMAD.U32 R19, RZ, RZ, UR44 ;  /* 0x0000002cff137e24 */ /* 0x000fca000f8e00ff */
[----:B------:R-:W-:Y:S02]  /*12270*/  ISETP.NE.AND P2, PT, R19, 0x3, PT ;  /* 0x000000031300780c */ /* 0x000fe40003f45270 */
[----:B0-----:R-:W-:-:S05]  /*12280*/  LOP3.LUT R3, R2, R4, RZ, 0xfc, !PT ;  /* 0x0000000402037212 */ /* 0x001fca00078efcff */
[C---:B------:R-:W-:Y:S01]  /*12290*/  IMAD.IADD R3, R16.reuse, 0x1, R3 ;  /* 0x0000000110037824 */ /* 0x040fe200078e0203 */
[----:B---3--:R-:W-:-:S03]  /*122a0*/  IADD3 R2, R16, R2, R12 ;  /* 0x0000000210027210 */ /* 0x008fc60007ffe00c */
[----:B--2---:R-:W-:Y:S01]  /*122b0*/  IMAD.IADD R0, R0, 0x1, R3 ;  /* 0x0000000100007824 */ /* 0x004fe200078e0203 */
[----:B------:R-:W0:Y:S02]  /*122c0*/  LDSM.16.MT88.4 R4, [R3+0xa400] ;  /* 0x00a400000304783b */ /* 0x000e240000004200 */
[C-C-:B0-----:R-:W-:Y:S02]  /*122d0*/  PRMT R8, R4.reuse, 0x6420, R5.reuse ;  /* 0x0000642004087816 */ /* 0x141fe40000000005 */
[----:B------:R-:W-:Y:S02]  /*122e0*/  PRMT R9, R4, 0x7531, R5 ;  /* 0x0000753104097816 */ /* 0x000fe40000000005 */
[C-C-:B------:R-:W-:Y:S02]  /*122f0*/  PRMT R10, R6.reuse, 0x6420, R7.reuse ;  /* 0x00006420060a7816 */ /* 0x140fe40000000007 */
[----:B------:R-:W-:Y:S02]  /*12300*/  PRMT R11, R6, 0x7531, R7 ;  /* 0x00007531060b7816 */ /* 0x000fe40000000007 */
[----:B------:R-:W0:Y:S04]  /*12310*/  LDSM.16.MT88.4 R4, [R0+0xa400] ;  /* 0x00a400000004783b */ /* 0x000e280000004200 */
[----:B------:R-:W-:Y:S01]  /*12320*/  STSM.16.M88.4 [R2+0x400], R8 ;  /* 0x0004000802007844 */ /* 0x000fe20000000200 */
[----:B0-----:R-:W-:-:S02]  /*12330*/  PRMT R12, R4, 0x6420, R5 ;  /* 0x00006420040c7816 */ /* 0x001fc40000000005 */
[----:B------:R-:W-:Y:S02]  /*12340*/  PRMT R13, R4, 0x7531, R5 ;  /* 0x00007531040d7816 */ /* 0x000fe40000000005 */
[C-C-:B------:R-:W-:Y:S02]  /*12350*/  PRMT R14, R6.reuse, 0x6420, R7.reuse ;  /* 0x00006420060e7816 */ /* 0x140fe40000000007 */
[----:B------:R-:W-:-:S05]  /*12360*/  PRMT R15, R6, 0x7531, R7 ;  /* 0x00007531060f7816 */ /* 0x000fca0000000007 */
[----:B------:R-:W-:Y:S04]  /*12370*/  STSM.16.M88.4 [R2+0xc00], R12 ;  /* 0x000c000c02007844 */ /* 0x000fe80000000200 */
[----:B------:R-:W0:Y:S02]  /*12380*/  LDSM.16.MT88.4 R8, [R3+0xb400] ;  /* 0x00b400000308783b */ /* 0x000e240000004200 */
[C-C-:B0-----:R-:W-:Y:S02]  /*12390*/  PRMT R4, R8.reuse, 0x6420, R9.reuse ;  /* 0x0000642008047816 */ /* 0x141fe40000000009 */
[----:B------:R-:W-:Y:S02]  /*123a0*/  PRMT R5, R8, 0x7531, R9 ;  /* 0x0000753108057816 */ /* 0x000fe40000000009 */
[----:B------:R-:W-:-:S02]  /*123b0*/  PRMT R6, R10, 0x6420, R11 ;  /* 0x000064200a067816 */ /* 0x000fc4000000000b */
[----:B------:R-:W-:Y:S02]  /*123c0*/  PRMT R7, R10, 0x7531, R11 ;  /* 0x000075310a077816 */ /* 0x000fe4000000000b */
[----:B------:R-:W0:Y:S04]  /*123d0*/  LDSM.16.MT88.4 R8, [R0+0xb400] ;  /* 0x00b400000008783b */ /* 0x000e280000004200 */
[----:B------:R-:W-:Y:S01]  /*123e0*/  STSM.16.M88.4 [R2+0x1400], R4 ;  /* 0x0014000402007844 */ /* 0x000fe20000000200 */
[C-C-:B0-----:R-:W-:Y:S02]  /*123f0*/  PRMT R20, R8.reuse, 0x6420, R9.reuse ;  /* 0x0000642008147816 */ /* 0x141fe40000000009 */
[----:B------:R-:W-:Y:S02]  /*12400*/  PRMT R21, R8, 0x7531, R9 ;  /* 0x0000753108157816 */ /* 0x000fe40000000009 */
[----:B------:R-:W-:-:S02]  /*12410*/  PRMT R22, R10, 0x6420, R11 ;  /* 0x000064200a167816 */ /* 0x000fc4000000000b */
        /* <DEDUP_REMOVED lines=20> */
[----:B------:R0:W-:Y:S02]  /*12560*/  STSM.16.M88.4 [R2+0x3400], R4 ;  /* 0x0034000402007844 */ /* 0x0001e40000000200 */
[C-C-:B0-----:R-:W-:Y:S02]  /*12570*/  PRMT R4, R8.reuse, 0x6420, R9.reuse ;  /* 0x0000642008047816 */ /* 0x141fe40000000009 */
[----:B------:R-:W-:-:S02]  /*12580*/  PRMT R5, R8, 0x7531, R9 ;  /* 0x0000753108057816 */ /* 0x000fc40000000009 */
[C-C-:B------:R-:W-:Y:S02]  /*12590*/  PRMT R6, R10.reuse, 0x6420, R11.reuse ;  /* 0x000064200a067816 */ /* 0x140fe4000000000b */
[----:B------:R-:W-:-:S05]  /*125a0*/  PRMT R7, R10, 0x7531, R11 ;  /* 0x000075310a077816 */ /* 0x000fca000000000b */
[----:B------:R-:W-:Y:S04]  /*125b0*/  STSM.16.M88.4 [R2+0x3c00], R4 ;  /* 0x003c000402007844 */ /* 0x000fe80000000200 */
[----:B------:R-:W0:Y:S04]  /*125c0*/  LDSM.16.MT88.4 R8, [R3+0xe400] ;  /* 0x00e400000308783b */ /* 0x000e280000004200 */
        /* <DEDUP_REMOVED lines=19> */
.L_x_334:
[----:B-1----:R1:W-:Y:S01]  /*12700*/  SYNCS.ARRIVE.TRANS64.A1T0 RZ, [R18+URZ+0x22850], RZ ;  /* 0x022850ff12ff79a7 */ /* 0x0023e2000810003f */
[----:B------:R-:W-:Y:S06]  /*12710*/  BAR.SYNC.DEFER_BLOCKING 0x2, 0x80 ;  /* 0x0082000000007b1d */ /* 0x000fec0000010000 */
[----:B------:R-:W-:Y:S05]  /*12720*/  @!P0 BRA `(.L_x_335) ;  /* 0x0000000000048947 */ /* 0x000fea0003800000 */
[----:B------:R-:W-:Y:S01]  /*12730*/  BPT.TRAP 0x1 ;  /* 0x000000040000795c */ /* 0x000fe20000300000 */
.L_x_335:
[----:B------:R-:W2:Y:S01]  /*12740*/  LDL R0, [R1+0xc] ;  /* 0x00000c0001007983 */ /* 0x000ea20000100800 */
[----:B-1----:R-:W-:Y:S02]  /*12750*/  VIADD R18, R18, 0x22880 ;  /* 0x0002288012127836 */ /* 0x002fe40000000000 */
[----:B------:R-:W-:Y:S02]  /*12760*/  IMAD.MOV.U32 R22, RZ, RZ, R34 ;  /* 0x000000ffff167224 */ /* 0x000fe400078e0022 */
[----:B------:R-:W-:Y:S01]  /*12770*/  IMAD.MOV.U32 R21, RZ, RZ, R30 ;  /* 0x000000ffff157224 */ /* 0x000fe200078e001e */
[----:B--2---:R-:W-:-:S04]  /*12780*/  PRMT R18, R0, 0x654, R18 ;  /* 0x0000065400127816 */ /* 0x004fc80000000012 */
[----:B------:R1:W-:Y:S01]  /*12790*/  SYNCS.ARRIVE.TRANS64.RED.A1T0 RZ, [R18+URZ], RZ ;  /* 0x000000ff12ff79a7 */ /* 0x0003e2000810043f */
[----:B------:R-:W-:Y:S05]  /*127a0*/  @P1 BRA `(.L_x_336) ;  /* 0xffffffe400f01947 */ /* 0x000fea000383ffff */
.L_x_316:
[----:B------:R-:W0:Y:S01]  /*127b0*/  S2R R0, SR_TID.X ;  /* 0x0000000000007919 */ /* 0x000e220000002100 */
[----:B------:R-:W-:Y:S01]  /*127c0*/  BSSY B0, `(.L_x_337) ;  /* 0x0000013000007945 */ /* 0x000fe20003800000 */
[----:B0-----:R-:W-:Y:S02]  /*127d0*/  LOP3.LUT R2, R0, 0x7f, RZ, 0xc0, !PT ;  /* 0x0000007f00027812 */ /* 0x001fe400078ec0ff */
[----:B------:R-:W-:Y:S02]  /*127e0*/  MOV R0, UR45 ;  /* 0x0000002d00007c02 */ /* 0x000fe40008000f00 */
[----:B------:R-:W-:Y:S02]  /*127f0*/  ISETP.NE.AND P1, PT, R2, RZ, PT ;  /* 0x000000ff0200720c */ /* 0x000fe40003f25270 */
[----:B------:R-:W-:-:S11]  /*12800*/  ISETP.NE.AND P0, PT, R0, 0x3, PT ;  /* 0x000000030000780c */ /* 0x000fd60003f05270 */
[----:B------:R-:W-:Y:S05]  /*12810*/  @P1 BRA `(.L_x_338) ;  /* 0x0000000000341947 */ /* 0x000fea0003800000 */
[----:B------:R-:W0:Y:S01]  /*12820*/  S2R R5, SR_LANEID ;  /* 0x0000000000057919 */ /* 0x000e220000000000 */
[----:B------:R-:W-:Y:S01]  /*12830*/  VOTEU.ANY UR4, UPT, PT ;  /* 0x0000000000047886 */ /* 0x000fe200038e0100 */
[----:B------:R-:W2:Y:S01]  /*12840*/  LDC.64 R2, c[0x0][0xc60] ;  /* 0x00031800ff027b82 */ /* 0x000ea20000000a00 */
[----:B------:R-:W0:Y:S02]  /*12850*/  FLO.U32 R0, UR4 ;  /* 0x0000000400007d00 */ /* 0x000e2400080e0000 */
[----:B0-----:R-:W-:-:S06]  /*12860*/  ISETP.EQ.U32.AND P1, PT, R0, R5, PT ;  /* 0x000000050000720c */ /* 0x001fcc0003f22070 */
[----:B------:R-:W2:Y:S07]  /*12870*/  POPC R5, UR4 ;  /* 0x0000000400057d09 */ /* 0x000eae0008000000 */
[----:B--2---:R-:W2:Y:S01]  /*12880*/  @P1 ATOMG.E.ADD.STRONG.GPU PT, R3, desc[UR50][R2.64], R5 ;  /* 0x00000005020319a8 */ /* 0x004ea200081ee1f2 */
[----:B------:R-:W0:Y:S02]  /*12890*/  S2R R4, SR_LTMASK ;  /* 0x0000000000047919 */ /* 0x000e240000003900 */
[----:B0-----:R-:W-:-:S04]  /*128a0*/  LOP3.LUT R4, R4, UR4, RZ, 0xc0, !PT ;  /* 0x0000000404047c12 */ /* 0x001fc8000f8ec0ff */
[----:B------:R-:W0:Y:S01]  /*128b0*/  POPC R7, R4 ;  /* 0x0000000400077309 */ /* 0x000e220000000000 */
[----:B--2---:R-:W0:Y:S02]  /*128c0*/  SHFL.IDX PT, R0, R3, R0, 0x1f ;  /* 0x00001f0003007589 */ /* 0x004e2400000e0000 */
[----:B0-----:R-:W-:-:S05]  /*128d0*/  IADD3 R0, R0, UR46, R7 ;  /* 0x0000002e00007c10 */ /* 0x001fca000fffe007 */
[----:B------:R0:W-:Y:S02]  /*128e0*/  STL [R1], R0 ;  /* 0x0000000001007387 */ /* 0x0001e40000100800 */
.L_x_338:
[----:B------:R-:W-:Y:S05]  /*128f0*/  BSYNC B0 ;  /* 0x0000000000007941 */ /* 0x000fea0003800000 */
.L_x_337:
[----:B------:R-:W-:Y:S05]  /*12900*/  @!P0 BRA `(.L_x_339) ;  /* 0x0000000000048947 */ /* 0x000fea0003800000 */
[----:B------:R-:W-:Y:S01]  /*12910*/  BPT.TRAP 0x1 ;  /* 0x000000040000795c */ /* 0x000fe20000300000 */
.L_x_339:
[----:B0-----:R-:W-:Y:S01]  /*12920*/  LOP3.LUT R0, R34, 0x1, RZ, 0x3c, !PT ;  /* 0x0000000122007812 */ /* 0x001fe200078e3cff */
[----:B------:R-:W-:Y:S01]  /*12930*/  IMAD R17, R30, 0x8, R16 ;  /* 0x000000081e117824 */ /* 0x000fe200078e0210 */
[----:B------:R-:W-:Y:S02]  /*12940*/  BSSY B0, `(.L_x_340) ;  /* 0x0000004000007945 */ /* 0x000fe40003800000 */
[----:B------:R-:W-:-:S04]  /*12950*/  SHF.L.U32 R0, R0, 0x1f, RZ ;  /* 0x0000001f00007819 */ /* 0x000fc800000006ff */
[----:B------:R-:W0:Y:S02]  /*12960*/  SYNCS.PHASECHK.TRANS64.TRYWAIT P1, [R17+URZ+0x22870], R0 ;  /* 0x02287000110075a7 */ /* 0x000e24000802017f */
[----:B0-----:R-:W-:Y:S05]  /*12970*/  @!P1 BRA `(.L_x_341) ;  /* 0x0000005000949947 */ /* 0x001fea0003800000 */
.L_x_486:
[----:B------:R-:W-:Y:S05]  /*12980*/  BSYNC B0 ;  /* 0x0000000000007941 */ /* 0x000fea0003800000 */
.L_x_340:
[----:B------:R-:W-:-:S05]  /*12990*/  IMAD.U32 R2, RZ, RZ, UR44 ;  /* 0x0000002cff027e24 */ /* 0x000fca000f8e00ff */
[----:B------:R-:W-:-:S13]  /*129a0*/  ISETP.NE.AND P1, PT, R2, 0x3, PT ;  /* 0x000000030200780c */ /* 0x000fda0003f25270 */
[----:B------:R-:W-:Y:S05]  /*129b0*/  @!P1 BRA `(.L_x_342) ;  /* 0x0000000000049947 */ /* 0x000fea0003800000 */
[----:B------:R-:W-:Y:S01]  /*129c0*/  BPT.TRAP 0x1 ;  /* 0x000000040000795c */ /* 0x000fe20000300000 */
.L_x_342:
[----:B0-----:R-:W-:Y:S01]  /*129d0*/  SHF.L.U32 R0, R34, 0x1f, RZ ;  /* 0x0000001f22007819 */ /* 0x001fe200000006ff */
[----:B------:R-:W-:-:S03]  /*129e0*/  IMAD R19, R30, 0x5000, RZ ;  /* 0x000050001e137824 */ /* 0x000fc600078e02ff */
[----:B------:R-:W0:Y:S02]  /*129f0*/  SYNCS.PHASECHK.TRANS64.TRYWAIT P1, [R17+URZ+0x22860], R0 ;  /* 0x02286000110075a7 */ /* 0x000e24000802017f */
[----:B0-----:R-:W-:Y:S05]  /*12a00*/  @!P1 BRA `(.L_x_343) ;  /* 0x0000005000849947 */ /* 0x001fea0003800000 */
.L_x_487:
[----:B------:R-:W2:Y:S04]  /*12a10*/  LDL R2, [R1+0x18] ;  /* 0x0000180001027983 */ /* 0x000ea80000100800 */
[----:B------:R-:W3:Y:S04]  /*12a20*/  LDL R4, [R1+0x1c] ;  /* 0x00001c0001047983 */ /* 0x000ee80000100800 */
[----:B-1----:R-:W0:Y:S01]  /*12a30*/  LDL R18, [R1+0x14] ;  /* 0x0000140001127983 */ /* 0x002e220000100800 */
[----:B------:R-:W-:Y:S05]  /*12a40*/  WARPSYNC.ALL ;  /* 0x0000000000007948 */ /* 0x000fea0003800000 */
[----:B--2---:R-:W-:-:S05]  /*12a50*/  LOP3.LUT R3, R19, R2, RZ, 0xfc, !PT ;  /* 0x0000000213037212 */ /* 0x004fca00078efcff */
[C---:B------:R-:W-:Y:S01]  /*12a60*/  IMAD.IADD R2, R16.reuse, 0x1, R3 ;  /* 0x0000000110027824 */ /* 0x040fe200078e0203 */
[----:B0-----:R-:W-:-:S03]  /*12a70*/  IADD3 R0, R16, R19, R18 ;  /* 0x0000001310007210 */ /* 0x001fc60007ffe012 */
[----:B---3--:R-:W-:Y:S01]  /*12a80*/  IMAD.IADD R3, R4, 0x1, R2 ;  /* 0x0000000104037824 */ /* 0x008fe200078e0202 */
[----:B------:R-:W0:Y:S01]  /*12a90*/  LDSM.16.MT88.4 R8, [R2+0xa400] ;  /* 0x00a400000208783b */ /* 0x000e220000004200 */
[----:B------:R-:W-:-:S03]  /*12aa0*/  IMAD.U32 R18, RZ, RZ, UR44 ;  /* 0x0000002cff127e24 */ /* 0x000fc6000f8e00ff */
[----:B------:R-:W1:Y:S02]  /*12ab0*/  LDSM.16.MT88.4 R4, [R3+0xa400] ;  /* 0x00a400000304783b */ /* 0x000e640000004200 */
[----:B------:R-:W-:Y:S02]  /*12ac0*/  ISETP.NE.AND P1, PT, R18, 0x3, PT ;  /* 0x000000031200780c */ /* 0x000fe40003f25270 */
[C-C-:B0-----:R-:W-:Y:S02]  /*12ad0*/  PRMT R12, R8.reuse, 0x6420, R9.reuse ;  /* 0x00006420080c7816 */ /* 0x141fe40000000009 */
[----:B------:R-:W-:Y:S02]  /*12ae0*/  PRMT R13, R8, 0x7531, R9 ;  /* 0x00007531080d7816 */ /* 0x000fe40000000009 */
[C-C-:B------:R-:W-:Y:S02]  /*12af0*/  PRMT R14, R10.reuse, 0x6420, R11.reuse ;  /* 0x000064200a0e7816 */ /* 0x140fe4000000000b */
[----:B------:R-:W-:-:S02]  /*12b00*/  PRMT R15, R10, 0x7531, R11 ;  /* 0x000075310a0f7816 */ /* 0x000fc4000000000b */
[C-C-:B-1----:R-:W-:Y:S02]  /*12b10*/  PRMT R20, R4.reuse, 0x6420, R5.reuse ;  /* 0x0000642004147816 */ /* 0x142fe40000000005 */
[----:B------:R-:W-:Y:S01]  /*12b20*/  PRMT R21, R4, 0x7531, R5 ;  /* 0x0000753104157816 */ /* 0x000fe20000000005 */
[----:B------:R-:W-:Y:S01]  /*12b30*/  STSM.16.M88.4 [R0+0x400], R12 ;  /* 0x0004000c00007844 */ /* 0x000fe20000000200 */
        /* <DEDUP_REMOVED lines=59> */
.L_x_344:
[----:B-1----:R1:W-:Y:S01]  /*12ef0*/  SYNCS.ARRIVE.TRANS64.A1T0 RZ, [R17+URZ+0x22850], RZ ;  /* 0x022850ff11ff79a7 */ /* 0x0023e2000810003f */
[----:B------:R-:W-:Y:S06]  /*12f00*/  BAR.SYNC.DEFER_BLOCKING 0x2, 0x80 ;  /* 0x0082000000007b1d */ /* 0x000fec0000010000 */
[----:B------:R-:W-:Y:S05]  /*12f10*/  @!P0 BRA `(.L_x_345) ;  /* 0x0000000000048947 */ /* 0x000fea0003800000 */
[----:B------:R-:W-:Y:S01]  /*12f20*/  BPT.TRAP 0x1 ;  /* 0x000000040000795c */ /* 0x000fe20000300000 */
.L_x_345:
[----:B0-----:R-:W2:Y:S01]  /*12f30*/  LDL R0, [R1+0xc] ;  /* 0x00000c0001007983 */ /* 0x001ea20000100800 */
[----:B-1----:R-:W-:Y:S02]  /*12f40*/  VIADD R17, R17, 0x22880 ;  /* 0x0002288011117836 */ /* 0x002fe40000000000 */
[----:B------:R-:W-:-:S05]  /*12f50*/  VIADD R30, R30, 0x1 ;  /* 0x000000011e1e7836 */ /* 0x000fca0000000000 */
[----:B------:R-:W-:-:S04]  /*12f60*/  ISETP.NE.AND P0, PT, R30, 0x2, PT ;  /* 0x000000021e00780c */ /* 0x000fc80003f05270 */
[----:B------:R-:W-:Y:S02]  /*12f70*/  SEL R3, RZ, 0x1, P0 ;  /* 0x00000001ff037807 */ /* 0x000fe40000000000 */
[----:B------:R-:W-:Y:S02]  /*12f80*/  SEL R30, R30, RZ, P0 ;  /* 0x000000ff1e1e7207 */ /* 0x000fe40000000000 */
[----:B------:R-:W-:Y:S02]  /*12f90*/  LOP3.LUT R34, R34, R3, RZ, 0x3c, !PT ;  /* 0x0000000322227212 */ /* 0x000fe400078e3cff */
[----:B--2---:R-:W-:-:S04]  /*12fa0*/  PRMT R17, R0, 0x654, R17 ;  /* 0x0000065400117816 */ /* 0x004fc80000000011 */
[----:B------:R1:W-:Y:S03]  /*12fb0*/  SYNCS.ARRIVE.TRANS64.RED.A1T0 RZ, [R17+URZ], RZ ;  /* 0x000000ff11ff79a7 */ /* 0x0003e6000810043f */
.L_x_288:
[----:B------:R-:W-:Y:S05]  /*12fc0*/  BSYNC B7 ;  /* 0x0000000000077941 */ /* 0x000fea0003800000 */
.L_x_286:
[----:B------:R-:W-:-:S13]  /*12fd0*/  LOP3.LUT P0, RZ, R28, 0x400, RZ, 0xc0, !PT ;  /* 0x000004001cff7812 */ /* 0x000fda000780c0ff */
[----:B------:R-:W-:Y:S05]  /*12fe0*/  @!P0 BRA `(.L_x_346) ;  /* 0x0000000000348947 */ /* 0x000fea0003800000 */
[----:B------:R-:W0:Y:S08]  /*12ff0*/  S2UR UR4, SR_CgaCtaId ;  /* 0x00000000000479c3 */ /* 0x000e300000008800 */
[----:B------:R-:W-:Y:S01]  /*13000*/  BAR.SYNC.DEFER_BLOCKING 0x5, 0x180 ;  /* 0x0146000000007b1d */ /* 0x000fe20000010000 */
[----:B------:R-:W-:Y:S01]  /*13010*/  MOV R16, 0x400 ;  /* 0x0000040000107802 */ /* 0x000fe20000000f00 */
[----:B0-----:R-:W-:-:S05]  /*13020*/  IMAD.U32 R0, RZ, RZ, UR4 ;  /* 0x00000004ff007e24 */ /* 0x001fca000f8e00ff */
[----:B------:R-:W-:Y:S01]  /*13030*/  LEA R16, R0, R16, 0x18 ;  /* 0x0000001000107211 */ /* 0x000fe200078ec0ff */
[----:B------:R-:W-:Y:S04]  /*13040*/  STL [R1+0xc], R0 ;  /* 0x00000c0001007387 */ /* 0x000fe80000100800 */
[----:B------:R-:W0:Y:S04]  /*13050*/  LDS.128 R4, [R16+0x228d0] ;  /* 0x0228d00010047984 */ /* 0x000e280000000c00 */
[----:B0-----:R0:W-:Y:S01]  /*13060*/  STL.64 [R1], R4 ;  /* 0x0000000401007387 */ /* 0x0011e20000100a00 */
[----:B------:R-:W-:-:S03]  /*13070*/  IMAD.MOV.U32 R0, RZ, RZ, R7 ;  /* 0x000000ffff007224 */ /* 0x000fc600078e0007 */
[----:B------:R0:W-:Y:S02]  /*13080*/  STL [R1+0x8], R6 ;  /* 0x0000080601007387 */ /* 0x0001e40000100800 */
[----:B------:R-:W-:Y:S01]  /*13090*/  R2UR UR40, R0 ;  /* 0x00000000002872ca */ /* 0x000fe200000e0000 */
[----:B------:R-:W-:Y:S06]  /*130a0*/  BAR.ARV 0x4, 0x180 ;  /* 0x0106000000007b1d */ /* 0x000fec0000002000 */
[----:B------:R-:W-:Y:S08]  /*130b0*/  BRA `(.L_x_347) ;  /* 0x0000000800e47947 */ /* 0x000ff00003800000 */
.L_x_346:
[----:B------:R-:W2:Y:S01]  /*130c0*/  S2R R2, SR_TID.X ;  /* 0x0000000000027919 */ /* 0x000ea20000002100 */
[----:B------:R-:W-:Y:S01]  /*130d0*/  ULDC UR4, c[0x0][0xc3c] ;  /* 0x00030f0000047ab9 */ /* 0x000fe20000000800 */
[----:B0-----:R-:W3:Y:S01]  /*130e0*/  LDL.LU R0, [R1] ;  /* 0x0000000001007983 */ /* 0x001ee20000300800 */
[----:B------:R-:W-:Y:S02]  /*130f0*/  MOV R6, RZ ;  /* 0x000000ff00067202 */ /* 0x000fe40000000f00 */
[----:B--2---:R-:W-:-:S04]  /*13100*/  LOP3.LUT R9, R2, 0x1f, RZ, 0xc0, !PT ;  /* 0x0000001f02097812 */ /* 0x004fc800078ec0ff */
[C---:B------:R-:W-:Y:S01]  /*13110*/  ISETP.NE.AND P0, PT, R9.reuse, 0x1f, PT ;  /* 0x0000001f0900780c */ /* 0x040fe20003f05270 */
[----:B------:R-:W-:-:S05]  /*13120*/  VIADD R7, R9, UR40 ;  /* 0x0000002809077c36 */ /* 0x000fca0008000000 */
[----:B------:R-:W-:Y:S01]  /*13130*/  ISETP.GE.OR P1, PT, R7, UR4, !P0 ;  /* 0x0000000407007c0c */ /* 0x000fe2000c726670 */
[----:B------:R-:W-:-:S12]  /*13140*/  ULDC UR4, c[0x0][0xc3c] ;  /* 0x00030f0000047ab9 */ /* 0x000fd80000000800 */
[----:B------:R-:W0:Y:S08]  /*13150*/  @!P1 LDC.64 R2, c[0x0][0xc80] ;  /* 0x00032000ff029b82 */ /* 0x000e300000000a00 */
[----:B------:R-:W2:Y:S01]  /*13160*/  @!P1 LDC.64 R4, c[0x0][0xc78] ;  /* 0x00031e00ff049b82 */ /* 0x000ea20000000a00 */
[----:B0-----:R-:W-:-:S05]  /*13170*/  @!P1 IMAD.WIDE R2, R7, 0x4, R2 ;  /* 0x0000000407029825 */ /* 0x001fca00078e0202 */
[----:B------:R2:W4:Y:S02]  /*13180*/  @!P1 LDG.E R6, desc[UR50][R2.64] ;  /* 0x0000003202069981 */ /* 0x000524000c1e1900 */
[----:B--2---:R-:W-:-:S04]  /*13190*/  @!P1 IMAD.WIDE R2, R7, 0x4, R4 ;  /* 0x0000000407029825 */ /* 0x004fc800078e0204 */
[----:B------:R-:W-:-:S06]  /*131a0*/  IMAD.MOV.U32 R5, RZ, RZ, RZ ;  /* 0x000000ffff057224 */ /* 0x000fcc00078e00ff */
[----:B------:R-:W4:Y:S01]  /*131b0*/  @!P1 LDG.E R5, desc[UR50][R2.64] ;  /* 0x0000003202059981 */ /* 0x000f22000c1e1900 */
[C---:B------:R-:W-:Y:S02]  /*131c0*/  ISETP.NE.AND P1, PT, R9.reuse, RZ, PT ;  /* 0x000000ff0900720c */ /* 0x040fe40003f25270 */
[C---:B------:R-:W-:Y:S02]  /*131d0*/  ISETP.GE.U32.AND P2, PT, R9.reuse, 0x2, PT ;  /* 0x000000020900780c */ /* 0x040fe40003f46070 */
[C---:B------:R-:W-:Y:S02]  /*131e0*/  ISETP.GE.U32.AND P3, PT, R9.reuse, 0x4, PT ;  /* 0x000000040900780c */ /* 0x040fe40003f66070 */
[C---:B------:R-:W-:Y:S02]  /*131f0*/  ISETP.GE.U32.AND P4, PT, R9.reuse, 0x8, PT ;  /* 0x000000080900780c */ /* 0x040fe40003f86070 */
[----:B------:R-:W-:Y:S01]  /*13200*/  ISETP.GE.U32.AND P5, PT, R9, 0x10, PT ;  /* 0x000000100900780c */ /* 0x000fe20003fa6070 */
[----:B---3--:R-:W-:-:S02]  /*13210*/  IMAD.MOV.U32 R10, RZ, RZ, R0 ;  /* 0x000000ffff0a7224 */ /* 0x008fc400078e0000 */
[----:B----4-:R-:W-:-:S05]  /*13220*/  IMAD R0, R5, R6, RZ ;  /* 0x0000000605007224 */ /* 0x010fca00078e02ff */
        /* <DEDUP_REMOVED lines=12> */
[----:B------:R-:W0:Y:S04]  /*132f0*/  SHFL.UP PT, R2, R7, 0x10, RZ ;  /* 0x0600000007027989 */ /* 0x000e2800000e00ff */
[----:B------:R-:W-:Y:S01]  /*13300*/  SHFL.IDX PT, R11, R10, 0x1, 0x1f ;  /* 0x00201f000a0b7f89 */ /* 0x000fe200000e0000 */
[----:B0-----:R-:W-:-:S05]  /*13310*/  SEL R2, R2, RZ, P5 ;  /* 0x000000ff02027207 */ /* 0x001fca0002800000 */
[----:B------:R-:W-:Y:S02]  /*13320*/  IMAD.IADD R3, R7, 0x1, R2 ;  /* 0x0000000107037824 */ /* 0x000fe400078e0202 */
[----:B------:R-:W0:Y:S03]  /*13330*/  LDC R2, c[0x0][0xc38] ;  /* 0x00030e00ff027b82 */ /* 0x000e260000000800 */
[----:B------:R-:W0:Y:S04]  /*13340*/  SHFL.IDX PT, R9, R3, 0x1f, 0x1f ;  /* 0x03e01f0003097f89 */ /* 0x000e2800000e0000 */
[----:B------:R-:W2:Y:S01]  /*13350*/  SHFL.IDX PT, R0, R10, RZ, 0x1f ;  /* 0x00001fff0a007589 */ /* 0x000ea200000e0000 */
[----:B0-----:R-:W-:-:S04]  /*13360*/  IMAD R4, R9, R2, RZ ;  /* 0x0000000209047224 */ /* 0x001fc800078e02ff */
[----:B------:R-:W-:-:S05]  /*13370*/  IMAD.IADD R9, R11, 0x1, R4 ;  /* 0x000000010b097824 */ /* 0x000fca00078e0204 */
[----:B--2---:R-:W-:Y:S01]  /*13380*/  ISETP.GT.AND P6, PT, R9, R0, PT ;  /* 0x000000000900720c */ /* 0x004fe20003fc4270 */
[----:B------:R-:W-:-:S12]  /*13390*/  IMAD.MOV.U32 R7, RZ, RZ, RZ ;  /* 0x000000ffff077224 */ /* 0x000fd800078e00ff */
[----:B------:R-:W-:Y:S05]  /*133a0*/  @P6 BRA `(.L_x_348) ;  /* 0x0000000000986947 */ /* 0x000fea0003800000 */
.L_x_350:
[----:B------:R-:W-:-:S04]  /*133b0*/  UIADD3 UR40, UR40, 0x1f, URZ ;  /* 0x0000001f28287890 */ /* 0x000fc8000fffe03f */
[----:B------:R-:W-:-:S06]  /*133c0*/  UISETP.GE.AND UP0, UPT, UR40, UR4, UPT ;  /* 0x000000042800728c */ /* 0x000fcc000bf06270 */
[----:B------:R-:W-:-:S13]  /*133d0*/  PLOP3.LUT P6, PT, PT, PT, UP0, 0x40, 0x0 ;  /* 0x000000000000781c */ /* 0x000fda0003fce808 */
[----:B------:R-:W-:Y:S05]  /*133e0*/  @!P6 BRA `(.L_x_349) ;  /* 0x0000000400bce947 */ /* 0x000fea0003800000 */
[----:B------:R-:W0:Y:S01]  /*133f0*/  S2R R2, SR_TID.X ;  /* 0x0000000000027919 */ /* 0x000e220000002100 */
[----:B------:R-:W-:Y:S01]  /*13400*/  IMAD.MOV.U32 R6, RZ, RZ, RZ ;  /* 0x000000ffff067224 */ /* 0x000fe200078e00ff */
[----:B0-----:R-:W-:-:S05]  /*13410*/  LOP3.LUT R2, R2, 0x1f, RZ, 0xc0, !PT ;  /* 0x0000001f02027812 */ /* 0x001fca00078ec0ff */
[----:B------:R-:W-:-:S05]  /*13420*/  VIADD R11, R2, UR40 ;  /* 0x00000028020b7c36 */ /* 0x000fca0008000000 */
[----:B------:R-:W-:-:S13]  /*13430*/  ISETP.GE.OR P6, PT, R11, UR4, !P0 ;  /* 0x000000040b007c0c */ /* 0x000fda000c7c6670 */
[----:B------:R-:W0:Y:S08]  /*13440*/  @!P6 LDC.64 R2, c[0x0][0xc80] ;  /* 0x00032000ff02eb82 */ /* 0x000e300000000a00 */
[----:B------:R-:W2:Y:S01]  /*13450*/  @!P6 LDC.64 R4, c[0x0][0xc78] ;  /* 0x00031e00ff04eb82 */ /* 0x000ea20000000a00 */
[----:B0-----:R-:W-:-:S05]  /*13460*/  @!P6 IMAD.WIDE R2, R11, 0x4, R2 ;  /* 0x000000040b02e825 */ /* 0x001fca00078e0202 */
[----:B------:R2:W3:Y:S02]  /*13470*/  @!P6 LDG.E R6, desc[UR50][R2.64] ;  /* 0x000000320206e981 */ /* 0x0004e4000c1e1900 */
[----:B--2---:R-:W-:-:S04]  /*13480*/  @!P6 IMAD.WIDE R2, R11, 0x4, R4 ;  /* 0x000000040b02e825 */ /* 0x004fc800078e0204 */
[----:B------:R-:W-:-:S06]  /*13490*/  IMAD.MOV.U32 R5, RZ, RZ, RZ ;  /* 0x000000ffff057224 */ /* 0x000fcc00078e00ff */
[----:B------:R-:W3:Y:S02]  /*134a0*/  @!P6 LDG.E R5, desc[UR50][R2.64] ;  /* 0x000000320205e981 */ /* 0x000ee4000c1e1900 */
[----:B---3--:R-:W-:-:S05]  /*134b0*/  IMAD R13, R5, R6, RZ ;  /* 0x00000006050d7224 */ /* 0x008fca00078e02ff */
[----:B------:R-:W0:Y:S02]  /*134c0*/  SHFL.UP PT, R4, R13, 0x1, RZ ;  /* 0x042000000d047989 */ /* 0x000e2400000e00ff */
[----:B0-----:R-:W-:-:S04]  /*134d0*/  SEL R4, R4, RZ, P1 ;  /* 0x000000ff04047207 */ /* 0x001fc80000800000 */
[----:B------:R-:W-:-:S05]  /*134e0*/  IADD3 R4, R13, R4, RZ ;  /* 0x000000040d047210 */ /* 0x000fca0007ffe0ff */
        /* <DEDUP_REMOVED lines=11> */
[----:B------:R-:W-:Y:S02]  /*135a0*/  IMAD.IADD R3, R3, 0x1, R2 ;  /* 0x0000000103037824 */ /* 0x000fe400078e0202 */
[----:B------:R-:W0:Y:S03]  /*135b0*/  LDC R2, c[0x0][0xc38] ;  /* 0x00030e00ff027b82 */ /* 0x000e260000000800 */
[----:B------:R-:W0:Y:S02]  /*135c0*/  SHFL.IDX PT, R13, R3, 0x1f, 0x1f ;  /* 0x03e01f00030d7f89 */ /* 0x000e2400000e0000 */
[----:B0-----:R-:W-:-:S04]  /*135d0*/  IMAD R4, R13, R2, RZ ;  /* 0x000000020d047224 */ /* 0x001fc800078e02ff */
[----:B------:R-:W-:-:S05]  /*135e0*/  IMAD.IADD R9, R4, 0x1, R9 ;  /* 0x0000000104097824 */ /* 0x000fca00078e0209 */
[----:B------:R-:W-:-:S13]  /*135f0*/  ISETP.GT.AND P6, PT, R9, R0, PT ;  /* 0x000000000900720c */ /* 0x000fda0003fc4270 */
[----:B------:R-:W-:Y:S05]  /*13600*/  @!P6 BRA `(.L_x_350) ;  /* 0xfffffffc0068e947 */ /* 0x000fea000383ffff */
.L_x_348:
[----:B------:R-:W-:-:S04]  /*13610*/  IMAD.IADD R10, R9, 0x1, -R4 ;  /* 0x00000001090a7824 */ /* 0x000fc800078e0a04 */
        /* <DEDUP_REMOVED lines=8> */
[----:B------:R2:W3:Y:S01]  /*136a0*/  SHFL.IDX PT, R5, R5, R12, 0x1f ;  /* 0x00001f0c05057589 */ /* 0x0004e200000e0000 */
[----:B0-----:R-:W-:-:S04]  /*136b0*/  IABS R4, R6 ;  /* 0x0000000600047213 */ /* 0x001fc80000000000 */
[----:B------:R-:W0:Y:S08]  /*136c0*/  I2F.RP R8, R4 ;  /* 0x0000000400087306 */ /* 0x000e300000209400 */
[----:B0-----:R-:W0:Y:S02]  /*136d0*/  MUFU.RCP R8, R8 ;  /* 0x0000000800087308 */ /* 0x001e240000001000 */
[----:B0-----:R-:W-:-:S06]  /*136e0*/  VIADD R9, R8, 0xffffffe ;  /* 0x0ffffffe08097836 */ /* 0x001fcc0000000000 */
[----:B------:R-:W0:Y:S01]  /*136f0*/  F2I.FTZ.U32.TRUNC.NTZ R9, R9 ;  /* 0x0000000900097305 */ /* 0x000e22000021f000 */
[----:B--23--:R-:W-:Y:S05]  /*13700*/  @!P0 BRA `(.L_x_351) ;  /* 0x00000000000c8947 */ /* 0x00cfea0003800000 */
[----:B------:R-:W-:-:S06]  /*13710*/  UIADD3 UR5, UR4, -0x1, URZ ;  /* 0xffffffff04057890 */ /* 0x000fcc000fffe03f */
[----:B------:R-:W-:-:S05]  /*13720*/  IMAD.U32 R8, RZ, RZ, UR5 ;  /* 0x00000005ff087e24 */ /* 0x000fca000f8e00ff */
[----:B------:R2:W3:Y:S02]  /*13730*/  SHFL.IDX PT, R7, R3, R8, 0x1f ;  /* 0x00001f0803077589 */ /* 0x0004e400000e0000 */
.L_x_351:
[----:B---3--:R-:W-:Y:S01]  /*13740*/  IMAD R11, R7, R2, R10 ;  /* 0x00000002070b7224 */ /* 0x008fe200078e020a */
[----:B------:R-:W-:Y:S01]  /*13750*/  IABS R7, R5 ;  /* 0x0000000500077213 */ /* 0x000fe20000000000 */
[--C-:B0-2---:R-:W-:Y:S01]  /*13760*/  IMAD.MOV R3, RZ, RZ, -R9.reuse ;  /* 0x000000ffff037224 */ /* 0x105fe200078e0a09 */
[----:B------:R-:W-:Y:S01]  /*13770*/  MOV R2, RZ ;  /* 0x000000ff00027202 */ /* 0x000fe20000000f00 */
[----:B------:R-:W-:Y:S01]  /*13780*/  UIADD3 UR40, UR4, UR40, URZ ;  /* 0x0000002804287290 */ /* 0x000fe2000fffe03f */
[----:B------:R-:W0:Y:S01]  /*13790*/  I2F.RP R8, R7 ;  /* 0x0000000700087306 */ /* 0x000e220000209400 */
[----:B------:R-:W-:Y:S01]  /*137a0*/  IMAD R10, R3, R4, RZ ;  /* 0x00000004030a7224 */ /* 0x000fe200078e02ff */
[----:B------:R2:W-:Y:S01]  /*137b0*/  STL [R1], R11 ;  /* 0x0000000b01007387 */ /* 0x0005e20000100800 */
[----:B------:R-:W-:Y:S02]  /*137c0*/  IMAD.MOV.U32 R3, RZ, RZ, R9 ;  /* 0x000000ffff037224 */ /* 0x000fe400078e0009 */
[----:B------:R-:W-:-:S04]  /*137d0*/  IMAD.HI.U32 R2, R9, R10, R2 ;  /* 0x0000000a09027227 */ /* 0x000fc800078e0002 */
[----:B------:R-:W-:Y:S01]  /*137e0*/  IMAD.IADD R9, R0, 0x1, -R11 ;  /* 0x0000000100097824 */ /* 0x000fe200078e0a0b */
[----:B------:R-:W-:Y:S01]  /*137f0*/  IABS R0, R6 ;  /* 0x0000000600007213 */ /* 0x000fe20000000000 */
[----:B0-----:R-:W0:Y:S03]  /*13800*/  MUFU.RCP R8, R8 ;  /* 0x0000000800087308 */ /* 0x001e260000001000 */
[----:B--2---:R-:W-:Y:S01]  /*13810*/  IABS R11, R9 ;  /* 0x00000009000b7213 */ /* 0x004fe20000000000 */
[----:B------:R-:W-:-:S04]  /*13820*/  IMAD.MOV R3, RZ, RZ, -R0 ;  /* 0x000000ffff037224 */ /* 0x000fc800078e0a00 */
[----:B------:R-:W-:-:S04]  /*13830*/  IMAD.HI.U32 R0, R2, R11, RZ ;  /* 0x0000000b02007227 */ /* 0x000fc800078e00ff */
[----:B------:R-:W-:-:S05]  /*13840*/  IMAD R11, R0, R3, R11 ;  /* 0x00000003000b7224 */ /* 0x000fca00078e020b */
[----:B------:R-:W-:Y:S01]  /*13850*/  ISETP.GT.U32.AND P1, PT, R4, R11, PT ;  /* 0x0000000b0400720c */ /* 0x000fe20003f24070 */
[----:B0-----:R-:W-:-:S06]  /*13860*/  VIADD R3, R8, 0xffffffe ;  /* 0x0ffffffe08037836 */ /* 0x001fcc0000000000 */
[----:B------:R-:W0:Y:S06]  /*13870*/  F2I.FTZ.U32.TRUNC.NTZ R3, R3 ;  /* 0x0000000300037305 */ /* 0x000e2c000021f000 */
[----:B------:R-:W-:Y:S02]  /*13880*/  @!P1 IMAD.IADD R11, R11, 0x1, -R4 ;  /* 0x000000010b0b9824 */ /* 0x000fe400078e0a04 */
[----:B------:R-:W-:Y:S01]  /*13890*/  @!P1 VIADD R0, R0, 0x1 ;  /* 0x0000000100009836 */ /* 0x000fe20000000000 */
[----:B------:R-:W-:Y:S02]  /*138a0*/  ISETP.NE.AND P1, PT, R6, RZ, PT ;  /* 0x000000ff0600720c */ /* 0x000fe40003f25270 */
[----:B------:R-:W-:Y:S01]  /*138b0*/  ISETP.GE.U32.AND P0, PT, R11, R4, PT ;  /* 0x000000040b00720c */ /* 0x000fe20003f06070 */
[----:B0-----:R-:W-:-:S04]  /*138c0*/  IMAD.MOV R2, RZ, RZ, -R3 ;  /* 0x000000ffff027224 */ /* 0x001fc800078e0a03 */
[----:B------:R-:W-:Y:S02]  /*138d0*/  IMAD R11, R2, R7, RZ ;  /* 0x00000007020b7224 */ /* 0x000fe400078e02ff */
[----:B------:R-:W-:-:S06]  /*138e0*/  IMAD.MOV.U32 R2, RZ, RZ, RZ ;  /* 0x000000ffff027224 */ /* 0x000fcc00078e00ff */
[----:B------:R-:W-:Y:S02]  /*138f0*/  @P0 VIADD R0, R0, 0x1 ;  /* 0x0000000100000836 */ /* 0x000fe40000000000 */
[----:B------:R-:W-:Y:S01]  /*13900*/  IMAD.HI.U32 R4, R3, R11, R2 ;  /* 0x0000000b03047227 */ /* 0x000fe200078e0002 */
[----:B------:R-:W-:-:S04]  /*13910*/  LOP3.LUT R2, R9, R6, RZ, 0x3c, !PT ;  /* 0x0000000609027212 */ /* 0x000fc800078e3cff */
[----:B------:R-:W-:Y:S01]  /*13920*/  ISETP.GE.AND P2, PT, R2, RZ, PT ;  /* 0x000000ff0200720c */ /* 0x000fe20003f46270 */
[----:B------:R-:W-:Y:S01]  /*13930*/  IMAD.MOV.U32 R2, RZ, RZ, R0 ;  /* 0x000000ffff027224 */ /* 0x000fe200078e0000 */
[----:B------:R-:W-:-:S04]  /*13940*/  IABS R0, R5 ;  /* 0x0000000500007213 */ /* 0x000fc80000000000 */
[----:B------:R-:W-:-:S07]  /*13950*/  IADD3 R0, RZ, -R0, RZ ;  /* 0x80000000ff007210 */ /* 0x000fce0007ffe0ff */
[----:B------:R-:W-:Y:S01]  /*13960*/  @!P2 IMAD.MOV R2, RZ, RZ, -R2 ;  /* 0x000000ffff02a224 */ /* 0x000fe200078e0a02 */
[----:B------:R-:W-:-:S04]  /*13970*/  @!P1 LOP3.LUT R2, RZ, R6, RZ, 0x33, !PT ;  /* 0x00000006ff029212 */ /* 0x000fc800078e33ff */
[-C--:B------:R-:W-:Y:S01]  /*13980*/  IABS R3, R2.reuse ;  /* 0x0000000200037213 */ /* 0x080fe20000000000 */
[----:B------:R-:W-:-:S04]  /*13990*/  IMAD R6, R6, R2, RZ ;  /* 0x0000000206067224 */ /* 0x000fc800078e02ff */
[----:B------:R-:W-:-:S04]  /*139a0*/  IMAD.HI.U32 R4, R4, R3, RZ ;  /* 0x0000000304047227 */ /* 0x000fc800078e00ff */
[----:B------:R-:W-:-:S05]  /*139b0*/  IMAD R0, R4, R0, R3 ;  /* 0x0000000004007224 */ /* 0x000fca00078e0203 */
[----:B------:R-:W-:-:S13]  /*139c0*/  ISETP.GT.U32.AND P1, PT, R7, R0, PT ;  /* 0x000000000700720c */ /* 0x000fda0003f24070 */
[----:B------:R-:W-:Y:S02]  /*139d0*/  @!P1 IMAD.IADD R0, R0, 0x1, -R7 ;  /* 0x0000000100009824 */ /* 0x000fe400078e0a07 */
[----:B------:R-:W-:Y:S01]  /*139e0*/  @!P1 VIADD R4, R4, 0x1 ;  /* 0x0000000104049836 */ /* 0x000fe20000000000 */
[----:B------:R-:W-:Y:S02]  /*139f0*/  ISETP.NE.AND P1, PT, R5, RZ, PT ;  /* 0x000000ff0500720c */ /* 0x000fe40003f25270 */
[----:B------:R-:W-:Y:S02]  /*13a00*/  ISETP.GE.U32.AND P0, PT, R0, R7, PT ;  /* 0x000000070000720c */ /* 0x000fe40003f06070 */
[----:B------:R-:W-:-:S04]  /*13a10*/  LOP3.LUT R0, R2, R5, RZ, 0x3c, !PT ;  /* 0x0000000502007212 */ /* 0x000fc800078e3cff */
[----:B------:R-:W-:-:S07]  /*13a20*/  ISETP.GE.AND P2, PT, R0, RZ, PT ;  /* 0x000000ff0000720c */ /* 0x000fce0003f46270 */
[----:B------:R-:W-:-:S06]  /*13a30*/  @P0 VIADD R4, R4, 0x1 ;  /* 0x0000000104040836 */ /* 0x000fcc0000000000 */
[----:B------:R-:W-:Y:S01]  /*13a40*/  @!P2 IMAD.MOV R4, RZ, RZ, -R4 ;  /* 0x000000ffff04a224 */ /* 0x000fe200078e0a04 */
        /* <DEDUP_REMOVED lines=9> */
.L_x_349:
[----:B------:R0:W-:Y:S01]  /*13ae0*/  STL [R1], R0 ;  /* 0x0000000001007387 */ /* 0x0001e20000100800 */
[----:B------:R-:W-:-:S03]  /*13af0*/  ULDC UR40, c[0x0][0xc3c] ;  /* 0x00030f0000287ab9 */ /* 0x000fc60000000800 */
[----:B------:R0:W-:Y:S04]  /*13b00*/  STL [R1+0x4], RZ ;  /* 0x000004ff01007387 */ /* 0x0001e80000100800 */
[----:B------:R0:W-:Y:S02]  /*13b10*/  STL [R1+0x8], RZ ;  /* 0x000008ff01007387 */ /* 0x0001e40000100800 */
.L_x_352:
[----:B------:R-:W3:Y:S04]  /*13b20*/  LDL R3, [R1+0x4] ;  /* 0x0000040001037983 */ /* 0x000ee80000100800 */
[----:B--2---:R-:W2:Y:S04]  /*13b30*/  LDL R2, [R1+0x8] ;  /* 0x0000080001027983 */ /* 0x004ea80000100800 */
[----:B------:R-:W4:Y:S01]  /*13b40*/  LDL R4, [R1] ;  /* 0x0000000001047983 */ /* 0x000f220000100800 */
[----:B0-----:R-:W0:Y:S01]  /*13b50*/  S2R R0, SR_TID.X ;  /* 0x0000000000007919 */ /* 0x001e220000002100 */
[----:B------:R-:W-:Y:S01]  /*13b60*/  BAR.SYNC.DEFER_BLOCKING 0x4, 0x180 ;  /* 0x0106000000007b1d */ /* 0x000fe20000010000 */
[----:B---3--:R-:W-:-:S02]  /*13b70*/  IMAD.MOV.U32 R5, RZ, RZ, R3 ;  /* 0x000000ffff057224 */ /* 0x008fc400078e0003 */
[----:B--2---:R-:W-:-:S03]  /*13b80*/  IMAD.MOV.U32 R3, RZ, RZ, R2 ;  /* 0x000000ffff037224 */ /* 0x004fc600078e0002 */
[----:B------:R2:W3:Y:S01]  /*13b90*/  LDL R2, [R1+0xc] ;  /* 0x00000c0001027983 */ /* 0x0004e20000100800 */
[----:B0-----:R-:W-:Y:S01]  /*13ba0*/  LOP3.LUT R0, R0, 0x1f, RZ, 0xc0, !PT ;  /* 0x0000001f00007812 */ /* 0x001fe200078ec0ff */
[----:B------:R-:W-:-:S03]  /*13bb0*/  IMAD.MOV.U32 R6, RZ, RZ, R3 ;  /* 0x000000ffff067224 */ /* 0x000fc600078e0003 */
[----:B------:R-:W-:-:S13]  /*13bc0*/  ISETP.NE.AND P0, PT, R0, RZ, PT ;  /* 0x000000ff0000720c */ /* 0x000fda0003f05270 */
[----:B------:R-:W-:Y:S01]  /*13bd0*/  @!P0 MOV R0, 0x400 ;  /* 0x0000040000008802 */ /* 0x000fe20000000f00 */
[----:B---3--:R-:W0:Y:S03]  /*13be0*/  @!P0 S2R R2, SR_CgaCtaId ;  /* 0x0000000000028919 */ /* 0x008e260000008800 */
[----:B0-----:R-:W-:Y:S01]  /*13bf0*/  @!P0 LEA R16, R2, R0, 0x18 ;  /* 0x0000000002108211 */ /* 0x001fe200078ec0ff */
[----:B------:R2:W-:Y:S01]  /*13c00*/  @!P0 STL [R1+0xc], R2 ;  /* 0x00000c0201008387 */ /* 0x0005e20000100800 */
[----:B------:R-:W-:-:S05]  /*13c10*/  MOV R0, UR40 ;  /* 0x0000002800007c02 */ /* 0x000fca0008000f00 */
[----:B------:R-:W-:-:S05]  /*13c20*/  @!P0 IMAD.MOV.U32 R7, RZ, RZ, R0 ;  /* 0x000000ffff078224 */ /* 0x000fca00078e0000 */
[----:B----4-:R2:W-:Y:S01]  /*13c30*/  @!P0 STS.128 [R16+0x228d0], R4 ;  /* 0x0228d00410008388 */ /* 0x0105e20000000c00 */
[----:B------:R-:W-:Y:S06]  /*13c40*/  BAR.ARV 0x5, 0x180 ;  /* 0x0146000000007b1d */ /* 0x000fec0000002000 */
.L_x_347:
[----:B------:R-:W-:Y:S02]  /*13c50*/  ULDC UR4, c[0x0][0xc3c] ;  /* 0x00030f0000047ab9 */ /* 0x000fe40000000800 */
[----:B------:R-:W-:-:S06]  /*13c60*/  UISETP.GE.AND UP0, UPT, UR40, UR4, UPT ;  /* 0x000000042800728c */ /* 0x000fcc000bf06270 */
[----:B------:R-:W-:-:S13]  /*13c70*/  PLOP3.LUT P0, PT, PT, PT, UP0, 0x80, 0x0 ;  /* 0x000000000000781c */ /* 0x000fda0003f0f008 */
[----:B------:R-:W-:Y:S05]  /*13c80*/  @!P0 BRA `(.L_x_353) ;  /* 0xffffffa000b08947 */ /* 0x000fea000383ffff */
.L_x_281:
[----:B--2---:R-:W2:Y:S01]  /*13c90*/  LDL.LU R0, [R1+0x24] ;  /* 0x0000240001007983 */ /* 0x004ea20000300800 */
[----:B------:R-:W-:Y:S01]  /*13ca0*/  BSSY B0, `(.L_x_354) ;  /* 0x000000b000007945 */ /* 0x000fe20003800000 */
[----:B0-----:R-:W0:Y:S01]  /*13cb0*/  S2R R5, SR_CgaCtaId ;  /* 0x0000000000057919 */ /* 0x001e220000008800 */
[----:B--2---:R-:W-:-:S05]  /*13cc0*/  VIADD R0, R0, 0x1 ;  /* 0x0000000100007836 */ /* 0x004fca0000000000 */
[----:B------:R-:W-:-:S04]  /*13cd0*/  LEA.HI R2, R0, R0, RZ, 0x1 ;  /* 0x0000000000027211 */ /* 0x000fc800078f08ff */
[----:B------:R-:W-:Y:S02]  /*13ce0*/  LOP3.LUT R3, R2, 0xfffffffe, RZ, 0xc0, !PT ;  /* 0xfffffffe02037812 */ /* 0x000fe400078ec0ff */
[----:B------:R-:W-:-:S03]  /*13cf0*/  MOV R2, 0x400 ;  /* 0x0000040000027802 */ /* 0x000fc60000000f00 */
[----:B------:R-:W-:Y:S01]  /*13d00*/  IMAD.IADD R0, R0, 0x1, -R3 ;  /* 0x0000000100007824 */ /* 0x000fe200078e0a03 */
[----:B0-----:R-:W-:-:S04]  /*13d10*/  LEA R7, R5, R2, 0x18 ;  /* 0x0000000205077211 */ /* 0x001fc800078ec0ff */
[----:B------:R-:W-:-:S04]  /*13d20*/  SHF.L.U32 R0, R0, 0x1f, RZ ;  /* 0x0000001f00007819 */ /* 0x000fc800000006ff */
[----:B------:R-:W0:Y:S02]  /*13d30*/  SYNCS.PHASECHK.TRANS64.TRYWAIT P0, [R7+URZ+0x22820], R0 ;  /* 0x02282000070075a7 */ /* 0x000e24000800017f */
[----:B0-----:R-:W-:Y:S05]  /*13d40*/  @!P0 BRA `(.L_x_355) ;  /* 0x0000003c00c88947 */ /* 0x001fea0003800000 */
.L_x_488:
[----:B------:R-:W-:Y:S05]  /*13d50*/  BSYNC B0 ;  /* 0x0000000000007941 */ /* 0x000fea0003800000 */
.L_x_354:
[----:B------:R-:W-:-:S03]  /*13d60*/  UMOV UR4, 0xffffffff ;  /* 0xffffffff00047882 */ /* 0x000fc60000000000 */
[----:B------:R-:W-:Y:S05]  /*13d70*/  BRA.DIV UR4, `(.L_x_356) ;  /* 0x0000003e04d07947 */ /* 0x000fea000b800000 */
[----:B0-----:R-:W0:Y:S02]  /*13d80*/  S2R R0, SR_TID.X ;  /* 0x0000000000007919 */ /* 0x001e240000002100 */
[----:B0-----:R-:W-:-:S04]  /*13d90*/  SHF.R.U32.HI R0, RZ, 0x5, R0 ;  /* 0x00000005ff007819 */ /* 0x001fc80000011600 */
[----:B------:R-:W-:-:S05]  /*13da0*/  LOP3.LUT R0, R0, 0x3, RZ, 0xc0, !PT ;  /* 0x0000000300007812 */ /* 0x000fca00078ec0ff */
[----:B------:R0:W2:Y:S02]  /*13db0*/  SHFL.IDX PT, R14, R0, RZ, 0x1f ;  /* 0x00001fff000e7589 */ /* 0x0000a400000e0000 */
.L_x_491:
[----:B--2---:R-:W-:Y:S01]  /*13dc0*/  ISETP.NE.AND P0, PT, R14, RZ, PT ;  /* 0x000000ff0e00720c */ /* 0x004fe20003f05270 */
[----:B------:R-:W-:-:S12]  /*13dd0*/  BSSY B0, `(.L_x_357) ;  /* 0x000002c000007945 */ /* 0x000fd80003800000 */
[----:B------:R-:W-:Y:S05]  /*13de0*/  @P0 BRA `(.L_x_358) ;  /* 0x0000000000a80947 */ /* 0x000fea0003800000 */
[----:B------:R-:W-:-:S03]  /*13df0*/  UMOV UR4, 0xffffffff ;  /* 0xffffffff00047882 */ /* 0x000fc60000000000 */
[----:B------:R-:W-:Y:S05]  /*13e00*/  BRA.DIV UR4, `(.L_x_359) ;  /* 0x0000003e04e07947 */ /* 0x000fea000b800000 */
[----:B------:R-:W-:-:S13]  /*13e10*/  ELECT P6, URZ, PT ;  /* 0x00000000003f782f */ /* 0x000fda00038c0000 */
.L_x_494:
[----:B------:R-:W-:Y:S05]  /*13e20*/  @!P6 BRA `(.L_x_358) ;  /* 0x000000000098e947 */ /* 0x000fea0003800000 */
[----:B------:R-:W-:-:S06]  /*13e30*/  ULOP3.LUT UR4, UR36, 0x2, URZ, 0xfc, !UPT ;  /* 0x0000000224047892 */ /* 0x000fcc000f8efc3f */
[----:B0-----:R-:W-:-:S05]  /*13e40*/  IMAD.U32 R0, RZ, RZ, UR4 ;  /* 0x00000004ff007e24 */ /* 0x001fca000f8e00ff */
[----:B------:R-:W-:-:S13]  /*13e50*/  ISETP.NE.AND P0, PT, R0, 0x3, PT ;  /* 0x000000030000780c */ /* 0x000fda0003f05270 */
[----:B------:R-:W-:Y:S05]  /*13e60*/  @!P0 BRA `(.L_x_360) ;  /* 0x0000000000048947 */ /* 0x000fea0003800000 */
[----:B------:R-:W-:Y:S01]  /*13e70*/  BPT.TRAP 0x1 ;  /* 0x000000040000795c */ /* 0x000fe20000300000 */
.L_x_360:
[----:B------:R-:W-:Y:S01]  /*13e80*/  IMAD R5, R30, 0x8, R7 ;  /* 0x000000081e057824 */ /* 0x000fe200078e0207 */
[----:B------:R-:W-:Y:S01]  /*13e90*/  SHF.L.U32 R0, R34, 0x1f, RZ ;  /* 0x0000001f22007819 */ /* 0x000fe200000006ff */
[----:B------:R-:W-:-:S03]  /*13ea0*/  VIADD R30, R30, 0x1 ;  /* 0x000000011e1e7836 */ /* 0x000fc60000000000 */
[----:B------:R-:W0:Y:S02]  /*13eb0*/  SYNCS.PHASECHK.TRANS64.TRYWAIT P1, [R5+URZ+0x22840], R0 ;  /* 0x02284000050075a7 */ /* 0x000e24000802017f */
[----:B------:R-:W-:-:S04]  /*13ec0*/  ISETP.NE.AND P2, PT, R30, 0x2, PT ;  /* 0x000000021e00780c */ /* 0x000fc80003f45270 */
[----:B------:R-:W-:Y:S01]  /*13ed0*/  SEL R3, RZ, 0x1, P2 ;  /* 0x00000001ff037807 */ /* 0x000fe20001000000 */
[----:B0-----:R-:W-:Y:S08]  /*13ee0*/  @!P1 BRA `(.L_x_361) ;  /* 0x0000003c00c89947 */ /* 0x001ff00003800000 */
.L_x_495:
[----:B------:R-:W-:Y:S02]  /*13ef0*/  SEL R30, R30, RZ, P2 ;  /* 0x000000ff1e1e7207 */ /* 0x000fe40001000000 */
[----:B------:R-:W-:Y:S01]  /*13f00*/  LOP3.LUT R2, R34, R3, RZ, 0x3c, !PT ;  /* 0x0000000322027212 */ /* 0x000fe200078e3cff */
[----:B------:R-:W-:Y:S06]  /*13f10*/  @!P0 BRA `(.L_x_362) ;  /* 0x0000000000048947 */ /* 0x000fec0003800000 */
[----:B------:R-:W-:Y:S01]  /*13f20*/  BPT.TRAP 0x1 ;  /* 0x000000040000795c */ /* 0x000fe20000300000 */
.L_x_362:
[----:B------:R-:W-:Y:S01]  /*13f30*/  IMAD R3, R30, 0x8, R7 ;  /* 0x000000081e037824 */ /* 0x000fe200078e0207 */
[----:B------:R-:W-:-:S04]  /*13f40*/  SHF.L.U32 R2, R2, 0x1f, RZ ;  /* 0x0000001f02027819 */ /* 0x000fc800000006ff */
[----:B------:R-:W2:Y:S02]  /*13f50*/  SYNCS.PHASECHK.TRANS64.TRYWAIT P1, [R3+URZ+0x22840], R2 ;  /* 0x02284002030075a7 */ /* 0x000ea4000802017f */
[----:B--2---:R-:W-:Y:S05]  /*13f60*/  @!P1 BRA `(.L_x_363) ;  /* 0x0000003c00bc9947 */ /* 0x004fea0003800000 */
.L_x_496:
[----:B------:R-:W-:Y:S05]  /*13f70*/  @!P0 BRA `(.L_x_364) ;  /* 0x0000000000048947 */ /* 0x000fea0003800000 */
[----:B------:R-:W-:Y:S01]  /*13f80*/  BPT.TRAP 0x1 ;  /* 0x000000040000795c */ /* 0x000fe20000300000 */
.L_x_364:
[----:B------:R-:W3:Y:S02]  /*13f90*/  SYNCS.PHASECHK.TRANS64.TRYWAIT P1, [R5+URZ+0x22860], R0 ;  /* 0x02286000050075a7 */ /* 0x000ee4000802017f */
[----:B---3--:R-:W-:Y:S05]  /*13fa0*/  @!P1 BRA `(.L_x_365) ;  /* 0x0000003c00c09947 */ /* 0x008fea0003800000 */
.L_x_497:
[----:B------:R-:W-:Y:S05]  /*13fb0*/  @!P0 BRA `(.L_x_366) ;  /* 0x0000000000048947 */ /* 0x000fea0003800000 */
[----:B------:R-:W-:Y:S01]  /*13fc0*/  BPT.TRAP 0x1 ;  /* 0x000000040000795c */ /* 0x000fe20000300000 */
.L_x_366:
[----:B------:R-:W4:Y:S02]  /*13fd0*/  SYNCS.PHASECHK.TRANS64.TRYWAIT P1, [R3+URZ+0x22860], R2 ;  /* 0x02286002030075a7 */ /* 0x000f24000802017f */
[----:B----4-:R-:W-:Y:S05]  /*13fe0*/  @!P1 BRA `(.L_x_367) ;  /* 0x0000003c00c49947 */ /* 0x010fea0003800000 */
.L_x_498:
[----:B------:R-:W-:Y:S05]  /*13ff0*/  @!P0 BRA `(.L_x_368) ;  /* 0x0000000000048947 */ /* 0x000fea0003800000 */
[----:B------:R-:W-:Y:S01]  /*14000*/  BPT.TRAP 0x1 ;  /* 0x000000040000795c */ /* 0x000fe20000300000 */
.L_x_368:
[----:B------:R-:W5:Y:S02]  /*14010*/  SYNCS.PHASECHK.TRANS64.TRYWAIT P1, [R5+URZ+0x22880], R0 ;  /* 0x02288000050075a7 */ /* 0x000f64000802017f */
[----:B-----5:R-:W-:Y:S05]  /*14020*/  @!P1 BRA `(.L_x_369) ;  /* 0x0000003c00c89947 */ /* 0x020fea0003800000 */
.L_x_499:
[----:B------:R-:W-:Y:S05]  /*14030*/  @!P0 BRA `(.L_x_370) ;  /* 0x0000000000048947 */ /* 0x000fea0003800000 */
[----:B------:R-:W-:Y:S01]  /*14040*/  BPT.TRAP 0x1 ;  /* 0x000000040000795c */ /* 0x000fe20000300000 */
.L_x_370:
[----:B------:R0:W0:Y:S02]  /*14050*/  SYNCS.PHASECHK.TRANS64.TRYWAIT P0, [R3+URZ+0x22880], R2 ;  /* 0x02288002030075a7 */ /* 0x000024000800017f */
[----:B0-----:R-:W-:Y:S05]  /*14060*/  @!P0 NANOSLEEP.SYNCS 0x989680 ;  /* 0x009896800000895d */ /* 0x001fea0003900000 */
[----:B------:R-:W0:Y:S02]  /*14070*/  @!P0 SYNCS.PHASECHK.TRANS64 P0, [R3+URZ+0x22880], R2 ;  /* 0x02288002030085a7 */ /* 0x000e24000800007f */
[----:B0-----:R-:W-:Y:S05]  /*14080*/  @!P0 BRA `(.L_x_370) ;  /* 0xfffffffc00f08947 */ /* 0x001fea000383ffff */
.L_x_358:
[----:B------:R-:W-:Y:S05]  /*14090*/  BSYNC B0 ;  /* 0x0000000000007941 */ /* 0x000fea0003800000 */
.L_x_357:
[----:B------:R-:W-:Y:S05]  /*140a0*/  EXIT ;  /* 0x000000000000794d */ /* 0x000fea0003800000 */
.L_x_229:
[----:B0-----:R-:W-:-:S04]  /*140b0*/  IMAD.U32 R3, RZ, RZ, UR54 ;  /* 0x00000036ff037e24 */ /* 0x001fc8000f8e00ff */
[----:B------:R0:W1:Y:S03]  /*140c0*/  SYNCS.PHASECHK.TRANS64.TRYWAIT P1, [R3+URZ+0x22800], R4 ;  /* 0x02280004030075a7 */ /* 0x000066000802017f */
[----:B-1----:R-:W-:Y:S05]  /*140d0*/  @!P1 NANOSLEEP.SYNCS 0x989680 ;  /* 0x009896800000995d */ /* 0x002fea0003900000 */
[----:B------:R-:W1:Y:S02]  /*140e0*/  @!P1 SYNCS.PHASECHK.TRANS64 P1, [R3+URZ+0x22800], R4 ;  /* 0x02280004030095a7 */ /* 0x000e64000802007f */
[----:B-1----:R-:W-:Y:S05]  /*140f0*/  @!P1 BRA `(.L_x_229) ;  /* 0xfffffffc00ec9947 */ /* 0x002fea000383ffff */
[----:B------:R-:W-:Y:S05]  /*14100*/  BRA `(.L_x_371) ;  /* 0xfffffed800f47947 */ /* 0x000fea000383ffff */
.L_x_233:
[----:B-1----:R1:W2:Y:S02]  /*14110*/  SYNCS.PHASECHK.TRANS64.TRYWAIT P1, [R4+URZ+0x22830], R3 ;  /* 0x02283003040075a7 */ /* 0x0022a4000802017f */
[----:B--2---:R-:W-:Y:S05]  /*14120*/  @!P1 NANOSLEEP.SYNCS 0x989680 ;  /* 0x009896800000995d */ /* 0x004fea0003900000 */
[----:B------:R-:W2:Y:S02]  /*14130*/  @!P1 SYNCS.PHASECHK.TRANS64 P1, [R4+URZ+0x22830], R3 ;  /* 0x02283003040095a7 */ /* 0x000ea4000802007f */
[----:B--2---:R-:W-:Y:S05]  /*14140*/  @!P1 BRA `(.L_x_233) ;  /* 0xfffffffc00f09947 */ /* 0x004fea000383ffff */
[----:B------:R-:W-:Y:S05]  /*14150*/  BRA `(.L_x_232) ;  /* 0xfffffedc00107947 */ /* 0x000fea000383ffff */
.L_x_239:
[----:B-1----:R-:W-:-:S04]  /*14160*/  IMAD.U32 R9, RZ, RZ, UR6 ;  /* 0x00000006ff097e24 */ /* 0x002fc8000f8e00ff */
[----:B------:R1:W2:Y:S03]  /*14170*/  SYNCS.PHASECHK.TRANS64.TRYWAIT P1, [R9+URZ+0x22830], R8 ;  /* 0x02283008090075a7 */ /* 0x0002a6000802017f */
[----:B--2---:R-:W-:Y:S05]  /*14180*/  @!P1 NANOSLEEP.SYNCS 0x989680 ;  /* 0x009896800000995d */ /* 0x004fea0003900000 */
[----:B------:R-:W2:Y:S02]  /*14190*/  @!P1 SYNCS.PHASECHK.TRANS64 P1, [R9+URZ+0x22830], R8 ;  /* 0x02283008090095a7 */ /* 0x000ea4000802007f */
[----:B--2---:R-:W-:Y:S05]  /*141a0*/  @!P1 BRA `(.L_x_239) ;  /* 0xfffffffc00ec9947 */ /* 0x004fea000383ffff */
[----:B------:R-:W-:Y:S05]  /*141b0*/  BRA `(.L_x_236) ;  /* 0xffffff14006c7947 */ /* 0x000fea000383ffff */
.L_x_243:
[----:B-1----:R-:W-:-:S04]  /*141c0*/  IMAD.U32 R9, RZ, RZ, UR6 ;  /* 0x00000006ff097e24 */ /* 0x002fc8000f8e00ff */
[----:B------:R1:W2:Y:S03]  /*141d0*/  SYNCS.PHASECHK.TRANS64.TRYWAIT P1, [R9+URZ+0x22850], R8 ;  /* 0x02285008090075a7 */ /* 0x0002a6000802017f */
[----:B--2---:R-:W-:Y:S05]  /*141e0*/  @!P1 NANOSLEEP.SYNCS 0x989680 ;  /* 0x009896800000995d */ /* 0x004fea0003900000 */
[----:B------:R-:W2:Y:S02]  /*141f0*/  @!P1 SYNCS.PHASECHK.TRANS64 P1, [R9+URZ+0x22850], R8 ;  /* 0x02285008090095a7 */ /* 0x000ea4000802007f */
[----:B--2---:R-:W-:Y:S05]  /*14200*/  @!P1 BRA `(.L_x_243) ;  /* 0xfffffffc00ec9947 */ /* 0x004fea000383ffff */
[----:B------:R-:W-:Y:S05]  /*14210*/  BRA `(.L_x_240) ;  /* 0xffffff1c00947947 */ /* 0x000fea000383ffff */
.L_x_250:
[----:B-1----:R-:W-:-:S04]  /*14220*/  IMAD.U32 R3, RZ, RZ, UR5 ;  /* 0x00000005ff037e24 */ /* 0x002fc8000f8e00ff */
[----:B------:R1:W2:Y:S03]  /*14230*/  SYNCS.PHASECHK.TRANS64.TRYWAIT P1, [R3+URZ+0x22850], R0 ;  /* 0x02285000030075a7 */ /* 0x0002a6000802017f */
[----:B--2---:R-:W-:Y:S05]  /*14240*/  @!P1 NANOSLEEP.SYNCS 0x989680 ;  /* 0x009896800000995d */ /* 0x004fea0003900000 */
[----:B------:R-:W2:Y:S02]  /*14250*/  @!P1 SYNCS.PHASECHK.TRANS64 P1, [R3+URZ+0x22850], R0 ;  /* 0x02285000030095a7 */ /* 0x000ea4000802007f */
[----:B--2---:R-:W-:Y:S05]  /*14260*/  @!P1 BRA `(.L_x_250) ;  /* 0xfffffffc00ec9947 */ /* 0x004fea000383ffff */
[----:B------:R-:W-:Y:S05]  /*14270*/  BRA `(.L_x_249) ;  /* 0xffffff4800047947 */ /* 0x000fea000383ffff */
.L_x_297:
[----:B------:R-:W0:Y:S01]  /*14280*/  S2R R20, SR_TID.X ;  /* 0x0000000000147919 */ /* 0x000e220000002100 */
[----:B------:R-:W-:Y:S02]  /*14290*/  IMAD.MOV.U32 R12, RZ, RZ, RZ ;  /* 0x000000ffff0c7224 */ /* 0x000fe400078e00ff */
[----:B------:R-:W-:Y:S02]  /*142a0*/  IMAD.MOV.U32 R11, RZ, RZ, 0x1f ;  /* 0x0000001fff0b7424 */ /* 0x000fe400078e00ff */
[----:B------:R-:W-:Y:S01]  /*142b0*/  IMAD.MOV.U32 R15, RZ, RZ, -0x1 ;  /* 0xffffffffff0f7424 */ /* 0x000fe200078e00ff */
[----:B0-----:R-:W-:-:S04]  /*142c0*/  SHF.R.U32.HI R20, RZ, 0x5, R20 ;  /* 0x00000005ff147819 */ /* 0x001fc80000011614 */
[----:B------:R-:W-:-:S04]  /*142d0*/  LOP3.LUT R20, R20, 0x3, RZ, 0xc0, !PT ;  /* 0x0000000314147812 */ /* 0x000fc800078ec0ff */
[----:B------:R-:W-:-:S07]  /*142e0*/  MOV R13, R20 ;  /* 0x00000014000d7202 */ /* 0x000fce0000000f00 */
[----:B-----5:R-:W-:Y:S05]  /*142f0*/  WARPSYNC.COLLECTIVE R15, `(.L_x_372) ;  /* 0x000000000f087348 */ /* 0x020fea0003c00000 */
[----:B------:R0:W1:Y:S02]  /*14300*/  SHFL.IDX P6, R14, R13, R12, R11 ;  /* 0x0000000c0d0e7389 */ /* 0x00006400000c000b */
[----:B01---5:R-:W-:Y:S01]  /*14310*/  ENDCOLLECTIVE ;  /* 0x000000000000791b */ /* 0x023fe20003800000 */
.L_x_372:
[----:B------:R-:W-:Y:S05]  /*14320*/  BRA `(.L_x_373) ;  /* 0xffffffa800e07947 */ /* 0x000fea000383ffff */
.L_x_300:
[----:B0-----:R0:W1:Y:S02]  /*14330*/  SYNCS.PHASECHK.TRANS64.TRYWAIT P0, [R0+URZ+0x22880], R24 ;  /* 0x02288018000075a7 */ /* 0x001064000800017f */
[----:B-1----:R-:W-:Y:S05]  /*14340*/  @!P0 NANOSLEEP.SYNCS 0x989680 ;  /* 0x009896800000895d */ /* 0x002fea0003900000 */
[----:B------:R-:W1:Y:S02]  /*14350*/  @!P0 SYNCS.PHASECHK.TRANS64 P0, [R0+URZ+0x22880], R24 ;  /* 0x02288018000085a7 */ /* 0x000e64000800007f */
[----:B-1----:R-:W-:Y:S05]  /*14360*/  @!P0 BRA `(.L_x_300) ;  /* 0xfffffffc00f08947 */ /* 0x002fea000383ffff */
[----:B------:R-:W-:Y:S05]  /*14370*/  BRA `(.L_x_374) ;  /* 0xffffffb000007947 */ /* 0x000fea000383ffff */
.L_x_301:
[----:B------:R-:W-:Y:S01]  /*14380*/  BSSY B0, `(.L_x_375) ;  /* 0x0000008000007945 */ /* 0x000fe20003800000 */
[----:B------:R-:W-:Y:S02]  /*14390*/  IMAD.MOV.U32 R13, RZ, RZ, R18 ;  /* 0x000000ffff0d7224 */ /* 0x000fe400078e0012 */
[----:B------:R-:W-:Y:S02]  /*143a0*/  IMAD.MOV.U32 R12, RZ, RZ, RZ ;  /* 0x000000ffff0c7224 */ /* 0x000fe400078e00ff */
[----:B------:R-:W-:Y:S02]  /*143b0*/  IMAD.MOV.U32 R11, RZ, RZ, 0x181f ;  /* 0x0000181fff0b7424 */ /* 0x000fe400078e00ff */
[----:B------:R-:W-:-:S07]  /*143c0*/  IMAD.MOV.U32 R15, RZ, RZ, -0x1 ;  /* 0xffffffffff0f7424 */ /* 0x000fce00078e00ff */
[----:B0-----:R-:W-:Y:S05]  /*143d0*/  WARPSYNC.COLLECTIVE R15, `(.L_x_376) ;  /* 0x000000000f087348 */ /* 0x001fea0003c00000 */
[----:B------:R1:W2:Y:S02]  /*143e0*/  SHFL.IDX P6, R14, R13, R12, R11 ;  /* 0x0000000c0d0e7389 */ /* 0x0002a400000c000b */
[----:B012---:R-:W-:Y:S01]  /*143f0*/  ENDCOLLECTIVE ;  /* 0x000000000000791b */ /* 0x007fe20003800000 */
.L_x_376:
[----:B------:R-:W-:Y:S05]  /*14400*/  BSYNC B0 ;  /* 0x0000000000007941 */ /* 0x000fea0003800000 */
.L_x_375:
[----:B------:R-:W-:Y:S01]  /*14410*/  IMAD.MOV.U32 R13, RZ, RZ, R9 ;  /* 0x000000ffff0d7224 */ /* 0x000fe200078e0009 */
[----:B------:R-:W-:Y:S01]  /*14420*/  MOV R15, 0xffffffff ;  /* 0xffffffff000f7802 */ /* 0x000fe20000000f00 */
[----:B------:R-:W-:Y:S01]  /*14430*/  IMAD.MOV.U32 R12, RZ, RZ, RZ ;  /* 0x000000ffff0c7224 */ /* 0x000fe200078e00ff */
[C---:B------:R-:W-:Y:S01]  /*14440*/  ISETP.GE.AND P3, PT, R19.reuse, 0x41, PT ;  /* 0x000000411300780c */ /* 0x040fe20003f66270 */
[----:B------:R-:W-:Y:S01]  /*14450*/  IMAD.MOV.U32 R11, RZ, RZ, 0x181f ;  /* 0x0000181fff0b7424 */ /* 0x000fe200078e00ff */
[----:B------:R-:W-:Y:S01]  /*14460*/  LOP3.LUT R28, R28, 0xffffffef, RZ, 0xc0, !PT ;  /* 0xffffffef1c1c7812 */ /* 0x000fe200078ec0ff */
[----:B------:R-:W-:Y:S01]  /*14470*/  IMAD.MOV.U32 R3, RZ, RZ, R14 ;  /* 0x000000ffff037224 */ /* 0x000fe200078e000e */
[----:B------:R-:W-:Y:S01]  /*14480*/  ISETP.GE.AND P2, PT, R19, 0x61, PT ;  /* 0x000000611300780c */ /* 0x000fe20003f46270 */
[----:B------:R-:W-:-:S12]  /*14490*/  IMAD.IADD R4, R16, 0x1, R4 ;  /* 0x0000000110047824 */ /* 0x000fd800078e0204 */
[----:B------:R-:W-:Y:S05]  /*144a0*/  WARPSYNC.COLLECTIVE R15, `(.L_x_377) ;  /* 0x000000000f087348 */ /* 0x000fea0003c00000 */
[----:B------:R0:W1:Y:S02]  /*144b0*/  SHFL.IDX P6, R14, R13, R12, R11 ;  /* 0x0000000c0d0e7389 */ /* 0x00006400000c000b */
[----:B01----:R-:W-:Y:S01]  /*144c0*/  ENDCOLLECTIVE ;  /* 0x000000000000791b */ /* 0x003fe20003800000 */
.L_x_377:
[C---:B------:R-:W-:Y:S02]  /*144d0*/  ISETP.GE.AND P5, PT, R19.reuse, 0x21, PT ;  /* 0x000000211300780c */ /* 0x040fe40003fa6270 */
[----:B------:R-:W-:Y:S01]  /*144e0*/  ISETP.GE.AND P4, PT, R19, 0x31, PT ;  /* 0x000000311300780c */ /* 0x000fe20003f86270 */
[----:B------:R-:W-:Y:S02]  /*144f0*/  IMAD.MOV.U32 R13, RZ, RZ, R18 ;  /* 0x000000ffff0d7224 */ /* 0x000fe400078e0012 */
[----:B------:R-:W-:Y:S02]  /*14500*/  IMAD.MOV.U32 R12, RZ, RZ, 0x1 ;  /* 0x00000001ff0c7424 */ /* 0x000fe400078e00ff */
[----:B------:R-:W-:-:S08]  /*14510*/  IMAD.MOV.U32 R2, RZ, RZ, R14 ;  /* 0x000000ffff027224 */ /* 0x000fd000078e000e */
[----:B------:R-:W-:Y:S05]  /*14520*/  WARPSYNC.COLLECTIVE R15, `(.L_x_378) ;  /* 0x000000000f087348 */ /* 0x000fea0003c00000 */
[----:B------:R0:W1:Y:S02]  /*14530*/  SHFL.IDX P6, R14, R13, R12, R11 ;  /* 0x0000000c0d0e7389 */ /* 0x00006400000c000b */
[----:B01----:R-:W-:Y:S01]  /*14540*/  ENDCOLLECTIVE ;  /* 0x000000000000791b */ /* 0x003fe20003800000 */
.L_x_378:
[----:B------:R-:W-:-:S05]  /*14550*/  IADD3 R2, P1, R29, R2, RZ ;  /* 0x000000021d027210 */ /* 0x000fca0007f3e0ff */
[----:B------:R-:W-:Y:S01]  /*14560*/  IMAD.X R3, RZ, RZ, R3, P1 ;  /* 0x000000ffff037224 */ /* 0x000fe200008e0603 */
[----:B------:R-:W-:Y:S01]  /*14570*/  ISETP.LT.OR P1, PT, R19, 0x1, P0 ;  /* 0x000000011300780c */ /* 0x000fe20000721670 */
[----:B------:R-:W-:-:S12]  /*14580*/  IMAD.MOV.U32 R13, RZ, RZ, R9 ;  /* 0x000000ffff0d7224 */ /* 0x000fd800078e0009 */
[----:B------:R-:W-:Y:S01]  /*14590*/  @!PT LDS RZ, [RZ] ;  /* 0x00000000fffff984 */ /* 0x000fe20000000800 */
[----:B------:R-:W-:Y:S01]  /*145a0*/  @!PT LDS RZ, [RZ] ;  /* 0x00000000fffff984 */ /* 0x000fe20000000800 */
[----:B------:R-:W-:Y:S01]  /*145b0*/  @!PT LDS RZ, [RZ] ;  /* 0x00000000fffff984 */ /* 0x000fe20000000800 */
[----:B------:R0:W-:Y:S02]  /*145c0*/  LDGSTS.E.BYPASS.LTC128B.128 [R4+0xa400], desc[UR50][R2.64], !P1 ;  /* 0x0a40000002047fae */ /* 0x0001e4000c901d72 */
[----:B0-----:R-:W-:-:S07]  /*145d0*/  IMAD.MOV.U32 R3, RZ, RZ, R14 ;  /* 0x000000ffff037224 */ /* 0x001fce00078e000e */
[----:B------:R-:W-:Y:S05]  /*145e0*/  WARPSYNC.COLLECTIVE R15, `(.L_x_379) ;  /* 0x000000000f087348 */ /* 0x000fea0003c00000 */
[----:B------:R0:W1:Y:S02]  /*145f0*/  SHFL.IDX P6, R14, R13, R12, R11 ;  /* 0x0000000c0d0e7389 */ /* 0x00006400000c000b */
[----:B01----:R-:W-:Y:S01]  /*14600*/  ENDCOLLECTIVE ;  /* 0x000000000000791b */ /* 0x003fe20003800000 */
.L_x_379:
[----:B------:R-:W-:Y:S02]  /*14610*/  IMAD.MOV.U32 R13, RZ, RZ, R18 ;  /* 0x000000ffff0d7224 */ /* 0x000fe400078e0012 */
[----:B------:R-:W-:Y:S02]  /*14620*/  IMAD.MOV.U32 R12, RZ, RZ, 0x2 ;  /* 0x00000002ff0c7424 */ /* 0x000fe400078e00ff */
[----:B------:R-:W-:-:S07]  /*14630*/  IMAD.MOV.U32 R2, RZ, RZ, R14 ;  /* 0x000000ffff027224 */ /* 0x000fce00078e000e */
[----:B------:R-:W-:Y:S05]  /*14640*/  WARPSYNC.COLLECTIVE R15, `(.L_x_380) ;  /* 0x000000000f087348 */ /* 0x000fea0003c00000 */
[----:B------:R0:W1:Y:S02]  /*14650*/  SHFL.IDX P6, R14, R13, R12, R11 ;  /* 0x0000000c0d0e7389 */ /* 0x00006400000c000b */
[----:B01----:R-:W-:Y:S01]  /*14660*/  ENDCOLLECTIVE ;  /* 0x000000000000791b */ /* 0x003fe20003800000 */
.L_x_380:
        /* <DEDUP_REMOVED lines=8> */
[----:B0-----:R-:W-:-:S07]  /*146f0*/  MOV R3, R14 ;  /* 0x0000000e00037202 */ /* 0x001fce0000000f00 */
[----:B------:R-:W-:Y:S05]  /*14700*/  WARPSYNC.COLLECTIVE R15, `(.L_x_381) ;  /* 0x000000000f087348 */ /* 0x000fea0003c00000 */
[----:B------:R0:W1:Y:S02]  /*14710*/  SHFL.IDX P6, R14, R13, R12, R11 ;  /* 0x0000000c0d0e7389 */ /* 0x00006400000c000b */
[----:B01----:R-:W-:Y:S01]  /*14720*/  ENDCOLLECTIVE ;  /* 0x000000000000791b */ /* 0x003fe20003800000 */
.L_x_381:
[----:B------:R-:W-:Y:S02]  /*14730*/  IMAD.MOV.U32 R13, RZ, RZ, R18 ;  /* 0x000000ffff0d7224 */ /* 0x000fe400078e0012 */
[----:B------:R-:W-:Y:S02]  /*14740*/  IMAD.MOV.U32 R12, RZ, RZ, 0x3 ;  /* 0x00000003ff0c7424 */ /* 0x000fe400078e00ff */
[----:B------:R-:W-:-:S07]  /*14750*/  IMAD.MOV.U32 R2, RZ, RZ, R14 ;  /* 0x000000ffff027224 */ /* 0x000fce00078e000e */
[----:B------:R-:W-:Y:S05]  /*14760*/  WARPSYNC.COLLECTIVE R15, `(.L_x_382) ;  /* 0x000000000f087348 */ /* 0x000fea0003c00000 */
[----:B------:R0:W1:Y:S02]  /*14770*/  SHFL.IDX P6, R14, R13, R12, R11 ;  /* 0x0000000c0d0e7389 */ /* 0x00006400000c000b */
[----:B01----:R-:W-:Y:S01]  /*14780*/  ENDCOLLECTIVE ;  /* 0x000000000000791b */ /* 0x003fe20003800000 */
.L_x_382:
        /* <DEDUP_REMOVED lines=12> */
.L_x_383:
[----:B------:R-:W-:Y:S02]  /*14850*/  IMAD.MOV.U32 R13, RZ, RZ, R18 ;  /* 0x000000ffff0d7224 */ /* 0x000fe400078e0012 */
[----:B------:R-:W-:Y:S02]  /*14860*/  IMAD.MOV.U32 R12, RZ, RZ, 0x4 ;  /* 0x00000004ff0c7424 */ /* 0x000fe400078e00ff */
[----:B------:R-:W-:-:S07]  /*14870*/  IMAD.MOV.U32 R2, RZ, RZ, R14 ;  /* 0x000000ffff027224 */ /* 0x000fce00078e000e */
[----:B------:R-:W-:Y:S05]  /*14880*/  WARPSYNC.COLLECTIVE R15, `(.L_x_384) ;  /* 0x000000000f087348 */ /* 0x000fea0003c00000 */
[----:B------:R0:W1:Y:S02]  /*14890*/  SHFL.IDX P6, R14, R13, R12, R11 ;  /* 0x0000000c0d0e7389 */ /* 0x00006400000c000b */
[----:B01----:R-:W-:Y:S01]  /*148a0*/  ENDCOLLECTIVE ;  /* 0x000000000000791b */ /* 0x003fe20003800000 */
.L_x_384:
        /* <DEDUP_REMOVED lines=12> */
.L_x_385:
[----:B------:R-:W-:Y:S02]  /*14970*/  IMAD.MOV.U32 R13, RZ, RZ, R18 ;  /* 0x000000ffff0d7224 */ /* 0x000fe400078e0012 */
[----:B------:R-:W-:Y:S02]  /*14980*/  IMAD.MOV.U32 R12, RZ, RZ, 0x5 ;  /* 0x00000005ff0c7424 */ /* 0x000fe400078e00ff */
[----:B------:R-:W-:-:S07]  /*14990*/  IMAD.MOV.U32 R2, RZ, RZ, R14 ;  /* 0x000000ffff027224 */ /* 0x000fce00078e000e */
[----:B------:R-:W-:Y:S05]  /*149a0*/  WARPSYNC.COLLECTIVE R15, `(.L_x_386) ;  /* 0x000000000f087348 */ /* 0x000fea0003c00000 */
[----:B------:R0:W1:Y:S02]  /*149b0*/  SHFL.IDX P6, R14, R13, R12, R11 ;  /* 0x0000000c0d0e7389 */ /* 0x00006400000c000b */
[----:B01----:R-:W-:Y:S01]  /*149c0*/  ENDCOLLECTIVE ;  /* 0x000000000000791b */ /* 0x003fe20003800000 */
.L_x_386:
        /* <DEDUP_REMOVED lines=12> */
.L_x_387:
[----:B------:R-:W-:Y:S02]  /*14a90*/  IMAD.MOV.U32 R13, RZ, RZ, R18 ;  /* 0x000000ffff0d7224 */ /* 0x000fe400078e0012 */
[----:B------:R-:W-:Y:S02]  /*14aa0*/  IMAD.MOV.U32 R12, RZ, RZ, 0x6 ;  /* 0x00000006ff0c7424 */ /* 0x000fe400078e00ff */
[----:B------:R-:W-:-:S07]  /*14ab0*/  IMAD.MOV.U32 R2, RZ, RZ, R14 ;  /* 0x000000ffff027224 */ /* 0x000fce00078e000e */
[----:B------:R-:W-:Y:S05]  /*14ac0*/  WARPSYNC.COLLECTIVE R15, `(.L_x_388) ;  /* 0x000000000f087348 */ /* 0x000fea0003c00000 */
[----:B------:R0:W1:Y:S02]  /*14ad0*/  SHFL.IDX P6, R14, R13, R12, R11 ;  /* 0x0000000c0d0e7389 */ /* 0x00006400000c000b */
[----:B01----:R-:W-:Y:S01]  /*14ae0*/  ENDCOLLECTIVE ;  /* 0x000000000000791b */ /* 0x003fe20003800000 */
.L_x_388:
        /* <DEDUP_REMOVED lines=12> */
.L_x_389:
[----:B------:R-:W-:Y:S02]  /*14bb0*/  IMAD.MOV.U32 R13, RZ, RZ, R18 ;  /* 0x000000ffff0d7224 */ /* 0x000fe400078e0012 */
[----:B------:R-:W-:Y:S02]  /*14bc0*/  IMAD.MOV.U32 R12, RZ, RZ, 0x7 ;  /* 0x00000007ff0c7424 */ /* 0x000fe400078e00ff */
[----:B------:R-:W-:-:S07]  /*14bd0*/  IMAD.MOV.U32 R2, RZ, RZ, R14 ;  /* 0x000000ffff027224 */ /* 0x000fce00078e000e */
[----:B------:R-:W-:Y:S05]  /*14be0*/  WARPSYNC.COLLECTIVE R15, `(.L_x_390) ;  /* 0x000000000f087348 */ /* 0x000fea0003c00000 */
[----:B------:R0:W1:Y:S02]  /*14bf0*/  SHFL.IDX P6, R14, R13, R12, R11 ;  /* 0x0000000c0d0e7389 */ /* 0x00006400000c000b */
[----:B01----:R-:W-:Y:S01]  /*14c00*/  ENDCOLLECTIVE ;  /* 0x000000000000791b */ /* 0x003fe20003800000 */
.L_x_390:
[----:B------:R-:W-:-:S05]  /*14c10*/  IADD3 R2, P1, R29, R2, RZ ;  /* 0x000000021d027210 */ /* 0x000fca0007f3e0ff */
[----:B------:R-:W-:Y:S01]  /*14c20*/  IMAD.X R3, RZ, RZ, R3, P1 ;  /* 0x000000ffff037224 */ /* 0x000fe200008e0603 */
[----:B------:R-:W-:Y:S01]  /*14c30*/  ISETP.LT.OR P1, PT, R19, 0x61, P0 ;  /* 0x000000611300780c */ /* 0x000fe20000721670 */
[----:B------:R-:W-:-:S12]  /*14c40*/  IMAD.MOV.U32 R13, RZ, RZ, R9 ;  /* 0x000000ffff0d7224 */ /* 0x000fd800078e0009 */
[----:B------:R-:W-:Y:S01]  /*14c50*/  @!PT LDS RZ, [RZ] ;  /* 0x00000000fffff984 */ /* 0x000fe20000000800 */
[----:B------:R-:W-:Y:S01]  /*14c60*/  @!PT LDS RZ, [RZ] ;  /* 0x00000000fffff984 */ /* 0x000fe20000000800 */
[----:B------:R-:W-:Y:S01]  /*14c70*/  @!PT LDS RZ, [RZ] ;  /* 0x00000000fffff984 */ /* 0x000fe20000000800 */
[----:B------:R0:W-:Y:S01]  /*14c80*/  LDGSTS.E.BYPASS.LTC128B.128 [R4+0xd400], desc[UR50][R2.64], !P1 ;  /* 0x0d40000002047fae */ /* 0x0001e2000c901d72 */
[----:B------:R-:W-:-:S07]  /*14c90*/  IMAD.MOV.U32 R18, RZ, RZ, R14 ;  /* 0x000000ffff127224 */ /* 0x000fce00078e000e */
[----:B0-----:R-:W-:Y:S05]  /*14ca0*/  WARPSYNC.COLLECTIVE R15, `(.L_x_391) ;  /* 0x000000000f087348 */ /* 0x001fea0003c00000 */
[----:B------:R1:W2:Y:S02]  /*14cb0*/  SHFL.IDX P6, R14, R13, R12, R11 ;  /* 0x0000000c0d0e7389 */ /* 0x0002a400000c000b */
[----:B012---:R-:W-:Y:S01]  /*14cc0*/  ENDCOLLECTIVE ;  /* 0x000000000000791b */ /* 0x007fe20003800000 */
.L_x_391:
[----:B------:R-:W-:Y:S02]  /*14cd0*/  IMAD.MOV.U32 R13, RZ, RZ, R20 ;  /* 0x000000ffff0d7224 */ /* 0x000fe400078e0014 */
[----:B------:R-:W-:Y:S02]  /*14ce0*/  IMAD.MOV.U32 R12, RZ, RZ, RZ ;  /* 0x000000ffff0c7224 */ /* 0x000fe400078e00ff */
[----:B------:R-:W-:-:S07]  /*14cf0*/  IMAD.MOV.U32 R2, RZ, RZ, R14 ;  /* 0x000000ffff027224 */ /* 0x000fce00078e000e */
[----:B------:R-:W-:Y:S05]  /*14d00*/  WARPSYNC.COLLECTIVE R15, `(.L_x_392) ;  /* 0x000000000f087348 */ /* 0x000fea0003c00000 */
[----:B------:R0:W1:Y:S02]  /*14d10*/  SHFL.IDX P6, R14, R13, R12, R11 ;  /* 0x0000000c0d0e7389 */ /* 0x00006400000c000b */
[----:B01----:R-:W-:Y:S01]  /*14d20*/  ENDCOLLECTIVE ;  /* 0x000000000000791b */ /* 0x003fe20003800000 */
.L_x_392:
        /* <DEDUP_REMOVED lines=12> */
.L_x_393:
[----:B------:R-:W-:Y:S02]  /*14df0*/  IMAD.MOV.U32 R13, RZ, RZ, R20 ;  /* 0x000000ffff0d7224 */ /* 0x000fe400078e0014 */
[----:B------:R-:W-:Y:S02]  /*14e00*/  IMAD.MOV.U32 R12, RZ, RZ, 0x1 ;  /* 0x00000001ff0c7424 */ /* 0x000fe400078e00ff */
[----:B------:R-:W-:-:S07]  /*14e10*/  IMAD.MOV.U32 R2, RZ, RZ, R14 ;  /* 0x000000ffff027224 */ /* 0x000fce00078e000e */
[----:B------:R-:W-:Y:S05]  /*14e20*/  WARPSYNC.COLLECTIVE R15, `(.L_x_394) ;  /* 0x000000000f087348 */ /* 0x000fea0003c00000 */
[----:B------:R0:W1:Y:S02]  /*14e30*/  SHFL.IDX P6, R14, R13, R12, R11 ;  /* 0x0000000c0d0e7389 */ /* 0x00006400000c000b */
[----:B01----:R-:W-:Y:S01]  /*14e40*/  ENDCOLLECTIVE ;  /* 0x000000000000791b */ /* 0x003fe20003800000 */
.L_x_394:
        /* <DEDUP_REMOVED lines=8> */
[----:B------:R-:W-:Y:S01]  /*14ed0*/  ISETP.GE.AND P1, PT, R19, 0x11, PT ;  /* 0x000000111300780c */ /* 0x000fe20003f26270 */
[----:B------:R-:W-:-:S12]  /*14ee0*/  IMAD.MOV.U32 R20, RZ, RZ, R14 ;  /* 0x000000ffff147224 */ /* 0x000fd800078e000e */
[----:B0-----:R-:W-:Y:S05]  /*14ef0*/  WARPSYNC.COLLECTIVE R15, `(.L_x_395) ;  /* 0x000000000f087348 */ /* 0x001fea0003c00000 */
[----:B------:R1:W2:Y:S02]  /*14f00*/  SHFL.IDX P6, R14, R13, R12, R11 ;  /* 0x0000000c0d0e7389 */ /* 0x0002a400000c000b */
[----:B012---:R-:W-:Y:S01]  /*14f10*/  ENDCOLLECTIVE ;  /* 0x000000000000791b */ /* 0x007fe20003800000 */
.L_x_395:
[----:B------:R-:W-:Y:S02]  /*14f20*/  @P1 LOP3.LUT R28, R28, 0x10, RZ, 0xfc, !PT ;  /* 0x000000101c1c1812 */ /* 0x000fe400078efcff */
[----:B------:R-:W-:Y:S02]  /*14f30*/  ISETP.GE.AND P1, PT, R19, 0x51, PT ;  /* 0x000000511300780c */ /* 0x000fe40003f26270 */
[----:B------:R-:W-:-:S04]  /*14f40*/  LOP3.LUT R28, R28, 0xffffffdf, RZ, 0xc0, !PT ;  /* 0xffffffdf1c1c7812 */ /* 0x000fc800078ec0ff */
[----:B------:R-:W-:Y:S02]  /*14f50*/  @P3 LOP3.LUT R28, R28, 0x20, RZ, 0xfc, !PT ;  /* 0x000000201c1c3812 */ /* 0x000fe400078efcff */
[----:B------:R-:W-:Y:S02]  /*14f60*/  ISETP.GE.AND P3, PT, R19, 0x71, PT ;  /* 0x000000711300780c */ /* 0x000fe40003f66270 */
[----:B------:R-:W-:Y:S01]  /*14f70*/  LOP3.LUT R28, R28, 0xffffffbf, RZ, 0xc0, !PT ;  /* 0xffffffbf1c1c7812 */ /* 0x000fe200078ec0ff */
[----:B------:R-:W-:-:S03]  /*14f80*/  IMAD.MOV.U32 R2, RZ, RZ, R14 ;  /* 0x000000ffff027224 */ /* 0x000fc600078e000e */
[----:B------:R-:W-:Y:S02]  /*14f90*/  @P1 LOP3.LUT R28, R28, 0x40, RZ, 0xfc, !PT ;  /* 0x000000401c1c1812 */ /* 0x000fe400078efcff */
[----:B------:R-:W-:Y:S02]  /*14fa0*/  ISETP.GE.AND P1, PT, R19, 0x81, PT ;  /* 0x000000811300780c */ /* 0x000fe40003f26270 */
[----:B------:R-:W-:-:S04]  /*14fb0*/  LOP3.LUT R28, R28, 0xfffffeff, RZ, 0xc0, !PT ;  /* 0xfffffeff1c1c7812 */ /* 0x000fc800078ec0ff */
[----:B------:R-:W-:Y:S02]  /*14fc0*/  @P2 LOP3.LUT R28, R28, 0x100, RZ, 0xfc, !PT ;  /* 0x000001001c1c2812 */ /* 0x000fe400078efcff */
[----:B------:R-:W-:Y:S02]  /*14fd0*/  ISETP.GE.AND P2, PT, R19, 0x91, PT ;  /* 0x000000911300780c */ /* 0x000fe40003f46270 */
[----:B------:R-:W-:-:S11]  /*14fe0*/  LOP3.LUT R28, R28, 0xfffffdff, RZ, 0xc0, !PT ;  /* 0xfffffdff1c1c7812 */ /* 0x000fd600078ec0ff */
[----:B------:R-:W-:Y:S01]  /*14ff0*/  @P2 LOP3.LUT R28, R28, 0x200, RZ, 0xfc, !PT ;  /* 0x000002001c1c2812 */ /* 0x000fe200078efcff */
[----:B------:R-:W-:Y:S06]  /*15000*/  BRA `(.L_x_396) ;  /* 0xffffffa800d47947 */ /* 0x000fec000383ffff */
.L_x_306:
[----:B--2---:R2:W3:Y:S02]  /*15010*/  SYNCS.PHASECHK.TRANS64.TRYWAIT P0, [R0+URZ+0x22840], R24 ;  /* 0x02284018000075a7 */ /* 0x0044e4000800017f */
[----:B---3--:R-:W-:Y:S05]  /*15020*/  @!P0 NANOSLEEP.SYNCS 0x989680 ;  /* 0x009896800000895d */ /* 0x008fea0003900000 */
[----:B------:R-:W3:Y:S02]  /*15030*/  @!P0 SYNCS.PHASECHK.TRANS64 P0, [R0+URZ+0x22840], R24 ;  /* 0x02284018000085a7 */ /* 0x000ee4000800007f */
[----:B---3--:R-:W-:Y:S05]  /*15040*/  @!P0 BRA `(.L_x_306) ;  /* 0xfffffffc00f08947 */ /* 0x008fea000383ffff */
[----:B------:R-:W-:Y:S05]  /*15050*/  BRA `(.L_x_397) ;  /* 0xffffffac00287947 */ /* 0x000fea000383ffff */
.L_x_307:
[----:B------:R-:W-:Y:S01]  /*15060*/  BSSY B0, `(.L_x_398) ;  /* 0x0000008000007945 */ /* 0x000fe20003800000 */
[----:B------:R-:W-:Y:S01]  /*15070*/  IMAD.MOV.U32 R13, RZ, RZ, R7 ;  /* 0x000000ffff0d7224 */ /* 0x000fe200078e0007 */
[----:B------:R-:W-:Y:S01]  /*15080*/  MOV R15, 0xffffffff ;  /* 0xffffffff000f7802 */ /* 0x000fe20000000f00 */
[----:B------:R-:W-:Y:S02]  /*15090*/  IMAD.MOV.U32 R12, RZ, RZ, RZ ;  /* 0x000000ffff0c7224 */ /* 0x000fe400078e00ff */
[----:B------:R-:W-:-:S07]  /*150a0*/  IMAD.MOV.U32 R11, RZ, RZ, 0x181f ;  /* 0x0000181fff0b7424 */ /* 0x000fce00078e00ff */
[----:B012---:R-:W-:Y:S05]  /*150b0*/  WARPSYNC.COLLECTIVE R15, `(.L_x_399) ;  /* 0x000000000f087348 */ /* 0x007fea0003c00000 */
[----:B------:R3:W4:Y:S02]  /*150c0*/  SHFL.IDX P6, R14, R13, R12, R11 ;  /* 0x0000000c0d0e7389 */ /* 0x00072400000c000b */
[----:B01234-:R-:W-:Y:S01]  /*150d0*/  ENDCOLLECTIVE ;  /* 0x000000000000791b */ /* 0x01ffe20003800000 */
.L_x_399:
[----:B------:R-:W-:Y:S05]  /*150e0*/  BSYNC B0 ;  /* 0x0000000000007941 */ /* 0x000fea0003800000 */
.L_x_398:
[----:B------:R-:W-:Y:S02]  /*150f0*/  IMAD.MOV.U32 R13, RZ, RZ, R8 ;  /* 0x000000ffff0d7224 */ /* 0x000fe400078e0008 */
[----:B------:R-:W-:Y:S02]  /*15100*/  IMAD.MOV.U32 R12, RZ, RZ, RZ ;  /* 0x000000ffff0c7224 */ /* 0x000fe400078e00ff */
[----:B------:R-:W-:Y:S02]  /*15110*/  IMAD.MOV.U32 R11, RZ, RZ, 0x181f ;  /* 0x0000181fff0b7424 */ /* 0x000fe400078e00ff */
[----:B------:R-:W-:Y:S02]  /*15120*/  IMAD.MOV.U32 R15, RZ, RZ, -0x1 ;  /* 0xffffffffff0f7424 */ /* 0x000fe400078e00ff */
[----:B------:R-:W-:-:S07]  /*15130*/  IMAD.MOV.U32 R2, RZ, RZ, R14 ;  /* 0x000000ffff027224 */ /* 0x000fce00078e000e */
[----:B------:R-:W-:Y:S05]  /*15140*/  WARPSYNC.COLLECTIVE R15, `(.L_x_400) ;  /* 0x000000000f087348 */ /* 0x000fea0003c00000 */
[----:B------:R0:W1:Y:S02]  /*15150*/  SHFL.IDX P6, R14, R13, R12, R11 ;  /* 0x0000000c0d0e7389 */ /* 0x00006400000c000b */
[----:B01----:R-:W-:Y:S01]  /*15160*/  ENDCOLLECTIVE ;  /* 0x000000000000791b */ /* 0x003fe20003800000 */
.L_x_400:
[----:B------:R-:W-:Y:S02]  /*15170*/  IMAD.MOV.U32 R13, RZ, RZ, R7 ;  /* 0x000000ffff0d7224 */ /* 0x000fe400078e0007 */
        /* <DEDUP_REMOVED lines=8> */
[----:B------:R0:W-:Y:S02]  /*15200*/  @P6 LDGSTS.E.BYPASS.LTC128B.128 [R4+0x18400], desc[UR50][R2.64], !P2 ;  /* 0x1840000002046fae */ /* 0x0001e4000d101d72 */
[----:B0-----:R-:W-:Y:S05]  /*15210*/  WARPSYNC.COLLECTIVE R15, `(.L_x_401) ;  /* 0x000000000f087348 */ /* 0x001fea0003c00000 */
[----:B------:R1:W2:Y:S02]  /*15220*/  SHFL.IDX P6, R14, R13, R12, R11 ;  /* 0x0000000c0d0e7389 */ /* 0x0002a400000c000b */
[----:B012---:R-:W-:Y:S01]  /*15230*/  ENDCOLLECTIVE ;  /* 0x000000000000791b */ /* 0x007fe20003800000 */
.L_x_401:
[----:B------:R-:W-:Y:S02]  /*15240*/  IMAD.MOV.U32 R13, RZ, RZ, R8 ;  /* 0x000000ffff0d7224 */ /* 0x000fe400078e0008 */
[----:B------:R-:W-:-:S07]  /*15250*/  IMAD.MOV.U32 R2, RZ, RZ, R14 ;  /* 0x000000ffff027224 */ /* 0x000fce00078e000e */
[----:B------:R-:W-:Y:S05]  /*15260*/  WARPSYNC.COLLECTIVE R15, `(.L_x_402) ;  /* 0x000000000f087348 */ /* 0x000fea0003c00000 */
[----:B------:R0:W1:Y:S02]  /*15270*/  SHFL.IDX P6, R14, R13, R12, R11 ;  /* 0x0000000c0d0e7389 */ /* 0x00006400000c000b */
[----:B01----:R-:W-:Y:S01]  /*15280*/  ENDCOLLECTIVE ;  /* 0x000000000000791b */ /* 0x003fe20003800000 */
.L_x_402:
[----:B------:R-:W-:Y:S02]  /*15290*/  IMAD.MOV.U32 R13, RZ, RZ, R7 ;  /* 0x000000ffff0d7224 */ /* 0x000fe400078e0007 */
[----:B------:R-:W-:Y:S01]  /*152a0*/  IMAD.MOV.U32 R12, RZ, RZ, 0x2 ;  /* 0x00000002ff0c7424 */ /* 0x000fe200078e00ff */
[----:B------:R-:W-:-:S13]  /*152b0*/  LOP3.LUT P6, RZ, R28, 0x10, RZ, 0xc0, !PT ;  /* 0x000000101cff7812 */ /* 0x000fda00078cc0ff */
[----:B------:R-:W-:-:S04]  /*152c0*/  @P6 IADD3 R10, P0, R29, R14, RZ ;  /* 0x0000000e1d0a6210 */ /* 0x000fc80007f1e0ff */
[----:B------:R-:W-:Y:S01]  /*152d0*/  @P6 IADD3.X R3, RZ, R2, RZ, P0, !PT ;  /* 0x00000002ff036210 */ /* 0x000fe200007fe4ff */
[----:B------:R-:W-:-:S05]  /*152e0*/  @P6 IMAD.MOV.U32 R2, RZ, RZ, R10 ;  /* 0x000000ffff026224 */ /* 0x000fca00078e000a */
[----:B------:R-:W-:Y:S01]  /*152f0*/  @!PT LDS RZ, [RZ] ;  /* 0x00000000fffff984 */ /* 0x000fe20000000800 */
[----:B------:R-:W-:Y:S01]  /*15300*/  @!PT LDS RZ, [RZ] ;  /* 0x00000000fffff984 */ /* 0x000fe20000000800 */
[----:B------:R-:W-:Y:S01]  /*15310*/  @!PT LDS RZ, [RZ] ;  /* 0x00000000fffff984 */ /* 0x000fe20000000800 */
[----:B------:R0:W-:Y:S03]  /*15320*/  @P6 LDGSTS.E.BYPASS.LTC128B.128 [R4+0x18c00], desc[UR50][R2.64], !P2 ;  /* 0x18c0000002046fae */ /* 0x0001e6000d101d72 */
[----:B0-----:R-:W-:Y:S05]  /*15330*/  WARPSYNC.COLLECTIVE R15, `(.L_x_403) ;  /* 0x000000000f087348 */ /* 0x001fea0003c00000 */
[----:B------:R1:W2:Y:S02]  /*15340*/  SHFL.IDX P6, R14, R13, R12, R11 ;  /* 0x0000000c0d0e7389 */ /* 0x0002a400000c000b */
[----:B012---:R-:W-:Y:S01]  /*15350*/  ENDCOLLECTIVE ;  /* 0x000000000000791b */ /* 0x007fe20003800000 */
.L_x_403:
[----:B------:R-:W-:Y:S02]  /*15360*/  IMAD.MOV.U32 R13, RZ, RZ, R8 ;  /* 0x000000ffff0d7224 */ /* 0x000fe400078e0008 */
[----:B------:R-:W-:-:S07]  /*15370*/  IMAD.MOV.U32 R2, RZ, RZ, R14 ;  /* 0x000000ffff027224 */ /* 0x000fce00078e000e */
[----:B------:R-:W-:Y:S05]  /*15380*/  WARPSYNC.COLLECTIVE R15, `(.L_x_404) ;  /* 0x000000000f087348 */ /* 0x000fea0003c00000 */
[----:B------:R0:W1:Y:S02]  /*15390*/  SHFL.IDX P6, R14, R13, R12, R11 ;  /* 0x0000000c0d0e7389 */ /* 0x00006400000c000b */
[----:B01----:R-:W-:Y:S01]  /*153a0*/  ENDCOLLECTIVE ;  /* 0x000000000000791b */ /* 0x003fe20003800000 */
.L_x_404:
[----:B------:R-:W-:Y:S02]  /*153b0*/  IMAD.MOV.U32 R13, RZ, RZ, R7 ;  /* 0x000000ffff0d7224 */ /* 0x000fe400078e0007 */
[----:B------:R-:W-:Y:S01]  /*153c0*/  IMAD.MOV.U32 R12, RZ, RZ, 0x3 ;  /* 0x00000003ff0c7424 */ /* 0x000fe200078e00ff */
[----:B------:R-:W-:-:S05]  /*153d0*/  @P5 IADD3 R14, P0, R29, R14, RZ ;  /* 0x0000000e1d0e5210 */ /* 0x000fca0007f1e0ff */
[----:B------:R-:W-:Y:S02]  /*153e0*/  @P5 IMAD.X R9, RZ, RZ, R2, P0 ;  /* 0x000000ffff095224 */ /* 0x000fe400000e0602 */
[----:B------:R-:W-:-:S07]  /*153f0*/  @P5 IMAD.MOV.U32 R2, RZ, RZ, R14 ;  /* 0x000000ffff025224 */ /* 0x000fce00078e000e */
[----:B------:R-:W-:Y:S05]  /*15400*/  WARPSYNC.COLLECTIVE R15, `(.L_x_405) ;  /* 0x000000000f087348 */ /* 0x000fea0003c00000 */
[----:B------:R0:W1:Y:S02]  /*15410*/  SHFL.IDX P6, R14, R13, R12, R11 ;  /* 0x0000000c0d0e7389 */ /* 0x00006400000c000b */
[----:B01----:R-:W-:Y:S01]  /*15420*/  ENDCOLLECTIVE ;  /* 0x000000000000791b */ /* 0x003fe20003800000 */
.L_x_405:
[----:B------:R-:W-:-:S05]  /*15430*/  @P5 IMAD.MOV.U32 R3, RZ, RZ, R9 ;  /* 0x000000ffff035224 */ /* 0x000fca00078e0009 */
[----:B------:R-:W-:Y:S01]  /*15440*/  @!PT LDS RZ, [RZ] ;  /* 0x00000000fffff984 */ /* 0x000fe20000000800 */
[----:B------:R-:W-:Y:S01]  /*15450*/  @!PT LDS RZ, [RZ] ;  /* 0x00000000fffff984 */ /* 0x000fe20000000800 */
[----:B------:R-:W-:Y:S01]  /*15460*/  @!PT LDS RZ, [RZ] ;  /* 0x00000000fffff984 */ /* 0x000fe20000000800 */
[----:B------:R0:W-:Y:S01]  /*15470*/  @P5 LDGSTS.E.BYPASS.LTC128B.128 [R4+0x19400], desc[UR50][R2.64], !P2 ;  /* 0x1940000002045fae */ /* 0x0001e2000d101d72 */
[----:B------:R-:W-:Y:S02]  /*15480*/  LOP3.LUT P5, RZ, R28, 0x40, RZ, 0xc0, !PT ;  /* 0x000000401cff7812 */ /* 0x000fe400078ac0ff */
[----:B------:R-:W-:Y:S01]  /*15490*/  MOV R13, R8 ;  /* 0x00000008000d7202 */ /* 0x000fe20000000f00 */
[----:B0-----:R-:W-:-:S10]  /*154a0*/  IMAD.MOV.U32 R2, RZ, RZ, R14 ;  /* 0x000000ffff027224 */ /* 0x001fd400078e000e */
[----:B------:R-:W-:Y:S05]  /*154b0*/  WARPSYNC.COLLECTIVE R15, `(.L_x_406) ;  /* 0x000000000f087348 */ /* 0x000fea0003c00000 */
[----:B------:R0:W1:Y:S02]  /*154c0*/  SHFL.IDX P6, R14, R13, R12, R11 ;  /* 0x0000000c0d0e7389 */ /* 0x00006400000c000b */
[----:B01----:R-:W-:Y:S01]  /*154d0*/  ENDCOLLECTIVE ;  /* 0x000000000000791b */ /* 0x003fe20003800000 */
.L_x_406:
        /* <DEDUP_REMOVED lines=8> */
.L_x_407:
[----:B------:R-:W-:-:S05]  /*15560*/  @P4 IMAD.MOV.U32 R3, RZ, RZ, R9 ;  /* 0x000000ffff034224 */ /* 0x000fca00078e0009 */
[----:B------:R-:W-:Y:S01]  /*15570*/  @!PT LDS RZ, [RZ] ;  /* 0x00000000fffff984 */ /* 0x000fe20000000800 */
[----:B------:R-:W-:Y:S01]  /*15580*/  @!PT LDS RZ, [RZ] ;  /* 0x00000000fffff984 */ /* 0x000fe20000000800 */
[----:B------:R-:W-:Y:S01]  /*15590*/  @!PT LDS RZ, [RZ] ;  /* 0x00000000fffff984 */ /* 0x000fe20000000800 */
[----:B------:R0:W-:Y:S01]  /*155a0*/  @P4 LDGSTS.E.BYPASS.LTC128B.128 [R4+0x19c00], desc[UR50][R2.64], !P2 ;  /* 0x19c0000002044fae */ /* 0x0001e2000d101d72 */
[----:B------:R-:W-:Y:S01]  /*155b0*/  LOP3.LUT P4, RZ, R28, 0x20, RZ, 0xc0, !PT ;  /* 0x000000201cff7812 */ /* 0x000fe2000788c0ff */
[----:B------:R-:W-:Y:S02]  /*155c0*/  IMAD.MOV.U32 R13, RZ, RZ, R8 ;  /* 0x000000ffff0d7224 */ /* 0x000fe400078e0008 */
[----:B0-----:R-:W-:-:S10]  /*155d0*/  IMAD.MOV.U32 R2, RZ, RZ, R14 ;  /* 0x000000ffff027224 */ /* 0x001fd400078e000e */
[----:B------:R-:W-:Y:S05]  /*155e0*/  WARPSYNC.COLLECTIVE R15, `(.L_x_408) ;  /* 0x000000000f087348 */ /* 0x000fea0003c00000 */
[----:B------:R0:W1:Y:S02]  /*155f0*/  SHFL.IDX P6, R14, R13, R12, R11 ;  /* 0x0000000c0d0e7389 */ /* 0x00006400000c000b */
[----:B01----:R-:W-:Y:S01]  /*15600*/  ENDCOLLECTIVE ;  /* 0x000000000000791b */ /* 0x003fe20003800000 */
.L_x_408:
[----:B------:R-:W-:Y:S01]  /*15610*/  IMAD.MOV.U32 R13, RZ, RZ, R7 ;  /* 0x000000ffff0d7224 */ /* 0x000fe200078e0007 */
[----:B------:R-:W-:Y:S02]  /*15620*/  MOV R12, 0x5 ;  /* 0x00000005000c7802 */ /* 0x000fe40000000f00 */
[----:B------:R-:W-:-:S05]  /*15630*/  @P4 IADD3 R14, P0, R29, R14, RZ ;  /* 0x0000000e1d0e4210 */ /* 0x000fca0007f1e0ff */
[----:B------:R-:W-:Y:S02]  /*15640*/  @P4 IMAD.X R9, RZ, RZ, R2, P0 ;  /* 0x000000ffff094224 */ /* 0x000fe400000e0602 */
[----:B------:R-:W-:-:S07]  /*15650*/  @P4 IMAD.MOV.U32 R2, RZ, RZ, R14 ;  /* 0x000000ffff024224 */ /* 0x000fce00078e000e */
[----:B------:R-:W-:Y:S05]  /*15660*/  WARPSYNC.COLLECTIVE R15, `(.L_x_409) ;  /* 0x000000000f087348 */ /* 0x000fea0003c00000 */
[----:B------:R0:W1:Y:S02]  /*15670*/  SHFL.IDX P6, R14, R13, R12, R11 ;  /* 0x0000000c0d0e7389 */ /* 0x00006400000c000b */
[----:B01----:R-:W-:Y:S01]  /*15680*/  ENDCOLLECTIVE ;  /* 0x000000000000791b */ /* 0x003fe20003800000 */
.L_x_409:
        /* <DEDUP_REMOVED lines=11> */
.L_x_410:
        /* <DEDUP_REMOVED lines=8> */
.L_x_411:
[----:B------:R-:W-:-:S05]  /*157c0*/  @P5 IMAD.MOV.U32 R3, RZ, RZ, R9 ;  /* 0x000000ffff035224 */ /* 0x000fca00078e0009 */
[----:B------:R-:W-:Y:S01]  /*157d0*/  @!PT LDS RZ, [RZ] ;  /* 0x00000000fffff984 */ /* 0x000fe20000000800 */
[----:B------:R-:W-:Y:S01]  /*157e0*/  @!PT LDS RZ, [RZ] ;  /* 0x00000000fffff984 */ /* 0x000fe20000000800 */
[----:B------:R-:W-:Y:S01]  /*157f0*/  @!PT LDS RZ, [RZ] ;  /* 0x00000000fffff984 */ /* 0x000fe20000000800 */
[----:B------:R0:W-:Y:S01]  /*15800*/  @P5 LDGSTS.E.BYPASS.LTC128B.128 [R4+0x1ac00], desc[UR50][R2.64], !P2 ;  /* 0x1ac0000002045fae */ /* 0x0001e2000d101d72 */
[----:B------:R-:W-:Y:S02]  /*15810*/  IMAD.MOV.U32 R13, RZ, RZ, R8 ;  /* 0x000000ffff0d7224 */ /* 0x000fe400078e0008 */
[----:B0-----:R-:W-:-:S07]  /*15820*/  IMAD.MOV.U32 R2, RZ, RZ, R14 ;  /* 0x000000ffff027224 */ /* 0x001fce00078e000e */
[----:B------:R-:W-:Y:S05]  /*15830*/  WARPSYNC.COLLECTIVE R15, `(.L_x_412) ;  /* 0x000000000f087348 */ /* 0x000fea0003c00000 */
[----:B------:R0:W1:Y:S02]  /*15840*/  SHFL.IDX P6, R14, R13, R12, R11 ;  /* 0x0000000c0d0e7389 */ /* 0x00006400000c000b */
[----:B01----:R-:W-:Y:S01]  /*15850*/  ENDCOLLECTIVE ;  /* 0x000000000000791b */ /* 0x003fe20003800000 */
.L_x_412:
        /* <DEDUP_REMOVED lines=8> */
.L_x_413:
[----:B------:R-:W-:-:S05]  /*158e0*/  @P4 MOV R3, R9 ;  /* 0x0000000900034202 */ /* 0x000fca0000000f00 */
        /* <DEDUP_REMOVED lines=9> */
.L_x_414:
[----:B------:R-:W-:Y:S02]  /*15980*/  IMAD.MOV.U32 R13, RZ, RZ, R5 ;  /* 0x000000ffff0d7224 */ /* 0x000fe400078e0005 */
[----:B------:R-:W-:Y:S01]  /*15990*/  IMAD.MOV.U32 R12, RZ, RZ, RZ ;  /* 0x000000ffff0c7224 */ /* 0x000fe200078e00ff */
[----:B------:R-:W-:-:S05]  /*159a0*/  @P3 IADD3 R14, P0, R29, R14, RZ ;  /* 0x0000000e1d0e3210 */ /* 0x000fca0007f1e0ff */
[----:B------:R-:W-:-:S08]  /*159b0*/  @P3 IMAD.MOV.U32 R2, RZ, RZ, R14 ;  /* 0x000000ffff023224 */ /* 0x000fd000078e000e */
[----:B------:R-:W-:Y:S05]  /*159c0*/  WARPSYNC.COLLECTIVE R15, `(.L_x_415) ;  /* 0x000000000f087348 */ /* 0x000fea0003c00000 */
[----:B------:R0:W1:Y:S02]  /*159d0*/  SHFL.IDX P6, R14, R13, R12, R11 ;  /* 0x0000000c0d0e7389 */ /* 0x00006400000c000b */
[----:B01----:R-:W-:Y:S01]  /*159e0*/  ENDCOLLECTIVE ;  /* 0x000000000000791b */ /* 0x003fe20003800000 */
.L_x_415:
[----:B------:R-:W-:-:S04]  /*159f0*/  @P3 IMAD.X R9, RZ, RZ, R7, P0 ;  /* 0x000000ffff093224 */ /* 0x000fc800000e0607 */
        /* <DEDUP_REMOVED lines=10> */
.L_x_416:
        /* <DEDUP_REMOVED lines=8> */
.L_x_417:
        /* <DEDUP_REMOVED lines=10> */
.L_x_418:
[----:B------:R-:W-:Y:S05]  /*15bc0*/  BRA `(.L_x_419) ;  /* 0xffffffa400e47947 */ /* 0x000fea000383ffff */
.L_x_312:
[----:B------:R-:W-:Y:S02]  /*15bd0*/  IMAD.MOV.U32 R13, RZ, RZ, R6 ;  /* 0x000000ffff0d7224 */ /* 0x000fe400078e0006 */
[----:B------:R-:W-:Y:S02]  /*15be0*/  IMAD.MOV.U32 R12, RZ, RZ, RZ ;  /* 0x000000ffff0c7224 */ /* 0x000fe400078e00ff */
[----:B------:R-:W-:Y:S02]  /*15bf0*/  IMAD.MOV.U32 R11, RZ, RZ, 0x181f ;  /* 0x0000181fff0b7424 */ /* 0x000fe400078e00ff */
[----:B------:R-:W-:Y:S02]  /*15c00*/  IMAD.MOV.U32 R15, RZ, RZ, -0x1 ;  /* 0xffffffffff0f7424 */ /* 0x000fe400078e00ff */
[----:B------:R-:W-:Y:S02]  /*15c10*/  IMAD R5, R5, UR41, RZ ;  /* 0x0000002905057c24 */ /* 0x000fe4000f8e02ff */
[----:B------:R-:W-:-:S07]  /*15c20*/  IMAD.IADD R4, R18, 0x1, R4 ;  /* 0x0000000112047824 */ /* 0x000fce00078e0204 */
[----:B-----5:R-:W-:Y:S05]  /*15c30*/  WARPSYNC.COLLECTIVE R15, `(.L_x_420) ;  /* 0x000000000f087348 */ /* 0x020fea0003c00000 */
[----:B------:R0:W1:Y:S02]  /*15c40*/  SHFL.IDX P6, R14, R13, R12, R11 ;  /* 0x0000000c0d0e7389 */ /* 0x00006400000c000b */
[----:B01---5:R-:W-:Y:S01]  /*15c50*/  ENDCOLLECTIVE ;  /* 0x000000000000791b */ /* 0x023fe20003800000 */
.L_x_420:
[C---:B------:R-:W-:Y:S01]  /*15c60*/  VIADD R8, R4.reuse, 0x10 ;  /* 0x0000001004087836 */ /* 0x040fe20000000000 */
[----:B------:R-:W-:Y:S02]  /*15c70*/  ISETP.GE.AND P2, PT, R4, R5, PT ;  /* 0x000000050400720c */ /* 0x000fe40003f46270 */
[----:B------:R-:W-:Y:S01]  /*15c80*/  MOV R13, R0 ;  /* 0x00000000000d7202 */ /* 0x000fe20000000f00 */
[----:B------:R-:W-:-:S10]  /*15c90*/  IMAD.MOV.U32 R2, RZ, RZ, R14 ;  /* 0x000000ffff027224 */ /* 0x000fd400078e000e */
[----:B------:R-:W-:Y:S05]  /*15ca0*/  WARPSYNC.COLLECTIVE R15, `(.L_x_421) ;  /* 0x000000000f087348 */ /* 0x000fea0003c00000 */
[----:B------:R0:W1:Y:S02]  /*15cb0*/  SHFL.IDX P6, R14, R13, R12, R11 ;  /* 0x0000000c0d0e7389 */ /* 0x00006400000c000b */
[----:B01----:R-:W-:Y:S01]  /*15cc0*/  ENDCOLLECTIVE ;  /* 0x000000000000791b */ /* 0x003fe20003800000 */
.L_x_421:
[----:B------:R-:W-:Y:S02]  /*15cd0*/  IMAD.MOV.U32 R13, RZ, RZ, R6 ;  /* 0x000000ffff0d7224 */ /* 0x000fe400078e0006 */
[----:B------:R-:W-:Y:S01]  /*15ce0*/  IMAD.MOV.U32 R12, RZ, RZ, 0x1 ;  /* 0x00000001ff0c7424 */ /* 0x000fe200078e00ff */
[----:B------:R-:W-:-:S05]  /*15cf0*/  @!P2 IADD3 R14, P1, R29, R14, RZ ;  /* 0x0000000e1d0ea210 */ /* 0x000fca0007f3e0ff */
[----:B------:R-:W-:Y:S02]  /*15d00*/  @!P2 IMAD.X R3, RZ, RZ, R2, P1 ;  /* 0x000000ffff03a224 */ /* 0x000fe400008e0602 */
[----:B------:R-:W-:-:S07]  /*15d10*/  @!P2 IMAD.MOV.U32 R2, RZ, RZ, R14 ;  /* 0x000000ffff02a224 */ /* 0x000fce00078e000e */
[----:B------:R-:W-:Y:S05]  /*15d20*/  WARPSYNC.COLLECTIVE R15, `(.L_x_422) ;  /* 0x000000000f087348 */ /* 0x000fea0003c00000 */
[----:B------:R0:W1:Y:S02]  /*15d30*/  SHFL.IDX P6, R14, R13, R12, R11 ;  /* 0x0000000c0d0e7389 */ /* 0x00006400000c000b */
[----:B01----:R-:W-:Y:S01]  /*15d40*/  ENDCOLLECTIVE ;  /* 0x000000000000791b */ /* 0x003fe20003800000 */
.L_x_422:
[----:B------:R-:W-:Y:S01]  /*15d50*/  @!PT LDS RZ, [RZ] ;  /* 0x00000000fffff984 */ /* 0x000fe20000000800 */
[----:B------:R-:W-:Y:S01]  /*15d60*/  @!PT LDS RZ, [RZ] ;  /* 0x00000000fffff984 */ /* 0x000fe20000000800 */
[----:B------:R-:W-:Y:S01]  /*15d70*/  @!PT LDS RZ, [RZ] ;  /* 0x00000000fffff984 */ /* 0x000fe20000000800 */
[----:B------:R0:W-:Y:S01]  /*15d80*/  @!P2 LDGSTS.E.BYPASS.LTC128B.128 [R10+0x14400], desc[UR50][R2.64], !P0 ;  /* 0x14400000020aafae */ /* 0x0001e2000c101d72 */
[----:B------:R-:W-:Y:S01]  /*15d90*/  ISETP.GE.AND P2, PT, R8, R5, PT ;  /* 0x000000050800720c */ /* 0x000fe20003f46270 */
[----:B------:R-:W-:Y:S02]  /*15da0*/  VIADD R8, R4, 0x20 ;  /* 0x0000002004087836 */ /* 0x000fe40000000000 */
[----:B------:R-:W-:Y:S02]  /*15db0*/  IMAD.MOV.U32 R13, RZ, RZ, R0 ;  /* 0x000000ffff0d7224 */ /* 0x000fe400078e0000 */
[----:B------:R-:W-:-:S08]  /*15dc0*/  IMAD.MOV.U32 R7, RZ, RZ, R14 ;  /* 0x000000ffff077224 */ /* 0x000fd000078e000e */
[----:B0-----:R-:W-:Y:S05]  /*15dd0*/  WARPSYNC.COLLECTIVE R15, `(.L_x_423) ;  /* 0x000000000f087348 */ /* 0x001fea0003c00000 */
[----:B------:R1:W2:Y:S02]  /*15de0*/  SHFL.IDX P6, R14, R13, R12, R11 ;  /* 0x0000000c0d0e7389 */ /* 0x0002a400000c000b */
[----:B012---:R-:W-:Y:S01]  /*15df0*/  ENDCOLLECTIVE ;  /* 0x000000000000791b */ /* 0x007fe20003800000 */
.L_x_423:
[----:B------:R-:W-:Y:S01]  /*15e00*/  IMAD.MOV.U32 R13, RZ, RZ, R6 ;  /* 0x000000ffff0d7224 */ /* 0x000fe200078e0006 */
[----:B------:R-:W-:Y:S02]  /*15e10*/  MOV R12, 0x2 ;  /* 0x00000002000c7802 */ /* 0x000fe40000000f00 */
[----:B------:R-:W-:-:S13]  /*15e20*/  @!P2 IADD3 R2, P1, R29, R14, RZ ;  /* 0x0000000e1d02a210 */ /* 0x000fda0007f3e0ff */
[----:B------:R-:W-:Y:S05]  /*15e30*/  WARPSYNC.COLLECTIVE R15, `(.L_x_424) ;  /* 0x000000000f087348 */ /* 0x000fea0003c00000 */
[----:B------:R0:W1:Y:S02]  /*15e40*/  SHFL.IDX P6, R14, R13, R12, R11 ;  /* 0x0000000c0d0e7389 */ /* 0x00006400000c000b */
[----:B01----:R-:W-:Y:S01]  /*15e50*/  ENDCOLLECTIVE ;  /* 0x000000000000791b */ /* 0x003fe20003800000 */
.L_x_424:
[----:B------:R-:W-:-:S05]  /*15e60*/  @!P2 IMAD.X R3, RZ, RZ, R7, P1 ;  /* 0x000000ffff03a224 */ /* 0x000fca00008e0607 */
        /* <DEDUP_REMOVED lines=11> */
.L_x_425:
[----:B------:R-:W-:Y:S02]  /*15f20*/  IMAD.MOV.U32 R13, RZ, RZ, R6 ;  /* 0x000000ffff0d7224 */ /* 0x000fe400078e0006 */
[----:B------:R-:W-:Y:S01]  /*15f30*/  IMAD.MOV.U32 R12, RZ, RZ, 0x3 ;  /* 0x00000003ff0c7424 */ /* 0x000fe200078e00ff */
[----:B------:R-:W-:-:S13]  /*15f40*/  @!P2 IADD3 R2, P1, R29, R14, RZ ;  /* 0x0000000e1d02a210 */ /* 0x000fda0007f3e0ff */
[----:B------:R-:W-:Y:S05]  /*15f50*/  WARPSYNC.COLLECTIVE R15, `(.L_x_426) ;  /* 0x000000000f087348 */ /* 0x000fea0003c00000 */
[----:B------:R0:W1:Y:S02]  /*15f60*/  SHFL.IDX P6, R14, R13, R12, R11 ;  /* 0x0000000c0d0e7389 */ /* 0x00006400000c000b */
[----:B01----:R-:W-:Y:S01]  /*15f70*/  ENDCOLLECTIVE ;  /* 0x000000000000791b */ /* 0x003fe20003800000 */
.L_x_426:
        /* <DEDUP_REMOVED lines=12> */
.L_x_427:
[----:B------:R-:W-:Y:S01]  /*16040*/  IMAD.MOV.U32 R13, RZ, RZ, R6 ;  /* 0x000000ffff0d7224 */ /* 0x000fe200078e0006 */
[----:B------:R-:W-:Y:S02]  /*16050*/  MOV R12, 0x4 ;  /* 0x00000004000c7802 */ /* 0x000fe40000000f00 */
[----:B------:R-:W-:-:S13]  /*16060*/  @!P2 IADD3 R2, P1, R29, R14, RZ ;  /* 0x0000000e1d02a210 */ /* 0x000fda0007f3e0ff */
[----:B------:R-:W-:Y:S05]  /*16070*/  WARPSYNC.COLLECTIVE R15, `(.L_x_428) ;  /* 0x000000000f087348 */ /* 0x000fea0003c00000 */
[----:B------:R0:W1:Y:S02]  /*16080*/  SHFL.IDX P6, R14, R13, R12, R11 ;  /* 0x0000000c0d0e7389 */ /* 0x00006400000c000b */
[----:B01----:R-:W-:Y:S01]  /*16090*/  ENDCOLLECTIVE ;  /* 0x000000000000791b */ /* 0x003fe20003800000 */
.L_x_428:
        /* <DEDUP_REMOVED lines=12> */
.L_x_429:
[----:B------:R-:W-:Y:S02]  /*16160*/  IMAD.MOV.U32 R13, RZ, RZ, R6 ;  /* 0x000000ffff0d7224 */ /* 0x000fe400078e0006 */
[----:B------:R-:W-:Y:S01]  /*16170*/  IMAD.MOV.U32 R12, RZ, RZ, 0x5 ;  /* 0x00000005ff0c7424 */ /* 0x000fe200078e00ff */
[----:B------:R-:W-:-:S13]  /*16180*/  @!P2 IADD3 R2, P1, R29, R14, RZ ;  /* 0x0000000e1d02a210 */ /* 0x000fda0007f3e0ff */
[----:B------:R-:W-:Y:S05]  /*16190*/  WARPSYNC.COLLECTIVE R15, `(.L_x_430) ;  /* 0x000000000f087348 */ /* 0x000fea0003c00000 */
[----:B------:R0:W1:Y:S02]  /*161a0*/  SHFL.IDX P6, R14, R13, R12, R11 ;  /* 0x0000000c0d0e7389 */ /* 0x00006400000c000b */
[----:B01----:R-:W-:Y:S01]  /*161b0*/  ENDCOLLECTIVE ;  /* 0x000000000000791b */ /* 0x003fe20003800000 */
.L_x_430:
[----:B------:R-:W-:-:S05]  /*161c0*/  @!P2 IMAD.X R3, RZ, RZ, R7, P1 ;  /* 0x000000ffff03a224 */ /* 0x000fca00008e0607 */
[----:B------:R-:W-:Y:S01]  /*161d0*/  @!PT LDS RZ, [RZ] ;  /* 0x00000000fffff984 */ /* 0x000fe20000000800 */
[----:B------:R-:W-:Y:S01]  /*161e0*/  @!PT LDS RZ, [RZ] ;  /* 0x00000000fffff984 */ /* 0x000fe20000000800 */
[----:B------:R-:W-:Y:S01]  /*161f0*/  @!PT LDS RZ, [RZ] ;  /* 0x00000000fffff984 */ /* 0x000fe20000000800 */
[----:B------:R0:W-:Y:S01]  /*16200*/  @!P2 LDGSTS.E.BYPASS.LTC128B.128 [R10+0x16400], desc[UR50][R2.64], !P0 ;  /* 0x16400000020aafae */ /* 0x0001e2000c101d72 */
[----:B------:R-:W-:Y:S01]  /*16210*/  ISETP.GE.AND P2, PT, R8, R5, PT ;  /* 0x000000050800720c */ /* 0x000fe20003f46270 */
[----:B------:R-:W-:Y:S02]  /*16220*/  IMAD.MOV.U32 R13, RZ, RZ, R0 ;  /* 0x000000ffff0d7224 */ /* 0x000fe400078e0000 */
[----:B------:R-:W-:-:S10]  /*16230*/  IMAD.MOV.U32 R7, RZ, RZ, R14 ;  /* 0x000000ffff077224 */ /* 0x000fd400078e000e */
[----:B0-----:R-:W-:Y:S05]  /*16240*/  WARPSYNC.COLLECTIVE R15, `(.L_x_431) ;  /* 0x000000000f087348 */ /* 0x001fea0003c00000 */
[----:B------:R1:W2:Y:S02]  /*16250*/  SHFL.IDX P6, R14, R13, R12, R11 ;  /* 0x0000000c0d0e7389 */ /* 0x0002a400000c000b */
[----:B012---:R-:W-:Y:S01]  /*16260*/  ENDCOLLECTIVE ;  /* 0x000000000000791b */ /* 0x007fe20003800000 */
.L_x_431:
[----:B------:R-:W-:Y:S02]  /*16270*/  IMAD.MOV.U32 R13, RZ, RZ, R6 ;  /* 0x000000ffff0d7224 */ /* 0x000fe400078e0006 */
[----:B------:R-:W-:Y:S01]  /*16280*/  IMAD.MOV.U32 R12, RZ, RZ, 0x6 ;  /* 0x00000006ff0c7424 */ /* 0x000fe200078e00ff */
[----:B------:R-:W-:-:S13]  /*16290*/  @!P2 IADD3 R2, P1, R29, R14, RZ ;  /* 0x0000000e1d02a210 */ /* 0x000fda0007f3e0ff */
[----:B------:R-:W-:Y:S05]  /*162a0*/  WARPSYNC.COLLECTIVE R15, `(.L_x_432) ;  /* 0x000000000f087348 */ /* 0x000fea0003c00000 */
[----:B------:R0:W1:Y:S02]  /*162b0*/  SHFL.IDX P6, R14, R13, R12, R11 ;  /* 0x0000000c0d0e7389 */ /* 0x00006400000c000b */
[----:B01----:R-:W-:Y:S01]  /*162c0*/  ENDCOLLECTIVE ;  /* 0x000000000000791b */ /* 0x003fe20003800000 */
.L_x_432:
[----:B------:R-:W-:-:S05]  /*162d0*/  @!P2 IMAD.X R3, RZ, RZ, R7, P1 ;  /* 0x000000ffff03a224 */ /* 0x000fca00008e0607 */
[----:B------:R-:W-:Y:S01]  /*162e0*/  @!PT LDS RZ, [RZ] ;  /* 0x00000000fffff984 */ /* 0x000fe20000000800 */
[----:B------:R-:W-:Y:S01]  /*162f0*/  @!PT LDS RZ, [RZ] ;  /* 0x00000000fffff984 */ /* 0x000fe20000000800 */
[----:B------:R-:W-:Y:S01]  /*16300*/  @!PT LDS RZ, [RZ] ;  /* 0x00000000fffff984 */ /* 0x000fe20000000800 */
[----:B------:R0:W-:Y:S01]  /*16310*/  @!P2 LDGSTS.E.BYPASS.LTC128B.128 [R10+0x16c00], desc[UR50][R2.64], !P0 ;  /* 0x16c00000020aafae */ /* 0x0001e2000c101d72 */
[----:B------:R-:W-:Y:S02]  /*16320*/  IMAD.MOV.U32 R13, RZ, RZ, R0 ;  /* 0x000000ffff0d7224 */ /* 0x000fe400078e0000 */
[----:B0-----:R-:W-:Y:S01]  /*16330*/  VIADD R2, R4, 0x60 ;  /* 0x0000006004027836 */ /* 0x001fe20000000000 */
[----:B------:R-:W-:-:S07]  /*16340*/  MOV R7, R14 ;  /* 0x0000000e00077202 */ /* 0x000fce0000000f00 */
[----:B------:R-:W-:Y:S05]  /*16350*/  WARPSYNC.COLLECTIVE R15, `(.L_x_433) ;  /* 0x000000000f087348 */ /* 0x000fea0003c00000 */
[----:B------:R0:W1:Y:S02]  /*16360*/  SHFL.IDX P6, R14, R13, R12, R11 ;  /* 0x0000000c0d0e7389 */ /* 0x00006400000c000b */
[----:B01----:R-:W-:Y:S01]  /*16370*/  ENDCOLLECTIVE ;  /* 0x000000000000791b */ /* 0x003fe20003800000 */
.L_x_433:
[----:B------:R-:W-:Y:S01]  /*16380*/  ISETP.GE.AND P2, PT, R2, R5, PT ;  /* 0x000000050200720c */ /* 0x000fe20003f46270 */
[----:B------:R-:W-:Y:S02]  /*16390*/  IMAD.MOV.U32 R13, RZ, RZ, R6 ;  /* 0x000000ffff0d7224 */ /* 0x000fe400078e0006 */
[----:B------:R-:W-:-:S10]  /*163a0*/  IMAD.MOV.U32 R12, RZ, RZ, 0x7 ;  /* 0x00000007ff0c7424 */ /* 0x000fd400078e00ff */
[----:B------:R-:W-:-:S13]  /*163b0*/  @!P2 IADD3 R2, P1, R29, R14, RZ ;  /* 0x0000000e1d02a210 */ /* 0x000fda0007f3e0ff */
[----:B------:R-:W-:Y:S05]  /*163c0*/  WARPSYNC.COLLECTIVE R15, `(.L_x_434) ;  /* 0x000000000f087348 */ /* 0x000fea0003c00000 */
[----:B------:R0:W1:Y:S02]  /*163d0*/  SHFL.IDX P6, R14, R13, R12, R11 ;  /* 0x0000000c0d0e7389 */ /* 0x00006400000c000b */
[----:B01----:R-:W-:Y:S01]  /*163e0*/  ENDCOLLECTIVE ;  /* 0x000000000000791b */ /* 0x003fe20003800000 */
.L_x_434:
[----:B------:R-:W-:-:S05]  /*163f0*/  @!P2 IMAD.X R3, RZ, RZ, R7, P1 ;  /* 0x000000ffff03a224 */ /* 0x000fca00008e0607 */
[----:B------:R-:W-:Y:S01]  /*16400*/  @!PT LDS RZ, [RZ] ;  /* 0x00000000fffff984 */ /* 0x000fe20000000800 */
[----:B------:R-:W-:Y:S01]  /*16410*/  @!PT LDS RZ, [RZ] ;  /* 0x00000000fffff984 */ /* 0x000fe20000000800 */
[----:B------:R-:W-:Y:S01]  /*16420*/  @!PT LDS RZ, [RZ] ;  /* 0x00000000fffff984 */ /* 0x000fe20000000800 */
[----:B------:R0:W-:Y:S01]  /*16430*/  @!P2 LDGSTS.E.BYPASS.LTC128B.128 [R10+0x17400], desc[UR50][R2.64], !P0 ;  /* 0x17400000020aafae */ /* 0x0001e2000c101d72 */
[----:B------:R-:W-:Y:S02]  /*16440*/  IMAD.MOV.U32 R13, RZ, RZ, R0 ;  /* 0x000000ffff0d7224 */ /* 0x000fe400078e0000 */
[----:B------:R-:W-:-:S07]  /*16450*/  IMAD.MOV.U32 R6, RZ, RZ, R14 ;  /* 0x000000ffff067224 */ /* 0x000fce00078e000e */
[----:B0-----:R-:W-:Y:S05]  /*16460*/  WARPSYNC.COLLECTIVE R15, `(.L_x_435) ;  /* 0x000000000f087348 */ /* 0x001fea0003c00000 */
[----:B------:R1:W2:Y:S02]  /*16470*/  SHFL.IDX P6, R14, R13, R12, R11 ;  /* 0x0000000c0d0e7389 */ /* 0x0002a400000c000b */
[----:B012---:R-:W-:Y:S01]  /*16480*/  ENDCOLLECTIVE ;  /* 0x000000000000791b */ /* 0x007fe20003800000 */
.L_x_435:
[----:B------:R-:W-:Y:S05]  /*16490*/  BRA `(.L_x_436) ;  /* 0xffffffa800287947 */ /* 0x000fea000383ffff */
.L_x_315:
[----:B0-----:R0:W1:Y:S02]  /*164a0*/  SYNCS.PHASECHK.TRANS64.TRYWAIT P0, [R16+URZ+0x22820], R3 ;  /* 0x02282003100075a7 */ /* 0x001064000800017f */
[----:B-1----:R-:W-:Y:S05]  /*164b0*/  @!P0 NANOSLEEP.SYNCS 0x989680 ;  /* 0x009896800000895d */ /* 0x002fea0003900000 */
[----:B------:R-:W1:Y:S02]  /*164c0*/  @!P0 SYNCS.PHASECHK.TRANS64 P0, [R16+URZ+0x22820], R3 ;  /* 0x02282003100085a7 */ /* 0x000e64000800007f */
[----:B-1----:R-:W-:Y:S05]  /*164d0*/  @!P0 BRA `(.L_x_315) ;  /* 0xfffffffc00f08947 */ /* 0x002fea000383ffff */
[----:B------:R-:W-:Y:S05]  /*164e0*/  BRA `(.L_x_437) ;  /* 0xffffffa800847947 */ /* 0x000fea000383ffff */
.L_x_319:
[----:B0-----:R0:W1:Y:S02]  /*164f0*/  SYNCS.PHASECHK.TRANS64.TRYWAIT P0, [R0+URZ+0x22880], R27 ;  /* 0x0228801b000075a7 */ /* 0x001064000800017f */
[----:B-1----:R-:W-:Y:S05]  /*16500*/  @!P0 NANOSLEEP.SYNCS 0x989680 ;  /* 0x009896800000895d */ /* 0x002fea0003900000 */
[----:B------:R-:W1:Y:S02]  /*16510*/  @!P0 SYNCS.PHASECHK.TRANS64 P0, [R0+URZ+0x22880], R27 ;  /* 0x0228801b000085a7 */ /* 0x000e64000800007f */
[----:B-1----:R-:W-:Y:S05]  /*16520*/  @!P0 BRA `(.L_x_319) ;  /* 0xfffffffc00f08947 */ /* 0x002fea000383ffff */
[----:B------:R-:W-:Y:S05]  /*16530*/  BRA `(.L_x_438) ;  /* 0xffffffac00a47947 */ /* 0x000fea000383ffff */
.L_x_320:
        /* <DEDUP_REMOVED lines=8> */
.L_x_440:
[----:B------:R-:W-:Y:S05]  /*165c0*/  BSYNC B0 ;  /* 0x0000000000007941 */ /* 0x000fea0003800000 */
.L_x_439:
[----:B------:R-:W-:Y:S01]  /*165d0*/  IMAD.MOV.U32 R13, RZ, RZ, R20 ;  /* 0x000000ffff0d7224 */ /* 0x000fe200078e0014 */
[----:B------:R-:W-:Y:S01]  /*165e0*/  MOV R3, R14 ;  /* 0x0000000e00037202 */ /* 0x000fe20000000f00 */
[----:B------:R-:W-:Y:S02]  /*165f0*/  IMAD.MOV.U32 R12, RZ, RZ, RZ ;  /* 0x000000ffff0c7224 */ /* 0x000fe400078e00ff */
[----:B------:R-:W-:Y:S02]  /*16600*/  IMAD.MOV.U32 R11, RZ, RZ, 0x181f ;  /* 0x0000181fff0b7424 */ /* 0x000fe400078e00ff */
[----:B------:R-:W-:Y:S02]  /*16610*/  IMAD.MOV.U32 R15, RZ, RZ, -0x1 ;  /* 0xffffffffff0f7424 */ /* 0x000fe400078e00ff */
[----:B------:R-:W-:-:S07]  /*16620*/  IMAD.IADD R6, R16, 0x1, R6 ;  /* 0x0000000110067824 */ /* 0x000fce00078e0206 */
[----:B------:R-:W-:Y:S05]  /*16630*/  WARPSYNC.COLLECTIVE R15, `(.L_x_441) ;  /* 0x000000000f087348 */ /* 0x000fea0003c00000 */
[----:B------:R0:W1:Y:S02]  /*16640*/  SHFL.IDX P6, R14, R13, R12, R11 ;  /* 0x0000000c0d0e7389 */ /* 0x00006400000c000b */
[----:B01----:R-:W-:Y:S01]  /*16650*/  ENDCOLLECTIVE ;  /* 0x000000000000791b */ /* 0x003fe20003800000 */
.L_x_441:
[----:B------:R-:W-:Y:S02]  /*16660*/  IMAD.MOV.U32 R13, RZ, RZ, R4 ;  /* 0x000000ffff0d7224 */ /* 0x000fe400078e0004 */
[----:B------:R-:W-:Y:S02]  /*16670*/  IMAD.MOV.U32 R12, RZ, RZ, 0x1 ;  /* 0x00000001ff0c7424 */ /* 0x000fe400078e00ff */
[----:B------:R-:W-:-:S07]  /*16680*/  IMAD.MOV.U32 R2, RZ, RZ, R14 ;  /* 0x000000ffff027224 */ /* 0x000fce00078e000e */
[----:B------:R-:W-:Y:S05]  /*16690*/  WARPSYNC.COLLECTIVE R15, `(.L_x_442) ;  /* 0x000000000f087348 */ /* 0x000fea0003c00000 */
[----:B------:R0:W1:Y:S02]  /*166a0*/  SHFL.IDX P6, R14, R13, R12, R11 ;  /* 0x0000000c0d0e7389 */ /* 0x00006400000c000b */
[----:B01----:R-:W-:Y:S01]  /*166b0*/  ENDCOLLECTIVE ;  /* 0x000000000000791b */ /* 0x003fe20003800000 */
.L_x_442:
        /* <DEDUP_REMOVED lines=11> */
.L_x_443:
[----:B------:R-:W-:Y:S01]  /*16770*/  IMAD.MOV.U32 R13, RZ, RZ, R4 ;  /* 0x000000ffff0d7224 */ /* 0x000fe200078e0004 */
[----:B------:R-:W-:-:S04]  /*16780*/  MOV R12, R14 ;  /* 0x0000000e000c7202 */ /* 0x000fc80000000f00 */
[----:B------:R-:W-:Y:S01]  /*16790*/  IADD3 R2, P0, R29, R12, RZ ;  /* 0x0000000c1d027210 */ /* 0x000fe20007f1e0ff */
[----:B------:R-:W-:-:S04]  /*167a0*/  IMAD.MOV.U32 R12, RZ, RZ, 0x2 ;  /* 0x00000002ff0c7424 */ /* 0x000fc800078e00ff */
[----:B------:R-:W-:-:S08]  /*167b0*/  IMAD.X R3, RZ, RZ, R33, P0 ;  /* 0x000000ffff037224 */ /* 0x000fd000000e0621 */
[----:B------:R-:W-:Y:S05]  /*167c0*/  WARPSYNC.COLLECTIVE R15, `(.L_x_444) ;  /* 0x000000000f087348 */ /* 0x000fea0003c00000 */
[----:B------:R0:W1:Y:S02]  /*167d0*/  SHFL.IDX P6, R14, R13, R12, R11 ;  /* 0x0000000c0d0e7389 */ /* 0x00006400000c000b */
[----:B01----:R-:W-:Y:S01]  /*167e0*/  ENDCOLLECTIVE ;  /* 0x000000000000791b */ /* 0x003fe20003800000 */
.L_x_444:
        /* <DEDUP_REMOVED lines=9> */
.L_x_445:
[----:B------:R-:W-:Y:S02]  /*16880*/  IMAD.MOV.U32 R13, RZ, RZ, R4 ;  /* 0x000000ffff0d7224 */ /* 0x000fe400078e0004 */
[----:B------:R-:W-:Y:S02]  /*16890*/  IMAD.MOV.U32 R12, RZ, RZ, 0x3 ;  /* 0x00000003ff0c7424 */ /* 0x000fe400078e00ff */
[----:B------:R-:W-:-:S05]  /*168a0*/  IMAD.MOV.U32 R11, RZ, RZ, R14 ;  /* 0x000000ffff0b7224 */ /* 0x000fca00078e000e */
[----:B------:R-:W-:Y:S01]  /*168b0*/  IADD3 R2, P0, R29, R11, RZ ;  /* 0x0000000b1d027210 */ /* 0x000fe20007f1e0ff */
[----:B------:R-:W-:-:S04]  /*168c0*/  IMAD.MOV.U32 R11, RZ, RZ, 0x181f ;  /* 0x0000181fff0b7424 */ /* 0x000fc800078e00ff */
[----:B------:R-:W-:-:S08]  /*168d0*/  IMAD.X R3, RZ, RZ, R5, P0 ;  /* 0x000000ffff037224 */ /* 0x000fd000000e0605 */
[----:B------:R-:W-:Y:S05]  /*168e0*/  WARPSYNC.COLLECTIVE R15, `(.L_x_446) ;  /* 0x000000000f087348 */ /* 0x000fea0003c00000 */
[----:B------:R0:W1:Y:S02]  /*168f0*/  SHFL.IDX P6, R14, R13, R12, R11 ;  /* 0x0000000c0d0e7389 */ /* 0x00006400000c000b */
[----:B01----:R-:W-:Y:S01]  /*16900*/  ENDCOLLECTIVE ;  /* 0x000000000000791b */ /* 0x003fe20003800000 */
.L_x_446:
[----:B------:R-:W-:Y:S01]  /*16910*/  @!PT LDS RZ, [RZ] ;  /* 0x00000000fffff984 */ /* 0x000fe20000000800 */
[----:B------:R-:W-:Y:S01]  /*16920*/  @!PT LDS RZ, [RZ] ;  /* 0x00000000fffff984 */ /* 0x000fe20000000800 */
[----:B------:R-:W-:Y:S01]  /*16930*/  @!PT LDS RZ, [RZ] ;  /* 0x00000000fffff984 */ /* 0x000fe20000000800 */
[----:B------:R0:W-:Y:S01]  /*16940*/  LDGSTS.E.BYPASS.LTC128B.128 [R6+0xb400], desc[UR50][R2.64], !P2 ;  /* 0x0b40000002067fae */ /* 0x0001e2000d101d72 */
[----:B------:R-:W-:Y:S01]  /*16950*/  MOV R13, R20 ;  /* 0x00000014000d7202 */ /* 0x000fe20000000f00 */
[----:B0-----:R-:W-:-:S07]  /*16960*/  IMAD.MOV.U32 R3, RZ, RZ, R14 ;  /* 0x000000ffff037224 */ /* 0x001fce00078e000e */
[----:B------:R-:W-:Y:S05]  /*16970*/  WARPSYNC.COLLECTIVE R15, `(.L_x_447) ;  /* 0x000000000f087348 */ /* 0x000fea0003c00000 */
[----:B------:R0:W1:Y:S02]  /*16980*/  SHFL.IDX P6, R14, R13, R12, R11 ;  /* 0x0000000c0d0e7389 */ /* 0x00006400000c000b */
[----:B01----:R-:W-:Y:S01]  /*16990*/  ENDCOLLECTIVE ;  /* 0x000000000000791b */ /* 0x003fe20003800000 */
.L_x_447:
[----:B------:R-:W-:Y:S02]  /*169a0*/  IMAD.MOV.U32 R13, RZ, RZ, R4 ;  /* 0x000000ffff0d7224 */ /* 0x000fe400078e0004 */
[----:B------:R-:W-:Y:S02]  /*169b0*/  IMAD.MOV.U32 R12, RZ, RZ, 0x4 ;  /* 0x00000004ff0c7424 */ /* 0x000fe400078e00ff */
[----:B------:R-:W-:-:S07]  /*169c0*/  IMAD.MOV.U32 R2, RZ, RZ, R14 ;  /* 0x000000ffff027224 */ /* 0x000fce00078e000e */
[----:B------:R-:W-:Y:S05]  /*169d0*/  WARPSYNC.COLLECTIVE R15, `(.L_x_448) ;  /* 0x000000000f087348 */ /* 0x000fea0003c00000 */
[----:B------:R0:W1:Y:S02]  /*169e0*/  SHFL.IDX P6, R14, R13, R12, R11 ;  /* 0x0000000c0d0e7389 */ /* 0x00006400000c000b */
[----:B01----:R-:W-:Y:S01]  /*169f0*/  ENDCOLLECTIVE ;  /* 0x000000000000791b */ /* 0x003fe20003800000 */
.L_x_448:
        /* <DEDUP_REMOVED lines=11> */
.L_x_449:
[----:B------:R-:W-:Y:S02]  /*16ab0*/  IMAD.MOV.U32 R13, RZ, RZ, R4 ;  /* 0x000000ffff0d7224 */ /* 0x000fe400078e0004 */
[----:B------:R-:W-:Y:S02]  /*16ac0*/  IMAD.MOV.U32 R12, RZ, RZ, 0x5 ;  /* 0x00000005ff0c7424 */ /* 0x000fe400078e00ff */
[----:B------:R-:W-:-:S07]  /*16ad0*/  IMAD.MOV.U32 R2, RZ, RZ, R14 ;  /* 0x000000ffff027224 */ /* 0x000fce00078e000e */
[----:B------:R-:W-:Y:S05]  /*16ae0*/  WARPSYNC.COLLECTIVE R15, `(.L_x_450) ;  /* 0x000000000f087348 */ /* 0x000fea0003c00000 */
[----:B------:R0:W1:Y:S02]  /*16af0*/  SHFL.IDX P6, R14, R13, R12, R11 ;  /* 0x0000000c0d0e7389 */ /* 0x00006400000c000b */
[----:B01----:R-:W-:Y:S01]  /*16b00*/  ENDCOLLECTIVE ;  /* 0x000000000000791b */ /* 0x003fe20003800000 */
.L_x_450:
[----:B------:R-:W-:-:S05]  /*16b10*/  IADD3 R2, P0, R29, R2, RZ ;  /* 0x000000021d027210 */ /* 0x000fca0007f1e0ff */
[----:B------:R-:W-:-:S05]  /*16b20*/  IMAD.X R3, RZ, RZ, R3, P0 ;  /* 0x000000ffff037224 */ /* 0x000fca00000e0603 */
        /* <DEDUP_REMOVED lines=9> */
.L_x_451:
[----:B------:R-:W-:Y:S02]  /*16bc0*/  IMAD.MOV.U32 R13, RZ, RZ, R4 ;  /* 0x000000ffff0d7224 */ /* 0x000fe400078e0004 */
[----:B------:R-:W-:Y:S02]  /*16bd0*/  IMAD.MOV.U32 R12, RZ, RZ, 0x6 ;  /* 0x00000006ff0c7424 */ /* 0x000fe400078e00ff */
[----:B------:R-:W-:-:S07]  /*16be0*/  IMAD.MOV.U32 R2, RZ, RZ, R14 ;  /* 0x000000ffff027224 */ /* 0x000fce00078e000e */
[----:B------:R-:W-:Y:S05]  /*16bf0*/  WARPSYNC.COLLECTIVE R15, `(.L_x_452) ;  /* 0x000000000f087348 */ /* 0x000fea0003c00000 */
[----:B------:R0:W1:Y:S02]  /*16c00*/  SHFL.IDX P6, R14, R13, R12, R11 ;  /* 0x0000000c0d0e7389 */ /* 0x00006400000c000b */
[----:B01----:R-:W-:Y:S01]  /*16c10*/  ENDCOLLECTIVE ;  /* 0x000000000000791b */ /* 0x003fe20003800000 */
.L_x_452:
        /* <DEDUP_REMOVED lines=11> */
.L_x_453:
[----:B------:R-:W-:Y:S02]  /*16cd0*/  IMAD.MOV.U32 R13, RZ, RZ, R4 ;  /* 0x000000ffff0d7224 */ /* 0x000fe400078e0004 */
[----:B------:R-:W-:Y:S02]  /*16ce0*/  IMAD.MOV.U32 R12, RZ, RZ, 0x7 ;  /* 0x00000007ff0c7424 */ /* 0x000fe400078e00ff */
[----:B------:R-:W-:-:S07]  /*16cf0*/  IMAD.MOV.U32 R2, RZ, RZ, R14 ;  /* 0x000000ffff027224 */ /* 0x000fce00078e000e */
[----:B------:R-:W-:Y:S05]  /*16d00*/  WARPSYNC.COLLECTIVE R15, `(.L_x_454) ;  /* 0x000000000f087348 */ /* 0x000fea0003c00000 */
[----:B------:R0:W1:Y:S02]  /*16d10*/  SHFL.IDX P6, R14, R13, R12, R11 ;  /* 0x0000000c0d0e7389 */ /* 0x00006400000c000b */
[----:B01----:R-:W-:Y:S01]  /*16d20*/  ENDCOLLECTIVE ;  /* 0x000000000000791b */ /* 0x003fe20003800000 */
.L_x_454:
        /* <DEDUP_REMOVED lines=11> */
.L_x_455:
[----:B------:R-:W-:Y:S02]  /*16de0*/  IMAD.MOV.U32 R13, RZ, RZ, R19 ;  /* 0x000000ffff0d7224 */ /* 0x000fe400078e0013 */
[----:B------:R-:W-:Y:S01]  /*16df0*/  IMAD.MOV.U32 R12, RZ, RZ, RZ ;  /* 0x000000ffff0c7224 */ /* 0x000fe200078e00ff */
[----:B------:R-:W-:-:S07]  /*16e00*/  MOV R20, R14 ;  /* 0x0000000e00147202 */ /* 0x000fce0000000f00 */
[----:B------:R-:W-:Y:S05]  /*16e10*/  WARPSYNC.COLLECTIVE R15, `(.L_x_456) ;  /* 0x000000000f087348 */ /* 0x000fea0003c00000 */
[----:B------:R0:W1:Y:S02]  /*16e20*/  SHFL.IDX P6, R14, R13, R12, R11 ;  /* 0x0000000c0d0e7389 */ /* 0x00006400000c000b */
[----:B01----:R-:W-:Y:S01]  /*16e30*/  ENDCOLLECTIVE ;  /* 0x000000000000791b */ /* 0x003fe20003800000 */
.L_x_456:
        /* <DEDUP_REMOVED lines=11> */
.L_x_457:
[----:B------:R-:W-:Y:S02]  /*16ef0*/  IMAD.MOV.U32 R13, RZ, RZ, R19 ;  /* 0x000000ffff0d7224 */ /* 0x000fe400078e0013 */
[----:B------:R-:W-:Y:S02]  /*16f00*/  IMAD.MOV.U32 R12, RZ, RZ, 0x1 ;  /* 0x00000001ff0c7424 */ /* 0x000fe400078e00ff */
[----:B------:R-:W-:-:S07]  /*16f10*/  IMAD.MOV.U32 R5, RZ, RZ, R14 ;  /* 0x000000ffff057224 */ /* 0x000fce00078e000e */
[----:B------:R-:W-:Y:S05]  /*16f20*/  WARPSYNC.COLLECTIVE R15, `(.L_x_458) ;  /* 0x000000000f087348 */ /* 0x000fea0003c00000 */
[----:B------:R0:W1:Y:S02]  /*16f30*/  SHFL.IDX P6, R14, R13, R12, R11 ;  /* 0x0000000c0d0e7389 */ /* 0x00006400000c000b */
[----:B01----:R-:W-:Y:S01]  /*16f40*/  ENDCOLLECTIVE ;  /* 0x000000000000791b */ /* 0x003fe20003800000 */
.L_x_458:
[----:B------:R-:W-:-:S05]  /*16f50*/  IADD3 R2, P0, R29, R5, RZ ;  /* 0x000000051d027210 */ /* 0x000fca0007f1e0ff */
[----:B------:R-:W-:-:S05]  /*16f60*/  IMAD.X R3, RZ, RZ, R4, P0 ;  /* 0x000000ffff037224 */ /* 0x000fca00000e0604 */
        /* <DEDUP_REMOVED lines=9> */
.L_x_459:
[----:B------:R-:W-:Y:S01]  /*17000*/  IMAD.MOV.U32 R2, RZ, RZ, R14 ;  /* 0x000000ffff027224 */ /* 0x000fe200078e000e */
[----:B------:R-:W-:Y:S06]  /*17010*/  BRA `(.L_x_460) ;  /* 0xffffffa800407947 */ /* 0x000fec000383ffff */
.L_x_325:
[----:B--2---:R2:W3:Y:S02]  /*17020*/  SYNCS.PHASECHK.TRANS64.TRYWAIT P0, [R0+URZ+0x22840], R27 ;  /* 0x0228401b000075a7 */ /* 0x0044e4000800017f */
[----:B---3--:R-:W-:Y:S05]  /*17030*/  @!P0 NANOSLEEP.SYNCS 0x989680 ;  /* 0x009896800000895d */ /* 0x008fea0003900000 */
[----:B------:R-:W3:Y:S02]  /*17040*/  @!P0 SYNCS.PHASECHK.TRANS64 P0, [R0+URZ+0x22840], R27 ;  /* 0x0228401b000085a7 */ /* 0x000ee4000800007f */
[----:B---3--:R-:W-:Y:S05]  /*17050*/  @!P0 BRA `(.L_x_325) ;  /* 0xfffffffc00f08947 */ /* 0x008fea000383ffff */
[----:B------:R-:W-:Y:S05]  /*17060*/  BRA `(.L_x_461) ;  /* 0xffffffa800907947 */ /* 0x000fea000383ffff */
.L_x_326:
[----:B------:R-:W-:Y:S01]  /*17070*/  BSSY B0, `(.L_x_462) ;  /* 0x0000008000007945 */ /* 0x000fe20003800000 */
[----:B------:R-:W-:Y:S02]  /*17080*/  IMAD.MOV.U32 R13, RZ, RZ, R4 ;  /* 0x000000ffff0d7224 */ /* 0x000fe400078e0004 */
[----:B------:R-:W-:Y:S02]  /*17090*/  IMAD.MOV.U32 R12, RZ, RZ, RZ ;  /* 0x000000ffff0c7224 */ /* 0x000fe400078e00ff */
[----:B------:R-:W-:Y:S02]  /*170a0*/  IMAD.MOV.U32 R11, RZ, RZ, 0x181f ;  /* 0x0000181fff0b7424 */ /* 0x000fe400078e00ff */
[----:B------:R-:W-:-:S07]  /*170b0*/  IMAD.MOV.U32 R15, RZ, RZ, -0x1 ;  /* 0xffffffffff0f7424 */ /* 0x000fce00078e00ff */
[----:B012---:R-:W-:Y:S05]  /*170c0*/  WARPSYNC.COLLECTIVE R15, `(.L_x_463) ;  /* 0x000000000f087348 */ /* 0x007fea0003c00000 */
[----:B------:R3:W4:Y:S02]  /*170d0*/  SHFL.IDX P6, R14, R13, R12, R11 ;  /* 0x0000000c0d0e7389 */ /* 0x00072400000c000b */
[----:B01234-:R-:W-:Y:S01]  /*170e0*/  ENDCOLLECTIVE ;  /* 0x000000000000791b */ /* 0x01ffe20003800000 */
.L_x_463:
[----:B------:R-:W-:Y:S05]  /*170f0*/  BSYNC B0 ;  /* 0x0000000000007941 */ /* 0x000fea0003800000 */
.L_x_462:
        /* <DEDUP_REMOVED lines=8> */
.L_x_464:
[----:B------:R-:W-:Y:S02]  /*17180*/  IMAD.MOV.U32 R13, RZ, RZ, R4 ;  /* 0x000000ffff0d7224 */ /* 0x000fe400078e0004 */
[----:B------:R-:W-:Y:S02]  /*17190*/  IMAD.MOV.U32 R12, RZ, RZ, 0x1 ;  /* 0x00000001ff0c7424 */ /* 0x000fe400078e00ff */
[----:B------:R-:W-:-:S07]  /*171a0*/  IMAD.MOV.U32 R2, RZ, RZ, R14 ;  /* 0x000000ffff027224 */ /* 0x000fce00078e000e */
[----:B------:R-:W-:Y:S05]  /*171b0*/  WARPSYNC.COLLECTIVE R15, `(.L_x_465) ;  /* 0x000000000f087348 */ /* 0x000fea0003c00000 */
[----:B------:R0:W1:Y:S02]  /*171c0*/  SHFL.IDX P6, R14, R13, R12, R11 ;  /* 0x0000000c0d0e7389 */ /* 0x00006400000c000b */
[----:B01----:R-:W-:Y:S01]  /*171d0*/  ENDCOLLECTIVE ;  /* 0x000000000000791b */ /* 0x003fe20003800000 */
.L_x_465:
[----:B------:R-:W-:-:S04]  /*171e0*/  IADD3 R2, P0, R29, R2, RZ ;  /* 0x000000021d027210 */ /* 0x000fc80007f1e0ff */
[----:B------:R-:W-:-:S05]  /*171f0*/  IADD3.X R3, RZ, R3, RZ, P0, !PT ;  /* 0x00000003ff037210 */ /* 0x000fca00007fe4ff */
        /* <DEDUP_REMOVED lines=9> */
.L_x_466:
[----:B------:R-:W-:Y:S02]  /*17290*/  IMAD.MOV.U32 R13, RZ, RZ, R4 ;  /* 0x000000ffff0d7224 */ /* 0x000fe400078e0004 */
[----:B------:R-:W-:-:S05]  /*172a0*/  IMAD.MOV.U32 R12, RZ, RZ, R14 ;  /* 0x000000ffff0c7224 */ /* 0x000fca00078e000e */
[----:B------:R-:W-:Y:S01]  /*172b0*/  IADD3 R2, P0, R29, R12, RZ ;  /* 0x0000000c1d027210 */ /* 0x000fe20007f1e0ff */
[----:B------:R-:W-:-:S04]  /*172c0*/  IMAD.MOV.U32 R12, RZ, RZ, 0x2 ;  /* 0x00000002ff0c7424 */ /* 0x000fc800078e00ff */
[----:B------:R-:W-:-:S08]  /*172d0*/  IMAD.X R3, RZ, RZ, R10, P0 ;  /* 0x000000ffff037224 */ /* 0x000fd000000e060a */
[----:B------:R-:W-:Y:S05]  /*172e0*/  WARPSYNC.COLLECTIVE R15, `(.L_x_467) ;  /* 0x000000000f087348 */ /* 0x000fea0003c00000 */
[----:B------:R0:W1:Y:S02]  /*172f0*/  SHFL.IDX P6, R14, R13, R12, R11 ;  /* 0x0000000c0d0e7389 */ /* 0x00006400000c000b */
[----:B01----:R-:W-:Y:S01]  /*17300*/  ENDCOLLECTIVE ;  /* 0x000000000000791b */ /* 0x003fe20003800000 */
.L_x_467:
        /* <DEDUP_REMOVED lines=9> */
.L_x_468:
[----:B------:R-:W-:Y:S02]  /*173a0*/  IMAD.MOV.U32 R13, RZ, RZ, R4 ;  /* 0x000000ffff0d7224 */ /* 0x000fe400078e0004 */
[----:B------:R-:W-:Y:S02]  /*173b0*/  IMAD.MOV.U32 R12, RZ, RZ, 0x3 ;  /* 0x00000003ff0c7424 */ /* 0x000fe400078e00ff */
[----:B------:R-:W-:-:S05]  /*173c0*/  IMAD.MOV.U32 R11, RZ, RZ, R14 ;  /* 0x000000ffff0b7224 */ /* 0x000fca00078e000e */
[----:B------:R-:W-:Y:S01]  /*173d0*/  IADD3 R2, P0, R29, R11, RZ ;  /* 0x0000000b1d027210 */ /* 0x000fe20007f1e0ff */
[----:B------:R-:W-:-:S03]  /*173e0*/  IMAD.MOV.U32 R11, RZ, RZ, 0x181f ;  /* 0x0000181fff0b7424 */ /* 0x000fc600078e00ff */
[----:B------:R-:W-:-:S09]  /*173f0*/  IADD3.X R3, RZ, R5, RZ, P0, !PT ;  /* 0x00000005ff037210 */ /* 0x000fd200007fe4ff */
[----:B------:R-:W-:Y:S05]  /*17400*/  WARPSYNC.COLLECTIVE R15, `(.L_x_469) ;  /* 0x000000000f087348 */ /* 0x000fea0003c00000 */
[----:B------:R0:W1:Y:S02]  /*17410*/  SHFL.IDX P6, R14, R13, R12, R11 ;  /* 0x0000000c0d0e7389 */ /* 0x00006400000c000b */
[----:B01----:R-:W-:Y:S01]  /*17420*/  ENDCOLLECTIVE ;  /* 0x000000000000791b */ /* 0x003fe20003800000 */
.L_x_469:
        /* <DEDUP_REMOVED lines=9> */
.L_x_470:
[----:B------:R-:W-:Y:S02]  /*174c0*/  IMAD.MOV.U32 R13, RZ, RZ, R4 ;  /* 0x000000ffff0d7224 */ /* 0x000fe400078e0004 */
[----:B------:R-:W-:Y:S02]  /*174d0*/  IMAD.MOV.U32 R12, RZ, RZ, 0x4 ;  /* 0x00000004ff0c7424 */ /* 0x000fe400078e00ff */
[----:B------:R-:W-:-:S07]  /*174e0*/  IMAD.MOV.U32 R2, RZ, RZ, R14 ;  /* 0x000000ffff027224 */ /* 0x000fce00078e000e */
[----:B------:R-:W-:Y:S05]  /*174f0*/  WARPSYNC.COLLECTIVE R15, `(.L_x_471) ;  /* 0x000000000f087348 */ /* 0x000fea0003c00000 */
[----:B------:R0:W1:Y:S02]  /*17500*/  SHFL.IDX P6, R14, R13, R12, R11 ;  /* 0x0000000c0d0e7389 */ /* 0x00006400000c000b */
[----:B01----:R-:W-:Y:S01]  /*17510*/  ENDCOLLECTIVE ;  /* 0x000000000000791b */ /* 0x003fe20003800000 */
.L_x_471:
        /* <DEDUP_REMOVED lines=11> */
.L_x_472:
[----:B------:R-:W-:Y:S02]  /*175d0*/  IMAD.MOV.U32 R13, RZ, RZ, R4 ;  /* 0x000000ffff0d7224 */ /* 0x000fe400078e0004 */
[----:B------:R-:W-:Y:S01]  /*175e0*/  IMAD.MOV.U32 R12, RZ, RZ, 0x5 ;  /* 0x00000005ff0c7424 */ /* 0x000fe200078e00ff */
[----:B------:R-:W-:-:S07]  /*175f0*/  MOV R2, R14 ;  /* 0x0000000e00027202 */ /* 0x000fce0000000f00 */
[----:B------:R-:W-:Y:S05]  /*17600*/  WARPSYNC.COLLECTIVE R15, `(.L_x_473) ;  /* 0x000000000f087348 */ /* 0x000fea0003c00000 */
[----:B------:R0:W1:Y:S02]  /*17610*/  SHFL.IDX P6, R14, R13, R12, R11 ;  /* 0x0000000c0d0e7389 */ /* 0x00006400000c000b */
[----:B01----:R-:W-:Y:S01]  /*17620*/  ENDCOLLECTIVE ;  /* 0x000000000000791b */ /* 0x003fe20003800000 */
.L_x_473:
        /* <DEDUP_REMOVED lines=11> */
.L_x_474:
[----:B------:R-:W-:Y:S02]  /*176e0*/  IMAD.MOV.U32 R13, RZ, RZ, R4 ;  /* 0x000000ffff0d7224 */ /* 0x000fe400078e0004 */
[----:B------:R-:W-:Y:S02]  /*176f0*/  IMAD.MOV.U32 R12, RZ, RZ, 0x6 ;  /* 0x00000006ff0c7424 */ /* 0x000fe400078e00ff */
[----:B------:R-:W-:-:S07]  /*17700*/  IMAD.MOV.U32 R2, RZ, RZ, R14 ;  /* 0x000000ffff027224 */ /* 0x000fce00078e000e */
[----:B------:R-:W-:Y:S05]  /*17710*/  WARPSYNC.COLLECTIVE R15, `(.L_x_475) ;  /* 0x000000000f087348 */ /* 0x000fea0003c00000 */
[----:B------:R0:W1:Y:S02]  /*17720*/  SHFL.IDX P6, R14, R13, R12, R11 ;  /* 0x0000000c0d0e7389 */ /* 0x00006400000c000b */
[----:B01----:R-:W-:Y:S01]  /*17730*/  ENDCOLLECTIVE ;  /* 0x000000000000791b */ /* 0x003fe20003800000 */
.L_x_475:
        /* <DEDUP_REMOVED lines=11> */
.L_x_476:
[----:B------:R-:W-:Y:S02]  /*177f0*/  IMAD.MOV.U32 R13, RZ, RZ, R4 ;  /* 0x000000ffff0d7224 */ /* 0x000fe400078e0004 */
[----:B------:R-:W-:Y:S01]  /*17800*/  IMAD.MOV.U32 R12, RZ, RZ, 0x7 ;  /* 0x00000007ff0c7424 */ /* 0x000fe200078e00ff */
[----:B------:R-:W-:-:S07]  /*17810*/  MOV R2, R14 ;  /* 0x0000000e00027202 */ /* 0x000fce0000000f00 */
[----:B------:R-:W-:Y:S05]  /*17820*/  WARPSYNC.COLLECTIVE R15, `(.L_x_477) ;  /* 0x000000000f087348 */ /* 0x000fea0003c00000 */
[----:B------:R0:W1:Y:S02]  /*17830*/  SHFL.IDX P6, R14, R13, R12, R11 ;  /* 0x0000000c0d0e7389 */ /* 0x00006400000c000b */
[----:B01----:R-:W-:Y:S01]  /*17840*/  ENDCOLLECTIVE ;  /* 0x000000000000791b */ /* 0x003fe20003800000 */
.L_x_477:
        /* <DEDUP_REMOVED lines=11> */
.L_x_478:
[----:B------:R-:W-:Y:S02]  /*17900*/  IMAD.MOV.U32 R13, RZ, RZ, R8 ;  /* 0x000000ffff0d7224 */ /* 0x000fe400078e0008 */
[----:B------:R-:W-:Y:S02]  /*17910*/  IMAD.MOV.U32 R12, RZ, RZ, RZ ;  /* 0x000000ffff0c7224 */ /* 0x000fe400078e00ff */
[----:B------:R-:W-:-:S07]  /*17920*/  IMAD.MOV.U32 R9, RZ, RZ, R14 ;  /* 0x000000ffff097224 */ /* 0x000fce00078e000e */
[----:B------:R-:W-:Y:S05]  /*17930*/  WARPSYNC.COLLECTIVE R15, `(.L_x_479) ;  /* 0x000000000f087348 */ /* 0x000fea0003c00000 */
[----:B------:R0:W1:Y:S02]  /*17940*/  SHFL.IDX P6, R14, R13, R12, R11 ;  /* 0x0000000c0d0e7389 */ /* 0x00006400000c000b */
[----:B01----:R-:W-:Y:S01]  /*17950*/  ENDCOLLECTIVE ;  /* 0x000000000000791b */ /* 0x003fe20003800000 */
.L_x_479:
        /* <DEDUP_REMOVED lines=11> */
.L_x_480:
[----:B------:R-:W-:Y:S02]  /*17a10*/  IMAD.MOV.U32 R13, RZ, RZ, R8 ;  /* 0x000000ffff0d7224 */ /* 0x000fe400078e0008 */
[----:B------:R-:W-:Y:S01]  /*17a20*/  IMAD.MOV.U32 R12, RZ, RZ, 0x1 ;  /* 0x00000001ff0c7424 */ /* 0x000fe200078e00ff */
[----:B------:R-:W-:-:S07]  /*17a30*/  MOV R5, R14 ;  /* 0x0000000e00057202 */ /* 0x000fce0000000f00 */
[----:B------:R-:W-:Y:S05]  /*17a40*/  WARPSYNC.COLLECTIVE R15, `(.L_x_481) ;  /* 0x000000000f087348 */ /* 0x000fea0003c00000 */
[----:B------:R0:W1:Y:S02]  /*17a50*/  SHFL.IDX P6, R14, R13, R12, R11 ;  /* 0x0000000c0d0e7389 */ /* 0x00006400000c000b */
[----:B01----:R-:W-:Y:S01]  /*17a60*/  ENDCOLLECTIVE ;  /* 0x000000000000791b */ /* 0x003fe20003800000 */
.L_x_481:
        /* <DEDUP_REMOVED lines=11> */
.L_x_482:
[----:B------:R-:W-:Y:S05]  /*17b20*/  BRA `(.L_x_483) ;  /* 0xffffffa400207947 */ /* 0x000fea000383ffff */
.L_x_331:
[----:B0-----:R0:W1:Y:S02]  /*17b30*/  SYNCS.PHASECHK.TRANS64.TRYWAIT P2, [R18+URZ+0x22870], R3 ;  /* 0x02287003120075a7 */ /* 0x001064000804017f */
[----:B-1----:R-:W-:Y:S05]  /*17b40*/  @!P2 NANOSLEEP.SYNCS 0x989680 ;  /* 0x009896800000a95d */ /* 0x002fea0003900000 */
[----:B------:R-:W1:Y:S02]  /*17b50*/  @!P2 SYNCS.PHASECHK.TRANS64 P2, [R18+URZ+0x22870], R3 ;  /* 0x022870031200a5a7 */ /* 0x000e64000804007f */
[----:B-1----:R-:W-:Y:S05]  /*17b60*/  @!P2 BRA `(.L_x_331) ;  /* 0xfffffffc00f0a947 */ /* 0x002fea000383ffff */
[----:B------:R-:W-:Y:S05]  /*17b70*/  BRA `(.L_x_484) ;  /* 0xffffffa400847947 */ /* 0x000fea000383ffff */
.L_x_333:
[----:B0-----:R0:W1:Y:S02]  /*17b80*/  SYNCS.PHASECHK.TRANS64.TRYWAIT P2, [R18+URZ+0x22860], R3 ;  /* 0x02286003120075a7 */ /* 0x001064000804017f */
[----:B-1----:R-:W-:Y:S05]  /*17b90*/  @!P2 NANOSLEEP.SYNCS 0x989680 ;  /* 0x009896800000a95d */ /* 0x002fea0003900000 */
[----:B------:R-:W1:Y:S02]  /*17ba0*/  @!P2 SYNCS.PHASECHK.TRANS64 P2, [R18+URZ+0x22860], R3 ;  /* 0x022860031200a5a7 */ /* 0x000e64000804007f */
[----:B-1----:R-:W-:Y:S05]  /*17bb0*/  @!P2 BRA `(.L_x_333) ;  /* 0xfffffffc00f0a947 */ /* 0x002fea000383ffff */
[----:B------:R-:W-:Y:S05]  /*17bc0*/  BRA `(.L_x_485) ;  /* 0xffffffa400947947 */ /* 0x000fea000383ffff */
.L_x_341:
[----:B0-----:R0:W2:Y:S02]  /*17bd0*/  SYNCS.PHASECHK.TRANS64.TRYWAIT P1, [R17+URZ+0x22870], R0 ;  /* 0x02287000110075a7 */ /* 0x0010a4000802017f */
[----:B--2---:R-:W-:Y:S05]  /*17be0*/  @!P1 NANOSLEEP.SYNCS 0x989680 ;  /* 0x009896800000995d */ /* 0x004fea0003900000 */
[----:B------:R-:W2:Y:S02]  /*17bf0*/  @!P1 SYNCS.PHASECHK.TRANS64 P1, [R17+URZ+0x22870], R0 ;  /* 0x02287000110095a7 */ /* 0x000ea4000802007f */
[----:B--2---:R-:W-:Y:S05]  /*17c00*/  @!P1 BRA `(.L_x_341) ;  /* 0xfffffffc00f09947 */ /* 0x004fea000383ffff */
[----:B------:R-:W-:Y:S05]  /*17c10*/  BRA `(.L_x_486) ;  /* 0xffffffac00587947 */ /* 0x000fea000383ffff */
.L_x_343:
[----:B0-----:R0:W2:Y:S02]  /*17c20*/  SYNCS.PHASECHK.TRANS64.TRYWAIT P1, [R17+URZ+0x22860], R0 ;  /* 0x02286000110075a7 */ /* 0x0010a4000802017f */
[----:B--2---:R-:W-:Y:S05]  /*17c30*/  @!P1 NANOSLEEP.SYNCS 0x989680 ;  /* 0x009896800000995d */ /* 0x004fea0003900000 */
[----:B------:R-:W2:Y:S02]  /*17c40*/  @!P1 SYNCS.PHASECHK.TRANS64 P1, [R17+URZ+0x22860], R0 ;  /* 0x02286000110095a7 */ /* 0x000ea4000802007f */
[----:B--2---:R-:W-:Y:S05]  /*17c50*/  @!P1 BRA `(.L_x_343) ;  /* 0xfffffffc00f09947 */ /* 0x004fea000383ffff */
[----:B------:R-:W-:Y:S05]  /*17c60*/  BRA `(.L_x_487) ;  /* 0xffffffac00687947 */ /* 0x000fea000383ffff */
.L_x_355:
[----:B0-----:R0:W2:Y:S02]  /*17c70*/  SYNCS.PHASECHK.TRANS64.TRYWAIT P0, [R7+URZ+0x22820], R0 ;  /* 0x02282000070075a7 */ /* 0x0010a4000800017f */
[----:B--2---:R-:W-:Y:S05]  /*17c80*/  @!P0 NANOSLEEP.SYNCS 0x989680 ;  /* 0x009896800000895d */ /* 0x004fea0003900000 */
[----:B------:R-:W2:Y:S02]  /*17c90*/  @!P0 SYNCS.PHASECHK.TRANS64 P0, [R7+URZ+0x22820], R0 ;  /* 0x02282000070085a7 */ /* 0x000ea4000800007f */
[----:B--2---:R-:W-:Y:S05]  /*17ca0*/  @!P0 BRA `(.L_x_355) ;  /* 0xfffffffc00f08947 */ /* 0x004fea000383ffff */
[----:B------:R-:W-:Y:S05]  /*17cb0*/  BRA `(.L_x_488) ;  /* 0xffffffc000247947 */ /* 0x000fea000383ffff */
.L_x_356:
[----:B------:R-:W2:Y:S01]  /*17cc0*/  S2R R2, SR_TID.X ;  /* 0x0000000000027919 */ /* 0x000ea20000002100 */
[----:B------:R-:W-:Y:S01]  /*17cd0*/  BSSY B0, `(.L_x_489) ;  /* 0x000000a000007945 */ /* 0x000fe20003800000 */
[----:B------:R-:W-:Y:S02]  /*17ce0*/  IMAD.MOV.U32 R12, RZ, RZ, RZ ;  /* 0x000000ffff0c7224 */ /* 0x000fe400078e00ff */
[----:B------:R-:W-:Y:S02]  /*17cf0*/  IMAD.MOV.U32 R11, RZ, RZ, 0x1f ;  /* 0x0000001fff0b7424 */ /* 0x000fe400078e00ff */
[----:B------:R-:W-:Y:S01]  /*17d00*/  IMAD.MOV.U32 R15, RZ, RZ, -0x1 ;  /* 0xffffffffff0f7424 */ /* 0x000fe200078e00ff */
[----:B--2---:R-:W-:-:S04]  /*17d10*/  SHF.R.U32.HI R2, RZ, 0x5, R2 ;  /* 0x00000005ff027819 */ /* 0x004fc80000011602 */
[----:B------:R-:W-:-:S05]  /*17d20*/  LOP3.LUT R2, R2, 0x3, RZ, 0xc0, !PT ;  /* 0x0000000302027812 */ /* 0x000fca00078ec0ff */
[----:B------:R-:W-:-:S07]  /*17d30*/  IMAD.MOV.U32 R13, RZ, RZ, R2 ;  /* 0x000000ffff0d7224 */ /* 0x000fce00078e0002 */
[----:B01----:R-:W-:Y:S05]  /*17d40*/  WARPSYNC.COLLECTIVE R15, `(.L_x_490) ;  /* 0x000000000f087348 */ /* 0x003fea0003c00000 */
[----:B------:R2:W3:Y:S02]  /*17d50*/  SHFL.IDX P6, R14, R13, R12, R11 ;  /* 0x0000000c0d0e7389 */ /* 0x0004e400000c000b */
[----:B0123--:R-:W-:Y:S01]  /*17d60*/  ENDCOLLECTIVE ;  /* 0x000000000000791b */ /* 0x00ffe20003800000 */
.L_x_490:
[----:B------:R-:W-:Y:S05]  /*17d70*/  BSYNC B0 ;  /* 0x0000000000007941 */ /* 0x000fea0003800000 */
.L_x_489:
[----:B------:R-:W-:Y:S05]  /*17d80*/  BRA `(.L_x_491) ;  /* 0xffffffc0000c7947 */ /* 0x000fea000383ffff */
.L_x_359:
[----:B------:R-:W-:Y:S01]  /*17d90*/  BSSY B1, `(.L_x_492) ;  /* 0x0000006000017945 */ /* 0x000fe20003800000 */
[----:B------:R-:W-:-:S07]  /*17da0*/  IMAD.MOV.U32 R15, RZ, RZ, -0x1 ;  /* 0xffffffffff0f7424 */ /* 0x000fce00078e00ff */
[----:B01----:R-:W-:Y:S05]  /*17db0*/  WARPSYNC.COLLECTIVE R15, `(.L_x_493) ;  /* 0x000000000f0c7348 */ /* 0x003fea0003c00000 */
[----:B------:R-:W-:Y:S02]  /*17dc0*/  ELECT P6, UR62, PT ;  /* 0x00000000003e782f */ /* 0x000fe400038c0000 */
[----:B------:R-:W-:Y:S01]  /*17dd0*/  MOV R14, UR62 ;  /* 0x0000003e000e7c02 */ /* 0x000fe20008000f00 */
[----:B01----:R-:W-:Y:S10]  /*17de0*/  ENDCOLLECTIVE ;  /* 0x000000000000791b */ /* 0x003ff40003800000 */
.L_x_493:
[----:B------:R-:W-:Y:S05]  /*17df0*/  BSYNC B1 ;  /* 0x0000000000017941 */ /* 0x000fea0003800000 */
.L_x_492:
[----:B------:R-:W-:Y:S05]  /*17e00*/  BRA `(.L_x_494) ;  /* 0xffffffc000047947 */ /* 0x000fea000383ffff */
.L_x_361:
[----:B0-----:R0:W2:Y:S02]  /*17e10*/  SYNCS.PHASECHK.TRANS64.TRYWAIT P1, [R5+URZ+0x22840], R0 ;  /* 0x02284000050075a7 */ /* 0x0010a4000802017f */
[----:B--2---:R-:W-:Y:S05]  /*17e20*/  @!P1 NANOSLEEP.SYNCS 0x989680 ;  /* 0x009896800000995d */ /* 0x004fea0003900000 */
[----:B------:R-:W2:Y:S02]  /*17e30*/  @!P1 SYNCS.PHASECHK.TRANS64 P1, [R5+URZ+0x22840], R0 ;  /* 0x02284000050095a7 */ /* 0x000ea4000802007f */
[----:B--2---:R-:W-:Y:S05]  /*17e40*/  @!P1 BRA `(.L_x_361) ;  /* 0xfffffffc00f09947 */ /* 0x004fea000383ffff */
[----:B------:R-:W-:Y:S05]  /*17e50*/  BRA `(.L_x_495) ;  /* 0xffffffc000247947 */ /* 0x000fea000383ffff */
.L_x_363:
[----:B--2---:R2:W3:Y:S02]  /*17e60*/  SYNCS.PHASECHK.TRANS64.TRYWAIT P1, [R3+URZ+0x22840], R2 ;  /* 0x02284002030075a7 */ /* 0x0044e4000802017f */
[----:B---3--:R-:W-:Y:S05]  /*17e70*/  @!P1 NANOSLEEP.SYNCS 0x989680 ;  /* 0x009896800000995d */ /* 0x008fea0003900000 */
[----:B------:R-:W3:Y:S02]  /*17e80*/  @!P1 SYNCS.PHASECHK.TRANS64 P1, [R3+URZ+0x22840], R2 ;  /* 0x02284002030095a7 */ /* 0x000ee4000802007f */
[----:B---3--:R-:W-:Y:S05]  /*17e90*/  @!P1 BRA `(.L_x_363) ;  /* 0xfffffffc00f09947 */ /* 0x008fea000383ffff */
[----:B------:R-:W-:Y:S05]  /*17ea0*/  BRA `(.L_x_496) ;  /* 0xffffffc000307947 */ /* 0x000fea000383ffff */
.L_x_365:
[----:B---3--:R3:W4:Y:S02]  /*17eb0*/  SYNCS.PHASECHK.TRANS64.TRYWAIT P1, [R5+URZ+0x22860], R0 ;  /* 0x02286000050075a7 */ /* 0x008724000802017f */
[----:B----4-:R-:W-:Y:S05]  /*17ec0*/  @!P1 NANOSLEEP.SYNCS 0x989680 ;  /* 0x009896800000995d */ /* 0x010fea0003900000 */
[----:B------:R-:W4:Y:S02]  /*17ed0*/  @!P1 SYNCS.PHASECHK.TRANS64 P1, [R5+URZ+0x22860], R0 ;  /* 0x02286000050095a7 */ /* 0x000f24000802007f */
[----:B----4-:R-:W-:Y:S05]  /*17ee0*/  @!P1 BRA `(.L_x_365) ;  /* 0xfffffffc00f09947 */ /* 0x010fea000383ffff */
[----:B------:R-:W-:Y:S05]  /*17ef0*/  BRA `(.L_x_497) ;  /* 0xffffffc0002c7947 */ /* 0x000fea000383ffff */
.L_x_367:
[----:B----4-:R4:W0:Y:S02]  /*17f00*/  SYNCS.PHASECHK.TRANS64.TRYWAIT P1, [R3+URZ+0x22860], R2 ;  /* 0x02286002030075a7 */ /* 0x010824000802017f */
[----:B0-----:R-:W-:Y:S05]  /*17f10*/  @!P1 NANOSLEEP.SYNCS 0x989680 ;  /* 0x009896800000995d */ /* 0x001fea0003900000 */
[----:B------:R-:W0:Y:S02]  /*17f20*/  @!P1 SYNCS.PHASECHK.TRANS64 P1, [R3+URZ+0x22860], R2 ;  /* 0x02286002030095a7 */ /* 0x000e24000802007f */
[----:B0-----:R-:W-:Y:S05]  /*17f30*/  @!P1 BRA `(.L_x_367) ;  /* 0xfffffffc00f09947 */ /* 0x001fea000383ffff */
[----:B------:R-:W-:Y:S05]  /*17f40*/  BRA `(.L_x_498) ;  /* 0xffffffc000287947 */ /* 0x000fea000383ffff */
.L_x_369:
[----:B------:R0:W0:Y:S02]  /*17f50*/  SYNCS.PHASECHK.TRANS64.TRYWAIT P1, [R5+URZ+0x22880], R0 ;  /* 0x02288000050075a7 */ /* 0x000024000802017f */
[----:B0-----:R-:W-:Y:S05]  /*17f60*/  @!P1 NANOSLEEP.SYNCS 0x989680 ;  /* 0x009896800000995d */ /* 0x001fea0003900000 */
[----:B------:R-:W0:Y:S02]  /*17f70*/  @!P1 SYNCS.PHASECHK.TRANS64 P1, [R5+URZ+0x22880], R0 ;  /* 0x02288000050095a7 */ /* 0x000e24000802007f */
[----:B0-----:R-:W-:Y:S05]  /*17f80*/  @!P1 BRA `(.L_x_369) ;  /* 0xfffffffc00f09947 */ /* 0x001fea000383ffff */
[----:B------:R-:W-:Y:S05]  /*17f90*/  BRA `(.L_x_499) ;  /* 0xffffffc000247947 */ /* 0x000fea000383ffff */
.L_x_500:
        /* <DEDUP_REMOVED lines=14> */
.L_x_3741:


//--------------------- .text._ZN7cutlass13device_kernelIN5flash11enable_sm90INS1_16FlashAttnFwdSm90INS1_25CollectiveMainloopFwdSm90ILi2EN4cute5tupleIJNS5_1CILi1EEES8_S8_EEENS6_IJNS7_ILi128EEENS7_ILi160EEESA_EEELi128ENS_12float_e4m3_tEfNS_4arch4Sm90ELb0ELb0ELb1ELb1ELb1ELb1ELb0ELb1ELb1ELb1ELb1ELb0EEENS1_21CollectiveEpilogueFwdINS6_IJSA_SA_SB_EEES9_NS_10bfloat16_tESF_Li256ELb1ELb1ELb1ELb1EEENS1_36VarlenDynamicPersistentTileSchedulerILi128ELi160ELi256ELi128ELb1ELb1ELb1ELb0ELb1ELb1EEEEEEEEEvNT_6ParamsE --------------------------
	.section	.text._ZN7cutlass13device_kernelIN5flash11enable_sm90INS1_16FlashAttnFwdSm90INS1_25CollectiveMainloopFwdSm90ILi2EN4cute5tupleIJNS5_1CILi1EEES8_S8_EEENS6_IJNS7_ILi128EEENS7_ILi160EEESA_EEELi128ENS_12float_e4m3_tEfNS_4arch4Sm90ELb0ELb0ELb1ELb1ELb1ELb1ELb0ELb1ELb1ELb1ELb1ELb0EEENS1_21CollectiveEpilogueFwdINS6_IJSA_SA_SB_EEES9_NS_10bfloat16_tESF_Li256ELb1ELb1ELb1ELb1EEENS1_36VarlenDynamicPersistentTileSchedulerILi128ELi160ELi256ELi128ELb1ELb1ELb1ELb0ELb1ELb1EEEEEEEEEvNT_6ParamsE,"ax",@progbits
	.align	128
.text._ZN7cutlass13device_kernelIN5flash11enable_sm90INS1_16FlashAttnFwdSm90INS1_25CollectiveMainloopFwdSm90ILi2EN4cute5tupleIJNS5_1CILi1EEES8_S8_EEENS6_IJNS7_ILi128EEENS7_ILi160EEESA_EEELi128ENS_12float_e4m3_tEfNS_4arch4Sm90ELb0ELb0ELb1ELb1ELb1ELb1ELb0ELb1ELb1ELb1ELb1ELb0EEENS1_21CollectiveEpilogueFwdINS6_IJSA_SA_SB_EEES9_NS_10bfloat16_tESF_Li256ELb1ELb1ELb1ELb1EEENS1_36VarlenDynamicPersistentTileSchedulerILi128ELi160ELi256ELi128ELb1ELb1ELb1ELb0ELb1ELb1EEEEEEEEEvNT_6ParamsE:
        .type           _ZN7cutlass13device_kernelIN5flash11enable_sm90INS1_16FlashAttnFwdSm90INS1_25CollectiveMainloopFwdSm90ILi2EN4cute5tupleIJNS5_1CILi1EEES8_S8_EEENS6_IJNS7_ILi128EEENS7_ILi160EEESA_EEELi128ENS_12float_e4m3_tEfNS_4arch4Sm90ELb0ELb0ELb1ELb1ELb1ELb1ELb0ELb1ELb1ELb1ELb1ELb0EEENS1_21CollectiveEpilogueFwdINS6_IJSA_SA_SB_EEES9_NS_10bfloat16_tESF_Li256ELb1ELb1ELb1ELb1EEENS1_36VarlenDynamicPersistentTileSchedulerILi128ELi160ELi256ELi128ELb1ELb1ELb1ELb0ELb1ELb1EEEEEEEEEvNT_6ParamsE,@function
        .size           _ZN7cutlass13device_kernelIN5flash11enable_sm90INS1_16FlashAttnFwdSm90INS1_25CollectiveMainloopFwdSm90ILi2EN4cute5tupleIJNS5_1CILi1EEES8_S8_EEENS6_IJNS7_ILi128EEENS7_ILi160EEESA_EEELi128ENS_12float_e4m3_tEfNS_4arch4Sm90ELb0ELb0ELb1ELb1ELb1ELb1ELb0ELb1ELb1ELb1ELb1ELb0EEENS1_21CollectiveEpilogueFwdINS6_IJSA_SA_SB_EEES9_NS_10bfloat16_tESF_Li256ELb1ELb1ELb1ELb1EEENS1_36VarlenDynamicPersistentTileSchedulerILi128ELi160ELi256ELi128ELb1ELb1ELb1ELb0ELb1ELb1EEEEEEEEEvNT_6ParamsE,(.L_x_3742 - _ZN7cutlass13device_kernelIN5flash11enable_sm90INS1_16FlashAttnFwdSm90INS1_25CollectiveMainloopFwdSm90ILi2EN4cute5tupleIJNS5_1CILi1EEES8_S8_EEENS6_IJNS7_ILi128EEENS7_ILi160EEESA_EEELi128ENS_12float_e4m3_tEfNS_4arch4Sm90ELb0ELb0ELb1ELb1ELb1ELb1ELb0ELb1ELb1ELb1ELb1ELb0EEENS1_21CollectiveEpilogueFwdINS6_IJSA_SA_SB_EEES9_NS_10bfloat16_tESF_Li256ELb1ELb1ELb1ELb1EEENS1_36VarlenDynamicPersistentTileSchedulerILi128ELi160ELi256ELi128ELb1ELb1ELb1ELb0ELb1ELb1EEEEEEEEEvNT_6ParamsE)
        .other          _ZN7cutlass13device_kernelIN5flash11enable_sm90INS1_16FlashAttnFwdSm90INS1_25CollectiveMainloopFwdSm90ILi2EN4cute5tupleIJNS5_1CILi1EEES8_S8_EEENS6_IJNS7_ILi128EEENS7_ILi160EEESA_EEELi128ENS_12float_e4m3_tEfNS_4arch4Sm90ELb0ELb0ELb1ELb1ELb1ELb1ELb0ELb1ELb1ELb1ELb1ELb0EEENS1_21CollectiveEpilogueFwdINS6_IJSA_SA_SB_EEES9_NS_10bfloat16_tESF_Li256ELb1ELb1ELb1ELb1EEENS1_36VarlenDynamicPersistentTileSchedulerILi128ELi160ELi256ELi128ELb1ELb1ELb1ELb0ELb1ELb1EEEEEEEEEvNT_6ParamsE,@"STO_CUDA_ENTRY STV_DEFAULT"
_ZN7cutlass13device_kernelIN5flash11enable_sm90INS1_16FlashAttnFwdSm90INS1_25CollectiveMainloopFwdSm90ILi2EN4cute5tupleIJNS5_1CILi1EEES8_S8_EEENS6_IJNS7_ILi128EEENS7_ILi160EEESA_EEELi128ENS_12float_e4m3_tEfNS_4arch4Sm90ELb0ELb0ELb1ELb1ELb1ELb1ELb0ELb1ELb1ELb1ELb1ELb0EEENS1_21CollectiveEpilogueFwdINS6_IJSA_SA_SB_EEES9_NS_10bfloat16_tESF_Li256ELb1ELb1ELb1ELb1EEENS1_36VarlenDynamicPersistentTileSchedulerILi128ELi160ELi256ELi128ELb1ELb1ELb1ELb0ELb1ELb1EEEEEEEEEvNT_6ParamsE:
[----:B------:R-:W0:Y:S02]  /*0000*/  LDC R1, c[0x0][0x28] ;  /* 0x00000a00ff017b82 */ /* 0x000e240000000800 */
[----:B0-----:R-:W-:Y:S01]  /*0010*/  VIADD R1, R1, 0xffffffb0 ;  /* 0xffffffb001017836 */ /* 0x001fe20000000000 */
[----:B------:R-:W0:Y:S01]  /*0020*/  S2R R3, SR_TID.X ;  /* 0x0000000000037919 */ /* 0x000e220000002100 */
[----:B------:R-:W-:Y:S01]  /*0030*/  ELECT P0, URZ, PT ;  /* 0x00000000003f782f */ /* 0x000fe20003800000 */
[----:B------:R-:W-:Y:S01]  /*0040*/  BSSY B0, `(.L_x_501) ;  /* 0x000000e000007945 */ /* 0x000fe20003800000 */
[--C-:B0-----:R-:W-:Y:S02]  /*0050*/  SHF.R.U32.HI R0, RZ, 0x5, R3.reuse ;  /* 0x00000005ff007819 */ /* 0x101fe40000011603 */
[----:B------:R-:W-:-:S03]  /*0060*/  SHF.R.U32.HI R3, RZ, 0x7, R3 ;  /* 0x00000007ff037819 */ /* 0x000fc60000011603 */
[----:B------:R-:W0:Y:S02]  /*0070*/  SHFL.IDX PT, R2, R0, RZ, 0x1f ;  /* 0x00001fff00027589 */ /* 0x000e2400000e0000 */
[----:B0-----:R-:W-:-:S13]  /*0080*/  ISETP.EQ.AND P0, PT, R2, RZ, P0 ;  /* 0x000000ff0200720c */ /* 0x001fda0000702270 */
[----:B------:R-:W-:Y:S05]  /*0090*/  @!P0 BRA `(.L_x_502) ;  /* 0x0000000000208947 */ /* 0x000fea0003800000 */
[----:B------:R-:W-:Y:S02]  /*00a0*/  ULDC.64 UR4, c[0x0][0x198] ;  /* 0x0000660000047ab9 */ /* 0x000fe40000000a00 */
[----:B------:R-:W-:Y:S02]  /*00b0*/  UIADD3 UR6, UP0, UR4, 0x570, URZ ;  /* 0x0000057004067890 */ /* 0x000fe4000ff1e03f */
[----:B------:R-:W-:Y:S02]  /*00c0*/  UIADD3 UR4, UP1, UR4, 0x670, URZ ;  /* 0x0000067004047890 */ /* 0x000fe4000ff3e03f */
[----:B------:R-:W-:Y:S02]  /*00d0*/  UIADD3.X UR7, URZ, UR5, URZ, UP0, !UPT ;  /* 0x000000053f077290 */ /* 0x000fe400087fe43f */
[----:B------:R-:W-:-:S07]  /*00e0*/  UIADD3.X UR5, URZ, UR5, URZ, UP1, !UPT ;  /* 0x000000053f057290 */ /* 0x000fce0008ffe43f */
[----:B------:R0:W-:Y:S02]  /*00f0*/  UTMACCTL.PF [UR6] ;  /* 0x00000000060079b9 */ /* 0x0001e40008040000 */
[----:B------:R0:W-:Y:S02]  /*0100*/  UTMACCTL.PF [UR4] ;  /* 0x00000000040079b9 */ /* 0x0001e40008040000 */
[----:B0-----:R-:W-:Y:S01]  /*0110*/  NOP ;  /* 0x0000000000007918 */ /* 0x001fe20000000000 */
.L_x_502:
[----:B------:R-:W-:Y:S05]  /*0120*/  BSYNC B0 ;  /* 0x0000000000007941 */ /* 0x000fea0003800000 */
.L_x_501:
[----:B------:R-:W-:Y:S01]  /*0130*/  VOTEU.ANY UP0, P0 ;  /* 0x00000000003f7886 */ /* 0x000fe20000000100 */
[----:B------:R-:W0:Y:S01]  /*0140*/  SHFL.IDX PT, R3, R3, RZ, 0x1f ;  /* 0x00001fff03037589 */ /* 0x000e2200000e0000 */
[----:B------:R-:W-:Y:S01]  /*0150*/  UMOV UR4, 0x80 ;  /* 0x0000008000047882 */ /* 0x000fe20000000000 */
[----:B------:R-:W-:Y:S01]  /*0160*/  UMOV UR7, 0x100 ;  /* 0x0000010000077882 */ /* 0x000fe20000000000 */
[----:B------:R-:W-:Y:S01]  /*0170*/  VOTEU.ANY UP1, P0 ;  /* 0x00000000003f7886 */ /* 0x000fe20000020100 */
[----:B------:R-:W1:Y:S01]  /*0180*/  @UP0 S2UR UR8, SR_CgaCtaId ;  /* 0x00000000000809c3 */ /* 0x000e620000008800 */
[----:B------:R-:W2:Y:S01]  /*0190*/  SHFL.IDX PT, R2, R0, RZ, 0x1f ;  /* 0x00001fff00027589 */ /* 0x000ea200000e0000 */
[----:B------:R-:W-:Y:S01]  /*01a0*/  @UP0 UMOV UR6, 0x400 ;  /* 0x0000040000060882 */ /* 0x000fe20000000000 */
[----:B------:R-:W-:-:S04]  /*01b0*/  @UP0 UIADD3 UR4, -UR4, 0x100000, URZ ;  /* 0x0010000004040890 */ /* 0x000fc8000fffe13f */
[----:B------:R-:W-:Y:S02]  /*01c0*/  @UP0 USHF.L.U32 UR5, UR4, 0xb, URZ ;  /* 0x0000000b04050899 */ /* 0x000fe4000800063f */
[----:B------:R-:W-:Y:S01]  /*01d0*/  @UP0 USHF.L.U32 UR4, UR4, 0x1, URZ ;  /* 0x0000000104040899 */ /* 0x000fe2000800063f */
[----:B------:R-:W-:Y:S01]  /*01e0*/  VOTEU.ANY UP2, P0 ;  /* 0x00000000003f7886 */ /* 0x000fe20000040100 */
[----:B0-----:R-:W-:Y:S01]  /*01f0*/  R2UR UR9, R3 ;  /* 0x00000000030972ca */ /* 0x001fe200000e0000 */
[----:B-1----:R-:W-:Y:S01]  /*0200*/  @UP0 ULEA UR8, UR8, UR6, 0x18 ;  /* 0x0000000608080291 */ /* 0x002fe2000f8ec03f */
[----:B--2---:R-:W-:Y:S01]  /*0210*/  ISETP.NE.AND P1, PT, R2, RZ, PT ;  /* 0x000000ff0200720c */ /* 0x004fe20003f25270 */
[----:B------:R-:W-:-:S04]  /*0220*/  @UP0 UIADD3 UR6, -UR7, 0x100000, URZ ;  /* 0x0010000007060890 */ /* 0x000fc8000fffe13f */
[----:B------:R-:W-:Y:S02]  /*0230*/  @UP0 USHF.L.U32 UR7, UR6, 0xb, URZ ;  /* 0x0000000b06070899 */ /* 0x000fe4000800063f */
[----:B------:R-:W-:-:S04]  /*0240*/  @UP0 USHF.L.U32 UR6, UR6, 0x1, URZ ;  /* 0x0000000106060899 */ /* 0x000fc8000800063f */
[----:B------:R-:W-:Y:S01]  /*0250*/  UISETP.NE.AND UP0, UPT, UR9, URZ, UPT ;  /* 0x0000003f0900728c */ /* 0x000fe2000bf05270 */
[----:B------:R-:W0:Y:S02]  /*0260*/  FENCE.VIEW.ASYNC.S ;  /* 0x00000000000073c6 */ /* 0x000e240000000000 */
[----:B0-----:R0:W1:Y:S05]  /*0270*/  @UP1 SYNCS.EXCH.64 URZ, [UR8+0x22800], UR4 ;  /* 0x02280004083f15b2 */ /* 0x00106a0008000100 */
[----:B------:R0:W2:Y:S01]  /*0280*/  @UP2 SYNCS.EXCH.64 URZ, [UR8+0x22820], UR6 ;  /* 0x02282006083f25b2 */ /* 0x0000a20008000100 */
        /* <DEDUP_REMOVED lines=14> */
[----:B0-----:R3:W4:Y:S08]  /*0370*/  SYNCS.EXCH.64 URZ, [UR8+0x22830], UR4 ;  /* 0x02283004083f75b2 */ /* 0x0017300008000100 */
[----:B------:R3:W0:Y:S01]  /*0380*/  SYNCS.EXCH.64 URZ, [UR8+0x22840], UR6 ;  /* 0x02284006083f75b2 */ /* 0x0006220008000100 */
[----:B------:R3:W0:Y:S01]  /*0390*/  SYNCS.EXCH.64 URZ, [UR8+0x22838], UR4 ;  /* 0x02283804083f75b2 */ /* 0x0006220008000100 */
[----:B------:R3:W0:Y:S02]  /*03a0*/  SYNCS.EXCH.64 URZ, [UR8+0x22848], UR6 ;  /* 0x02284806083f75b2 */ /* 0x0006240008000100 */
[----:B---3--:R-:W-:Y:S01]  /*03b0*/  NOP ;  /* 0x0000000000007918 */ /* 0x008fe20000000000 */
.L_x_503:
[----:B------:R-:W3:Y:S01]  /*03c0*/  SHFL.IDX PT, R2, R0, RZ, 0x1f ;  /* 0x00001fff00027589 */ /* 0x000ee200000e0000 */
[----:B------:R-:W-:Y:S01]  /*03d0*/  NOP ;  /* 0x0000000000007918 */ /* 0x000fe20000000000 */
[----:B---3--:R-:W-:-:S13]  /*03e0*/  ISETP.NE.AND P0, PT, R2, RZ, PT ;  /* 0x000000ff0200720c */ /* 0x008fda0003f05270 */
        /* <DEDUP_REMOVED lines=17> */
[----:B------:R3:W0:Y:S02]  /*0500*/  SYNCS.EXCH.64 URZ, [UR8+0x22868], UR6 ;  /* 0x02286806083f75b2 */ /* 0x0006240008000100 */
[----:B---3--:R-:W-:Y:S01]  /*0510*/  NOP ;  /* 0x0000000000007918 */ /* 0x008fe20000000000 */
.L_x_504:
[----:B------:R-:W3:Y:S01]  /*0520*/  SHFL.IDX PT, R2, R0, RZ, 0x1f ;  /* 0x00001fff00027589 */ /* 0x000ee200000e0000 */
[----:B------:R-:W-:Y:S01]  /*0530*/  NOP ;  /* 0x0000000000007918 */ /* 0x000fe20000000000 */
[----:B---3--:R-:W-:-:S13]  /*0540*/  ISETP.NE.AND P0, PT, R2, RZ, PT ;  /* 0x000000ff0200720c */ /* 0x008fda0003f05270 */
        /* <DEDUP_REMOVED lines=13> */
[----:B------:R3:W0:Y:S02]  /*0620*/  SYNCS.EXCH.64 URZ, [UR6+0x22888], UR4 ;  /* 0x02288804063f75b2 */ /* 0x0006240008000100 */
[----:B---3--:R-:W-:Y:S01]  /*0630*/  NOP ;  /* 0x0000000000007918 */ /* 0x008fe20000000000 */
.L_x_505:
        /* <DEDUP_REMOVED lines=22> */
.L_x_506:
[----:B------:R-:W3:Y:S01]  /*07a0*/  SHFL.IDX PT, R3, R0, RZ, 0x1f ;  /* 0x00001fff00037589 */ /* 0x000ee200000e0000 */
[----:B------:R-:W-:Y:S01]  /*07b0*/  NOP ;  /* 0x0000000000007918 */ /* 0x000fe20000000000 */
[----:B------:R-:W0:Y:S01]  /*07c0*/  S2R R2, SR_CgaCtaId ;  /* 0x0000000000027919 */ /* 0x000e220000008800 */
[----:B---3--:R-:W-:-:S13]  /*07d0*/  ISETP.NE.AND P0, PT, R3, RZ, PT ;  /* 0x000000ff0300720c */ /* 0x008fda0003f05270 */
[----:B0-----:R-:W-:Y:S05]  /*07e0*/  @P0 BRA `(.L_x_507) ;  /* 0x0000000000480947 */ /* 0x001fea0003800000 */
        /* <DEDUP_REMOVED lines=13> */
[----:B0-----:R0:W3:Y:S08]  /*08c0*/  SYNCS.EXCH.64 URZ, [UR8+0x228b0], UR4 ;  /* 0x0228b004083f75b2 */ /* 0x0010f00008000100 */
[----:B------:R0:W0:Y:S01]  /*08d0*/  SYNCS.EXCH.64 URZ, [UR8+0x228c0], UR6 ;  /* 0x0228c006083f75b2 */ /* 0x0000220008000100 */
[----:B------:R0:W0:Y:S01]  /*08e0*/  SYNCS.EXCH.64 URZ, [UR8+0x228b8], UR4 ;  /* 0x0228b804083f75b2 */ /* 0x0000220008000100 */
[----:B------:R0:W0:Y:S01]  /*08f0*/  SYNCS.EXCH.64 URZ, [UR8+0x228c8], UR6 ;  /* 0x0228c806083f75b2 */ /* 0x0000220008000100 */
[----:B------:R-:W-:Y:S01]  /*0900*/  NOP ;  /* 0x0000000000007918 */ /* 0x000fe20000000000 */
.L_x_507:
[----:B0-----:R-:W-:Y:S01]  /*0910*/  UMOV UR4, 0x1 ;  /* 0x0000000100047882 */ /* 0x001fe20000000000 */
[----:B------:R-:W-:Y:S01]  /*0920*/  PLOP3.LUT P0, PT, PT, PT, UP0, 0x80, 0x0 ;  /* 0x000000000000781c */ /* 0x000fe20003f0f008 */
[----:B------:R-:W-:Y:S01]  /*0930*/  USEL UR4, UR4, 0x2, !UP0 ;  /* 0x0000000204047887 */ /* 0x000fe2000c000000 */
[----:B------:R-:W-:Y:S01]  /*0940*/  NOP ;  /* 0x0000000000007918 */ /* 0x000fe20000000000 */
[----:B------:R-:W-:Y:S01]  /*0950*/  ULDC.64 UR36, c[0x0][0x208] ;  /* 0x0000820000247ab9 */ /* 0x000fe20000000a00 */
[----:B------:R-:W-:Y:S03]  /*0960*/  BSSY B8, `(.L_x_508) ;  /* 0x00021e7000087945 */ /* 0x000fe60003800000 */
[----:B------:R-:W-:-:S05]  /*0970*/  IMAD.U32 R3, RZ, RZ, UR4 ;  /* 0x00000004ff037e24 */ /* 0x000fca000f8e00ff */
[----:B------:R0:W-:Y:S01]  /*0980*/  STL [R1+0x4c], R3 ;  /* 0x00004c0301007387 */ /* 0x0001e20000100800 */
[----:B-1234-:R-:W-:Y:S06]  /*0990*/  BAR.SYNC.DEFER_BLOCKING 0x0 ;  /* 0x0000000000007b1d */ /* 0x01efec0000010000 */
[----:B------:R-:W-:Y:S05]  /*09a0*/  @!P0 BRA `(.L_x_509) ;  /* 0x0000019c00808947 */ /* 0x000fea0003800000 */
.L_x_510:
[----:B------:R-:W-:-:S08]  /*09b0*/  NOP ;  /* 0x0000000000007918 */ /* 0x000fd00000000000 */
[----:B------:R-:W1:Y:S02]  /*09c0*/  USETMAXREG.TRY_ALLOC.CTAPOOL UP0, 0xe8 ;  /* 0x000000e8000079c8 */ /* 0x000e640008000600 */
[----:B-1----:R-:W-:-:S13]  /*09d0*/  PLOP3.LUT P0, PT, PT, PT, UP0, 0x80, 0x0 ;  /* 0x000000000000781c */ /* 0x002fda0003f0f008 */
[----:B------:R-:W-:Y:S05]  /*09e0*/  @!P0 BRA `(.L_x_510) ;  /* 0xfffffffc00f08947 */ /* 0x000fea000383ffff */
[----:B------:R-:W1:Y:S01]  /*09f0*/  S2R R0, SR_TID.X ;  /* 0x0000000000007919 */ /* 0x000e620000002100 */
[----:B------:R-:W2:Y:S01]  /*0a00*/  S2UR UR39, SR_CgaCtaId ;  /* 0x00000000002779c3 */ /* 0x000ea20000008800 */
[----:B------:R-:W-:-:S07]  /*0a10*/  UMOV UR4, 0x400 ;  /* 0x0000040000047882 */ /* 0x000fce0000000000 */
[----:B------:R-:W-:Y:S06]  /*0a20*/  BAR.ARV 0x8, 0x180 ;  /* 0x0206000000007b1d */ /* 0x000fec0000002000 */
[----:B--2---:R-:W-:-:S06]  /*0a30*/  ULEA UR4, UR39, UR4, 0x18 ;  /* 0x0000000427047291 */ /* 0x004fcc000f8ec03f */
[----:B------:R-:W-:Y:S01]  /*0a40*/  IMAD.U32 R18, RZ, RZ, UR4 ;  /* 0x00000004ff127e24 */ /* 0x000fe2000f8e00ff */
[----:B-1----:R-:W-:Y:S01]  /*0a50*/  SHF.R.U32.HI R0, RZ, 0x7, R0 ;  /* 0x00000007ff007819 */ /* 0x002fe20000011600 */
[----:B------:R-:W-:-:S03]  /*0a60*/  ULDC UR4, c[0x0][0xc3c] ;  /* 0x00030f0000047ab9 */ /* 0x000fc60000000800 */
[----:B------:R-:W-:-:S13]  /*0a70*/  ISETP.NE.AND P0, PT, R0, 0x1, PT ;  /* 0x000000010000780c */ /* 0x000fda0003f05270 */
[----:B------:R-:W-:Y:S08]  /*0a80*/  @!P0 BAR.ARV 0x9, 0x100 ;  /* 0x0244000000008b1d */ /* 0x000ff00000002000 */
[----:B------:R-:W-:Y:S06]  /*0a90*/  BAR.SYNC.DEFER_BLOCKING 0x5, 0x180 ;  /* 0x0146000000007b1d */ /* 0x000fec0000010000 */
[----:B------:R-:W1:Y:S02]  /*0aa0*/  LDS.128 R28, [R18+0x228d0] ;  /* 0x0228d000121c7984 */ /* 0x000e640000000c00 */
[----:B------:R-:W-:Y:S06]  /*0ab0*/  BAR.ARV 0x4, 0x180 ;  /* 0x0106000000007b1d */ /* 0x000fec0000002000 */
[----:B-1----:R-:W-:-:S13]  /*0ac0*/  ISETP.GE.AND P0, PT, R31, UR4, PT ;  /* 0x000000041f007c0c */ /* 0x002fda000bf06270 */
[----:B------:R-:W-:Y:S05]  /*0ad0*/  @P0 BRA `(.L_x_511) ;  /* 0x0000021c003c0947 */ /* 0x000fea0003800000 */
[----:B------:R-:W2:Y:S01]  /*0ae0*/  LDL R2, [R1+0x4c] ;  /* 0x00004c0001027983 */ /* 0x000ea20000100800 */
[----:B------:R-:W-:Y:S01]  /*0af0*/  MOV R188, RZ ;  /* 0x000000ff00bc7202 */ /* 0x000fe20000000f00 */
[----:B------:R-:W-:Y:S01]  /*0b00*/  IMAD.MOV.U32 R193, RZ, RZ, RZ ;  /* 0x000000ffffc17224 */ /* 0x000fe200078e00ff */
[----:B------:R-:W-:Y:S01]  /*0b10*/  CS2R R194, SRZ ;  /* 0x0000000000c27805 */ /* 0x000fe2000001ff00 */
[----:B------:R-:W1:Y:S02]  /*0b20*/  S2R R0, SR_TID.X ;  /* 0x0000000000007919 */ /* 0x000e640000002100 */
[----:B-1----:R-:W-:-:S05]  /*0b30*/  VIADD R12, R0, 0xffffff80 ;  /* 0xffffff80000c7836 */ /* 0x002fca0000000000 */
[----:B------:R-:W-:Y:S02]  /*0b40*/  SHF.R.S32.HI R0, RZ, 0x1f, R12 ;  /* 0x0000001fff007819 */ /* 0x000fe4000001140c */
[----:B--2---:R-:W-:Y:S02]  /*0b50*/  R2UR UR4, R2 ;  /* 0x00000000020472ca */ /* 0x004fe400000e0000 */
[----:B------:R-:W-:-:S04]  /*0b60*/  LEA.HI R2, R0, R12, RZ, 0x7 ;  /* 0x0000000c00027211 */ /* 0x000fc800078f38ff */
[----:B0-----:R-:W-:Y:S02]  /*0b70*/  LOP3.LUT R3, R2, 0xffffff80, RZ, 0xc0, !PT ;  /* 0xffffff8002037812 */ /* 0x001fe400078ec0ff */
[----:B------:R-:W-:Y:S02]  /*0b80*/  SHF.R.S32.HI R13, RZ, 0x7, R2 ;  /* 0x00000007ff0d7819 */ /* 0x000fe40000011402 */
[----:B------:R-:W-:-:S03]  /*0b90*/  IADD3 R10, R12, -R3, RZ ;  /* 0x800000030c0a7210 */ /* 0x000fc60007ffe0ff */
[----:B------:R-:W-:Y:S01]  /*0ba0*/  ULOP3.LUT UR60, UR4, 0x1, URZ, 0xfc, !UPT ;  /* 0x00000001043c7892 */ /* 0x000fe2000f8efc3f */
[----:B------:R-:W-:Y:S02]  /*0bb0*/  SHF.R.S32.HI R8, RZ, 0x1f, R10 ;  /* 0x0000001fff087819 */ /* 0x000fe4000001140a */
[----:B------:R-:W-:Y:S02]  /*0bc0*/  UMOV UR4, URZ ;  /* 0x0000003f00047c82 */ /* 0x000fe40008000000 */
[CC--:B------:R-:W-:Y:S02]  /*0bd0*/  LEA.HI R9, R8.reuse, R10.reuse, RZ, 0x2 ;  /* 0x0000000a08097211 */ /* 0x0c0fe400078f10ff */
[----:B------:R-:W-:Y:S02]  /*0be0*/  LEA.HI R8, R8, R10, RZ, 0x5 ;  /* 0x0000000a08087211 */ /* 0x000fe400078f28ff */
[--C-:B------:R-:W-:Y:S02]  /*0bf0*/  SHF.R.S32.HI R5, RZ, 0x2, R9.reuse ;  /* 0x00000002ff057819 */ /* 0x100fe40000011409 */
[----:B------:R-:W-:-:S02]  /*0c00*/  SHF.R.S32.HI R4, RZ, 0x1f, R9 ;  /* 0x0000001fff047819 */ /* 0x000fc40000011409 */
[----:B------:R-:W-:Y:S02]  /*0c10*/  SHF.R.S32.HI R8, RZ, 0x5, R8 ;  /* 0x00000005ff087819 */ /* 0x000fe40000011408 */
[----:B------:R-:W-:Y:S02]  /*0c20*/  LEA.HI R3, R4, R5, RZ, 0x3 ;  /* 0x0000000504037211 */ /* 0x000fe400078f18ff */
[CC--:B------:R-:W-:Y:S02]  /*0c30*/  LEA.HI R4, R0.reuse, R12.reuse, RZ, 0x4 ;  /* 0x0000000c00047211 */ /* 0x0c0fe400078f20ff */
[----:B------:R-:W-:Y:S02]  /*0c40*/  LOP3.LUT R6, R3, 0xfffffff8, RZ, 0xc0, !PT ;  /* 0xfffffff803067812 */ /* 0x000fe400078ec0ff */
[----:B------:R-:W-:Y:S02]  /*0c50*/  LEA.HI R3, R0, R12, RZ, 0x5 ;  /* 0x0000000c00037211 */ /* 0x000fe400078f28ff */
[----:B------:R-:W-:Y:S01]  /*0c60*/  SHF.R.S32.HI R7, RZ, 0x4, R4 ;  /* 0x00000004ff077819 */ /* 0x000fe20000011404 */
[----:B------:R-:W-:Y:S01]  /*0c70*/  IMAD.IADD R11, R5, 0x1, -R6 ;  /* 0x00000001050b7824 */ /* 0x000fe200078e0a06 */
[C---:B------:R-:W-:Y:S01]  /*0c80*/  LOP3.LUT R5, R4.reuse, 0x3fffff0, RZ, 0xc0, !PT ;  /* 0x03fffff004057812 */ /* 0x040fe200078ec0ff */
[----:B------:R-:W-:Y:S01]  /*0c90*/  IMAD.SHL.U32 R3, R3, 0x20, RZ ;  /* 0x0000002003037824 */ /* 0x000fe200078e00ff */
[----:B------:R-:W-:Y:S01]  /*0ca0*/  LEA.HI R4, R4, R7, RZ, 0x1 ;  /* 0x0000000704047211 */ /* 0x000fe200078f08ff */
[----:B------:R-:W-:Y:S01]  /*0cb0*/  IMAD R11, R8, 0x10, R11 ;  /* 0x00000010080b7824 */ /* 0x000fe200078e020b */
[----:B------:R-:W-:Y:S01]  /*0cc0*/  LEA.HI R6, R2, R13, RZ, 0x1 ;  /* 0x0000000d02067211 */ /* 0x000fe200078f08ff */
[----:B------:R-:W-:Y:S01]  /*0cd0*/  IMAD.IADD R2, R12, 0x1, -R5 ;  /* 0x000000010c027824 */ /* 0x000fe200078e0a05 */
[----:B------:R-:W-:-:S02]  /*0ce0*/  LOP3.LUT R4, R4, 0x1ffffffe, RZ, 0xc0, !PT ;  /* 0x1ffffffe04047812 */ /* 0x000fc400078ec0ff */
[----:B------:R-:W-:Y:S02]  /*0cf0*/  LOP3.LUT R199, R3, 0xfffffc00, RZ, 0xc0, !PT ;  /* 0xfffffc0003c77812 */ /* 0x000fe400078ec0ff */
[----:B------:R-:W-:Y:S01]  /*0d00*/  LOP3.LUT R6, R6, 0x3fffffe, RZ, 0xc0, !PT ;  /* 0x03fffffe06067812 */ /* 0x000fe200078ec0ff */
[----:B------:R-:W-:Y:S01]  /*0d10*/  IMAD.IADD R4, R7, 0x1, -R4 ;  /* 0x0000000107047824 */ /* 0x000fe200078e0a04 */
[----:B------:R-:W-:Y:S02]  /*0d20*/  LEA R3, R2, R199, 0x6 ;  /* 0x000000c702037211 */ /* 0x000fe400078e30ff */
[----:B------:R-:W-:Y:S01]  /*0d30*/  LOP3.LUT R9, R9, 0x7ffffffc, RZ, 0xc0, !PT ;  /* 0x7ffffffc09097812 */ /* 0x000fe200078ec0ff */
[----:B------:R-:W-:Y:S02]  /*0d40*/  IMAD.IADD R6, R13, 0x1, -R6 ;  /* 0x000000010d067824 */ /* 0x000fe400078e0a06 */
[----:B------:R-:W-:Y:S01]  /*0d50*/  IMAD R2, R4, 0x8, R3 ;  /* 0x0000000804027824 */ /* 0x000fe200078e0203 */
[----:B------:R-:W-:Y:S01]  /*0d60*/  LEA.HI R4, R0, R12, RZ, 0x3 ;  /* 0x0000000c00047211 */ /* 0x000fe200078f18ff */
[----:B------:R-:W-:-:S02]  /*0d70*/  IMAD R5, R6, 0x40, R11 ;  /* 0x0000004006057824 */ /* 0x000fc400078e020b */
[----:B------:R-:W-:Y:S01]  /*0d80*/  IMAD.IADD R9, R10, 0x1, -R9 ;  /* 0x000000010a097824 */ /* 0x000fe200078e0a09 */
[----:B------:R0:W-:Y:S01]  /*0d90*/  STL [R1+0x48], R2 ;  /* 0x0000480201007387 */ /* 0x0001e20000100800 */
[----:B------:R-:W-:Y:S02]  /*0da0*/  LOP3.LUT R207, R4, 0xfffffff8, RZ, 0xc0, !PT ;  /* 0xfffffff804cf7812 */ /* 0x000fe400078ec0ff */
[----:B------:R-:W-:Y:S01]  /*0db0*/  IMAD.SHL.U32 R211, R9, 0x2, RZ ;  /* 0x0000000209d37824 */ /* 0x000fe200078e00ff */
[----:B------:R-:W-:Y:S02]  /*0dc0*/  STL [R1+0x40], R5 ;  /* 0x0000400501007387 */ /* 0x000fe40000100800 */
[----:B------:R-:W-:Y:S02]  /*0dd0*/  IMAD.IADD R207, R12, 0x1, -R207 ;  /* 0x000000010ccf7824 */ /* 0x000fe400078e0acf */
[C---:B------:R-:W-:Y:S01]  /*0de0*/  IADD3 R227, R211.reuse, 0x68, RZ ;  /* 0x00000068d3e37810 */ /* 0x040fe20007ffe0ff */
[----:B------:R-:W-:Y:S01]  /*0df0*/  VIADD R229, R211, 0x58 ;  /* 0x00000058d3e57836 */ /* 0x000fe20000000000 */
[----:B0-----:R-:W-:Y:S01]  /*0e00*/  LEA.HI R2, R0, R12, RZ, 0x2 ;  /* 0x0000000c00027211 */ /* 0x001fe200078f10ff */
[----:B------:R-:W-:-:S02]  /*0e10*/  IMAD.SHL.U32 R198, R207, 0x8, RZ ;  /* 0x00000008cfc67824 */ /* 0x000fc400078e00ff */
[C---:B------:R-:W-:Y:S01]  /*0e20*/  VIADD R228, R211.reuse, 0x60 ;  /* 0x00000060d3e47836 */ /* 0x040fe20000000000 */
[--C-:B------:R-:W-:Y:S01]  /*0e30*/  SHF.R.S32.HI R190, RZ, 0x2, R2.reuse ;  /* 0x00000002ffbe7819 */ /* 0x100fe20000011402 */
[----:B------:R-:W-:Y:S01]  /*0e40*/  VIADD R206, R198, 0x40 ;  /* 0x00000040c6ce7836 */ /* 0x000fe20000000000 */
[----:B------:R-:W-:Y:S01]  /*0e50*/  LOP3.LUT R0, R2, 0xfffffffc, RZ, 0xc0, !PT ;  /* 0xfffffffc02007812 */ /* 0x000fe200078ec0ff */
[----:B------:R-:W-:Y:S01]  /*0e60*/  VIADD R10, R211, 0x20 ;  /* 0x00000020d30a7836 */ /* 0x000fe20000000000 */
[----:B------:R-:W-:Y:S01]  /*0e70*/  SHF.R.S32.HI R3, RZ, 0x1f, R2 ;  /* 0x0000001fff037819 */ /* 0x000fe20000011402 */
[----:B------:R-:W-:Y:S01]  /*0e80*/  VIADD R8, R190, 0x40 ;  /* 0x00000040be087836 */ /* 0x000fe20000000000 */
[----:B------:R-:W-:Y:S01]  /*0e90*/  SHF.R.S32.HI R2, RZ, 0x3, R4 ;  /* 0x00000003ff027819 */ /* 0x000fe20000011404 */
[----:B------:R-:W-:Y:S01]  /*0ea0*/  IMAD.IADD R6, R12, 0x1, -R0 ;  /* 0x000000010c067824 */ /* 0x000fe200078e0a00 */
[----:B------:R-:W-:Y:S01]  /*0eb0*/  LEA.HI R3, R3, R190, RZ, 0x3 ;  /* 0x000000be03037211 */ /* 0x000fe200078f18ff */
[----:B------:R-:W-:Y:S01]  /*0ec0*/  IMAD.SHL.U32 R196, R8, 0x80, RZ ;  /* 0x0000008008c47824 */ /* 0x000fe200078e00ff */
[----:B------:R-:W-:Y:S01]  /*0ed0*/  SHF.R.S32.HI R2, RZ, 0x1f, R8 ;  /* 0x0000001fff027819 */ /* 0x000fe20000011408 */
[C---:B------:R-:W-:Y:S01]  /*0ee0*/  IMAD.SHL.U32 R16, R6.reuse, 0x10, RZ ;  /* 0x0000001006107824 */ /* 0x040fe200078e00ff */
[----:B------:R-:W-:Y:S01]  /*0ef0*/  LEA.HI R0, R6, R6, RZ, 0x1 ;  /* 0x0000000606007211 */ /* 0x000fe200078f08ff */
[C---:B------:R-:W-:Y:S01]  /*0f00*/  VIADD R9, R211.reuse, 0x28 ;  /* 0x00000028d3097836 */ /* 0x040fe20000000000 */
[----:B------:R-:W-:Y:S01]  /*0f10*/  LEA.HI R2, R2, R8, RZ, 0x3 ;  /* 0x0000000802027211 */ /* 0x000fe200078f18ff */
[----:B------:R-:W-:Y:S01]  /*0f20*/  VIADD R8, R211, 0x30 ;  /* 0x00000030d3087836 */ /* 0x000fe20000000000 */
[----:B------:R-:W-:Y:S01]  /*0f30*/  LOP3.LUT R3, R3, 0xfffffff8, RZ, 0xc0, !PT ;  /* 0xfffffff803037812 */ /* 0x000fe200078ec0ff */
[----:B------:R-:W-:Y:S01]  /*0f40*/  VIADD R19, R16, 0x40 ;  /* 0x0000004010137836 */ /* 0x000fe20000000000 */
[----:B------:R-:W-:Y:S01]  /*0f50*/  LOP3.LUT R0, R0, 0x1ffffffe, RZ, 0xc0, !PT ;  /* 0x1ffffffe00007812 */ /* 0x000fe200078ec0ff */
[C---:B------:R-:W-:Y:S01]  /*0f60*/  VIADD R226, R211.reuse, 0x70 ;  /* 0x00000070d3e27836 */ /* 0x040fe20000000000 */
[----:B------:R-:W-:Y:S01]  /*0f70*/  LOP3.LUT R196, R196, 0x380, RZ, 0xc0, !PT ;  /* 0x00000380c4c47812 */ /* 0x000fe200078ec0ff */
[----:B------:R-:W-:Y:S01]  /*0f80*/  IMAD.IADD R200, R190, 0x1, -R3 ;  /* 0x00000001bec87824 */ /* 0x000fe200078e0a03 */
[----:B------:R-:W-:Y:S01]  /*0f90*/  SHF.L.U32 R2, R2, 0x7, RZ ;  /* 0x0000000702027819 */ /* 0x000fe200000006ff */
[C---:B------:R-:W-:Y:S01]  /*0fa0*/  IMAD.IADD R0, R6.reuse, 0x1, -R0 ;  /* 0x0000000106007824 */ /* 0x040fe200078e0a00 */
[----:B------:R-:W-:Y:S01]  /*0fb0*/  SHF.L.U32 R22, R6, 0x3, RZ ;  /* 0x0000000306167819 */ /* 0x000fe200000006ff */
[----:B------:R-:W-:Y:S01]  /*0fc0*/  VIADD R215, R211, 0x78 ;  /* 0x00000078d3d77836 */ /* 0x000fe20000000000 */
[----:B------:R-:W-:-:S02]  /*0fd0*/  SHF.R.S32.HI R3, RZ, 0x1f, R198 ;  /* 0x0000001fff037819 */ /* 0x000fc400000114c6 */
[----:B------:R-:W-:Y:S01]  /*0fe0*/  SHF.R.U32.HI R3, RZ, 0x3, R196 ;  /* 0x00000003ff037819 */ /* 0x000fe200000116c4 */
[----:B------:R-:W-:Y:S01]  /*0ff0*/  VIADD R192, R22, 0x20 ;  /* 0x0000002016c07836 */ /* 0x000fe20000000000 */
[----:B------:R-:W-:Y:S02]  /*1000*/  LOP3.LUT R6, R196, 0x70, R16, 0xf8, !PT ;  /* 0x00000070c4067812 */ /* 0x000fe400078ef810 */
[----:B------:R-:W-:Y:S02]  /*1010*/  LOP3.LUT R203, R2, 0xfffffc00, RZ, 0xc0, !PT ;  /* 0xfffffc0002cb7812 */ /* 0x000fe400078ec0ff */
[----:B------:R-:W-:Y:S02]  /*1020*/  IADD3 R7, R190, 0x80, RZ ;  /* 0x00000080be077810 */ /* 0x000fe40007ffe0ff */
[----:B------:R-:W-:Y:S02]  /*1030*/  LOP3.LUT R3, R203, R6, R3, 0xf6, !PT ;  /* 0x00000006cb037212 */ /* 0x000fe400078ef603 */
[----:B------:R-:W-:Y:S01]  /*1040*/  SHF.R.S32.HI R4, RZ, 0x1f, R7 ;  /* 0x0000001fff047819 */ /* 0x000fe20000011407 */
[----:B------:R-:W-:Y:S01]  /*1050*/  IMAD.SHL.U32 R197, R7, 0x80, RZ ;  /* 0x0000008007c57824 */ /* 0x000fe200078e00ff */
[----:B------:R-:W-:-:S02]  /*1060*/  IADD3 R2, R18, R3, RZ ;  /* 0x0000000312027210 */ /* 0x000fc40007ffe0ff */
[----:B------:R-:W-:Y:S01]  /*1070*/  LEA.HI R4, R4, R7, RZ, 0x3 ;  /* 0x0000000704047211 */ /* 0x000fe200078f18ff */
[C---:B------:R-:W-:Y:S01]  /*1080*/  VIADD R7, R211.reuse, 0x38 ;  /* 0x00000038d3077836 */ /* 0x040fe20000000000 */
[----:B------:R-:W-:Y:S01]  /*1090*/  SHF.R.S32.HI R6, RZ, 0x1f, R206 ;  /* 0x0000001fff067819 */ /* 0x000fe200000114ce */
[----:B------:R0:W-:Y:S01]  /*10a0*/  STL [R1+0x3c], R2 ;  /* 0x00003c0201007387 */ /* 0x0001e20000100800 */
[----:B------:R-:W-:Y:S01]  /*10b0*/  IADD3 R6, R211, 0x40, RZ ;  /* 0x00000040d3067810 */ /* 0x000fe20007ffe0ff */
[----:B------:R-:W-:Y:S01]  /*10c0*/  IMAD.SHL.U32 R4, R4, 0x80, RZ ;  /* 0x0000008004047824 */ /* 0x000fe200078e00ff */
[----:B------:R-:W-:Y:S02]  /*10d0*/  SHF.R.S32.HI R3, RZ, 0x1f, R8 ;  /* 0x0000001fff037819 */ /* 0x000fe40000011408 */
[----:B------:R-:W-:Y:S02]  /*10e0*/  LOP3.LUT R197, R197, 0x380, RZ, 0xc0, !PT ;  /* 0x00000380c5c57812 */ /* 0x000fe400078ec0ff */
[----:B------:R-:W-:Y:S01]  /*10f0*/  LOP3.LUT R204, R4, 0xfffffc00, RZ, 0xc0, !PT ;  /* 0xfffffc0004cc7812 */ /* 0x000fe200078ec0ff */
[C---:B------:R-:W-:Y:S01]  /*1100*/  VIADD R4, R211.reuse, 0x48 ;  /* 0x00000048d3047836 */ /* 0x040fe20000000000 */
[----:B------:R-:W-:Y:S01]  /*1110*/  SHF.R.S32.HI R17, RZ, 0x1f, R16 ;  /* 0x0000001fff117819 */ /* 0x000fe20000011410 */
[----:B0-----:R-:W-:Y:S01]  /*1120*/  VIADD R2, R211, 0x50 ;  /* 0x00000050d3027836 */ /* 0x001fe20000000000 */
[----:B------:R-:W-:-:S02]  /*1130*/  SHF.R.S32.HI R189, RZ, 0x1f, R19 ;  /* 0x0000001fffbd7819 */ /* 0x000fc40000011413 */
[----:B------:R-:W-:Y:S02]  /*1140*/  SHF.R.S32.HI R3, RZ, 0x1f, R4 ;  /* 0x0000001fff037819 */ /* 0x000fe40000011404 */
[----:B------:R-:W-:Y:S02]  /*1150*/  SHF.R.S32.HI R2, RZ, 0x1f, R2 ;  /* 0x0000001fff027819 */ /* 0x000fe40000011402 */
[----:B------:R-:W-:Y:S01]  /*1160*/  SHF.R.S32.HI R2, RZ, 0x1f, R227 ;  /* 0x0000001fff027819 */ /* 0x000fe200000114e3 */
[----:B------:R-:W-:Y:S01]  /*1170*/  IMAD R2, R0, 0x8, R5 ;  /* 0x0000000800027824 */ /* 0x000fe200078e0205 */
[----:B------:R-:W-:Y:S01]  /*1180*/  SHF.R.S32.HI R4, RZ, 0x1f, R229 ;  /* 0x0000001fff047819 */ /* 0x000fe200000114e5 */
[----:B------:R-:W-:Y:S01]  /*1190*/  IMAD.U32 R0, RZ, RZ, UR4 ;  /* 0x00000004ff007e24 */ /* 0x000fe2000f8e00ff */
[----:B------:R-:W-:Y:S02]  /*11a0*/  SHF.R.S32.HI R3, RZ, 0x1f, R228 ;  /* 0x0000001fff037819 */ /* 0x000fe400000114e4 */
[----:B------:R0:W-:Y:S01]  /*11b0*/  STL [R1+0x44], R2 ;  /* 0x0000440201007387 */ /* 0x0001e20000100800 */
[----:B------:R-:W-:-:S02]  /*11c0*/  SHF.R.S32.HI R10, RZ, 0x1f, R10 ;  /* 0x0000001fff0a7819 */ /* 0x000fc4000001140a */
[----:B------:R-:W-:Y:S01]  /*11d0*/  SHF.R.S32.HI R9, RZ, 0x1f, R9 ;  /* 0x0000001fff097819 */ /* 0x000fe20000011409 */
[----:B------:R0:W-:Y:S01]  /*11e0*/  STL [R1+0x20], R0 ;  /* 0x0000200001007387 */ /* 0x0001e20000100800 */
[----:B------:R-:W-:Y:S02]  /*11f0*/  SHF.R.S32.HI R7, RZ, 0x1f, R7 ;  /* 0x0000001fff077819 */ /* 0x000fe40000011407 */
[----:B------:R-:W-:Y:S02]  /*1200*/  SHF.R.S32.HI R6, RZ, 0x1f, R6 ;  /* 0x0000001fff067819 */ /* 0x000fe40000011406 */
[----:B------:R-:W-:Y:S02]  /*1210*/  SHF.R.S32.HI R4, RZ, 0x1f, R226 ;  /* 0x0000001fff047819 */ /* 0x000fe400000114e2 */
[----:B------:R-:W-:-:S07]  /*1220*/  SHF.R.S32.HI R3, RZ, 0x1f, R215 ;  /* 0x0000001fff037819 */ /* 0x000fce00000114d7 */
.L_x_688:
[----:B01--4-:R-:W0:Y:S02]  /*1230*/  LDC.64 R2, c[0x0][0xc88] ;  /* 0x00032200ff027b82 */ /* 0x013e240000000a00 */
[----:B0-----:R-:W-:-:S05]  /*1240*/  IMAD.WIDE R2, R31, 0x4, R2 ;  /* 0x000000041f027825 */ /* 0x001fca00078e0202 */
[----:B--2---:R-:W2:Y:S01]  /*1250*/  LDG.E R205, desc[UR36][R2.64] ;  /* 0x0000002402cd7981 */ /* 0x004ea2000c1e1900 */
[----:B------:R-:W-:Y:S05]  /*1260*/  YIELD ;  /* 0x0000000000007946 */ /* 0x000fea0003800000 */
[----:B------:R-:W-:Y:S01]  /*1270*/  ULDC.64 UR4, c[0x0][0xa28] ;  /* 0x00028a0000047ab9 */ /* 0x000fe20000000a00 */
[----:B------:R-:W-:Y:S01]  /*1280*/  ULDC.64 UR8, c[0x0][0xa18] ;  /* 0x0002860000087ab9 */ /* 0x000fe20000000a00 */
[----:B------:R-:W-:Y:S01]  /*1290*/  ISETP.NE.U32.AND P1, PT, RZ, UR4, PT ;  /* 0x00000004ff007c0c */ /* 0x000fe2000bf25070 */
[----:B------:R-:W-:Y:S01]  /*12a0*/  ULDC.64 UR6, c[0x0][0xa08] ;  /* 0x0002820000067ab9 */ /* 0x000fe20000000a00 */
[----:B------:R-:W-:Y:S01]  /*12b0*/  IMAD.MOV.U32 R8, RZ, RZ, RZ ;  /* 0x000000ffff087224 */ /* 0x000fe200078e00ff */
[----:B------:R-:W-:Y:S01]  /*12c0*/  ISETP.NE.U32.AND P0, PT, RZ, UR6, PT ;  /* 0x00000006ff007c0c */ /* 0x000fe2000bf05070 */
[----:B------:R-:W-:Y:S01]  /*12d0*/  IMAD.MOV.U32 R86, RZ, RZ, RZ ;  /* 0x000000ffff567224 */ /* 0x000fe200078e00ff */
[----:B------:R-:W-:-:S02]  /*12e0*/  ISETP.NE.AND.EX P1, PT, RZ, UR5, PT, P1 ;  /* 0x00000005ff007c0c */ /* 0x000fc4000bf25310 */
[----:B------:R-:W-:Y:S02]  /*12f0*/  ISETP.NE.AND.EX P0, PT, RZ, UR7, PT, P0 ;  /* 0x00000007ff007c0c */ /* 0x000fe4000bf05300 */
[----:B--2---:R-:W-:-:S09]  /*1300*/  SHF.R.S32.HI R212, RZ, 0x1f, R205 ;  /* 0x0000001fffd47819 */ /* 0x004fd200000114cd */
[C---:B------:R-:W-:Y:S02]  /*1310*/  @P1 LEA R4, P2, R205.reuse, UR4, 0x2 ;  /* 0x00000004cd041c11 */ /* 0x040fe4000f8410ff */
[C---:B------:R-:W-:Y:S02]  /*1320*/  SHF.L.U32 R209, R205.reuse, 0x2, RZ ;  /* 0x00000002cdd17819 */ /* 0x040fe400000006ff */
[C-C-:B------:R-:W-:Y:S02]  /*1330*/  @P1 LEA.HI.X R5, R205.reuse, UR5, R212.reuse, 0x2, P2 ;  /* 0x00000005cd051c11 */ /* 0x140fe400090f14d4 */
[----:B------:R-:W-:Y:S01]  /*1340*/  ISETP.NE.U32.AND P2, PT, RZ, UR8, PT ;  /* 0x00000008ff007c0c */ /* 0x000fe2000bf45070 */
[----:B------:R-:W-:Y:S01]  /*1350*/  ULDC UR4, c[0x0][0x288] ;  /* 0x0000a20000047ab9 */ /* 0x000fe20000000800 */
[----:B------:R-:W-:Y:S01]  /*1360*/  SHF.L.U64.HI R210, R205, 0x2, R212 ;  /* 0x00000002cdd27819 */ /* 0x000fe200000102d4 */
[----:B------:R0:W5:Y:S01]  /*1370*/  @P1 LDG.E R8, desc[UR36][R4.64] ;  /* 0x0000002404081981 */ /* 0x000162000c1e1900 */
[----:B------:R-:W-:-:S02]  /*1380*/  ISETP.NE.AND.EX P2, PT, RZ, UR9, PT, P2 ;  /* 0x00000009ff007c0c */ /* 0x000fc4000bf45320 */
[----:B------:R-:W-:Y:S01]  /*1390*/  IADD3 R6, P3, R209, UR6, RZ ;  /* 0x00000006d1067c10 */ /* 0x000fe2000ff7e0ff */
[----:B---3--:R-:W-:Y:S01]  /*13a0*/  IMAD.U32 R25, RZ, RZ, UR4 ;  /* 0x00000004ff197e24 */ /* 0x008fe2000f8e00ff */
[----:B------:R-:W-:Y:S02]  /*13b0*/  ULDC.64 UR4, c[0x0][0x418] ;  /* 0x0001060000047ab9 */ /* 0x000fe40000000a00 */
[----:B------:R-:W-:-:S05]  /*13c0*/  IADD3.X R7, R210, UR7, RZ, P3, !PT ;  /* 0x00000007d2077c10 */ /* 0x000fca0009ffe4ff */
[----:B------:R0:W5:Y:S02]  /*13d0*/  @P0 LDG.E R86, desc[UR36][R6.64] ;  /* 0x0000002406560981 */ /* 0x000164000c1e1900 */
[----:B------:R-:W-:-:S04]  /*13e0*/  @P2 IADD3 R2, P1, R209, UR8, RZ ;  /* 0x00000008d1022c10 */ /* 0x000fc8000ff3e0ff */
[----:B------:R-:W-:-:S05]  /*13f0*/  @P2 IADD3.X R3, R210, UR9, RZ, P1, !PT ;  /* 0x00000009d2032c10 */ /* 0x000fca0008ffe4ff */
[----:B------:R0:W5:Y:S01]  /*1400*/  @P2 LDG.E R25, desc[UR36][R2.64] ;  /* 0x0000002402192981 */ /* 0x000162000c1e1900 */
[----:B------:R-:W-:-:S03]  /*1410*/  UISETP.NE.U32.AND UP0, UPT, UR4, URZ, UPT ;  /* 0x0000003f0400728c */ /* 0x000fc6000bf05070 */
[----:B------:R-:W-:Y:S01]  /*1420*/  ULDC UR4, c[0x0][0x424] ;  /* 0x0001090000047ab9 */ /* 0x000fe20000000800 */
[----:B------:R-:W-:-:S03]  /*1430*/  UISETP.NE.AND.EX UP0, UPT, UR5, URZ, UPT, UP0 ;  /* 0x0000003f0500728c */ /* 0x000fc6000bf05300 */
[----:B------:R-:W-:Y:S01]  /*1440*/  ULDC UR5, c[0x0][0x2f0] ;  /* 0x0000bc0000057ab9 */ /* 0x000fe20000000800 */
[----:B------:R-:W-:-:S04]  /*1450*/  USEL UR4, UR4, 0x1, UP0 ;  /* 0x0000000104047887 */ /* 0x000fc80008000000 */
[----:B------:R-:W-:-:S03]  /*1460*/  UIMAD UR4, UR4, UR5, URZ ;  /* 0x00000005040472a4 */ /* 0x000fc6000f8e023f */
[----:B------:R-:W-:Y:S02]  /*1470*/  ULDC UR5, c[0x0][0x348] ;  /* 0x0000d20000057ab9 */ /* 0x000fe40000000800 */
[----:B------:R-:W-:Y:S01]  /*1480*/  IMAD.U32 R27, RZ, RZ, UR5 ;  /* 0x00000005ff1b7e24 */ /* 0x000fe2000f8e00ff */
[----:B------:R-:W-:Y:S01]  /*1490*/  MOV R31, UR4 ;  /* 0x00000004001f7c02 */ /* 0x000fe20008000f00 */
[----:B0-----:R-:W-:Y:S06]  /*14a0*/  @P2 BRA `(.L_x_512) ;  /* 0x0000000000242947 */ /* 0x001fec0003800000 */
[----:B------:R-:W-:Y:S02]  /*14b0*/  ULDC.64 UR4, c[0x0][0xa00] ;  /* 0x0002800000047ab9 */ /* 0x000fe40000000a00 */
[----:B------:R-:W-:-:S04]  /*14c0*/  ISETP.NE.U32.AND P1, PT, RZ, UR4, PT ;  /* 0x00000004ff007c0c */ /* 0x000fc8000bf25070 */
[----:B------:R-:W-:-:S13]  /*14d0*/  ISETP.NE.AND.EX P1, PT, RZ, UR5, PT, P1 ;  /* 0x00000005ff007c0c */ /* 0x000fda000bf25310 */
[----:B------:R-:W-:Y:S05]  /*14e0*/  @!P1 BRA `(.L_x_512) ;  /* 0x0000000000149947 */ /* 0x000fea0003800000 */
[----:B------:R-:W0:Y:S02]  /*14f0*/  LDC.64 R2, c[0x0][0xa00] ;  /* 0x00028000ff027b82 */ /* 0x000e240000000a00 */
[----:B0-----:R-:W-:-:S05]  /*1500*/  IMAD.WIDE R2, R205, 0x4, R2 ;  /* 0x00000004cd027825 */ /* 0x001fca00078e0202 */
[----:B-----5:R-:W2:Y:S04]  /*1510*/  LDG.E R25, desc[UR36][R2.64] ;  /* 0x0000002402197981 */ /* 0x020ea8000c1e1900 */
[----:B------:R-:W2:Y:S02]  /*1520*/  LDG.E R0, desc[UR36][R2.64+0x4] ;  /* 0x0000042402007981 */ /* 0x000ea4000c1e1900 */
[----:B--2---:R-:W-:-:S07]  /*1530*/  IMAD.IADD R25, R0, 0x1, -R25 ;  /* 0x0000000100197824 */ /* 0x004fce00078e0a19 */
.L_x_512:
[----:B------:R-:W-:Y:S01]  /*1540*/  ULDC.64 UR4, c[0x0][0xa20] ;  /* 0x0002880000047ab9 */ /* 0x000fe20000000a00 */
[C---:B------:R-:W-:Y:S01]  /*1550*/  LOP3.LUT R2, R30.reuse, 0xff000000, RZ, 0xc0, !PT ;  /* 0xff0000001e027812 */ /* 0x040fe200078ec0ff */
[----:B------:R-:W-:Y:S01]  /*1560*/  IMAD.MOV.U32 R213, RZ, RZ, R29 ;  /* 0x000000ffffd57224 */ /* 0x000fe200078e001d */
[----:B------:R-:W-:Y:S02]  /*1570*/  ISETP.NE.U32.AND P1, PT, RZ, UR4, PT ;  /* 0x00000004ff007c0c */ /* 0x000fe4000bf25070 */
[C---:B------:R-:W-:Y:S02]  /*1580*/  LOP3.LUT R0, R30.reuse, 0xff0000, RZ, 0xc0, !PT ;  /* 0x00ff00001e007812 */ /* 0x040fe400078ec0ff */
[----:B------:R-:W-:Y:S02]  /*1590*/  ISETP.NE.AND.EX P1, PT, RZ, UR5, PT, P1 ;  /* 0x00000005ff007c0c */ /* 0x000fe4000bf25310 */
[----:B------:R-:W-:Y:S02]  /*15a0*/  SHF.R.U32.HI R3, RZ, 0x8, R2 ;  /* 0x00000008ff037819 */ /* 0x000fe40000011602 */
[----:B------:R-:W-:-:S02]  /*15b0*/  LOP3.LUT R191, R30, 0xffff, RZ, 0xc0, !PT ;  /* 0x0000ffff1ebf7812 */ /* 0x000fc400078ec0ff */
[----:B------:R-:W-:-:S07]  /*15c0*/  LEA.HI R208, R0, R3, RZ, 0x10 ;  /* 0x0000000300d07211 */ /* 0x000fce00078f80ff */
[----:B------:R-:W-:Y:S05]  /*15d0*/  @!P1 BRA `(.L_x_513) ;  /* 0x0000000000109947 */ /* 0x000fea0003800000 */
[----:B------:R-:W-:-:S04]  /*15e0*/  IADD3 R2, P0, R209, UR4, RZ ;  /* 0x00000004d1027c10 */ /* 0x000fc8000ff1e0ff */
[----:B------:R-:W-:-:S05]  /*15f0*/  IADD3.X R3, R210, UR5, RZ, P0, !PT ;  /* 0x00000005d2037c10 */ /* 0x000fca00087fe4ff */
[----:B------:R0:W5:Y:S01]  /*1600*/  LDG.E R31, desc[UR36][R2.64] ;  /* 0x00000024021f7981 */ /* 0x000162000c1e1900 */
[----:B------:R-:W-:Y:S05]  /*1610*/  BRA `(.L_x_514) ;  /* 0x0000000000107947 */ /* 0x000fea0003800000 */
.L_x_513:
[----:B------:R-:W-:Y:S05]  /*1620*/  @!P0 BRA `(.L_x_514) ;  /* 0x00000000000c8947 */ /* 0x000fea0003800000 */
[----:B------:R-:W2:Y:S04]  /*1630*/  LDG.E R0, desc[UR36][R6.64] ;  /* 0x0000002406007981 */ /* 0x000ea8000c1e1900 */
[----:B------:R-:W2:Y:S02]  /*1640*/  LDG.E R31, desc[UR36][R6.64+0x4] ;  /* 0x00000424061f7981 */ /* 0x000ea4000c1e1900 */
[----:B--2---:R-:W-:-:S07]  /*1650*/  IMAD.IADD R31, R31, 0x1, -R0 ;  /* 0x000000011f1f7824 */ /* 0x004fce00078e0a00 */
.L_x_514:
[----:B------:R-:W-:Y:S02]  /*1660*/  ULDC.64 UR4, c[0x0][0xa10] ;  /* 0x0002840000047ab9 */ /* 0x000fe40000000a00 */
[----:B------:R-:W-:-:S04]  /*1670*/  ISETP.NE.U32.AND P0, PT, RZ, UR4, PT ;  /* 0x00000004ff007c0c */ /* 0x000fc8000bf05070 */
[----:B------:R-:W-:Y:S01]  /*1680*/  ISETP.NE.AND.EX P0, PT, RZ, UR5, PT, P0 ;  /* 0x00000005ff007c0c */ /* 0x000fe2000bf05300 */
[----:B------:R-:W-:-:S12]  /*1690*/  ULDC.64 UR4, c[0x0][0xa30] ;  /* 0x00028c0000047ab9 */ /* 0x000fd80000000a00 */
[----:B0-----:R-:W0:Y:S01]  /*16a0*/  @P0 LDC.64 R2, c[0x0][0xa10] ;  /* 0x00028400ff020b82 */ /* 0x001e220000000a00 */
[----:B------:R-:W-:-:S04]  /*16b0*/  ISETP.NE.U32.AND P1, PT, RZ, UR4, PT ;  /* 0x00000004ff007c0c */ /* 0x000fc8000bf25070 */
[----:B------:R-:W-:Y:S01]  /*16c0*/  ISETP.NE.AND.EX P1, PT, RZ, UR5, PT, P1 ;  /* 0x00000005ff007c0c */ /* 0x000fe2000bf25310 */
[----:B0-----:R-:W-:-:S05]  /*16d0*/  @P0 IMAD.WIDE R2, R205, 0x4, R2 ;  /* 0x00000004cd020825 */ /* 0x001fca00078e0202 */
[----:B------:R-:W2:Y:S04]  /*16e0*/  @P0 LDG.E R0, desc[UR36][R2.64] ;  /* 0x0000002402000981 */ /* 0x000ea8000c1e1900 */
[----:B------:R-:W2:Y:S03]  /*16f0*/  @P0 LDG.E R7, desc[UR36][R2.64+0x4] ;  /* 0x0000042402070981 */ /* 0x000ea6000c1e1900 */
[----:B------:R-:W-:Y:S01]  /*1700*/  @P1 IADD3 R4, P2, R209, UR4, RZ ;  /* 0x00000004d1041c10 */ /* 0x000fe2000ff5e0ff */
[----:B-----5:R-:W-:-:S03]  /*1710*/  IMAD.MOV.U32 R26, RZ, RZ, R31 ;  /* 0x000000ffff1a7224 */ /* 0x020fc600078e001f */
[----:B------:R-:W-:-:S05]  /*1720*/  @P1 IADD3.X R5, R210, UR5, RZ, P2, !PT ;  /* 0x00000005d2051c10 */ /* 0x000fca00097fe4ff */
[----:B------:R0:W5:Y:S01]  /*1730*/  @P1 LDG.E R26, desc[UR36][R4.64] ;  /* 0x00000024041a1981 */ /* 0x000162000c1e1900 */
[----:B------:R-:W-:Y:S01]  /*1740*/  IADD3 R10, -R8, R31, RZ ;  /* 0x0000001f080a7210 */ /* 0x000fe20007ffe1ff */
[----:B------:R-:W-:Y:S01]  /*1750*/  BSSY B0, `(.L_x_515) ;  /* 0x000002a000007945 */ /* 0x000fe20003800000 */
[----:B------:R-:W-:Y:S02]  /*1760*/  LOP3.LUT R214, R208, 0xff, RZ, 0xc0, !PT ;  /* 0x000000ffd0d67812 */ /* 0x000fe400078ec0ff */
[----:B------:R-:W-:Y:S01]  /*1770*/  SHF.R.U32.HI R208, RZ, 0x10, R208 ;  /* 0x00000010ffd07819 */ /* 0x000fe200000116d0 */
[----:B--2---:R-:W-:-:S04]  /*1780*/  @P0 IMAD.IADD R27, R7, 0x1, -R0 ;  /* 0x00000001071b0824 */ /* 0x004fc800078e0a00 */
[----:B------:R-:W-:-:S04]  /*1790*/  IMAD.IADD R24, R10, 0x1, R27 ;  /* 0x000000010a187824 */ /* 0x000fc800078e021b */
[C---:B------:R-:W-:Y:S01]  /*17a0*/  VIADD R0, R24.reuse, 0x9f ;  /* 0x0000009f18007836 */ /* 0x040fe20000000000 */
[----:B------:R-:W-:-:S03]  /*17b0*/  ISETP.GE.AND P3, PT, R24, 0x1, PT ;  /* 0x000000011800780c */ /* 0x000fc60003f66270 */
[----:B------:R-:W-:Y:S01]  /*17c0*/  IMAD.HI R0, R0, 0x66666667, RZ ;  /* 0x6666666700007827 */ /* 0x000fe200078e02ff */
[----:B------:R-:W-:-:S04]  /*17d0*/  P2R R101, PR, RZ, 0x8 ;  /* 0x00000008ff657803 */ /* 0x000fc80000000000 */
[----:B------:R-:W-:-:S04]  /*17e0*/  SHF.R.U32.HI R3, RZ, 0x1f, R0 ;  /* 0x0000001fff037819 */ /* 0x000fc80000011600 */
[----:B------:R-:W-:Y:S01]  /*17f0*/  LEA.HI.SX32 R2, R0, R3, 0x1a ;  /* 0x0000000300027211 */ /* 0x000fe200078fd2ff */
[----:B------:R-:W-:Y:S01]  /*1800*/  IMAD.MOV.U32 R3, RZ, RZ, RZ ;  /* 0x000000ffff037224 */ /* 0x000fe200078e00ff */
[----:B0-----:R-:W-:Y:S06]  /*1810*/  @!P3 BRA `(.L_x_516) ;  /* 0x000000000074b947 */ /* 0x001fec0003800000 */
[----:B------:R-:W-:Y:S01]  /*1820*/  ISETP.NE.AND P0, PT, R208, RZ, PT ;  /* 0x000000ffd000720c */ /* 0x000fe20003f05270 */
[----:B------:R-:W-:-:S03]  /*1830*/  ULDC UR4, c[0x0][0x9f0] ;  /* 0x00027c0000047ab9 */ /* 0x000fc60000000800 */
[----:B------:R-:W-:-:S04]  /*1840*/  SEL R9, R208, UR4, P0 ;  /* 0x00000004d0097c07 */ /* 0x000fc80008000000 */
[-C--:B------:R-:W-:Y:S02]  /*1850*/  IABS R6, R9.reuse ;  /* 0x0000000900067213 */ /* 0x080fe40000000000 */
[----:B------:R-:W-:Y:S02]  /*1860*/  IADD3 R0, R2, -0x1, R9 ;  /* 0xffffffff02007810 */ /* 0x000fe40007ffe009 */
[----:B------:R-:W0:Y:S01]  /*1870*/  I2F.RP R3, R6 ;  /* 0x0000000600037306 */ /* 0x000e220000209400 */
[-C--:B------:R-:W-:Y:S02]  /*1880*/  IABS R11, R9.reuse ;  /* 0x00000009000b7213 */ /* 0x080fe40000000000 */
[----:B------:R-:W-:Y:S02]  /*1890*/  IABS R8, R0 ;  /* 0x0000000000087213 */ /* 0x000fe40000000000 */
[----:B------:R-:W-:-:S04]  /*18a0*/  LOP3.LUT R0, R0, R9, RZ, 0x3c, !PT ;  /* 0x0000000900007212 */ /* 0x000fc800078e3cff */
[----:B------:R-:W-:Y:S01]  /*18b0*/  ISETP.GE.AND P2, PT, R0, RZ, PT ;  /* 0x000000ff0000720c */ /* 0x000fe20003f46270 */
[----:B0-----:R-:W0:Y:S02]  /*18c0*/  MUFU.RCP R3, R3 ;  /* 0x0000000300037308 */ /* 0x001e240000001000 */
[----:B0-----:R-:W-:Y:S01]  /*18d0*/  IADD3 R4, R3, 0xffffffe, RZ ;  /* 0x0ffffffe03047810 */ /* 0x001fe20007ffe0ff */
[----:B------:R-:W-:-:S05]  /*18e0*/  IMAD.MOV R3, RZ, RZ, -R11 ;  /* 0x000000ffff037224 */ /* 0x000fca00078e0a0b */
[----:B------:R0:W1:Y:S02]  /*18f0*/  F2I.FTZ.U32.TRUNC.NTZ R5, R4 ;  /* 0x0000000400057305 */ /* 0x000064000021f000 */
[----:B0-----:R-:W-:Y:S02]  /*1900*/  IMAD.MOV.U32 R4, RZ, RZ, RZ ;  /* 0x000000ffff047224 */ /* 0x001fe400078e00ff */
[----:B-1----:R-:W-:-:S04]  /*1910*/  IMAD.MOV R7, RZ, RZ, -R5 ;  /* 0x000000ffff077224 */ /* 0x002fc800078e0a05 */
[----:B------:R-:W-:-:S04]  /*1920*/  IMAD R7, R7, R6, RZ ;  /* 0x0000000607077224 */ /* 0x000fc800078e02ff */
[----:B------:R-:W-:-:S06]  /*1930*/  IMAD.HI.U32 R5, R5, R7, R4 ;  /* 0x0000000705057227 */ /* 0x000fcc00078e0004 */
[----:B------:R-:W-:-:S04]  /*1940*/  IMAD.HI.U32 R5, R5, R8, RZ ;  /* 0x0000000805057227 */ /* 0x000fc800078e00ff */
[----:B------:R-:W-:-:S05]  /*1950*/  IMAD R3, R5, R3, R8 ;  /* 0x0000000305037224 */ /* 0x000fca00078e0208 */
[----:B------:R-:W-:-:S13]  /*1960*/  ISETP.GT.U32.AND P1, PT, R6, R3, PT ;  /* 0x000000030600720c */ /* 0x000fda0003f24070 */
[----:B------:R-:W-:Y:S01]  /*1970*/  @!P1 IMAD.IADD R3, R3, 0x1, -R6 ;  /* 0x0000000103039824 */ /* 0x000fe200078e0a06 */
[----:B------:R-:W-:Y:S02]  /*1980*/  @!P1 IADD3 R5, R5, 0x1, RZ ;  /* 0x0000000105059810 */ /* 0x000fe40007ffe0ff */
[----:B------:R-:W-:Y:S02]  /*1990*/  ISETP.NE.AND P1, PT, R9, RZ, PT ;  /* 0x000000ff0900720c */ /* 0x000fe40003f25270 */
[----:B------:R-:W-:-:S13]  /*19a0*/  ISETP.GE.U32.AND P0, PT, R3, R6, PT ;  /* 0x000000060300720c */ /* 0x000fda0003f06070 */
[----:B------:R-:W-:-:S04]  /*19b0*/  @P0 VIADD R5, R5, 0x1 ;  /* 0x0000000105050836 */ /* 0x000fc80000000000 */
[----:B------:R-:W-:-:S04]  /*19c0*/  IMAD.MOV.U32 R3, RZ, RZ, R5 ;  /* 0x000000ffff037224 */ /* 0x000fc800078e0005 */
[----:B------:R-:W-:Y:S01]  /*19d0*/  @!P2 IMAD.MOV R3, RZ, RZ, -R3 ;  /* 0x000000ffff03a224 */ /* 0x000fe200078e0a03 */
[----:B------:R-:W-:-:S07]  /*19e0*/  @!P1 LOP3.LUT R3, RZ, R9, RZ, 0x33, !PT ;  /* 0x00000009ff039212 */ /* 0x000fce00078e33ff */
.L_x_516:
[----:B------:R-:W-:Y:S05]  /*19f0*/  BSYNC B0 ;  /* 0x0000000000007941 */ /* 0x000fea0003800000 */
.L_x_515:
[----:B------:R-:W-:-:S05]  /*1a00*/  IMAD R0, R214, R3, RZ ;  /* 0x00000003d6007224 */ /* 0x000fca00078e02ff */
[C---:B------:R-:W-:Y:S01]  /*1a10*/  VIADDMNMX R3, R0.reuse, R3, R2, PT ;  /* 0x0000000300037246 */ /* 0x040fe20003800102 */
[----:B------:R-:W-:-:S04]  /*1a20*/  IMAD R0, R0, 0xa0, -R10 ;  /* 0x000000a000007824 */ /* 0x000fc800078e0a0a */
[----:B------:R-:W-:Y:S01]  /*1a30*/  IMAD R4, R3, 0xa0, -R10 ;  /* 0x000000a003047824 */ /* 0x000fe200078e0a0a */
[----:B------:R-:W-:-:S04]  /*1a40*/  VIMNMX R0, RZ, R0, !PT ;  /* 0x00000000ff007248 */ /* 0x000fc80007fe0100 */
[----:B------:R-:W-:Y:S01]  /*1a50*/  VIMNMX R3, R4, R27, PT ;  /* 0x0000001b04037248 */ /* 0x000fe20003fe0100 */
[----:B------:R-:W-:-:S03]  /*1a60*/  IMAD.WIDE.U32 R60, R0, -0x33333333, RZ ;  /* 0xcccccccd003c7825 */ /* 0x000fc600078e00ff */
[----:B------:R-:W-:Y:S02]  /*1a70*/  ISETP.GT.AND P0, PT, R3, R0, PT ;  /* 0x000000000300720c */ /* 0x000fe40003f04270 */
[----:B------:R-:W-:-:S04]  /*1a80*/  SHF.R.U32.HI R60, RZ, 0x7, R61 ;  /* 0x00000007ff3c7819 */ /* 0x000fc8000001163d */
[----:B------:R-:W-:-:S07]  /*1a90*/  MOV R28, R60 ;  /* 0x0000003c001c7202 */ /* 0x000fce0000000f00 */
[----:B------:R-:W-:-:S04]  /*1aa0*/  @P0 VIADD R0, R3, 0x9f ;  /* 0x0000009f03000836 */ /* 0x000fc80000000000 */
[----:B------:R-:W-:-:S05]  /*1ab0*/  @P0 IMAD.HI R0, R0, 0x66666667, RZ ;  /* 0x6666666700000827 */ /* 0x000fca00078e02ff */
[----:B------:R-:W-:-:S04]  /*1ac0*/  @P0 SHF.R.U32.HI R3, RZ, 0x1f, R0 ;  /* 0x0000001fff030819 */ /* 0x000fc80000011600 */
[----:B------:R-:W-:Y:S02]  /*1ad0*/  @P0 LEA.HI.SX32 R28, R0, R3, 0x1a ;  /* 0x00000003001c0211 */ /* 0x000fe400078fd2ff */
[----:B------:R-:W-:Y:S02]  /*1ae0*/  PLOP3.LUT P0, PT, PT, PT, PT, 0x80, 0x0 ;  /* 0x000000000000781c */ /* 0x000fe40003f0f070 */
[----:B------:R-:W-:-:S13]  /*1af0*/  ISETP.GT.AND P1, PT, R28, R60, PT ;  /* 0x0000003c1c00720c */ /* 0x000fda0003f24270 */
[----:B------:R-:W-:Y:S05]  /*1b00*/  @!P1 BRA `(.L_x_517) ;  /* 0x0000007c007c9947 */ /* 0x000fea0003800000 */
[----:B------:R-:W-:Y:S01]  /*1b10*/  VIADD R0, R18, 0x18400 ;  /* 0x0001840012007836 */ /* 0x000fe20000000000 */
[----:B------:R-:W-:Y:S04]  /*1b20*/  BSSY B6, `(.L_x_518) ;  /* 0x0000013000067945 */ /* 0x000fe80003800000 */
[----:B------:R-:W-:-:S13]  /*1b30*/  LOP3.LUT P0, RZ, R0, 0x3ff, RZ, 0xc0, !PT ;  /* 0x000003ff00ff7812 */ /* 0x000fda000780c0ff */
[----:B------:R-:W-:Y:S05]  /*1b40*/  @!P0 BRA `(.L_x_519) ;  /* 0x0000000000408947 */ /* 0x000fea0003800000 */
        /* <DEDUP_REMOVED lines=10> */
[----:B------:R-:W-:Y:S01]  /*1bf0*/  MOV R13, RZ ;  /* 0x000000ff000d7202 */ /* 0x000fe20000000f00 */
[----:B------:R-:W-:-:S02]  /*1c00*/  IMAD.U32 R11, RZ, RZ, UR7 ;  /* 0x00000007ff0b7e24 */ /* 0x000fc4000f8e00ff */
[----:B------:R-:W-:Y:S02]  /*1c10*/  IMAD.MOV.U32 R8, RZ, RZ, 0x70 ;  /* 0x00000070ff087424 */ /* 0x000fe400078e00ff */
[----:B0-----:R-:W-:-:S07]  /*1c20*/  IMAD.MOV.U32 R12, RZ, RZ, 0x1 ;  /* 0x00000001ff0c7424 */ /* 0x001fce00078e00ff */
[----:B------:R-:W-:-:S07]  /*1c30*/  LEPC R20, `(.L_x_519) ;  /* 0x000000001014794e */ /* 0x000fce0000000000 */
[----:B-1---5:R-:W-:Y:S05]  /*1c40*/  CALL.ABS.NOINC R14 ;  /* 0x000000000e007343 */ /* 0x022fea0003c00000 */
.L_x_519:
[----:B------:R-:W-:Y:S05]  /*1c50*/  BSYNC B6 ;  /* 0x0000000000067941 */ /* 0x000fea0003800000 */
.L_x_518:
        /* <DEDUP_REMOVED lines=20> */
.L_x_521:
[----:B------:R-:W-:Y:S05]  /*1da0*/  BSYNC B6 ;  /* 0x0000000000067941 */ /* 0x000fea0003800000 */
.L_x_520:
[----:B------:R-:W-:Y:S01]  /*1db0*/  ULDC.64 UR4, c[0x0][0x9f8] ;  /* 0x00027e0000047ab9 */ /* 0x000fe20000000a00 */
[----:B------:R-:W-:Y:S01]  /*1dc0*/  IMAD.MOV.U32 R87, RZ, RZ, R205 ;  /* 0x000000ffff577224 */ /* 0x000fe200078e00cd */
[----:B------:R-:W-:Y:S01]  /*1dd0*/  ISETP.NE.U32.AND P0, PT, RZ, UR4, PT ;  /* 0x00000004ff007c0c */ /* 0x000fe2000bf05070 */
[----:B------:R-:W0:Y:S03]  /*1de0*/  LDC.64 R52, c[0x0][0x3f8] ;  /* 0x0000fe00ff347b82 */ /* 0x000e260000000a00 */
[----:B------:R-:W-:-:S05]  /*1df0*/  ISETP.NE.AND.EX P0, PT, RZ, UR5, PT, P0 ;  /* 0x00000005ff007c0c */ /* 0x000fca000bf05300 */
[----:B------:R-:W1:Y:S08]  /*1e00*/  LDC.64 R58, c[0x0][0x408] ;  /* 0x00010200ff3a7b82 */ /* 0x000e700000000a00 */
[----:B------:R-:W-:Y:S01]  /*1e10*/  @P0 IADD3 R4, P1, R209, UR4, RZ ;  /* 0x00000004d1040c10 */ /* 0x000fe2000ff3e0ff */
[----:B------:R-:W2:Y:S03]  /*1e20*/  LDC R73, c[0x0][0x3f4] ;  /* 0x0000fd00ff497b82 */ /* 0x000ea60000000800 */
[----:B------:R-:W-:-:S05]  /*1e30*/  @P0 IADD3.X R5, R210, UR5, RZ, P1, !PT ;  /* 0x00000005d2050c10 */ /* 0x000fca0008ffe4ff */
[----:B------:R3:W4:Y:S01]  /*1e40*/  @P0 LDG.E R87, desc[UR36][R4.64] ;  /* 0x0000002404570981 */ /* 0x000722000c1e1900 */
[----:B------:R-:W-:Y:S01]  /*1e50*/  SHF.R.S32.HI R3, RZ, 0x1f, R190 ;  /* 0x0000001fff037819 */ /* 0x000fe200000114be */
[-C--:B0-----:R-:W-:Y:S01]  /*1e60*/  IMAD.WIDE.U32 R8, R190, R52.reuse, R16 ;  /* 0x00000034be087225 */ /* 0x081fe200078e0010 */
[----:B------:R-:W-:Y:S01]  /*1e70*/  SHF.R.S32.HI R23, RZ, 0x1f, R22 ;  /* 0x0000001fff177819 */ /* 0x000fe20000011416 */
[----:B------:R-:W0:Y:S01]  /*1e80*/  S2R R32, SR_TID.X ;  /* 0x0000000000207919 */ /* 0x000e220000002100 */
[----:B------:R-:W-:Y:S01]  /*1e90*/  SHF.R.U32.HI R102, RZ, 0x3, R197 ;  /* 0x00000003ff667819 */ /* 0x000fe200000116c5 */
[C---:B------:R-:W-:Y:S01]  /*1ea0*/  IMAD R0, R3.reuse, R52, RZ ;  /* 0x0000003403007224 */ /* 0x040fe200078e02ff */
[C-C-:B------:R-:W-:Y:S01]  /*1eb0*/  SHF.L.U64.HI R85, R52.reuse, 0x6, R53.reuse ;  /* 0x0000000634557819 */ /* 0x140fe20000010235 */
[----:B-1----:R-:W-:Y:S01]  /*1ec0*/  IMAD R3, R3, R58, RZ ;  /* 0x0000003a03037224 */ /* 0x002fe200078e02ff */
[----:B------:R-:W-:Y:S01]  /*1ed0*/  SHF.L.U64.HI R84, R52, 0x7, R53 ;  /* 0x0000000734547819 */ /* 0x000fe20000010235 */
[----:B------:R-:W-:Y:S01]  /*1ee0*/  IMAD R13, R190, R53, R0 ;  /* 0x00000035be0d7224 */ /* 0x000fe200078e0200 */
[----:B------:R-:W-:Y:S01]  /*1ef0*/  SHF.L.U32 R82, R52, 0x7, RZ ;  /* 0x0000000734527819 */ /* 0x000fe200000006ff */
[----:B------:R-:W-:Y:S01]  /*1f00*/  IMAD R15, R190, R59, R3 ;  /* 0x0000003bbe0f7224 */ /* 0x000fe200078e0203 */
[----:B------:R-:W-:Y:S01]  /*1f10*/  SHF.L.U64.HI R80, R58, 0x6, R59 ;  /* 0x000000063a507819 */ /* 0x000fe2000001023b */
[----:B------:R-:W-:Y:S01]  /*1f20*/  IMAD.WIDE.U32 R6, R190, R52, R22 ;  /* 0x00000034be067225 */ /* 0x000fe200078e0016 */
[----:B------:R-:W-:-:S02]  /*1f30*/  SHF.L.U64.HI R79, R58, 0x7, R59 ;  /* 0x000000073a4f7819 */ /* 0x000fc4000001023b */
[----:B--2---:R-:W-:Y:S01]  /*1f40*/  ISETP.GE.AND P0, PT, R16, R73, PT ;  /* 0x000000491000720c */ /* 0x004fe20003f06270 */
[----:B------:R-:W-:Y:S01]  /*1f50*/  IMAD.IADD R7, R7, 0x1, R13 ;  /* 0x0000000107077824 */ /* 0x000fe200078e020d */
[C---:B------:R-:W-:Y:S01]  /*1f60*/  LOP3.LUT P1, RZ, R200.reuse, 0x4, RZ, 0xc0, !PT ;  /* 0x00000004c8ff7812 */ /* 0x040fe2000782c0ff */
[----:B------:R-:W-:Y:S01]  /*1f70*/  IMAD.IADD R9, R13, 0x1, R9 ;  /* 0x000000010d097824 */ /* 0x000fe200078e0209 */
[----:B------:R-:W-:Y:S01]  /*1f80*/  SEL R3, R73, RZ, P0 ;  /* 0x000000ff49037207 */ /* 0x000fe20000000000 */
[----:B------:R-:W-:Y:S01]  /*1f90*/  IMAD.SHL.U32 R81, R200, 0x80, RZ ;  /* 0x00000080c8517824 */ /* 0x000fe200078e00ff */
[----:B-----5:R-:W-:Y:S01]  /*1fa0*/  SHF.R.S32.HI R13, RZ, 0x1f, R26 ;  /* 0x0000001fff0d7819 */ /* 0x020fe2000001141a */
[-C--:B---3--:R-:W-:Y:S01]  /*1fb0*/  IMAD.WIDE.U32 R4, R190, R58.reuse, R22 ;  /* 0x0000003abe047225 */ /* 0x088fe200078e0016 */
[----:B------:R-:W-:Y:S02]  /*1fc0*/  IADD3 R3, R16, R3, RZ ;  /* 0x0000000310037210 */ /* 0x000fe40007ffe0ff */
[----:B------:R-:W-:Y:S01]  /*1fd0*/  LOP3.LUT R81, R81, 0x380, RZ, 0xc0, !PT ;  /* 0x0000038051517812 */ /* 0x000fe200078ec0ff */
[----:B------:R-:W-:Y:S01]  /*1fe0*/  IMAD.WIDE.U32 R10, R190, R58, R16 ;  /* 0x0000003abe0a7225 */ /* 0x000fe200078e0010 */
[----:B------:R-:W-:-:S02]  /*1ff0*/  SHF.R.S32.HI R0, RZ, 0x1f, R3 ;  /* 0x0000001fff007819 */ /* 0x000fc40000011403 */
[----:B------:R-:W-:Y:S01]  /*2000*/  SHF.R.U32.HI R76, RZ, 0x3, R81 ;  /* 0x00000003ff4c7819 */ /* 0x000fe20000011651 */
[----:B------:R-:W-:Y:S01]  /*2010*/  IMAD.IADD R5, R5, 0x1, R15 ;  /* 0x0000000105057824 */ /* 0x000fe200078e020f */
[----:B------:R-:W-:Y:S01]  /*2020*/  LEA.HI R0, R0, R3, RZ, 0x4 ;  /* 0x0000000300007211 */ /* 0x000fe200078f20ff */
[----:B------:R-:W-:Y:S02]  /*2030*/  IMAD R3, R13, R52, RZ ;  /* 0x000000340d037224 */ /* 0x000fe400078e02ff */
[----:B0-----:R-:W-:Y:S01]  /*2040*/  VIADD R35, R32, 0xffffff80 ;  /* 0xffffff8020237836 */ /* 0x001fe20000000000 */
[----:B------:R-:W-:Y:S01]  /*2050*/  SHF.R.U32.HI R32, RZ, 0x7, R32 ;  /* 0x00000007ff207819 */ /* 0x000fe20000011620 */
[----:B------:R-:W-:Y:S01]  /*2060*/  IMAD.IADD R11, R15, 0x1, R11 ;  /* 0x000000010f0b7824 */ /* 0x000fe200078e020b */
[----:B------:R-:W-:Y:S01]  /*2070*/  SHF.R.S32.HI R65, RZ, 0x4, R0 ;  /* 0x00000004ff417819 */ /* 0x000fe20000011400 */
[----:B------:R-:W-:Y:S01]  /*2080*/  IMAD R15, R26, R53, R3 ;  /* 0x000000351a0f7224 */ /* 0x000fe200078e0203 */
[----:B------:R-:W-:Y:S01]  /*2090*/  ISETP.NE.AND P6, PT, R32, 0x1, PT ;  /* 0x000000012000780c */ /* 0x000fe20003fc5270 */
[----:B------:R-:W-:Y:S01]  /*20a0*/  IMAD.WIDE.U32 R54, R26, R58, R4 ;  /* 0x0000003a1a367225 */ /* 0x000fe200078e0004 */
[----:B------:R-:W-:-:S02]  /*20b0*/  SHF.R.S32.HI R34, RZ, 0x1f, R35 ;  /* 0x0000001fff227819 */ /* 0x000fc40000011423 */
[----:B------:R-:W-:Y:S01]  /*20c0*/  LOP3.LUT R3, R81, 0x30, R16, 0xf8, !PT ;  /* 0x0000003051037812 */ /* 0x000fe200078ef810 */
[----:B------:R-:W-:Y:S01]  /*20d0*/  IMAD R13, R13, R58, RZ ;  /* 0x0000003a0d0d7224 */ /* 0x000fe200078e02ff */
[----:B------:R-:W-:Y:S01]  /*20e0*/  LEA.HI R34, R34, R35, RZ, 0x2 ;  /* 0x0000002322227211 */ /* 0x000fe200078f10ff */
[----:B------:R-:W-:Y:S01]  /*20f0*/  IMAD.IADD R86, R86, 0x1, R31 ;  /* 0x0000000156567824 */ /* 0x000fe200078e021f */
[----:B------:R-:W-:Y:S01]  /*2100*/  IADD3 R75, R32, 0x8, RZ ;  /* 0x00000008204b7810 */ /* 0x000fe20007ffe0ff */
[----:B------:R-:W-:Y:S01]  /*2110*/  IMAD R33, R53, 0xa0, RZ ;  /* 0x000000a035217824 */ /* 0x000fe200078e02ff */
[----:B------:R-:W-:Y:S01]  /*2120*/  LOP3.LUT R70, R3, R76, RZ, 0x3c, !PT ;  /* 0x0000004c03467212 */ /* 0x000fe200078e3cff */
[----:B------:R-:W-:Y:S01]  /*2130*/  IMAD.SHL.U32 R83, R52, 0x40, RZ ;  /* 0x0000004034537824 */ /* 0x000fe200078e00ff */
[----:B------:R-:W-:Y:S01]  /*2140*/  LOP3.LUT R34, R34, 0xfffffffc, RZ, 0xc0, !PT ;  /* 0xfffffffc22227812 */ /* 0x000fe200078ec0ff */
[----:B------:R-:W-:Y:S05]  /*2150*/  @!P6 WARPSYNC.ALL ;  /* 0x000000000000e948 */ /* 0x000fea0003800000 */
[--C-:B------:R-:W-:Y:S01]  /*2160*/  LOP3.LUT R3, R81, 0x70, R0.reuse, 0xf8, !PT ;  /* 0x0000007051037812 */ /* 0x100fe200078ef800 */
[----:B------:R-:W-:Y:S01]  /*2170*/  ULDC UR4, c[0x0][0x2f4] ;  /* 0x0000bd0000047ab9 */ /* 0x000fe20000000800 */
[----:B------:R-:W-:Y:S01]  /*2180*/  LOP3.LUT R4, R196, 0x70, R0, 0xf8, !PT ;  /* 0x00000070c4047812 */ /* 0x000fe200078ef800 */
[----:B------:R-:W-:Y:S01]  /*2190*/  IMAD.WIDE.U32 R20, R26, R52, R6 ;  /* 0x000000341a147225 */ /* 0x000fe200078e0006 */
[----:B------:R-:W-:-:S02]  /*21a0*/  LOP3.LUT R5, R197, 0x70, R0, 0xf8, !PT ;  /* 0x00000070c5057812 */ /* 0x000fc400078ef800 */
[----:B------:R-:W-:Y:S01]  /*21b0*/  SHF.R.U32.HI R32, RZ, 0x3, R196 ;  /* 0x00000003ff207819 */ /* 0x000fe200000116c4 */
[----:B------:R-:W-:Y:S01]  /*21c0*/  IMAD.WIDE.U32 R30, R26, R52, R8 ;  /* 0x000000341a1e7225 */ /* 0x000fe200078e0008 */
[----:B------:R-:W-:Y:S02]  /*21d0*/  LOP3.LUT R64, R0, 0xfffffff0, RZ, 0xc0, !PT ;  /* 0xfffffff000407812 */ /* 0x000fe400078ec0ff */
[----:B------:R-:W-:Y:S01]  /*21e0*/  LOP3.LUT R0, R3, R76, RZ, 0x3c, !PT ;  /* 0x0000004c03007212 */ /* 0x000fe200078e3cff */
[----:B------:R-:W-:Y:S01]  /*21f0*/  IMAD R13, R26, R59, R13 ;  /* 0x0000003b1a0d7224 */ /* 0x000fe200078e020d */
[----:B------:R-:W-:Y:S01]  /*2200*/  LOP3.LUT R4, R4, R32, RZ, 0x3c, !PT ;  /* 0x0000002004047212 */ /* 0x000fe200078e3cff */
[----:B------:R-:W-:Y:S01]  /*2210*/  IMAD R71, R59, 0xa0, RZ ;  /* 0x000000a03b477824 */ /* 0x000fe200078e02ff */
[----:B------:R-:W-:Y:S01]  /*2220*/  LOP3.LUT R5, R5, R102, RZ, 0x3c, !PT ;  /* 0x0000006605057212 */ /* 0x000fe200078e3cff */
[C---:B------:R-:W-:Y:S01]  /*2230*/  IMAD.SHL.U32 R78, R58.reuse, 0x40, RZ ;  /* 0x000000403a4e7824 */ /* 0x040fe200078e00ff */
[----:B------:R-:W-:Y:S01]  /*2240*/  ISETP.GE.AND P2, PT, R19, UR4, PT ;  /* 0x0000000413007c0c */ /* 0x000fe2000bf46270 */
[----:B------:R-:W-:Y:S01]  /*2250*/  IMAD.SHL.U32 R77, R58, 0x80, RZ ;  /* 0x000000803a4d7824 */ /* 0x000fe200078e00ff */
[C---:B------:R-:W-:Y:S01]  /*2260*/  IADD3 R61, R199.reuse, R0, RZ ;  /* 0x00000000c73d7210 */ /* 0x040fe20007ffe0ff */
[----:B------:R-:W-:Y:S01]  /*2270*/  IMAD.WIDE.U32 R56, R26, R58, R10 ;  /* 0x0000003a1a387225 */ /* 0x000fe200078e000a */
[----:B------:R-:W-:-:S02]  /*2280*/  IADD3 R70, R199, R70, RZ ;  /* 0x00000046c7467210 */ /* 0x000fc40007ffe0ff */
[----:B------:R-:W-:Y:S01]  /*2290*/  ISETP.GE.AND P1, PT, R16, UR4, PT ;  /* 0x0000000410007c0c */ /* 0x000fe2000bf26270 */
[----:B------:R-:W-:Y:S01]  /*22a0*/  IMAD.WIDE.U32 R52, R52, 0xa0, RZ ;  /* 0x000000a034347825 */ /* 0x000fe200078e00ff */
[----:B------:R-:W-:Y:S02]  /*22b0*/  P2R R89, PR, RZ, 0x4 ;  /* 0x00000004ff597803 */ /* 0x000fe40000000000 */
[----:B------:R-:W-:Y:S01]  /*22c0*/  SHF.R.S32.HI R62, RZ, 0x1f, R64 ;  /* 0x0000001fff3e7819 */ /* 0x000fe20000011440 */
[----:B------:R-:W-:-:S04]  /*22d0*/  IMAD.WIDE.U32 R58, R58, 0xa0, RZ ;  /* 0x000000a03a3a7825 */ /* 0x000fc800078e00ff */
[----:B------:R-:W-:Y:S02]  /*22e0*/  IMAD.IADD R34, R35, 0x1, -R34 ;  /* 0x0000000123227824 */ /* 0x000fe400078e0a22 */
[----:B------:R-:W-:Y:S02]  /*22f0*/  IMAD.SHL.U32 R73, R73, 0x2, RZ ;  /* 0x0000000249497824 */ /* 0x000fe400078e00ff */
[----:B------:R-:W-:Y:S02]  /*2300*/  IMAD R74, R34, 0x40, R190 ;  /* 0x00000040224a7824 */ /* 0x000fe400078e02be */
[----:B------:R-:W-:Y:S02]  /*2310*/  IMAD.IADD R72, R53, 0x1, R33 ;  /* 0x0000000135487824 */ /* 0x000fe400078e0221 */
[----:B------:R-:W-:Y:S02]  /*2320*/  IMAD.IADD R71, R59, 0x1, R71 ;  /* 0x000000013b477824 */ /* 0x000fe400078e0247 */
[----:B------:R-:W-:-:S02]  /*2330*/  IMAD.IADD R69, R21, 0x1, R15 ;  /* 0x0000000115457824 */ /* 0x000fc400078e020f */
[----:B------:R-:W-:Y:S02]  /*2340*/  IMAD.IADD R68, R15, 0x1, R31 ;  /* 0x000000010f447824 */ /* 0x000fe400078e021f */
[----:B------:R-:W-:Y:S02]  /*2350*/  IMAD.IADD R67, R55, 0x1, R13 ;  /* 0x0000000137437824 */ /* 0x000fe400078e020d */
[----:B------:R-:W-:Y:S02]  /*2360*/  IMAD.IADD R66, R13, 0x1, R57 ;  /* 0x000000010d427824 */ /* 0x000fe400078e0239 */
[----:B------:R-:W-:Y:S02]  /*2370*/  IMAD.IADD R3, R203, 0x1, R4 ;  /* 0x00000001cb037824 */ /* 0x000fe400078e0204 */
[----:B------:R-:W-:Y:S01]  /*2380*/  IMAD.IADD R0, R204, 0x1, R5 ;  /* 0x00000001cc007824 */ /* 0x000fe200078e0205 */
[----:B----4-:R-:W-:Y:S01]  /*2390*/  SHF.R.S32.HI R63, RZ, 0x1f, R87 ;  /* 0x0000001fff3f7819 */ /* 0x010fe20000011457 */
[----:B------:R-:W-:Y:S06]  /*23a0*/  @!P6 BAR.SYNC.DEFER_BLOCKING 0x9, 0x100 ;  /* 0x024400000000eb1d */ /* 0x000fec0000010000 */
.L_x_596:
[----:B0-----:R-:W0:Y:S01]  /*23b0*/  LDC R97, c[0x0][0x430] ;  /* 0x00010c00ff617b82 */ /* 0x001e220000000800 */
[----:B------:R-:W-:Y:S02]  /*23c0*/  VIADD R28, R28, 0xffffffff ;  /* 0xffffffff1c1c7836 */ /* 0x000fe40000000000 */
[----:B------:R-:W-:Y:S02]  /*23d0*/  IMAD.MOV.U32 R100, RZ, RZ, RZ ;  /* 0x000000ffff647224 */ /* 0x000fe400078e00ff */
[----:B------:R-:W-:-:S03]  /*23e0*/  IMAD R6, R28, 0xa0, R74 ;  /* 0x000000a01c067824 */ /* 0x000fc600078e024a */
[----:B--2---:R-:W1:Y:S01]  /*23f0*/  LDC R105, c[0x0][0x3f4] ;  /* 0x0000fd00ff697b82 */ /* 0x004e620000000800 */
[----:B------:R-:W-:-:S05]  /*2400*/  IMAD.IADD R13, R86, 0x1, R6 ;  /* 0x00000001560d7824 */ /* 0x000fca00078e0206 */
[----:B------:R-:W-:Y:S02]  /*2410*/  MOV R8, R13 ;  /* 0x0000000d00087202 */ /* 0x000fe40000000f00 */
[----:B0-----:R-:W-:-:S13]  /*2420*/  ISETP.NE.AND P2, PT, R97, 0x1, PT ;  /* 0x000000016100780c */ /* 0x001fda0003f45270 */
[----:B------:R-:W0:Y:S08]  /*2430*/  @P2 LDC R4, c[0x0][0x434] ;  /* 0x00010d00ff042b82 */ /* 0x000e300000000800 */
[----:B------:R-:W2:Y:S01]  /*2440*/  @P2 LDC R5, c[0x0][0x438] ;  /* 0x00010e00ff052b82 */ /* 0x000ea20000000800 */
[----:B0-----:R-:W-:-:S05]  /*2450*/  @P2 IMAD.HI.U32 R4, R13, R4, RZ ;  /* 0x000000040d042227 */ /* 0x001fca00078e00ff */
[----:B--2---:R-:W-:Y:S02]  /*2460*/  @P2 SHF.R.U32.HI R8, RZ, R5, R4 ;  /* 0x00000005ff082219 */ /* 0x004fe40000011604 */
[----:B------:R-:W-:-:S04]  /*2470*/  ISETP.GE.AND P2, PT, R6, R27, PT ;  /* 0x0000001b0600720c */ /* 0x000fc80003f46270 */
[----:B------:R-:W-:-:S13]  /*2480*/  ISETP.GT.OR P2, PT, R74, 0x9f, P2 ;  /* 0x0000009f4a00780c */ /* 0x000fda0001744670 */
[----:B------:R-:W0:Y:S01]  /*2490*/  @!P2 LDC.64 R6, c[0x0][0x428] ;  /* 0x00010a00ff06ab82 */ /* 0x000e220000000a00 */
[----:B------:R-:W-:-:S07]  /*24a0*/  @!P2 SHF.R.S32.HI R9, RZ, 0x1f, R8 ;  /* 0x0000001fff09a819 */ /* 0x000fce0000011408 */
[----:B------:R-:W2:Y:S01]  /*24b0*/  @!P2 LDC.64 R4, c[0x0][0x418] ;  /* 0x00010600ff04ab82 */ /* 0x000ea20000000a00 */
[----:B0-----:R-:W-:-:S04]  /*24c0*/  @!P2 IMAD R10, R63, R6, RZ ;  /* 0x000000063f0aa224 */ /* 0x001fc800078e02ff */
[C---:B------:R-:W-:Y:S02]  /*24d0*/  @!P2 IMAD R11, R87.reuse, R7, R10 ;  /* 0x00000007570ba224 */ /* 0x040fe400078e020a */
[----:B------:R-:W-:-:S04]  /*24e0*/  @!P2 IMAD.WIDE.U32 R6, R87, R6, R8 ;  /* 0x000000065706a225 */ /* 0x000fc800078e0008 */
[----:B------:R-:W-:Y:S01]  /*24f0*/  @!P2 IMAD.IADD R7, R7, 0x1, R11 ;  /* 0x000000010707a824 */ /* 0x000fe200078e020b */
[----:B--2---:R-:W-:-:S04]  /*2500*/  @!P2 LEA R4, P3, R6, R4, 0x2 ;  /* 0x000000040604a211 */ /* 0x004fc800078610ff */
[----:B------:R-:W-:Y:S02]  /*2510*/  @!P2 LEA.HI.X R5, R6, R5, R7, 0x2, P3 ;  /* 0x000000050605a211 */ /* 0x000fe400018f1407 */
[----:B------:R-:W-:-:S03]  /*2520*/  LOP3.LUT P4, RZ, R200, 0x4, RZ, 0xc0, !PT ;  /* 0x00000004c8ff7812 */ /* 0x000fc6000788c0ff */
[----:B------:R0:W5:Y:S01]  /*2530*/  @!P2 LDG.E R100, desc[UR36][R4.64] ;  /* 0x000000240464a981 */ /* 0x000162000c1e1900 */
[----:B------:R-:W-:Y:S01]  /*2540*/  ISETP.GT.AND P2, PT, R28, R60, PT ;  /* 0x0000003c1c00720c */ /* 0x000fe20003f44270 */
[----:B------:R-:W-:Y:S01]  /*2550*/  IMAD R7, R188, 0x5000, R70 ;  /* 0x00005000bc077824 */ /* 0x000fe200078e0246 */
[----:B------:R-:W-:Y:S05]  /*2560*/  YIELD ;  /* 0x0000000000007946 */ /* 0x000fea0003800000 */
[----:B------:R-:W-:Y:S01]  /*2570*/  P2R R90, PR, RZ, 0x4 ;  /* 0x00000004ff5a7803 */ /* 0x000fe20000000000 */
[----:B------:R-:W-:Y:S01]  /*2580*/  VIADD R91, R7, 0x40 ;  /* 0x00000040075b7836 */ /* 0x000fe20000000000 */
[----:B-1----:R-:W-:Y:S01]  /*2590*/  ISETP.GE.AND P2, PT, R105, 0x1, PT ;  /* 0x000000016900780c */ /* 0x002fe20003f46270 */
[----:B------:R-:W-:Y:S01]  /*25a0*/  IMAD.MOV R6, RZ, RZ, -R8 ;  /* 0x000000ffff067224 */ /* 0x000fe200078e0a08 */
[----:B------:R-:W-:Y:S01]  /*25b0*/  @P4 IADD3 R91, R7, -0x40, RZ ;  /* 0xffffffc0075b4810 */ /* 0x000fe20007ffe0ff */
[----:B------:R-:W-:Y:S01]  /*25c0*/  BSSY B0, `(.L_x_522) ;  /* 0x00006c6000007945 */ /* 0x000fe20003800000 */
[----:B------:R-:W-:-:S02]  /*25d0*/  IMAD.IADD R92, R18, 0x1, R7 ;  /* 0x00000001125c7824 */ /* 0x000fc400078e0207 */
[----:B------:R-:W-:Y:S02]  /*25e0*/  IMAD R97, R97, R6, R13 ;  /* 0x0000000661617224 */ /* 0x000fe400078e020d */
[----:B------:R-:W-:-:S05]  /*25f0*/  IMAD.IADD R91, R18, 0x1, R91 ;  /* 0x00000001125b7824 */ /* 0x000fca00078e025b */
[----:B0--3--:R-:W-:Y:S05]  /*2600*/  @!P2 BRA `(.L_x_523) ;  /* 0x0000006400aca947 */ /* 0x009fea0003800000 */
[----:B------:R-:W-:Y:S01]  /*2610*/  SHF.R.S32.HI R96, RZ, 0x1f, R97 ;  /* 0x0000001fff607819 */ /* 0x000fe20000011461 */
[----:B------:R-:W-:Y:S01]  /*2620*/  ULDC.64 UR4, c[0x0][0x300] ;  /* 0x0000c00000047ab9 */ /* 0x000fe20000000a00 */
[----:B-----5:R-:W-:Y:S01]  /*2630*/  SHF.R.S32.HI R95, RZ, 0x1f, R100 ;  /* 0x0000001fff5f7819 */ /* 0x020fe20000011464 */
[----:B------:R-:W-:Y:S01]  /*2640*/  IMAD.WIDE.U32 R4, R97, UR4, RZ ;  /* 0x0000000461047c25 */ /* 0x000fe2000f8e00ff */
[----:B------:R-:W-:-:S03]  /*2650*/  ULDC.64 UR6, c[0x0][0x2e8] ;  /* 0x0000ba0000067ab9 */ /* 0x000fc60000000a00 */
[----:B------:R-:W-:Y:S02]  /*2660*/  IMAD R6, R96, UR4, RZ ;  /* 0x0000000460067c24 */ /* 0x000fe4000f8e02ff */
[----:B------:R-:W-:Y:S02]  /*2670*/  IMAD R94, R28, -0xa0, R27 ;  /* 0xffffff601c5e7824 */ /* 0x000fe400078e021b */
[----:B------:R-:W-:Y:S01]  /*2680*/  IMAD R7, R97, UR5, R6 ;  /* 0x0000000561077c24 */ /* 0x000fe2000f8e0206 */
[----:B------:R-:W-:Y:S01]  /*2690*/  ULDC.64 UR4, c[0x0][0x310] ;  /* 0x0000c40000047ab9 */ /* 0x000fe20000000a00 */
[----:B------:R-:W-:Y:S01]  /*26a0*/  IMAD R6, R71, R28, RZ ;  /* 0x0000001c47067224 */ /* 0x000fe200078e02ff */
[----:B------:R-:W-:Y:S01]  /*26b0*/  VIMNMX R94, R94, 0xa0, PT ;  /* 0x000000a05e5e7848 */ /* 0x000fe20003fe0100 */
[----:B------:R-:W-:Y:S02]  /*26c0*/  IMAD R9, R95, UR4, RZ ;  /* 0x000000045f097c24 */ /* 0x000fe4000f8e02ff */
[----:B------:R-:W-:-:S02]  /*26d0*/  IMAD.IADD R5, R5, 0x1, R7 ;  /* 0x0000000105057824 */ /* 0x000fc400078e0207 */
[C---:B------:R-:W-:Y:S02]  /*26e0*/  IMAD R9, R100.reuse, UR5, R9 ;  /* 0x0000000564097c24 */ /* 0x040fe4000f8e0209 */
[----:B------:R-:W-:Y:S01]  /*26f0*/  IMAD.WIDE.U32 R4, R100, UR4, R4 ;  /* 0x0000000464047c25 */ /* 0x000fe2000f8e0004 */
[----:B------:R-:W-:-:S03]  /*2700*/  ULDC.64 UR4, c[0x0][0x308] ;  /* 0x0000c20000047ab9 */ /* 0x000fc60000000a00 */
[----:B------:R-:W-:Y:S02]  /*2710*/  IMAD.IADD R5, R5, 0x1, R9 ;  /* 0x0000000105057824 */ /* 0x000fe400078e0209 */
[----:B------:R-:W-:Y:S01]  /*2720*/  IMAD.WIDE.U32 R4, R191, UR4, R4 ;  /* 0x00000004bf047c25 */ /* 0x000fe2000f8e0004 */
[----:B------:R-:W-:-:S03]  /*2730*/  ULDC.U8 UR4, c[0x0][0x410] ;  /* 0x0001040000047ab9 */ /* 0x000fc60000000000 */
[----:B------:R-:W-:Y:S01]  /*2740*/  IMAD R104, R191, UR5, R5 ;  /* 0x00000005bf687c24 */ /* 0x000fe2000f8e0205 */
[----:B------:R-:W-:Y:S01]  /*2750*/  IADD3 R103, P2, R4, UR6, RZ ;  /* 0x0000000604677c10 */ /* 0x000fe2000ff5e0ff */
[----:B------:R-:W-:Y:S01]  /*2760*/  IMAD R4, R72, R28, RZ ;  /* 0x0000001c48047224 */ /* 0x000fe200078e02ff */
[----:B------:R-:W-:Y:S02]  /*2770*/  SHF.R.S32.HI R5, RZ, 0x1f, R28 ;  /* 0x0000001fff057819 */ /* 0x000fe4000001141c */
[----:B------:R-:W-:Y:S02]  /*2780*/  IADD3.X R104, R104, UR7, RZ, P2, !PT ;  /* 0x0000000768687c10 */ /* 0x000fe400097fe4ff */
[----:B------:R-:W-:Y:S01]  /*2790*/  ISETP.NE.AND P2, PT, RZ, UR4, PT ;  /* 0x00000004ff007c0c */ /* 0x000fe2000bf45270 */
[C---:B------:R-:W-:Y:S02]  /*27a0*/  IMAD R9, R5.reuse, R52, R4 ;  /* 0x0000003405097224 */ /* 0x040fe400078e0204 */
[----:B------:R-:W-:-:S02]  /*27b0*/  IMAD R11, R5, R58, R6 ;  /* 0x0000003a050b7224 */ /* 0x000fc400078e0206 */
[----:B------:R-:W-:-:S04]  /*27c0*/  IMAD.WIDE.U32 R4, R52, R28, RZ ;  /* 0x0000001c34047225 */ /* 0x000fc800078e00ff */
[----:B------:R-:W-:Y:S01]  /*27d0*/  IMAD.WIDE.U32 R6, R58, R28, RZ ;  /* 0x0000001c3a067225 */ /* 0x000fe200078e00ff */
[----:B------:R-:W-:-:S03]  /*27e0*/  IADD3 R88, R5, R9, RZ ;  /* 0x0000000905587210 */ /* 0x000fc60007ffe0ff */
[----:B------:R-:W-:Y:S01]  /*27f0*/  IMAD.IADD R106, R7, 0x1, R11 ;  /* 0x00000001076a7824 */ /* 0x000fe200078e020b */
[----:B------:R-:W-:Y:S06]  /*2800*/  @!P2 BRA `(.L_x_524) ;  /* 0x000000300094a947 */ /* 0x000fec0003800000 */
[----:B------:R-:W-:Y:S01]  /*2810*/  ISETP.GE.AND P2, PT, R190, R94, PT ;  /* 0x0000005ebe00720c */ /* 0x000fe20003f46270 */
[----:B------:R-:W-:Y:S01]  /*2820*/  BSSY B1, `(.L_x_525) ;  /* 0x000001e000017945 */ /* 0x000fe20003800000 */
        /* <DEDUP_REMOVED lines=11> */
[----:B------:R-:W-:Y:S01]  /*28e0*/  CS2R R36, SRZ ;  /* 0x0000000000247805 */ /* 0x000fe2000001ff00 */
[----:B------:R-:W-:Y:S06]  /*28f0*/  @P2 BRA `(.L_x_526) ;  /* 0x0000000000402947 */ /* 0x000fec0003800000 */
[----:B------:R-:W-:Y:S01]  /*2900*/  ULDC.64 UR4, c[0x0][0x3e8] ;  /* 0x0000fa0000047ab9 */ /* 0x000fe20000000a00 */
[----:B------:R-:W-:Y:S02]  /*2910*/  CS2R R50, SRZ ;  /* 0x0000000000327805 */ /* 0x000fe4000001ff00 */
[----:B------:R-:W-:Y:S02]  /*2920*/  IADD3 R10, P3, P4, R20, UR4, R4 ;  /* 0x00000004140a7c10 */ /* 0x000fe4000fc7e004 */
[----:B------:R-:W-:Y:S02]  /*2930*/  CS2R R98, SRZ ;  /* 0x0000000000627805 */ /* 0x000fe4000001ff00 */
[----:B------:R-:W-:Y:S01]  /*2940*/  IADD3.X R11, R69, UR5, R88, P3, P4 ;  /* 0x00000005450b7c10 */ /* 0x000fe20009fe8458 */
[----:B------:R-:W-:Y:S02]  /*2950*/  ULDC.64 UR4, c[0x0][0x400] ;  /* 0x0001000000047ab9 */ /* 0x000fe40000000a00 */
[----:B------:R-:W-:-:S04]  /*2960*/  IADD3 R12, P3, P4, R54, UR4, R6 ;  /* 0x00000004360c7c10 */ /* 0x000fc8000fc7e006 */
[----:B------:R-:W-:Y:S02]  /*2970*/  IADD3.X R13, R67, UR5, R106, P3, P4 ;  /* 0x00000005430d7c10 */ /* 0x000fe40009fe846a */
[----:B------:R-:W-:Y:S02]  /*2980*/  ISETP.GE.AND P3, PT, R22, R105, PT ;  /* 0x000000691600720c */ /* 0x000fe40003f66270 */
[----:B------:R-:W-:Y:S02]  /*2990*/  CS2R R46, SRZ ;  /* 0x00000000002e7805 */ /* 0x000fe4000001ff00 */
[----:B------:R-:W-:-:S09]  /*29a0*/  CS2R R48, SRZ ;  /* 0x0000000000307805 */ /* 0x000fd2000001ff00 */
[----:B------:R0:W5:Y:S04]  /*29b0*/  @!P3 LDG.E.64 R50, desc[UR36][R10.64] ;  /* 0x000000240a32b981 */ /* 0x000168000c1e1b00 */
[----:B------:R0:W5:Y:S01]  /*29c0*/  @!P3 LDG.E.64 R98, desc[UR36][R12.64] ;  /* 0x000000240c62b981 */ /* 0x000162000c1e1b00 */
[----:B------:R-:W-:-:S13]  /*29d0*/  ISETP.GE.AND P3, PT, R192, R105, PT ;  /* 0x00000069c000720c */ /* 0x000fda0003f66270 */
[----:B------:R0:W5:Y:S04]  /*29e0*/  @!P3 LDG.E.64 R46, desc[UR36][R10.64+0x20] ;  /* 0x000020240a2eb981 */ /* 0x000168000c1e1b00 */
[----:B------:R0:W5:Y:S02]  /*29f0*/  @!P3 LDG.E.64 R48, desc[UR36][R12.64+0x20] ;  /* 0x000020240c30b981 */ /* 0x000164000c1e1b00 */
.L_x_526:
[----:B------:R-:W-:Y:S05]  /*2a00*/  BSYNC B1 ;  /* 0x0000000000017941 */ /* 0x000fea0003800000 */
.L_x_525:
[----:B0-----:R-:W-:Y:S01]  /*2a10*/  VIADD R10, R190, 0x40 ;  /* 0x00000040be0a7836 */ /* 0x001fe20000000000 */
[----:B------:R-:W-:Y:S01]  /*2a20*/  BSSY B1, `(.L_x_527) ;  /* 0x0000019000017945 */ /* 0x000fe20003800000 */
[----:B-----5:R-:W-:Y:S02]  /*2a30*/  IMAD.MOV.U32 R113, RZ, RZ, R46 ;  /* 0x000000ffff717224 */ /* 0x020fe400078e002e */
[----:B------:R-:W-:Y:S01]  /*2a40*/  IMAD.MOV.U32 R117, RZ, RZ, R50 ;  /* 0x000000ffff757224 */ /* 0x000fe200078e0032 */
[----:B------:R-:W-:-:S13]  /*2a50*/  ISETP.GE.AND P3, PT, R10, R94, PT ;  /* 0x0000005e0a00720c */ /* 0x000fda0003f66270 */
[----:B------:R-:W-:Y:S05]  /*2a60*/  @P3 BRA `(.L_x_528) ;  /* 0x0000000000503947 */ /* 0x000fea0003800000 */
[----:B------:R-:W-:Y:S01]  /*2a70*/  IADD3 R10, P4, P5, R20, R4, R83 ;  /* 0x00000004140a7210 */ /* 0x000fe20007d9e053 */
[----:B------:R-:W-:Y:S01]  /*2a80*/  ULDC.64 UR4, c[0x0][0x3e8] ;  /* 0x0000fa0000047ab9 */ /* 0x000fe20000000a00 */
[----:B------:R-:W-:Y:S02]  /*2a90*/  CS2R R42, SRZ ;  /* 0x00000000002a7805 */ /* 0x000fe4000001ff00 */
[----:B------:R-:W-:Y:S02]  /*2aa0*/  CS2R R44, SRZ ;  /* 0x00000000002c7805 */ /* 0x000fe4000001ff00 */
[----:B------:R-:W-:Y:S02]  /*2ab0*/  IADD3.X R11, R69, R88, R85, P4, P5 ;  /* 0x00000058450b7210 */ /* 0x000fe400027ea455 */
[----:B------:R-:W-:-:S04]  /*2ac0*/  IADD3 R12, P4, P5, R54, R6, R78 ;  /* 0x00000006360c7210 */ /* 0x000fc80007d9e04e */
[----:B------:R-:W-:Y:S02]  /*2ad0*/  IADD3.X R13, R67, R106, R80, P4, P5 ;  /* 0x0000006a430d7210 */ /* 0x000fe400027ea450 */
[----:B------:R-:W-:-:S04]  /*2ae0*/  IADD3 R10, P4, R10, UR4, RZ ;  /* 0x000000040a0a7c10 */ /* 0x000fc8000ff9e0ff */
[----:B------:R-:W-:Y:S01]  /*2af0*/  IADD3.X R11, R11, UR5, RZ, P4, !PT ;  /* 0x000000050b0b7c10 */ /* 0x000fe2000a7fe4ff */
[----:B------:R-:W-:Y:S02]  /*2b00*/  ULDC.64 UR4, c[0x0][0x400] ;  /* 0x0001000000047ab9 */ /* 0x000fe40000000a00 */
[----:B------:R-:W-:-:S04]  /*2b10*/  IADD3 R12, P4, R12, UR4, RZ ;  /* 0x000000040c0c7c10 */ /* 0x000fc8000ff9e0ff */
[----:B------:R-:W-:Y:S02]  /*2b20*/  IADD3.X R13, R13, UR5, RZ, P4, !PT ;  /* 0x000000050d0d7c10 */ /* 0x000fe4000a7fe4ff */
        /* <DEDUP_REMOVED lines=8> */
.L_x_528:
[----:B------:R-:W-:Y:S05]  /*2bb0*/  BSYNC B1 ;  /* 0x0000000000017941 */ /* 0x000fea0003800000 */
.L_x_527:
[----:B0-----:R-:W-:Y:S01]  /*2bc0*/  IADD3 R10, R190, 0x80, RZ ;  /* 0x00000080be0a7810 */ /* 0x001fe20007ffe0ff */
[----:B------:R-:W-:Y:S03]  /*2bd0*/  BSSY B1, `(.L_x_529) ;  /* 0x0000015000017945 */ /* 0x000fe60003800000 */
[----:B------:R-:W-:-:S13]  /*2be0*/  ISETP.GE.AND P4, PT, R10, R94, PT ;  /* 0x0000005e0a00720c */ /* 0x000fda0003f86270 */
[----:B------:R-:W-:Y:S05]  /*2bf0*/  @P4 BRA `(.L_x_530) ;  /* 0x0000000000484947 */ /* 0x000fea0003800000 */
[----:B------:R-:W-:Y:S01]  /*2c00*/  IADD3 R4, P5, P6, R20, R82, R4 ;  /* 0x0000005214047210 */ /* 0x000fe20007ebe004 */
[----:B------:R-:W-:-:S03]  /*2c10*/  ULDC.64 UR4, c[0x0][0x3e8] ;  /* 0x0000fa0000047ab9 */ /* 0x000fc60000000a00 */
        /* <DEDUP_REMOVED lines=16> */
.L_x_530:
[----:B------:R-:W-:Y:S05]  /*2d20*/  BSYNC B1 ;  /* 0x0000000000017941 */ /* 0x000fea0003800000 */
.L_x_529:
[----:B------:R-:W-:Y:S01]  /*2d30*/  UISETP.NE.AND UP0, UPT, UR60, 0x3, UPT ;  /* 0x000000033c00788c */ /* 0x000fe2000bf05270 */
[----:B------:R-:W-:Y:S01]  /*2d40*/  IMAD.MOV.U32 R116, RZ, RZ, R48 ;  /* 0x000000ffff747224 */ /* 0x000fe200078e0030 */
[----:B-----5:R-:W-:Y:S01]  /*2d50*/  MOV R112, R40 ;  /* 0x0000002800707202 */ /* 0x020fe20000000f00 */
[----:B------:R-:W-:Y:S01]  /*2d60*/  IMAD.MOV.U32 R123, RZ, RZ, R98 ;  /* 0x000000ffff7b7224 */ /* 0x000fe200078e0062 */
[----:B------:R-:W-:Y:S01]  /*2d70*/  MOV R110, R36 ;  /* 0x00000024006e7202 */ /* 0x000fe20000000f00 */
[----:B------:R-:W-:Y:S01]  /*2d80*/  IMAD.MOV.U32 R111, RZ, RZ, R38 ;  /* 0x000000ffff6f7224 */ /* 0x000fe200078e0026 */
[----:B------:R-:W-:Y:S01]  /*2d90*/  PLOP3.LUT P5, PT, PT, PT, UP0, 0x80, 0x0 ;  /* 0x000000000000781c */ /* 0x000fe20003faf008 */
[----:B------:R-:W-:Y:S02]  /*2da0*/  IMAD.MOV.U32 R114, RZ, RZ, R42 ;  /* 0x000000ffff727224 */ /* 0x000fe400078e002a */
[----:B------:R-:W-:Y:S02]  /*2db0*/  IMAD.MOV.U32 R115, RZ, RZ, R44 ;  /* 0x000000ffff737224 */ /* 0x000fe400078e002c */
[----:B------:R-:W-:-:S02]  /*2dc0*/  IMAD.MOV.U32 R107, RZ, RZ, R8 ;  /* 0x000000ffff6b7224 */ /* 0x000fc400078e0008 */
[----:B------:R-:W-:Y:S02]  /*2dd0*/  IMAD.MOV.U32 R109, RZ, RZ, R34 ;  /* 0x000000ffff6d7224 */ /* 0x000fe400078e0022 */
[----:B------:R-:W-:-:S04]  /*2de0*/  IMAD.MOV.U32 R108, RZ, RZ, R32 ;  /* 0x000000ffff6c7224 */ /* 0x000fc800078e0020 */
[----:B------:R-:W-:Y:S05]  /*2df0*/  @!P5 BRA `(.L_x_531) ;  /* 0x000000000004d947 */ /* 0x000fea0003800000 */
[----:B------:R-:W-:Y:S01]  /*2e00*/  BPT.TRAP 0x1 ;  /* 0x000000040000795c */ /* 0x000fe20000300000 */
.L_x_531:
[----:B------:R-:W-:Y:S01]  /*2e10*/  IMAD R88, R188, 0x8, R18 ;  /* 0x00000008bc587824 */ /* 0x000fe200078e0212 */
[----:B------:R-:W-:Y:S01]  /*2e20*/  SHF.L.U32 R93, R193, 0x1f, RZ ;  /* 0x0000001fc15d7819 */ /* 0x000fe200000006ff */
[----:B------:R-:W-:Y:S03]  /*2e30*/  BSSY B1, `(.L_x_532) ;  /* 0x0000003000017945 */ /* 0x000fe60003800000 */
[----:B------:R-:W1:Y:S02]  /*2e40*/  SYNCS.PHASECHK.TRANS64.TRYWAIT P6, [R88+URZ+0x22890], R93 ;  /* 0x0228905d580075a7 */ /* 0x000e6400080c017f */
[----:B-1----:R-:W-:Y:S05]  /*2e50*/  @!P6 BRA `(.L_x_533) ;  /* 0x000001f80064e947 */ /* 0x002fea0003800000 */
.L_x_821:
[----:B------:R-:W-:Y:S05]  /*2e60*/  BSYNC B1 ;  /* 0x0000000000017941 */ /* 0x000fea0003800000 */
.L_x_532:
[----:B------:R-:W-:-:S03]  /*2e70*/  UMOV UR4, 0xffffffff ;  /* 0xffffffff00047882 */ /* 0x000fc60000000000 */
[----:B------:R-:W-:Y:S05]  /*2e80*/  BRA.DIV UR4, `(.L_x_534) ;  /* 0x000001fa046c7947 */ /* 0x000fea000b800000 */
[----:B------:R2:W3:Y:S04]  /*2e90*/  SHFL.IDX PT, R106, R104, RZ, 0x1c1f ;  /* 0x001c1fff686a7589 */ /* 0x0004e800000e0000 */
[----:B------:R2:W4:Y:S02]  /*2ea0*/  SHFL.IDX PT, R14, R103, RZ, 0x1c1f ;  /* 0x001c1fff670e7589 */ /* 0x00052400000e0000 */
.L_x_825:
[----:B------:R-:W-:Y:S04]  /*2eb0*/  BSSY B1, `(.L_x_535) ;  /* 0x00000e5000017945 */ /* 0x000fe80003800000 */
[----:B------:R-:W-:Y:S05]  /*2ec0*/  @P2 BRA `(.L_x_536) ;  /* 0x0000000c008c2947 */ /* 0x000fea0003800000 */
[----:B------:R-:W-:Y:S04]  /*2ed0*/  BSSY B2, `(.L_x_537) ;  /* 0x0000071000027945 */ /* 0x000fe80003800000 */
[----:B------:R-:W-:Y:S05]  /*2ee0*/  @P1 BRA `(.L_x_538) ;  /* 0x0000000400bc1947 */ /* 0x000fea0003800000 */
[----:B0-----:R0:W0:Y:S01]  /*2ef0*/  LDS.128 R4, [R92+0x18400] ;  /* 0x018400005c047984 */ /* 0x0010220000000c00 */
[----:B----4-:R-:W-:Y:S01]  /*2f00*/  IADD3 R10, P2, R16, R14, RZ ;  /* 0x0000000e100a7210 */ /* 0x010fe20007f5e0ff */
[----:B------:R-:W-:Y:S04]  /*2f10*/  BSSY B3, `(.L_x_539) ;  /* 0x000006b000037945 */ /* 0x000fe80003800000 */
[----:B---3--:R-:W-:Y:S01]  /*2f20*/  IMAD.X R11, R106, 0x1, R17, P2 ;  /* 0x000000016a0b7824 */ /* 0x008fe200010e0611 */
[----:B------:R-:W-:-:S13]  /*2f30*/  ISETP.GE.AND P2, PT, R22, R105, PT ;  /* 0x000000691600720c */ /* 0x000fda0003f46270 */
[----:B------:R-:W-:Y:S05]  /*2f40*/  @P2 BRA `(.L_x_540) ;  /* 0x00000004009c2947 */ /* 0x000fea0003800000 */
[----:B------:R-:W-:Y:S02]  /*2f50*/  SHF.R.U32.HI R12, RZ, 0x8, R51 ;  /* 0x00000008ff0c7819 */ /* 0x000fe40000011633 */
[----:B------:R-:W-:Y:S02]  /*2f60*/  SHF.R.U32.HI R50, RZ, 0x8, R99 ;  /* 0x00000008ff327819 */ /* 0x000fe40000011663 */
[----:B------:R-:W-:Y:S01]  /*2f70*/  SHF.R.U32.HI R119, RZ, 0x10, R51 ;  /* 0x00000010ff777819 */ /* 0x000fe20000011633 */
[----:B------:R-:W-:Y:S01]  /*2f80*/  IMAD.SHL.U32 R12, R12, 0x100, RZ ;  /* 0x000001000c0c7824 */ /* 0x000fe200078e00ff */
[----:B------:R-:W-:Y:S01]  /*2f90*/  LOP3.LUT R15, R51, 0xff0000ff, RZ, 0xc0, !PT ;  /* 0xff0000ff330f7812 */ /* 0x000fe200078ec0ff */
[----:B------:R-:W-:Y:S01]  /*2fa0*/  IMAD.SHL.U32 R50, R50, 0x100, RZ ;  /* 0x0000010032327824 */ /* 0x000fe200078e00ff */
[----:B------:R-:W-:Y:S02]  /*2fb0*/  SHF.R.U32.HI R118, RZ, 0x10, R99 ;  /* 0x00000010ff767819 */ /* 0x000fe40000011663 */
[----:B------:R-:W-:-:S02]  /*2fc0*/  LOP3.LUT R51, R99, 0xff0000ff, RZ, 0xc0, !PT ;  /* 0xff0000ff63337812 */ /* 0x000fc400078ec0ff */
[----:B------:R-:W-:Y:S01]  /*2fd0*/  LOP3.LUT R15, R15, 0xff00, R12, 0xf8, !PT ;  /* 0x0000ff000f0f7812 */ /* 0x000fe200078ef80c */
[----:B------:R-:W-:Y:S01]  /*2fe0*/  IMAD.U32 R12, R119, 0x10000, RZ ;  /* 0x00010000770c7824 */ /* 0x000fe200078e00ff */
[----:B------:R-:W-:Y:S01]  /*2ff0*/  LOP3.LUT R98, R51, 0xff00, R50, 0xf8, !PT ;  /* 0x0000ff0033627812 */ /* 0x000fe200078ef832 */
[----:B------:R-:W-:Y:S01]  /*3000*/  IMAD.U32 R51, R118, 0x10000, RZ ;  /* 0x0001000076337824 */ /* 0x000fe200078e00ff */
[----:B0-----:R-:W-:Y:S02]  /*3010*/  MOV R13, R4 ;  /* 0x00000004000d7202 */ /* 0x001fe40000000f00 */
[----:B------:R-:W-:Y:S02]  /*3020*/  F2FP.F16.E4M3.UNPACK_B R4, R5 ;  /* 0x00000005ff04723e */ /* 0x000fe400020006ff */
[----:B------:R-:W-:Y:S02]  /*3030*/  F2FP.F16.E4M3.UNPACK_B R50, R123.H1 ;  /* 0x0000007bff32723e */ /* 0x000fe400030006ff */
[----:B------:R-:W-:Y:S01]  /*3040*/  LOP3.LUT R12, R15, 0xff0000, R12, 0xf8, !PT ;  /* 0x00ff00000f0c7812 */ /* 0x000fe200078ef80c */
[----:B------:R-:W-:Y:S01]  /*3050*/  HADD2.F32 R15, -RZ, R4.H1_H1 ;  /* 0x30000004ff0f7230 */ /* 0x000fe20000004100 */
[----:B------:R-:W-:Y:S01]  /*3060*/  LOP3.LUT R120, R98, 0xff0000, R51, 0xf8, !PT ;  /* 0x00ff000062787812 */ /* 0x000fe200078ef833 */
[----:B------:R-:W-:Y:S01]  /*3070*/  HADD2.F32 R118, -RZ, R50.H0_H0 ;  /* 0x20000032ff767230 */ /* 0x000fe20000004100 */
[----:B------:R-:W-:Y:S01]  /*3080*/  F2FP.F16.E4M3.UNPACK_B R98, R117.H1 ;  /* 0x00000075ff62723e */ /* 0x000fe200030006ff */
[----:B------:R-:W-:Y:S01]  /*3090*/  HADD2.F32 R4, -RZ, R4.H0_H0 ;  /* 0x20000004ff047230 */ /* 0x000fe20000004100 */
[----:B------:R-:W-:Y:S01]  /*30a0*/  F2FP.F16.E4M3.UNPACK_B R5, R5.H1 ;  /* 0x00000005ff05723e */ /* 0x000fe200030006ff */
[----:B------:R-:W-:-:S02]  /*30b0*/  HADD2.F32 R119, -RZ, R50.H1_H1 ;  /* 0x30000032ff777230 */ /* 0x000fc40000004100 */
[CC--:B------:R-:W-:Y:S01]  /*30c0*/  FMUL.FTZ R121, R15.reuse, R118.reuse ;  /* 0x000000760f797220 */ /* 0x0c0fe20000410000 */
[--C-:B------:R-:W-:Y:S02]  /*30d0*/  HADD2.F32 R99, -RZ, R98.reuse.H0_H0 ;  /* 0x20000062ff637230 */ /* 0x100fe40000004100 */
[C---:B------:R-:W-:Y:S01]  /*30e0*/  FMUL.FTZ R122, R4.reuse, R118 ;  /* 0x00000076047a7220 */ /* 0x040fe20000410000 */
[--C-:B------:R-:W-:Y:S01]  /*30f0*/  HADD2.F32 R51, -RZ, R5.reuse.H1_H1 ;  /* 0x30000005ff337230 */ /* 0x100fe20000004100 */
[----:B------:R-:W-:Y:S01]  /*3100*/  F2FP.F16.E4M3.UNPACK_B R118, R123 ;  /* 0x0000007bff76723e */ /* 0x000fe200020006ff */
[----:B------:R-:W-:Y:S02]  /*3110*/  HADD2.F32 R50, -RZ, R5.H0_H0 ;  /* 0x20000005ff327230 */ /* 0x000fe40000004100 */
[-C--:B------:R-:W-:Y:S01]  /*3120*/  FFMA.FTZ R4, R4, R99.reuse, -R121 ;  /* 0x0000006304047223 */ /* 0x080fe20000010879 */
[----:B------:R-:W-:Y:S02]  /*3130*/  HADD2.F32 R98, -RZ, R98.H1_H1 ;  /* 0x30000062ff627230 */ /* 0x000fe40000004100 */
[----:B------:R-:W-:Y:S01]  /*3140*/  FFMA.FTZ R5, R15, R99, R122 ;  /* 0x000000630f057223 */ /* 0x000fe2000001007a */
[CC--:B------:R-:W-:Y:S01]  /*3150*/  FMUL.FTZ R121, R51.reuse, R119.reuse ;  /* 0x0000007733797220 */ /* 0x0c0fe20000410000 */
[C---:B------:R-:W-:Y:S01]  /*3160*/  FMUL.FTZ R124, R50.reuse, R119 ;  /* 0x00000077327c7220 */ /* 0x040fe20000410000 */
[-C--:B------:R-:W-:Y:S01]  /*3170*/  F2FP.F16.E4M3.UNPACK_B R15, R13.reuse.H1 ;  /* 0x0000000dff0f723e */ /* 0x080fe200030006ff */
[----:B------:R-:W-:Y:S01]  /*3180*/  HADD2.F32 R99, -RZ, R118.H1_H1 ;  /* 0x30000076ff637230 */ /* 0x000fe20000004100 */
[----:B------:R-:W-:Y:S01]  /*3190*/  F2FP.F16.E4M3.UNPACK_B R13, R13 ;  /* 0x0000000dff0d723e */ /* 0x000fe200020006ff */
[-C--:B------:R-:W-:Y:S01]  /*31a0*/  FFMA.FTZ R121, R50, R98.reuse, -R121 ;  /* 0x0000006232797223 */ /* 0x080fe20000010879 */
[----:B------:R-:W-:Y:S01]  /*31b0*/  FFMA.FTZ R126, R51, R98, R124 ;  /* 0x00000062337e7223 */ /* 0x000fe2000001007c */
[----:B------:R-:W-:Y:S01]  /*31c0*/  F2FP.F16.E4M3.UNPACK_B R117, R117 ;  /* 0x00000075ff75723e */ /* 0x000fe200020006ff */
[----:B------:R-:W-:-:S02]  /*31d0*/  HADD2.F32 R51, -RZ, R15.H0_H0 ;  /* 0x2000000fff337230 */ /* 0x000fc40000004100 */
[----:B------:R-:W-:Y:S01]  /*31e0*/  HADD2.F32 R98, -RZ, R15.H1_H1 ;  /* 0x3000000fff627230 */ /* 0x000fe20000004100 */
[----:B------:R-:W-:Y:S01]  /*31f0*/  F2FP.SATFINITE.E4M3.F32.PACK_AB_MERGE_C R127, R126, R121, RZ ;  /* 0x000000797e7f723e */ /* 0x000fe200048070ff */
[----:B------:R-:W-:Y:S02]  /*3200*/  HADD2.F32 R118, -RZ, R118.H0_H0 ;  /* 0x20000076ff767230 */ /* 0x000fe40000004100 */
[-C--:B------:R-:W-:Y:S01]  /*3210*/  FMUL.FTZ R119, R51, R99.reuse ;  /* 0x0000006333777220 */ /* 0x080fe20000410000 */
[--C-:B------:R-:W-:Y:S02]  /*3220*/  HADD2.F32 R15, -RZ, R13.reuse.H0_H0 ;  /* 0x2000000dff0f7230 */ /* 0x100fe40000004100 */
[----:B------:R-:W-:Y:S01]  /*3230*/  FMUL.FTZ R124, R98, R99 ;  /* 0x00000063627c7220 */ /* 0x000fe20000410000 */
[----:B------:R-:W-:Y:S01]  /*3240*/  HADD2.F32 R50, -RZ, R13.H1_H1 ;  /* 0x3000000dff327230 */ /* 0x000fe20000004100 */
[----:B------:R-:W-:Y:S01]  /*3250*/  F2FP.SATFINITE.E4M3.F32.PACK_AB_MERGE_C R5, R5, R4, R127 ;  /* 0x000000040505723e */ /* 0x000fe2000480707f */
[----:B------:R-:W-:-:S02]  /*3260*/  HADD2.F32 R13, -RZ, R117.H1_H1 ;  /* 0x30000075ff0d7230 */ /* 0x000fc40000004100 */
[-C--:B------:R-:W-:Y:S01]  /*3270*/  FMUL.FTZ R99, R15, R118.reuse ;  /* 0x000000760f637220 */ /* 0x080fe20000410000 */
[----:B------:R-:W-:Y:S02]  /*3280*/  HADD2.F32 R117, -RZ, R117.H0_H0 ;  /* 0x20000075ff757230 */ /* 0x000fe40000004100 */
[----:B------:R-:W-:Y:S01]  /*3290*/  FMUL.FTZ R122, R50, R118 ;  /* 0x00000076327a7220 */ /* 0x000fe20000410000 */
[-C--:B------:R-:W-:Y:S01]  /*32a0*/  FFMA.FTZ R51, R51, R13.reuse, -R124 ;  /* 0x0000000d33337223 */ /* 0x080fe2000001087c */
[----:B------:R-:W-:Y:S01]  /*32b0*/  FFMA.FTZ R98, R98, R13, R119 ;  /* 0x0000000d62627223 */ /* 0x000fe20000010077 */
[----:B------:R-:W-:Y:S01]  /*32c0*/  FFMA.FTZ R124, R50, R117, R99 ;  /* 0x00000075327c7223 */ /* 0x000fe20000010063 */
[----:B------:R-:W-:Y:S01]  /*32d0*/  F2FP.F16.E4M3.UNPACK_B R50, R7.H1 ;  /* 0x00000007ff32723e */ /* 0x000fe200030006ff */
[----:B------:R-:W-:Y:S01]  /*32e0*/  FFMA.FTZ R13, R15, R117, -R122 ;  /* 0x000000750f0d7223 */ /* 0x000fe2000001087a */
[----:B------:R-:W-:Y:S02]  /*32f0*/  F2FP.F16.E4M3.UNPACK_B R119, R120.H1 ;  /* 0x00000078ff77723e */ /* 0x000fe400030006ff */
[----:B------:R-:W-:Y:S01]  /*3300*/  F2FP.SATFINITE.E4M3.F32.PACK_AB_MERGE_C R126, R98, R51, RZ ;  /* 0x00000033627e723e */ /* 0x000fe200048070ff */
[--C-:B------:R-:W-:Y:S01]  /*3310*/  HADD2.F32 R98, -RZ, R50.reuse.H1_H1 ;  /* 0x30000032ff627230 */ /* 0x100fe20000004100 */
[----:B------:R-:W-:Y:S01]  /*3320*/  F2FP.F16.E4M3.UNPACK_B R117, R12.H1 ;  /* 0x0000000cff75723e */ /* 0x000fe200030006ff */
[----:B------:R-:W-:Y:S01]  /*3330*/  HADD2.F32 R122, -RZ, R119.H1_H1 ;  /* 0x30000077ff7a7230 */ /* 0x000fe20000004100 */
[----:B------:R-:W-:Y:S01]  /*3340*/  F2FP.F16.E4M3.UNPACK_B R15, R6.H1 ;  /* 0x00000006ff0f723e */ /* 0x000fe200030006ff */
[----:B------:R-:W-:Y:S01]  /*3350*/  HADD2.F32 R51, -RZ, R50.H0_H0 ;  /* 0x20000032ff337230 */ /* 0x000fe20000004100 */
[----:B------:R-:W-:Y:S01]  /*3360*/  F2FP.F16.E4M3.UNPACK_B R120, R120 ;  /* 0x00000078ff78723e */ /* 0x000fe200020006ff */
[----:B------:R-:W-:Y:S01]  /*3370*/  HADD2.F32 R118, -RZ, R117.H1_H1 ;  /* 0x30000075ff767230 */ /* 0x000fe20000004100 */
[----:B------:R-:W-:Y:S01]  /*3380*/  F2FP.F16.E4M3.UNPACK_B R99, R12 ;  /* 0x0000000cff63723e */ /* 0x000fe200020006ff */
[----:B------:R-:W-:-:S02]  /*3390*/  HADD2.F32 R50, -RZ, R15.H1_H1 ;  /* 0x3000000fff327230 */ /* 0x000fc40000004100 */
[-C--:B------:R-:W-:Y:S01]  /*33a0*/  FMUL.FTZ R12, R98, R122.reuse ;  /* 0x0000007a620c7220 */ /* 0x080fe20000410000 */
[----:B------:R-:W-:Y:S02]  /*33b0*/  HADD2.F32 R121, -RZ, R120.H1_H1 ;  /* 0x30000078ff797230 */ /* 0x000fe40000004100 */
[C---:B------:R-:W-:Y:S01]  /*33c0*/  FMUL.FTZ R123, R51.reuse, R122 ;  /* 0x0000007a337b7220 */ /* 0x040fe20000410000 */
[----:B------:R-:W-:Y:S02]  /*33d0*/  HADD2.F32 R15, -RZ, R15.H0_H0 ;  /* 0x2000000fff0f7230 */ /* 0x000fe40000004100 */
[----:B------:R-:W-:Y:S01]  /*33e0*/  FFMA.FTZ R125, R51, R118, -R12 ;  /* 0x00000076337d7223 */ /* 0x000fe2000001080c */
[----:B------:R-:W-:Y:S02]  /*33f0*/  HADD2.F32 R12, -RZ, R99.H1_H1 ;  /* 0x30000063ff0c7230 */ /* 0x000fe40000004100 */
[----:B------:R-:W-:Y:S01]  /*3400*/  FMUL.FTZ R122, R50, R121 ;  /* 0x00000079327a7220 */ /* 0x000fe20000410000 */
[----:B------:R-:W-:Y:S01]  /*3410*/  F2FP.F16.E4M3.UNPACK_B R7, R7 ;  /* 0x00000007ff07723e */ /* 0x000fe200020006ff */
[C---:B------:R-:W-:Y:S01]  /*3420*/  FMUL.FTZ R121, R15.reuse, R121 ;  /* 0x000000790f797220 */ /* 0x040fe20000410000 */
[----:B------:R-:W-:Y:S01]  /*3430*/  F2FP.F16.E4M3.UNPACK_B R6, R6 ;  /* 0x00000006ff06723e */ /* 0x000fe200020006ff */
[----:B------:R-:W-:Y:S01]  /*3440*/  FFMA.FTZ R122, R15, R12, -R122 ;  /* 0x0000000c0f7a7223 */ /* 0x000fe2000001087a */
[----:B------:R-:W-:-:S02]  /*3450*/  HADD2.F32 R119, -RZ, R119.H0_H0 ;  /* 0x20000077ff777230 */ /* 0x000fc40000004100 */
[----:B------:R-:W-:Y:S01]  /*3460*/  FFMA.FTZ R121, R50, R12, R121 ;  /* 0x0000000c32797223 */ /* 0x000fe20000010079 */
[--C-:B------:R-:W-:Y:S02]  /*3470*/  HADD2.F32 R12, -RZ, R7.reuse.H0_H0 ;  /* 0x20000007ff0c7230 */ /* 0x100fe40000004100 */
[----:B------:R-:W-:Y:S01]  /*3480*/  FFMA.FTZ R118, R98, R118, R123 ;  /* 0x0000007662767223 */ /* 0x000fe2000001007b */
[----:B------:R-:W-:Y:S01]  /*3490*/  HADD2.F32 R15, -RZ, R7.H1_H1 ;  /* 0x30000007ff0f7230 */ /* 0x000fe20000004100 */
[----:B------:R-:W-:Y:S01]  /*34a0*/  F2FP.SATFINITE.E4M3.F32.PACK_AB_MERGE_C R4, R124, R13, R126 ;  /* 0x0000000d7c04723e */ /* 0x000fe2000480707e */
[--C-:B------:R-:W-:Y:S02]  /*34b0*/  HADD2.F32 R7, -RZ, R6.reuse.H0_H0 ;  /* 0x20000006ff077230 */ /* 0x100fe40000004100 */
[-C--:B------:R-:W-:Y:S01]  /*34c0*/  FMUL.FTZ R98, R12, R119.reuse ;  /* 0x000000770c627220 */ /* 0x080fe20000410000 */
[----:B------:R-:W-:Y:S02]  /*34d0*/  HADD2.F32 R6, -RZ, R6.H1_H1 ;  /* 0x30000006ff067230 */ /* 0x000fe40000004100 */
[----:B------:R-:W-:Y:S01]  /*34e0*/  FMUL.FTZ R123, R15, R119 ;  /* 0x000000770f7b7220 */ /* 0x000fe20000410000 */
[----:B------:R-:W-:Y:S01]  /*34f0*/  HADD2.F32 R120, -RZ, R120.H0_H0 ;  /* 0x20000078ff787230 */ /* 0x000fe20000004100 */
[----:B------:R-:W-:Y:S01]  /*3500*/  F2FP.SATFINITE.E4M3.F32.PACK_AB_MERGE_C R121, R121, R122, RZ ;  /* 0x0000007a7979723e */ /* 0x000fe200048070ff */
[----:B------:R-:W-:Y:S01]  /*3510*/  HADD2.F32 R117, -RZ, R117.H0_H0 ;  /* 0x20000075ff757230 */ /* 0x000fe20000004100 */
[----:B------:R-:W-:Y:S01]  /*3520*/  F2FP.SATFINITE.E4M3.F32.PACK_AB_MERGE_C R118, R118, R125, RZ ;  /* 0x0000007d7676723e */ /* 0x000fe200048070ff */
[----:B------:R-:W-:-:S02]  /*3530*/  HADD2.F32 R99, -RZ, R99.H0_H0 ;  /* 0x20000063ff637230 */ /* 0x000fc40000004100 */
[-C--:B------:R-:W-:Y:S01]  /*3540*/  FMUL.FTZ R50, R6, R120.reuse ;  /* 0x0000007806327220 */ /* 0x080fe20000410000 */
[----:B------:R-:W-:Y:S01]  /*3550*/  FMUL.FTZ R51, R7, R120 ;  /* 0x0000007807337220 */ /* 0x000fe20000410000 */
[-C--:B------:R-:W-:Y:S01]  /*3560*/  FFMA.FTZ R123, R12, R117.reuse, -R123 ;  /* 0x000000750c7b7223 */ /* 0x080fe2000001087b */
[----:B------:R-:W-:Y:S01]  /*3570*/  FFMA.FTZ R98, R15, R117, R98 ;  /* 0x000000750f627223 */ /* 0x000fe20000010062 */
[-C--:B------:R-:W-:Y:S01]  /*3580*/  FFMA.FTZ R50, R7, R99.reuse, -R50 ;  /* 0x0000006307327223 */ /* 0x080fe20000010832 */
[----:B------:R-:W-:-:S03]  /*3590*/  FFMA.FTZ R51, R6, R99, R51 ;  /* 0x0000006306337223 */ /* 0x000fc60000010033 */
[----:B------:R-:W-:Y:S02]  /*35a0*/  F2FP.SATFINITE.E4M3.F32.PACK_AB_MERGE_C R7, R98, R123, R118 ;  /* 0x0000007b6207723e */ /* 0x000fe40004807076 */
[----:B------:R-:W-:-:S07]  /*35b0*/  F2FP.SATFINITE.E4M3.F32.PACK_AB_MERGE_C R6, R51, R50, R121 ;  /* 0x000000323306723e */ /* 0x000fce0004807079 */
.L_x_540:
[----:B------:R-:W-:Y:S05]  /*35c0*/  BSYNC B3 ;  /* 0x0000000000037941 */ /* 0x000fea0003800000 */
.L_x_539:
[----:B0-----:R0:W-:Y:S02]  /*35d0*/  ST.E.128 desc[UR36][R10.64], R4 ;  /* 0x000000040a007985 */ /* 0x0011e4000c101d24 */
.L_x_538:
[----:B------:R-:W-:Y:S05]  /*35e0*/  BSYNC B2 ;  /* 0x0000000000027941 */ /* 0x000fea0003800000 */
.L_x_537:
[----:B------:R-:W-:-:S13]  /*35f0*/  ISETP.NE.AND P2, PT, R89, RZ, PT ;  /* 0x000000ff5900720c */ /* 0x000fda0003f45270 */
[----:B------:R-:W-:Y:S05]  /*3600*/  @P2 BRA `(.L_x_536) ;  /* 0x0000000400bc2947 */ /* 0x000fea0003800000 */
[----:B0-----:R0:W0:Y:S01]  /*3610*/  LDS.128 R4, [R91+0x18400] ;  /* 0x018400005b047984 */ /* 0x0010220000000c00 */
[----:B----4-:R-:W-:Y:S01]  /*3620*/  IADD3 R10, P2, R19, R14, RZ ;  /* 0x0000000e130a7210 */ /* 0x010fe20007f5e0ff */
[----:B------:R-:W-:Y:S04]  /*3630*/  BSSY B2, `(.L_x_541) ;  /* 0x000006b000027945 */ /* 0x000fe80003800000 */
[----:B---3--:R-:W-:Y:S01]  /*3640*/  IMAD.X R11, R106, 0x1, R189, P2 ;  /* 0x000000016a0b7824 */ /* 0x008fe200010e06bd */
[----:B------:R-:W-:-:S13]  /*3650*/  ISETP.GE.AND P2, PT, R192, R105, PT ;  /* 0x00000069c000720c */ /* 0x000fda0003f46270 */
[----:B------:R-:W-:Y:S05]  /*3660*/  @P2 BRA `(.L_x_542) ;  /* 0x00000004009c2947 */ /* 0x000fea0003800000 */
[----:B------:R-:W-:Y:S01]  /*3670*/  SHF.R.U32.HI R14, RZ, 0x8, R47 ;  /* 0x00000008ff0e7819 */ /* 0x000fe2000001162f */
[----:B0-----:R-:W-:Y:S01]  /*3680*/  IMAD.MOV.U32 R12, RZ, RZ, R4 ;  /* 0x000000ffff0c7224 */ /* 0x001fe200078e0004 */
[----:B------:R-:W-:Y:S02]  /*3690*/  SHF.R.U32.HI R46, RZ, 0x8, R49 ;  /* 0x00000008ff2e7819 */ /* 0x000fe40000011631 */
[----:B------:R-:W-:Y:S01]  /*36a0*/  LOP3.LUT R13, R47, 0xff0000ff, RZ, 0xc0, !PT ;  /* 0xff0000ff2f0d7812 */ /* 0x000fe200078ec0ff */
[----:B------:R-:W-:Y:S01]  /*36b0*/  IMAD.SHL.U32 R14, R14, 0x100, RZ ;  /* 0x000001000e0e7824 */ /* 0x000fe200078e00ff */
[----:B------:R-:W-:Y:S02]  /*36c0*/  SHF.R.U32.HI R48, RZ, 0x10, R47 ;  /* 0x00000010ff307819 */ /* 0x000fe4000001162f */
[----:B------:R-:W-:Y:S02]  /*36d0*/  SHF.R.U32.HI R47, RZ, 0x10, R49 ;  /* 0x00000010ff2f7819 */ /* 0x000fe40000011631 */
[----:B------:R-:W-:-:S02]  /*36e0*/  LOP3.LUT R15, R49, 0xff0000ff, RZ, 0xc0, !PT ;  /* 0xff0000ff310f7812 */ /* 0x000fc400078ec0ff */
[----:B------:R-:W-:Y:S01]  /*36f0*/  SHF.L.U32 R46, R46, 0x8, RZ ;  /* 0x000000082e2e7819 */ /* 0x000fe200000006ff */
[----:B------:R-:W-:Y:S01]  /*3700*/  IMAD.U32 R47, R47, 0x10000, RZ ;  /* 0x000100002f2f7824 */ /* 0x000fe200078e00ff */
[----:B------:R-:W-:Y:S01]  /*3710*/  LOP3.LUT R13, R13, 0xff00, R14, 0xf8, !PT ;  /* 0x0000ff000d0d7812 */ /* 0x000fe200078ef80e */
[----:B------:R-:W-:Y:S01]  /*3720*/  IMAD.U32 R14, R48, 0x10000, RZ ;  /* 0x00010000300e7824 */ /* 0x000fe200078e00ff */
[----:B------:R-:W-:Y:S02]  /*3730*/  LOP3.LUT R46, R15, 0xff00, R46, 0xf8, !PT ;  /* 0x0000ff000f2e7812 */ /* 0x000fe400078ef82e */
[----:B------:R-:W-:Y:S02]  /*3740*/  F2FP.F16.E4M3.UNPACK_B R4, R5 ;  /* 0x00000005ff04723e */ /* 0x000fe400020006ff */
[----:B------:R-:W-:Y:S02]  /*3750*/  F2FP.F16.E4M3.UNPACK_B R15, R116.H1 ;  /* 0x00000074ff0f723e */ /* 0x000fe400030006ff */
[----:B------:R-:W-:Y:S01]  /*3760*/  LOP3.LUT R48, R13, 0xff0000, R14, 0xf8, !PT ;  /* 0x00ff00000d307812 */ /* 0x000fe200078ef80e */
[--C-:B------:R-:W-:Y:S01]  /*3770*/  HADD2.F32 R13, -RZ, R4.reuse.H1_H1 ;  /* 0x30000004ff0d7230 */ /* 0x100fe20000004100 */
[----:B------:R-:W-:Y:S01]  /*3780*/  LOP3.LUT R51, R46, 0xff0000, R47, 0xf8, !PT ;  /* 0x00ff00002e337812 */ /* 0x000fe200078ef82f */
[--C-:B------:R-:W-:Y:S01]  /*3790*/  HADD2.F32 R49, -RZ, R15.reuse.H0_H0 ;  /* 0x2000000fff317230 */ /* 0x100fe20000004100 */
[----:B------:R-:W-:Y:S01]  /*37a0*/  F2FP.F16.E4M3.UNPACK_B R46, R113.H1 ;  /* 0x00000071ff2e723e */ /* 0x000fe200030006ff */
[----:B------:R-:W-:Y:S01]  /*37b0*/  HADD2.F32 R4, -RZ, R4.H0_H0 ;  /* 0x20000004ff047230 */ /* 0x000fe20000004100 */
[----:B------:R-:W-:Y:S01]  /*37c0*/  F2FP.F16.E4M3.UNPACK_B R5, R5.H1 ;  /* 0x00000005ff05723e */ /* 0x000fe200030006ff */
[----:B------:R-:W-:-:S02]  /*37d0*/  HADD2.F32 R50, -RZ, R15.H1_H1 ;  /* 0x3000000fff327230 */ /* 0x000fc40000004100 */
[CC--:B------:R-:W-:Y:S01]  /*37e0*/  FMUL.FTZ R99, R13.reuse, R49.reuse ;  /* 0x000000310d637220 */ /* 0x0c0fe20000410000 */
[--C-:B------:R-:W-:Y:S02]  /*37f0*/  HADD2.F32 R47, -RZ, R46.reuse.H0_H0 ;  /* 0x2000002eff2f7230 */ /* 0x100fe40000004100 */
[----:B------:R-:W-:Y:S01]  /*3800*/  FMUL.FTZ R98, R4, R49 ;  /* 0x0000003104627220 */ /* 0x000fe20000410000 */
[--C-:B------:R-:W-:Y:S01]  /*3810*/  HADD2.F32 R15, -RZ, R5.reuse.H1_H1 ;  /* 0x30000005ff0f7230 */ /* 0x100fe20000004100 */
[----:B------:R-:W-:Y:S01]  /*3820*/  F2FP.F16.E4M3.UNPACK_B R116, R116 ;  /* 0x00000074ff74723e */ /* 0x000fe200020006ff */
[----:B------:R-:W-:Y:S02]  /*3830*/  HADD2.F32 R14, -RZ, R5.H0_H0 ;  /* 0x20000005ff0e7230 */ /* 0x000fe40000004100 */
[-C--:B------:R-:W-:Y:S01]  /*3840*/  FFMA.FTZ R5, R13, R47.reuse, R98 ;  /* 0x0000002f0d057223 */ /* 0x080fe20000010062 */
[----:B------:R-:W-:Y:S02]  /*3850*/  HADD2.F32 R46, -RZ, R46.H1_H1 ;  /* 0x3000002eff2e7230 */ /* 0x000fe40000004100 */
[C---:B------:R-:W-:Y:S01]  /*3860*/  FMUL.FTZ R49, R15.reuse, R50 ;  /* 0x000000320f317220 */ /* 0x040fe20000410000 */
[----:B------:R-:W-:Y:S01]  /*3870*/  F2FP.F16.E4M3.UNPACK_B R13, R12.H1 ;  /* 0x0000000cff0d723e */ /* 0x000fe200030006ff */
[----:B------:R-:W-:Y:S01]  /*3880*/  FMUL.FTZ R50, R14, R50 ;  /* 0x000000320e327220 */ /* 0x000fe20000410000 */
[----:B------:R-:W-:Y:S01]  /*3890*/  FFMA.FTZ R4, R4, R47, -R99 ;  /* 0x0000002f04047223 */ /* 0x000fe20000010863 */
[----:B------:R-:W-:Y:S01]  /*38a0*/  FFMA.FTZ R117, R14, R46, -R49 ;  /* 0x0000002e0e757223 */ /* 0x000fe20000010831 */
[----:B------:R-:W-:Y:S01]  /*38b0*/  F2FP.F16.E4M3.UNPACK_B R12, R12 ;  /* 0x0000000cff0c723e */ /* 0x000fe200020006ff */
[----:B------:R-:W-:Y:S01]  /*38c0*/  FFMA.FTZ R118, R15, R46, R50 ;  /* 0x0000002e0f767223 */ /* 0x000fe20000010032 */
[----:B------:R-:W-:Y:S01]  /*38d0*/  F2FP.F16.E4M3.UNPACK_B R113, R113 ;  /* 0x00000071ff71723e */ /* 0x000fe200020006ff */
[----:B------:R-:W-:-:S02]  /*38e0*/  HADD2.F32 R47, -RZ, R116.H1_H1 ;  /* 0x30000074ff2f7230 */ /* 0x000fc40000004100 */
[--C-:B------:R-:W-:Y:S01]  /*38f0*/  HADD2.F32 R14, -RZ, R13.reuse.H0_H0 ;  /* 0x2000000dff0e7230 */ /* 0x100fe20000004100 */
[----:B------:R-:W-:Y:S01]  /*3900*/  F2FP.SATFINITE.E4M3.F32.PACK_AB_MERGE_C R118, R118, R117, RZ ;  /* 0x000000757676723e */ /* 0x000fe200048070ff */
[----:B------:R-:W-:Y:S02]  /*3910*/  HADD2.F32 R15, -RZ, R13.H1_H1 ;  /* 0x3000000dff0f7230 */ /* 0x000fe40000004100 */
[----:B------:R-:W-:Y:S02]  /*3920*/  HADD2.F32 R13, -RZ, R12.H0_H0 ;  /* 0x2000000cff0d7230 */ /* 0x000fe40000004100 */
[-C--:B------:R-:W-:Y:S01]  /*3930*/  FMUL.FTZ R98, R14, R47.reuse ;  /* 0x0000002f0e627220 */ /* 0x080fe20000410000 */
[----:B------:R-:W-:Y:S02]  /*3940*/  HADD2.F32 R46, -RZ, R113.H1_H1 ;  /* 0x30000071ff2e7230 */ /* 0x000fe40000004100 */
[----:B------:R-:W-:Y:S01]  /*3950*/  FMUL.FTZ R49, R15, R47 ;  /* 0x0000002f0f317220 */ /* 0x000fe20000410000 */
[----:B------:R-:W-:Y:S01]  /*3960*/  HADD2.F32 R116, -RZ, R116.H0_H0 ;  /* 0x20000074ff747230 */ /* 0x000fe20000004100 */
[----:B------:R-:W-:Y:S01]  /*3970*/  F2FP.SATFINITE.E4M3.F32.PACK_AB_MERGE_C R5, R5, R4, R118 ;  /* 0x000000040505723e */ /* 0x000fe20004807076 */
[----:B------:R-:W-:-:S02]  /*3980*/  HADD2.F32 R12, -RZ, R12.H1_H1 ;  /* 0x3000000cff0c7230 */ /* 0x000fc40000004100 */
[-C--:B------:R-:W-:Y:S01]  /*3990*/  FFMA.FTZ R49, R14, R46.reuse, -R49 ;  /* 0x0000002e0e317223 */ /* 0x080fe20000010831 */
[----:B------:R-:W-:Y:S02]  /*39a0*/  HADD2.F32 R113, -RZ, R113.H0_H0 ;  /* 0x20000071ff717230 */ /* 0x000fe40000004100 */
[----:B------:R-:W-:Y:S01]  /*39b0*/  FFMA.FTZ R98, R15, R46, R98 ;  /* 0x0000002e0f627223 */ /* 0x000fe20000010062 */
[CC--:B------:R-:W-:Y:S01]  /*39c0*/  FMUL.FTZ R47, R13.reuse, R116.reuse ;  /* 0x000000740d2f7220 */ /* 0x0c0fe20000410000 */
[----:B------:R-:W-:Y:S01]  /*39d0*/  FMUL.FTZ R50, R12, R116 ;  /* 0x000000740c327220 */ /* 0x000fe20000410000 */
[----:B------:R-:W-:Y:S02]  /*39e0*/  F2FP.F16.E4M3.UNPACK_B R46, R48.H1 ;  /* 0x00000030ff2e723e */ /* 0x000fe400030006ff */
[----:B------:R-:W-:Y:S01]  /*39f0*/  F2FP.SATFINITE.E4M3.F32.PACK_AB_MERGE_C R117, R98, R49, RZ ;  /* 0x000000316275723e */ /* 0x000fe200048070ff */
[----:B------:R-:W-:Y:S01]  /*3a00*/  FFMA.FTZ R99, R13, R113, -R50 ;  /* 0x000000710d637223 */ /* 0x000fe20000010832 */
[----:B------:R-:W-:Y:S01]  /*3a10*/  F2FP.F16.E4M3.UNPACK_B R13, R7.H1 ;  /* 0x00000007ff0d723e */ /* 0x000fe200030006ff */
[----:B------:R-:W-:Y:S01]  /*3a20*/  FFMA.FTZ R106, R12, R113, R47 ;  /* 0x000000710c6a7223 */ /* 0x000fe2000001002f */
[-C--:B------:R-:W-:Y:S01]  /*3a30*/  F2FP.F16.E4M3.UNPACK_B R49, R51.reuse.H1 ;  /* 0x00000033ff31723e */ /* 0x080fe200030006ff */
[----:B------:R-:W-:Y:S01]  /*3a40*/  HADD2.F32 R47, -RZ, R46.H1_H1 ;  /* 0x3000002eff2f7230 */ /* 0x000fe20000004100 */
[----:B------:R-:W-:Y:S01]  /*3a50*/  F2FP.F16.E4M3.UNPACK_B R12, R6.H1 ;  /* 0x00000006ff0c723e */ /* 0x000fe200030006ff */
[----:B------:R-:W-:Y:S01]  /*3a60*/  HADD2.F32 R15, -RZ, R13.H1_H1 ;  /* 0x3000000dff0f7230 */ /* 0x000fe20000004100 */
[----:B------:R-:W-:Y:S01]  /*3a70*/  F2FP.F16.E4M3.UNPACK_B R51, R51 ;  /* 0x00000033ff33723e */ /* 0x000fe200020006ff */
[----:B------:R-:W-:Y:S01]  /*3a80*/  HADD2.F32 R98, -RZ, R49.H1_H1 ;  /* 0x30000031ff627230 */ /* 0x000fe20000004100 */
[----:B------:R-:W-:Y:S01]  /*3a90*/  F2FP.F16.E4M3.UNPACK_B R48, R48 ;  /* 0x00000030ff30723e */ /* 0x000fe200020006ff */
[----:B------:R-:W-:Y:S01]  /*3aa0*/  HADD2.F32 R14, -RZ, R13.H0_H0 ;  /* 0x2000000dff0e7230 */ /* 0x000fe20000004100 */
[----:B------:R-:W-:Y:S01]  /*3ab0*/  F2FP.F16.E4M3.UNPACK_B R7, R7 ;  /* 0x00000007ff07723e */ /* 0x000fe200020006ff */
[----:B------:R-:W-:-:S02]  /*3ac0*/  HADD2.F32 R13, -RZ, R12.H1_H1 ;  /* 0x3000000cff0d7230 */ /* 0x000fc40000004100 */
[-C--:B------:R-:W-:Y:S01]  /*3ad0*/  FMUL.FTZ R113, R15, R98.reuse ;  /* 0x000000620f717220 */ /* 0x080fe20000410000 */
[--C-:B------:R-:W-:Y:S02]  /*3ae0*/  HADD2.F32 R50, -RZ, R51.reuse.H1_H1 ;  /* 0x30000033ff327230 */ /* 0x100fe40000004100 */
[C---:B------:R-:W-:Y:S01]  /*3af0*/  FMUL.FTZ R98, R14.reuse, R98 ;  /* 0x000000620e627220 */ /* 0x040fe20000410000 */
[----:B------:R-:W-:Y:S02]  /*3b00*/  HADD2.F32 R12, -RZ, R12.H0_H0 ;  /* 0x2000000cff0c7230 */ /* 0x000fe40000004100 */
[----:B------:R-:W-:Y:S01]  /*3b10*/  FFMA.FTZ R116, R14, R47, -R113 ;  /* 0x0000002f0e747223 */ /* 0x000fe20000010871 */
[----:B------:R-:W-:Y:S02]  /*3b20*/  HADD2.F32 R14, -RZ, R48.H1_H1 ;  /* 0x30000030ff0e7230 */ /* 0x000fe40000004100 */
[----:B------:R-:W-:Y:S01]  /*3b30*/  FMUL.FTZ R113, R13, R50 ;  /* 0x000000320d717220 */ /* 0x000fe20000410000 */
[----:B------:R-:W-:Y:S01]  /*3b40*/  F2FP.F16.E4M3.UNPACK_B R6, R6 ;  /* 0x00000006ff06723e */ /* 0x000fe200020006ff */
[----:B------:R-:W-:Y:S01]  /*3b50*/  FMUL.FTZ R50, R12, R50 ;  /* 0x000000320c327220 */ /* 0x000fe20000410000 */
[----:B------:R-:W-:-:S02]  /*3b60*/  HADD2.F32 R51, -RZ, R51.H0_H0 ;  /* 0x20000033ff337230 */ /* 0x000fc40000004100 */
[-C--:B------:R-:W-:Y:S01]  /*3b70*/  FFMA.FTZ R113, R12, R14.reuse, -R113 ;  /* 0x0000000e0c717223 */ /* 0x080fe20000010871 */
[--C-:B------:R-:W-:Y:S02]  /*3b80*/  HADD2.F32 R12, -RZ, R7.reuse.H0_H0 ;  /* 0x20000007ff0c7230 */ /* 0x100fe40000004100 */
[----:B------:R-:W-:Y:S01]  /*3b90*/  FFMA.FTZ R50, R13, R14, R50 ;  /* 0x0000000e0d327223 */ /* 0x000fe20000010032 */
[----:B------:R-:W-:Y:S02]  /*3ba0*/  HADD2.F32 R13, -RZ, R7.H1_H1 ;  /* 0x30000007ff0d7230 */ /* 0x000fe40000004100 */
[----:B------:R-:W-:Y:S01]  /*3bb0*/  FFMA.FTZ R47, R15, R47, R98 ;  /* 0x0000002f0f2f7223 */ /* 0x000fe20000010062 */
[--C-:B------:R-:W-:Y:S01]  /*3bc0*/  HADD2.F32 R7, -RZ, R6.reuse.H0_H0 ;  /* 0x20000006ff077230 */ /* 0x100fe20000004100 */
[----:B------:R-:W-:Y:S01]  /*3bd0*/  F2FP.SATFINITE.E4M3.F32.PACK_AB_MERGE_C R4, R106, R99, R117 ;  /* 0x000000636a04723e */ /* 0x000fe20004807075 */
[----:B------:R-:W-:Y:S01]  /*3be0*/  HADD2.F32 R6, -RZ, R6.H1_H1 ;  /* 0x30000006ff067230 */ /* 0x000fe20000004100 */
[----:B------:R-:W-:Y:S01]  /*3bf0*/  F2FP.SATFINITE.E4M3.F32.PACK_AB_MERGE_C R50, R50, R113, RZ ;  /* 0x000000713232723e */ /* 0x000fe200048070ff */
[----:B------:R-:W-:Y:S01]  /*3c00*/  HADD2.F32 R49, -RZ, R49.H0_H0 ;  /* 0x20000031ff317230 */ /* 0x000fe20000004100 */
[----:B------:R-:W-:Y:S01]  /*3c10*/  F2FP.SATFINITE.E4M3.F32.PACK_AB_MERGE_C R47, R47, R116, RZ ;  /* 0x000000742f2f723e */ /* 0x000fe200048070ff */
[----:B------:R-:W-:-:S02]  /*3c20*/  HADD2.F32 R46, -RZ, R46.H0_H0 ;  /* 0x2000002eff2e7230 */ /* 0x000fc40000004100 */
[----:B------:R-:W-:Y:S01]  /*3c30*/  FMUL.FTZ R14, R6, R51 ;  /* 0x00000033060e7220 */ /* 0x000fe20000410000 */
[----:B------:R-:W-:Y:S02]  /*3c40*/  HADD2.F32 R48, -RZ, R48.H0_H0 ;  /* 0x20000030ff307230 */ /* 0x000fe40000004100 */
[-C--:B------:R-:W-:Y:S01]  /*3c50*/  FMUL.FTZ R15, R13, R49.reuse ;  /* 0x000000310d0f7220 */ /* 0x080fe20000410000 */
[C---:B------:R-:W-:Y:S01]  /*3c60*/  FMUL.FTZ R98, R12.reuse, R49 ;  /* 0x000000310c627220 */ /* 0x040fe20000410000 */
[----:B------:R-:W-:Y:S02]  /*3c70*/  FMUL.FTZ R51, R7, R51 ;  /* 0x0000003307337220 */ /* 0x000fe40000410000 */
[-C--:B------:R-:W-:Y:S01]  /*3c80*/  FFMA.FTZ R15, R12, R46.reuse, -R15 ;  /* 0x0000002e0c0f7223 */ /* 0x080fe2000001080f */
[----:B------:R-:W-:Y:S01]  /*3c90*/  FFMA.FTZ R98, R13, R46, R98 ;  /* 0x0000002e0d627223 */ /* 0x000fe20000010062 */
[-C--:B------:R-:W-:Y:S01]  /*3ca0*/  FFMA.FTZ R14, R7, R48.reuse, -R14 ;  /* 0x00000030070e7223 */ /* 0x080fe2000001080e */
[----:B------:R-:W-:-:S03]  /*3cb0*/  FFMA.FTZ R51, R6, R48, R51 ;  /* 0x0000003006337223 */ /* 0x000fc60000010033 */
[----:B------:R-:W-:Y:S02]  /*3cc0*/  F2FP.SATFINITE.E4M3.F32.PACK_AB_MERGE_C R7, R98, R15, R47 ;  /* 0x0000000f6207723e */ /* 0x000fe4000480702f */
[----:B------:R-:W-:-:S07]  /*3cd0*/  F2FP.SATFINITE.E4M3.F32.PACK_AB_MERGE_C R6, R51, R14, R50 ;  /* 0x0000000e3306723e */ /* 0x000fce0004807032 */
.L_x_542:
[----:B------:R-:W-:Y:S05]  /*3ce0*/  BSYNC B2 ;  /* 0x0000000000027941 */ /* 0x000fea0003800000 */
.L_x_541:
[----:B0-----:R0:W-:Y:S02]  /*3cf0*/  ST.E.128 desc[UR36][R10.64], R4 ;  /* 0x000000040a007985 */ /* 0x0011e4000c101d24 */
.L_x_536:
[----:B------:R-:W-:Y:S05]  /*3d00*/  BSYNC B1 ;  /* 0x0000000000017941 */ /* 0x000fea0003800000 */
.L_x_535:
[----:B------:R-:W-:-:S03]  /*3d10*/  UMOV UR4, 0xffffffff ;  /* 0xffffffff00047882 */ /* 0x000fc60000000000 */
[----:B------:R-:W-:Y:S05]  /*3d20*/  BRA.DIV UR4, `(.L_x_543) ;  /* 0x000001ee040c7947 */ /* 0x000fea000b800000 */
[----:B------:R0:W0:Y:S04]  /*3d30*/  SHFL.IDX PT, R46, R104, 0x1, 0x1c1f ;  /* 0x003c1f00682e7f89 */ /* 0x00002800000e0000 */
[----:B----4-:R4:W0:Y:S02]  /*3d40*/  SHFL.IDX PT, R14, R103, 0x1, 0x1c1f ;  /* 0x003c1f00670e7f89 */ /* 0x01082400000e0000 */
.L_x_829:
[----:B------:R-:W-:Y:S04]  /*3d50*/  BSSY B1, `(.L_x_544) ;  /* 0x00000e5000017945 */ /* 0x000fe80003800000 */
[----:B------:R-:W-:Y:S05]  /*3d60*/  @P3 BRA `(.L_x_545) ;  /* 0x0000000c008c3947 */ /* 0x000fea0003800000 */
[----:B------:R-:W-:Y:S04]  /*3d70*/  BSSY B2, `(.L_x_546) ;  /* 0x0000071000027945 */ /* 0x000fe80003800000 */
[----:B------:R-:W-:Y:S05]  /*3d80*/  @P1 BRA `(.L_x_547) ;  /* 0x0000000400bc1947 */ /* 0x000fea0003800000 */
[----:B0-----:R0:W0:Y:S01]  /*3d90*/  LDS.128 R4, [R92+0x1a400] ;  /* 0x01a400005c047984 */ /* 0x0010220000000c00 */
[----:B------:R-:W-:Y:S01]  /*3da0*/  IADD3 R10, P2, R16, R14, RZ ;  /* 0x0000000e100a7210 */ /* 0x000fe20007f5e0ff */
[----:B------:R-:W-:Y:S04]  /*3db0*/  BSSY B3, `(.L_x_548) ;  /* 0x000006b000037945 */ /* 0x000fe80003800000 */
[----:B------:R-:W-:Y:S01]  /*3dc0*/  IMAD.X R11, R46, 0x1, R17, P2 ;  /* 0x000000012e0b7824 */ /* 0x000fe200010e0611 */
[----:B------:R-:W-:-:S13]  /*3dd0*/  ISETP.GE.AND P2, PT, R22, R105, PT ;  /* 0x000000691600720c */ /* 0x000fda0003f46270 */
[----:B------:R-:W-:Y:S05]  /*3de0*/  @P2 BRA `(.L_x_549) ;  /* 0x00000004009c2947 */ /* 0x000fea0003800000 */
[----:B------:R-:W-:Y:S01]  /*3df0*/  SHF.R.U32.HI R42, RZ, 0x8, R43 ;  /* 0x00000008ff2a7819 */ /* 0x000fe2000001162b */
[----:B0-----:R-:W-:Y:S01]  /*3e00*/  IMAD.MOV.U32 R12, RZ, RZ, R4 ;  /* 0x000000ffff0c7224 */ /* 0x001fe200078e0004 */
[----:B------:R-:W-:Y:S02]  /*3e10*/  SHF.R.U32.HI R44, RZ, 0x8, R45 ;  /* 0x00000008ff2c7819 */ /* 0x000fe4000001162d */
[----:B------:R-:W-:Y:S02]  /*3e20*/  LOP3.LUT R13, R43, 0xff0000ff, RZ, 0xc0, !PT ;  /* 0xff0000ff2b0d7812 */ /* 0x000fe400078ec0ff */
[----:B------:R-:W-:Y:S01]  /*3e30*/  SHF.R.U32.HI R47, RZ, 0x10, R43 ;  /* 0x00000010ff2f7819 */ /* 0x000fe2000001162b */
[----:B------:R-:W-:Y:S01]  /*3e40*/  IMAD.SHL.U32 R44, R44, 0x100, RZ ;  /* 0x000001002c2c7824 */ /* 0x000fe200078e00ff */
[----:B------:R-:W-:Y:S02]  /*3e50*/  SHF.R.U32.HI R43, RZ, 0x10, R45 ;  /* 0x00000010ff2b7819 */ /* 0x000fe4000001162d */
[----:B------:R-:W-:-:S02]  /*3e60*/  SHF.L.U32 R42, R42, 0x8, RZ ;  /* 0x000000082a2a7819 */ /* 0x000fc400000006ff */
[----:B------:R-:W-:Y:S01]  /*3e70*/  LOP3.LUT R15, R45, 0xff0000ff, RZ, 0xc0, !PT ;  /* 0xff0000ff2d0f7812 */ /* 0x000fe200078ec0ff */
        /* <DEDUP_REMOVED lines=15> */
[----:B------:R-:W-:Y:S02]  /*3f70*/  HADD2.F32 R44, -RZ, R43.H0_H0 ;  /* 0x2000002bff2c7230 */ /* 0x000fe40000004100 */
[----:B------:R-:W-:Y:S01]  /*3f80*/  FMUL.FTZ R50, R4, R47 ;  /* 0x0000002f04327220 */ /* 0x000fe20000410000 */
[--C-:B------:R-:W-:Y:S01]  /*3f90*/  HADD2.F32 R42, -RZ, R5.reuse.H1_H1 ;  /* 0x30000005ff2a7230 */ /* 0x100fe20000004100 */
[----:B------:R-:W-:Y:S01]  /*3fa0*/  F2FP.F16.E4M3.UNPACK_B R115, R115 ;  /* 0x00000073ff73723e */ /* 0x000fe200020006ff */
[----:B------:R-:W-:Y:S02]  /*3fb0*/  HADD2.F32 R15, -RZ, R5.H0_H0 ;  /* 0x20000005ff0f7230 */ /* 0x000fe40000004100 */
[----:B------:R-:W-:Y:S01]  /*3fc0*/  FFMA.FTZ R5, R13, R44, R50 ;  /* 0x0000002c0d057223 */ /* 0x000fe20000010032 */
[----:B------:R-:W-:Y:S02]  /*3fd0*/  HADD2.F32 R43, -RZ, R43.H1_H1 ;  /* 0x3000002bff2b7230 */ /* 0x000fe40000004100 */
[----:B------:R-:W-:Y:S01]  /*3fe0*/  FMUL.FTZ R98, R42, R48 ;  /* 0x000000302a627220 */ /* 0x000fe20000410000 */
[----:B------:R-:W-:Y:S01]  /*3ff0*/  F2FP.F16.E4M3.UNPACK_B R13, R12.H1 ;  /* 0x0000000cff0d723e */ /* 0x000fe200030006ff */
[C---:B------:R-:W-:Y:S01]  /*4000*/  FMUL.FTZ R47, R15.reuse, R48 ;  /* 0x000000300f2f7220 */ /* 0x040fe20000410000 */
[----:B------:R-:W-:Y:S01]  /*4010*/  FFMA.FTZ R4, R4, R44, -R51 ;  /* 0x0000002c04047223 */ /* 0x000fe20000010833 */
[-C--:B------:R-:W-:Y:S01]  /*4020*/  FFMA.FTZ R98, R15, R43.reuse, -R98 ;  /* 0x0000002b0f627223 */ /* 0x080fe20000010862 */
[----:B------:R-:W-:Y:S01]  /*4030*/  F2FP.F16.E4M3.UNPACK_B R12, R12 ;  /* 0x0000000cff0c723e */ /* 0x000fe200020006ff */
[----:B------:R-:W-:Y:S01]  /*4040*/  FFMA.FTZ R99, R42, R43, R47 ;  /* 0x0000002b2a637223 */ /* 0x000fe2000001002f */
[----:B------:R-:W-:Y:S01]  /*4050*/  F2FP.F16.E4M3.UNPACK_B R114, R114 ;  /* 0x00000072ff72723e */ /* 0x000fe200020006ff */
[----:B------:R-:W-:-:S02]  /*4060*/  HADD2.F32 R44, -RZ, R115.H1_H1 ;  /* 0x30000073ff2c7230 */ /* 0x000fc40000004100 */
[--C-:B------:R-:W-:Y:S02]  /*4070*/  HADD2.F32 R15, -RZ, R13.reuse.H0_H0 ;  /* 0x2000000dff0f7230 */ /* 0x100fe40000004100 */
[----:B------:R-:W-:Y:S02]  /*4080*/  HADD2.F32 R42, -RZ, R13.H1_H1 ;  /* 0x3000000dff2a7230 */ /* 0x000fe40000004100 */
[----:B------:R-:W-:Y:S02]  /*4090*/  HADD2.F32 R13, -RZ, R12.H0_H0 ;  /* 0x2000000cff0d7230 */ /* 0x000fe40000004100 */
[-C--:B------:R-:W-:Y:S01]  /*40a0*/  FMUL.FTZ R47, R15, R44.reuse ;  /* 0x0000002c0f2f7220 */ /* 0x080fe20000410000 */
[----:B------:R-:W-:Y:S02]  /*40b0*/  HADD2.F32 R43, -RZ, R114.H1_H1 ;  /* 0x30000072ff2b7230 */ /* 0x000fe40000004100 */
[----:B------:R-:W-:Y:S01]  /*40c0*/  FMUL.FTZ R48, R42, R44 ;  /* 0x0000002c2a307220 */ /* 0x000fe20000410000 */
[----:B------:R-:W-:-:S02]  /*40d0*/  HADD2.F32 R115, -RZ, R115.H0_H0 ;  /* 0x20000073ff737230 */ /* 0x000fc40000004100 */
[----:B------:R-:W-:Y:S02]  /*40e0*/  HADD2.F32 R12, -RZ, R12.H1_H1 ;  /* 0x3000000cff0c7230 */ /* 0x000fe40000004100 */
[-C--:B------:R-:W-:Y:S01]  /*40f0*/  FFMA.FTZ R48, R15, R43.reuse, -R48 ;  /* 0x0000002b0f307223 */ /* 0x080fe20000010830 */
[----:B------:R-:W-:Y:S02]  /*4100*/  HADD2.F32 R114, -RZ, R114.H0_H0 ;  /* 0x20000072ff727230 */ /* 0x000fe40000004100 */
[----:B------:R-:W-:Y:S01]  /*4110*/  FFMA.FTZ R47, R42, R43, R47 ;  /* 0x0000002b2a2f7223 */ /* 0x000fe2000001002f */
[----:B------:R-:W-:Y:S01]  /*4120*/  F2FP.F16.E4M3.UNPACK_B R43, R45.H1 ;  /* 0x0000002dff2b723e */ /* 0x000fe200030006ff */
[CC--:B------:R-:W-:Y:S01]  /*4130*/  FMUL.FTZ R44, R12.reuse, R115.reuse ;  /* 0x000000730c2c7220 */ /* 0x0c0fe20000410000 */
[C---:B------:R-:W-:Y:S01]  /*4140*/  FMUL.FTZ R115, R13.reuse, R115 ;  /* 0x000000730d737220 */ /* 0x040fe20000410000 */
[----:B------:R-:W-:Y:S02]  /*4150*/  F2FP.F16.E4M3.UNPACK_B R45, R45 ;  /* 0x0000002dff2d723e */ /* 0x000fe400020006ff */
[----:B------:R-:W-:Y:S01]  /*4160*/  FFMA.FTZ R51, R13, R114, -R44 ;  /* 0x000000720d337223 */ /* 0x000fe2000001082c */
[----:B---3--:R-:W-:Y:S01]  /*4170*/  F2FP.SATFINITE.E4M3.F32.PACK_AB_MERGE_C R106, R47, R48, RZ ;  /* 0x000000302f6a723e */ /* 0x008fe200048070ff */
[----:B------:R-:W-:Y:S01]  /*4180*/  FFMA.FTZ R114, R12, R114, R115 ;  /* 0x000000720c727223 */ /* 0x000fe20000010073 */
[----:B------:R-:W-:Y:S01]  /*4190*/  F2FP.F16.E4M3.UNPACK_B R13, R7.H1 ;  /* 0x00000007ff0d723e */ /* 0x000fe200030006ff */
[--C-:B------:R-:W-:Y:S01]  /*41a0*/  HADD2.F32 R44, -RZ, R43.reuse.H1_H1 ;  /* 0x3000002bff2c7230 */ /* 0x100fe20000004100 */
[-C--:B------:R-:W-:Y:S01]  /*41b0*/  F2FP.F16.E4M3.UNPACK_B R47, R49.reuse.H1 ;  /* 0x00000031ff2f723e */ /* 0x080fe200030006ff */
[----:B------:R-:W-:Y:S01]  /*41c0*/  HADD2.F32 R43, -RZ, R43.H0_H0 ;  /* 0x2000002bff2b7230 */ /* 0x000fe20000004100 */
[----:B------:R-:W-:Y:S01]  /*41d0*/  F2FP.F16.E4M3.UNPACK_B R12, R6.H1 ;  /* 0x00000006ff0c723e */ /* 0x000fe200030006ff */
[----:B------:R-:W-:Y:S01]  /*41e0*/  HADD2.F32 R42, -RZ, R13.H1_H1 ;  /* 0x3000000dff2a7230 */ /* 0x000fe20000004100 */
[----:B------:R-:W-:Y:S01]  /*41f0*/  F2FP.F16.E4M3.UNPACK_B R49, R49 ;  /* 0x00000031ff31723e */ /* 0x000fe200020006ff */
[----:B------:R-:W-:Y:S01]  /*4200*/  HADD2.F32 R50, -RZ, R47.H1_H1 ;  /* 0x3000002fff327230 */ /* 0x000fe20000004100 */
[----:B------:R-:W-:Y:S01]  /*4210*/  F2FP.SATFINITE.E4M3.F32.PACK_AB_MERGE_C R115, R99, R98, RZ ;  /* 0x000000626373723e */ /* 0x000fe200048070ff */
[----:B------:R-:W-:Y:S01]  /*4220*/  HADD2.F32 R15, -RZ, R13.H0_H0 ;  /* 0x2000000dff0f7230 */ /* 0x000fe20000004100 */
        /* <DEDUP_REMOVED lines=24> */
[-C--:B------:R-:W-:Y:S01]  /*43b0*/  FMUL.FTZ R42, R6, R49.reuse ;  /* 0x00000031062a7220 */ /* 0x080fe20000410000 */
[----:B------:R-:W-:Y:S01]  /*43c0*/  FMUL.FTZ R49, R7, R49 ;  /* 0x0000003107317220 */ /* 0x000fe20000410000 */
[-C--:B------:R-:W-:Y:S01]  /*43d0*/  FMUL.FTZ R15, R13, R47.reuse ;  /* 0x0000002f0d0f7220 */ /* 0x080fe20000410000 */
[----:B------:R-:W-:Y:S01]  /*43e0*/  FMUL.FTZ R44, R12, R47 ;  /* 0x0000002f0c2c7220 */ /* 0x000fe20000410000 */
[-C--:B------:R-:W-:Y:S01]  /*43f0*/  FFMA.FTZ R42, R7, R45.reuse, -R42 ;  /* 0x0000002d072a7223 */ /* 0x080fe2000001082a */
[----:B------:R-:W-:Y:S01]  /*4400*/  FFMA.FTZ R49, R6, R45, R49 ;  /* 0x0000002d06317223 */ /* 0x000fe20000010031 */
[-C--:B------:R-:W-:Y:S01]  /*4410*/  FFMA.FTZ R15, R12, R43.reuse, -R15 ;  /* 0x0000002b0c0f7223 */ /* 0x080fe2000001080f */
[----:B------:R-:W-:Y:S01]  /*4420*/  FFMA.FTZ R44, R13, R43, R44 ;  /* 0x0000002b0d2c7223 */ /* 0x000fe2000001002c */
[----:B------:R-:W-:Y:S02]  /*4430*/  F2FP.SATFINITE.E4M3.F32.PACK_AB_MERGE_C R4, R114, R51, R106 ;  /* 0x000000337204723e */ /* 0x000fe4000480706a */
[----:B------:R-:W-:-:S02]  /*4440*/  F2FP.SATFINITE.E4M3.F32.PACK_AB_MERGE_C R6, R49, R42, R48 ;  /* 0x0000002a3106723e */ /* 0x000fc40004807030 */
[----:B------:R-:W-:-:S07]  /*4450*/  F2FP.SATFINITE.E4M3.F32.PACK_AB_MERGE_C R7, R44, R15, R98 ;  /* 0x0000000f2c07723e */ /* 0x000fce0004807062 */
.L_x_549:
[----:B------:R-:W-:Y:S05]  /*4460*/  BSYNC B3 ;  /* 0x0000000000037941 */ /* 0x000fea0003800000 */
.L_x_548:
[----:B0-----:R0:W-:Y:S02]  /*4470*/  ST.E.128 desc[UR36][R10.64], R4 ;  /* 0x000000040a007985 */ /* 0x0011e4000c101d24 */
.L_x_547:
[----:B------:R-:W-:Y:S05]  /*4480*/  BSYNC B2 ;  /* 0x0000000000027941 */ /* 0x000fea0003800000 */
.L_x_546:
[----:B------:R-:W-:-:S13]  /*4490*/  ISETP.NE.AND P2, PT, R89, RZ, PT ;  /* 0x000000ff5900720c */ /* 0x000fda0003f45270 */
[----:B------:R-:W-:Y:S05]  /*44a0*/  @P2 BRA `(.L_x_545) ;  /* 0x0000000400bc2947 */ /* 0x000fea0003800000 */
[----:B0-----:R0:W0:Y:S01]  /*44b0*/  LDS.128 R4, [R91+0x1a400] ;  /* 0x01a400005b047984 */ /* 0x0010220000000c00 */
[----:B------:R-:W-:Y:S01]  /*44c0*/  IADD3 R10, P2, R19, R14, RZ ;  /* 0x0000000e130a7210 */ /* 0x000fe20007f5e0ff */
[----:B------:R-:W-:Y:S03]  /*44d0*/  BSSY B2, `(.L_x_550) ;  /* 0x000006b000027945 */ /* 0x000fe60003800000 */
[----:B------:R-:W-:Y:S02]  /*44e0*/  IADD3.X R11, R46, R189, RZ, P2, !PT ;  /* 0x000000bd2e0b7210 */ /* 0x000fe400017fe4ff */
[----:B------:R-:W-:-:S13]  /*44f0*/  ISETP.GE.AND P2, PT, R192, R105, PT ;  /* 0x00000069c000720c */ /* 0x000fda0003f46270 */
[----:B------:R-:W-:Y:S05]  /*4500*/  @P2 BRA `(.L_x_551) ;  /* 0x00000004009c2947 */ /* 0x000fea0003800000 */
[----:B------:R-:W-:Y:S01]  /*4510*/  SHF.R.U32.HI R13, RZ, 0x8, R39 ;  /* 0x00000008ff0d7819 */ /* 0x000fe20000011627 */
[----:B0-----:R-:W-:Y:S01]  /*4520*/  IMAD.MOV.U32 R12, RZ, RZ, R4 ;  /* 0x000000ffff0c7224 */ /* 0x001fe200078e0004 */
[----:B------:R-:W-:Y:S02]  /*4530*/  SHF.R.U32.HI R15, RZ, 0x8, R41 ;  /* 0x00000008ff0f7819 */ /* 0x000fe40000011629 */
[----:B------:R-:W-:Y:S01]  /*4540*/  SHF.R.U32.HI R42, RZ, 0x10, R39 ;  /* 0x00000010ff2a7819 */ /* 0x000fe20000011627 */
[----:B------:R-:W-:Y:S01]  /*4550*/  IMAD.SHL.U32 R13, R13, 0x100, RZ ;  /* 0x000001000d0d7824 */ /* 0x000fe200078e00ff */
[----:B------:R-:W-:Y:S01]  /*4560*/  LOP3.LUT R14, R39, 0xff0000ff, RZ, 0xc0, !PT ;  /* 0xff0000ff270e7812 */ /* 0x000fe200078ec0ff */
[----:B------:R-:W-:Y:S01]  /*4570*/  IMAD.SHL.U32 R15, R15, 0x100, RZ ;  /* 0x000001000f0f7824 */ /* 0x000fe200078e00ff */
[----:B------:R-:W-:Y:S02]  /*4580*/  LOP3.LUT R38, R41, 0xff0000ff, RZ, 0xc0, !PT ;  /* 0xff0000ff29267812 */ /* 0x000fe400078ec0ff */
[----:B------:R-:W-:-:S02]  /*4590*/  SHF.R.U32.HI R40, RZ, 0x10, R41 ;  /* 0x00000010ff287819 */ /* 0x000fc40000011629 */
[----:B------:R-:W-:Y:S01]  /*45a0*/  LOP3.LUT R14, R14, 0xff00, R13, 0xf8, !PT ;  /* 0x0000ff000e0e7812 */ /* 0x000fe200078ef80d */
[----:B------:R-:W-:Y:S01]  /*45b0*/  IMAD.U32 R13, R42, 0x10000, RZ ;  /* 0x000100002a0d7824 */ /* 0x000fe200078e00ff */
[----:B------:R-:W-:Y:S02]  /*45c0*/  LOP3.LUT R39, R38, 0xff00, R15, 0xf8, !PT ;  /* 0x0000ff0026277812 */ /* 0x000fe400078ef80f */
[----:B------:R-:W-:Y:S02]  /*45d0*/  SHF.L.U32 R38, R40, 0x10, RZ ;  /* 0x0000001028267819 */ /* 0x000fe400000006ff */
        /* <DEDUP_REMOVED lines=90> */
.L_x_551:
[----:B------:R-:W-:Y:S05]  /*4b80*/  BSYNC B2 ;  /* 0x0000000000027941 */ /* 0x000fea0003800000 */
.L_x_550:
[----:B0-----:R0:W-:Y:S02]  /*4b90*/  ST.E.128 desc[UR36][R10.64], R4 ;  /* 0x000000040a007985 */ /* 0x0011e4000c101d24 */
.L_x_545:
[----:B------:R-:W-:Y:S05]  /*4ba0*/  BSYNC B1 ;  /* 0x0000000000017941 */ /* 0x000fea0003800000 */
.L_x_544:
[----:B------:R-:W-:-:S03]  /*4bb0*/  UMOV UR4, 0xffffffff ;  /* 0xffffffff00047882 */ /* 0x000fc60000000000 */
[----:B------:R-:W-:Y:S05]  /*4bc0*/  BRA.DIV UR4, `(.L_x_552) ;  /* 0x000001de04ac7947 */ /* 0x000fea000b800000 */
[----:B0-2---:R-:W0:Y:S04]  /*4bd0*/  SHFL.IDX PT, R104, R104, 0x2, 0x1c1f ;  /* 0x005c1f0068687f89 */ /* 0x005e2800000e0000 */
[----:B------:R2:W0:Y:S02]  /*4be0*/  SHFL.IDX PT, R14, R103, 0x2, 0x1c1f ;  /* 0x005c1f00670e7f89 */ /* 0x00042400000e0000 */
.L_x_833:
[----:B------:R-:W-:Y:S05]  /*4bf0*/  @P4 BRA `(.L_x_553) ;  /* 0x0000004400884947 */ /* 0x000fea0003800000 */
[----:B------:R-:W-:Y:S04]  /*4c00*/  BSSY B1, `(.L_x_554) ;  /* 0x0000071000017945 */ /* 0x000fe80003800000 */
[----:B------:R-:W-:Y:S05]  /*4c10*/  @P1 BRA `(.L_x_555) ;  /* 0x0000000400bc1947 */ /* 0x000fea0003800000 */
[----:B------:R1:W1:Y:S01]  /*4c20*/  LDS.128 R4, [R92+0x1c400] ;  /* 0x01c400005c047984 */ /* 0x0002620000000c00 */
[----:B0-----:R-:W-:Y:S01]  /*4c30*/  IADD3 R10, P2, R16, R14, RZ ;  /* 0x0000000e100a7210 */ /* 0x001fe20007f5e0ff */
[----:B------:R-:W-:Y:S04]  /*4c40*/  BSSY B2, `(.L_x_556) ;  /* 0x000006b000027945 */ /* 0x000fe80003800000 */
[----:B------:R-:W-:Y:S01]  /*4c50*/  IMAD.X R11, R104, 0x1, R17, P2 ;  /* 0x00000001680b7824 */ /* 0x000fe200010e0611 */
[----:B------:R-:W-:-:S13]  /*4c60*/  ISETP.GE.AND P2, PT, R22, R105, PT ;  /* 0x000000691600720c */ /* 0x000fda0003f46270 */
[----:B------:R-:W-:Y:S05]  /*4c70*/  @P2 BRA `(.L_x_557) ;  /* 0x00000004009c2947 */ /* 0x000fea0003800000 */
[----:B------:R-:W-:Y:S01]  /*4c80*/  SHF.R.U32.HI R13, RZ, 0x8, R35 ;  /* 0x00000008ff0d7819 */ /* 0x000fe20000011623 */
[----:B-1----:R-:W-:Y:S01]  /*4c90*/  IMAD.MOV.U32 R12, RZ, RZ, R4 ;  /* 0x000000ffff0c7224 */ /* 0x002fe200078e0004 */
        /* <DEDUP_REMOVED lines=9> */
[----:B------:R-:W-:Y:S02]  /*4d30*/  LOP3.LUT R38, R36, 0xff00, R15, 0xf8, !PT ;  /* 0x0000ff0024267812 */ /* 0x000fe400078ef80f */
[----:B------:R-:W-:Y:S02]  /*4d40*/  SHF.L.U32 R13, R39, 0x10, RZ ;  /* 0x00000010270d7819 */ /* 0x000fe400000006ff */
[----:B------:R-:W-:Y:S02]  /*4d50*/  F2FP.F16.E4M3.UNPACK_B R15, R110.H1 ;  /* 0x0000006eff0f723e */ /* 0x000fe400030006ff */
[-C--:B------:R-:W-:Y:S02]  /*4d60*/  F2FP.F16.E4M3.UNPACK_B R4, R5.reuse ;  /* 0x00000005ff04723e */ /* 0x080fe400020006ff */
[----:B------:R-:W-:Y:S01]  /*4d70*/  F2FP.F16.E4M3.UNPACK_B R5, R5.H1 ;  /* 0x00000005ff05723e */ /* 0x000fe200030006ff */
[--C-:B------:R-:W-:Y:S01]  /*4d80*/  HADD2.F32 R37, -RZ, R15.reuse.H0_H0 ;  /* 0x2000000fff257230 */ /* 0x100fe20000004100 */
[----:B------:R-:W-:Y:S01]  /*4d90*/  LOP3.LUT R36, R34, 0xff0000, R13, 0xf8, !PT ;  /* 0x00ff000022247812 */ /* 0x000fe200078ef80d */
[----:B------:R-:W-:Y:S01]  /*4da0*/  HADD2.F32 R13, -RZ, R4.H1_H1 ;  /* 0x30000004ff0d7230 */ /* 0x000fe20000004100 */
[----:B------:R-:W-:Y:S01]  /*4db0*/  LOP3.LUT R39, R38, 0xff0000, R35, 0xf8, !PT ;  /* 0x00ff000026277812 */ /* 0x000fe200078ef823 */
[----:B------:R-:W-:Y:S01]  /*4dc0*/  HADD2.F32 R38, -RZ, R15.H1_H1 ;  /* 0x3000000fff267230 */ /* 0x000fe20000004100 */
[----:B------:R-:W-:Y:S01]  /*4dd0*/  F2FP.F16.E4M3.UNPACK_B R34, R109.H1 ;  /* 0x0000006dff22723e */ /* 0x000fe200030006ff */
[----:B------:R-:W-:-:S02]  /*4de0*/  HADD2.F32 R15, -RZ, R5.H1_H1 ;  /* 0x30000005ff0f7230 */ /* 0x000fc40000004100 */
[-C--:B------:R-:W-:Y:S01]  /*4df0*/  FMUL.FTZ R41, R13, R37.reuse ;  /* 0x000000250d297220 */ /* 0x080fe20000410000 */
[----:B------:R-:W-:Y:S01]  /*4e00*/  HADD2.F32 R4, -RZ, R4.H0_H0 ;  /* 0x20000004ff047230 */ /* 0x000fe20000004100 */
[----:B------:R-:W-:Y:S01]  /*4e10*/  F2FP.F16.E4M3.UNPACK_B R110, R110 ;  /* 0x0000006eff6e723e */ /* 0x000fe200020006ff */
[--C-:B------:R-:W-:Y:S02]  /*4e20*/  HADD2.F32 R35, -RZ, R34.reuse.H0_H0 ;  /* 0x20000022ff237230 */ /* 0x100fe40000004100 */
[-C--:B------:R-:W-:Y:S01]  /*4e30*/  FMUL.FTZ R42, R15, R38.reuse ;  /* 0x000000260f2a7220 */ /* 0x080fe20000410000 */
[----:B------:R-:W-:Y:S02]  /*4e40*/  HADD2.F32 R5, -RZ, R5.H0_H0 ;  /* 0x20000005ff057230 */ /* 0x000fe40000004100 */
[C---:B------:R-:W-:Y:S01]  /*4e50*/  FMUL.FTZ R40, R4.reuse, R37 ;  /* 0x0000002504287220 */ /* 0x040fe20000410000 */
[----:B------:R-:W-:Y:S01]  /*4e60*/  HADD2.F32 R34, -RZ, R34.H1_H1 ;  /* 0x30000022ff227230 */ /* 0x000fe20000004100 */
[----:B------:R-:W-:Y:S01]  /*4e70*/  F2FP.F16.E4M3.UNPACK_B R109, R109 ;  /* 0x0000006dff6d723e */ /* 0x000fe200020006ff */
[-C--:B------:R-:W-:Y:S01]  /*4e80*/  FFMA.FTZ R4, R4, R35.reuse, -R41 ;  /* 0x0000002304047223 */ /* 0x080fe20000010829 */
[----:B------:R-:W-:Y:S01]  /*4e90*/  FMUL.FTZ R38, R5, R38 ;  /* 0x0000002605267220 */ /* 0x000fe20000410000 */
[----:B------:R-:W-:Y:S01]  /*4ea0*/  FFMA.FTZ R43, R13, R35, R40 ;  /* 0x000000230d2b7223 */ /* 0x000fe20000010028 */
[----:B------:R-:W-:Y:S01]  /*4eb0*/  FFMA.FTZ R37, R5, R34, -R42 ;  /* 0x0000002205257223 */ /* 0x000fe2000001082a */
[----:B------:R-:W-:Y:S01]  /*4ec0*/  F2FP.F16.E4M3.UNPACK_B R5, R12.H1 ;  /* 0x0000000cff05723e */ /* 0x000fe200030006ff */
        /* <DEDUP_REMOVED lines=8> */
[----:B------:R-:W-:Y:S02]  /*4f50*/  HADD2.F32 R5, -RZ, R12.H0_H0 ;  /* 0x2000000cff057230 */ /* 0x000fe40000004100 */
[----:B------:R-:W-:Y:S01]  /*4f60*/  FMUL.FTZ R40, R15, R38 ;  /* 0x000000260f287220 */ /* 0x000fe20000410000 */
[----:B------:R-:W-:-:S02]  /*4f70*/  HADD2.F32 R34, -RZ, R109.H1_H1 ;  /* 0x3000006dff227230 */ /* 0x000fc40000004100 */
[----:B------:R-:W-:Y:S02]  /*4f80*/  HADD2.F32 R12, -RZ, R12.H1_H1 ;  /* 0x3000000cff0c7230 */ /* 0x000fe40000004100 */
[----:B------:R-:W-:Y:S01]  /*4f90*/  FMUL.FTZ R35, R5, R110 ;  /* 0x0000006e05237220 */ /* 0x000fe20000410000 */
[----:B------:R-:W-:Y:S02]  /*4fa0*/  HADD2.F32 R109, -RZ, R109.H0_H0 ;  /* 0x2000006dff6d7230 */ /* 0x000fe40000004100 */
[-C--:B------:R-:W-:Y:S01]  /*4fb0*/  FFMA.FTZ R15, R15, R34.reuse, R42 ;  /* 0x000000220f0f7223 */ /* 0x080fe2000001002a */
[----:B------:R-:W-:Y:S01]  /*4fc0*/  FFMA.FTZ R40, R13, R34, -R40 ;  /* 0x000000220d287223 */ /* 0x000fe20000010828 */
[C---:B------:R-:W-:Y:S01]  /*4fd0*/  FMUL.FTZ R38, R12.reuse, R110 ;  /* 0x0000006e0c267220 */ /* 0x040fe20000410000 */
[----:B------:R-:W-:Y:S01]  /*4fe0*/  F2FP.F16.E4M3.UNPACK_B R34, R36.H1 ;  /* 0x00000024ff22723e */ /* 0x000fe200030006ff */
[----:B------:R-:W-:Y:S01]  /*4ff0*/  FFMA.FTZ R42, R12, R109, R35 ;  /* 0x0000006d0c2a7223 */ /* 0x000fe20000010023 */
[----:B------:R-:W-:Y:S01]  /*5000*/  F2FP.F16.E4M3.UNPACK_B R12, R7.H1 ;  /* 0x00000007ff0c723e */ /* 0x000fe200030006ff */
[----:B------:R-:W-:Y:S01]  /*5010*/  FFMA.FTZ R41, R5, R109, -R38 ;  /* 0x0000006d05297223 */ /* 0x000fe20000010826 */
[-C--:B------:R-:W-:Y:S01]  /*5020*/  F2FP.F16.E4M3.UNPACK_B R35, R39.reuse.H1 ;  /* 0x00000027ff23723e */ /* 0x080fe200030006ff */
[----:B------:R-:W-:Y:S01]  /*5030*/  HADD2.F32 R38, -RZ, R34.H1_H1 ;  /* 0x30000022ff267230 */ /* 0x000fe20000004100 */
[----:B------:R-:W-:Y:S01]  /*5040*/  F2FP.SATFINITE.E4M3.F32.PACK_AB_MERGE_C R47, R15, R40, RZ ;  /* 0x000000280f2f723e */ /* 0x000fe200048070ff */
[--C-:B------:R-:W-:Y:S01]  /*5050*/  HADD2.F32 R15, -RZ, R12.reuse.H1_H1 ;  /* 0x3000000cff0f7230 */ /* 0x100fe20000004100 */
[----:B------:R-:W-:Y:S01]  /*5060*/  F2FP.F16.E4M3.UNPACK_B R5, R6.H1 ;  /* 0x00000006ff05723e */ /* 0x000fe200030006ff */
[----:B------:R-:W-:Y:S01]  /*5070*/  HADD2.F32 R40, -RZ, R35.H1_H1 ;  /* 0x30000023ff287230 */ /* 0x000fe20000004100 */
[----:B------:R-:W-:Y:S01]  /*5080*/  F2FP.F16.E4M3.UNPACK_B R39, R39 ;  /* 0x00000027ff27723e */ /* 0x000fe200020006ff */
        /* <DEDUP_REMOVED lines=9> */
[-C--:B------:R-:W-:Y:S01]  /*5120*/  FMUL.FTZ R40, R12, R37.reuse ;  /* 0x000000250c287220 */ /* 0x080fe20000410000 */
        /* <DEDUP_REMOVED lines=8> */
[--C-:B------:R-:W-:Y:S02]  /*51b0*/  HADD2.F32 R12, -RZ, R7.reuse.H0_H0 ;  /* 0x20000007ff0c7230 */ /* 0x100fe40000004100 */
[----:B------:R-:W-:Y:S01]  /*51c0*/  HADD2.F32 R6, -RZ, R6.H1_H1 ;  /* 0x30000006ff067230 */ /* 0x000fe20000004100 */
[----:B------:R-:W-:Y:S01]  /*51d0*/  F2FP.SATFINITE.E4M3.F32.PACK_AB_MERGE_C R37, R37, R40, RZ ;  /* 0x000000282525723e */ /* 0x000fe200048070ff */
[----:B------:R-:W-:Y:S01]  /*51e0*/  HADD2.F32 R7, -RZ, R7.H1_H1 ;  /* 0x30000007ff077230 */ /* 0x000fe20000004100 */
[----:B------:R-:W-:Y:S01]  /*51f0*/  F2FP.SATFINITE.E4M3.F32.PACK_AB_MERGE_C R45, R46, R45, RZ ;  /* 0x0000002d2e2d723e */ /* 0x000fe200048070ff */
[----:B------:R-:W-:-:S02]  /*5200*/  HADD2.F32 R35, -RZ, R35.H0_H0 ;  /* 0x20000023ff237230 */ /* 0x000fc40000004100 */
[-C--:B------:R-:W-:Y:S01]  /*5210*/  FMUL.FTZ R38, R6, R39.reuse ;  /* 0x0000002706267220 */ /* 0x080fe20000410000 */
[----:B------:R-:W-:Y:S02]  /*5220*/  HADD2.F32 R34, -RZ, R34.H0_H0 ;  /* 0x20000022ff227230 */ /* 0x000fe40000004100 */
[----:B------:R-:W-:Y:S01]  /*5230*/  FMUL.FTZ R39, R5, R39 ;  /* 0x0000002705277220 */ /* 0x000fe20000410000 */
[----:B------:R-:W-:Y:S02]  /*5240*/  HADD2.F32 R36, -RZ, R36.H0_H0 ;  /* 0x20000024ff247230 */ /* 0x000fe40000004100 */
[-C--:B------:R-:W-:Y:S01]  /*5250*/  FMUL.FTZ R13, R7, R35.reuse ;  /* 0x00000023070d7220 */ /* 0x080fe20000410000 */
[----:B------:R-:W-:-:S03]  /*5260*/  FMUL.FTZ R44, R12, R35 ;  /* 0x000000230c2c7220 */ /* 0x000fc60000410000 */
[-C--:B------:R-:W-:Y:S01]  /*5270*/  FFMA.FTZ R13, R12, R34.reuse, -R13 ;  /* 0x000000220c0d7223 */ /* 0x080fe2000001080d */
[----:B------:R-:W-:Y:S01]  /*5280*/  FFMA.FTZ R44, R7, R34, R44 ;  /* 0x00000022072c7223 */ /* 0x000fe2000001002c */
[-C--:B------:R-:W-:Y:S01]  /*5290*/  FFMA.FTZ R38, R5, R36.reuse, -R38 ;  /* 0x0000002405267223 */ /* 0x080fe20000010826 */
[----:B------:R-:W-:Y:S01]  /*52a0*/  FFMA.FTZ R39, R6, R36, R39 ;  /* 0x0000002406277223 */ /* 0x000fe20000010027 */
[----:B------:R-:W-:Y:S02]  /*52b0*/  F2FP.SATFINITE.E4M3.F32.PACK_AB_MERGE_C R5, R43, R4, R48 ;  /* 0x000000042b05723e */ /* 0x000fe40004807030 */
[----:B------:R-:W-:Y:S02]  /*52c0*/  F2FP.SATFINITE.E4M3.F32.PACK_AB_MERGE_C R4, R42, R41, R47 ;  /* 0x000000292a04723e */ /* 0x000fe4000480702f */
[----:B------:R-:W-:Y:S02]  /*52d0*/  F2FP.SATFINITE.E4M3.F32.PACK_AB_MERGE_C R6, R39, R38, R37 ;  /* 0x000000262706723e */ /* 0x000fe40004807025 */
[----:B------:R-:W-:-:S07]  /*52e0*/  F2FP.SATFINITE.E4M3.F32.PACK_AB_MERGE_C R7, R44, R13, R45 ;  /* 0x0000000d2c07723e */ /* 0x000fce000480702d */
.L_x_557:
[----:B------:R-:W-:Y:S05]  /*52f0*/  BSYNC B2 ;  /* 0x0000000000027941 */ /* 0x000fea0003800000 */
.L_x_556:
[----:B-1----:R0:W-:Y:S02]  /*5300*/  ST.E.128 desc[UR36][R10.64], R4 ;  /* 0x000000040a007985 */ /* 0x0021e4000c101d24 */
.L_x_555:
[----:B------:R-:W-:Y:S05]  /*5310*/  BSYNC B1 ;  /* 0x0000000000017941 */ /* 0x000fea0003800000 */
.L_x_554:
[----:B------:R-:W-:-:S13]  /*5320*/  ISETP.NE.AND P2, PT, R89, RZ, PT ;  /* 0x000000ff5900720c */ /* 0x000fda0003f45270 */
        /* <DEDUP_REMOVED lines=9> */
[--C-:B------:R-:W-:Y:S02]  /*53c0*/  SHF.R.U32.HI R34, RZ, 0x8, R9.reuse ;  /* 0x00000008ff227819 */ /* 0x100fe40000011609 */
[----:B------:R-:W-:Y:S02]  /*53d0*/  LOP3.LUT R8, R9, 0xff0000ff, RZ, 0xc0, !PT ;  /* 0xff0000ff09087812 */ /* 0x000fe400078ec0ff */
[----:B------:R-:W-:Y:S01]  /*53e0*/  SHF.R.U32.HI R15, RZ, 0x10, R9 ;  /* 0x00000010ff0f7819 */ /* 0x000fe20000011609 */
[----:B------:R-:W-:Y:S01]  /*53f0*/  IMAD.MOV.U32 R9, RZ, RZ, R6 ;  /* 0x000000ffff097224 */ /* 0x000fe200078e0006 */
[----:B------:R-:W-:Y:S01]  /*5400*/  SHF.R.U32.HI R32, RZ, 0x10, R33 ;  /* 0x00000010ff207819 */ /* 0x000fe20000011621 */
[----:B------:R-:W-:Y:S01]  /*5410*/  IMAD.SHL.U32 R6, R14, 0x100, RZ ;  /* 0x000001000e067824 */ /* 0x000fe200078e00ff */
[----:B------:R-:W-:-:S02]  /*5420*/  SHF.L.U32 R7, R34, 0x8, RZ ;  /* 0x0000000822077819 */ /* 0x000fc400000006ff */
[----:B------:R-:W-:Y:S01]  /*5430*/  LOP3.LUT R13, R33, 0xff0000ff, RZ, 0xc0, !PT ;  /* 0xff0000ff210d7812 */ /* 0x000fe200078ec0ff */
[----:B------:R-:W-:Y:S01]  /*5440*/  IMAD.U32 R32, R32, 0x10000, RZ ;  /* 0x0001000020207824 */ /* 0x000fe200078e00ff */
[----:B------:R-:W-:Y:S01]  /*5450*/  LOP3.LUT R7, R8, 0xff00, R7, 0xf8, !PT ;  /* 0x0000ff0008077812 */ /* 0x000fe200078ef807 */
[----:B------:R-:W-:Y:S01]  /*5460*/  IMAD.U32 R8, R15, 0x10000, RZ ;  /* 0x000100000f087824 */ /* 0x000fe200078e00ff */
[----:B------:R-:W-:Y:S02]  /*5470*/  LOP3.LUT R13, R13, 0xff00, R6, 0xf8, !PT ;  /* 0x0000ff000d0d7812 */ /* 0x000fe400078ef806 */
[----:B------:R-:W-:Y:S02]  /*5480*/  F2FP.F16.E4M3.UNPACK_B R14, R108.H1 ;  /* 0x0000006cff0e723e */ /* 0x000fe400030006ff */
[----:B------:R-:W-:Y:S02]  /*5490*/  F2FP.F16.E4M3.UNPACK_B R6, R5 ;  /* 0x00000005ff06723e */ /* 0x000fe400020006ff */
[----:B------:R-:W-:Y:S01]  /*54a0*/  LOP3.LUT R34, R13, 0xff0000, R32, 0xf8, !PT ;  /* 0x00ff00000d227812 */ /* 0x000fe200078ef820 */
[----:B------:R-:W-:Y:S01]  /*54b0*/  HADD2.F32 R32, -RZ, R14.H0_H0 ;  /* 0x2000000eff207230 */ /* 0x000fe20000004100 */
[----:B------:R-:W-:Y:S01]  /*54c0*/  LOP3.LUT R15, R7, 0xff0000, R8, 0xf8, !PT ;  /* 0x00ff0000070f7812 */ /* 0x000fe200078ef808 */
[----:B------:R-:W-:Y:S01]  /*54d0*/  HADD2.F32 R7, -RZ, R6.H1_H1 ;  /* 0x30000006ff077230 */ /* 0x000fe20000004100 */
[----:B------:R-:W-:Y:S01]  /*54e0*/  F2FP.F16.E4M3.UNPACK_B R13, R107.H1 ;  /* 0x0000006bff0d723e */ /* 0x000fe200030006ff */
[----:B------:R-:W-:Y:S01]  /*54f0*/  HADD2.F32 R33, -RZ, R14.H1_H1 ;  /* 0x3000000eff217230 */ /* 0x000fe20000004100 */
[----:B------:R-:W-:Y:S01]  /*5500*/  F2FP.F16.E4M3.UNPACK_B R5, R5.H1 ;  /* 0x00000005ff05723e */ /* 0x000fe200030006ff */
[----:B------:R-:W-:-:S02]  /*5510*/  HADD2.F32 R6, -RZ, R6.H0_H0 ;  /* 0x20000006ff067230 */ /* 0x000fc40000004100 */
[C---:B------:R-:W-:Y:S01]  /*5520*/  FMUL.FTZ R35, R7.reuse, R32 ;  /* 0x0000002007237220 */ /* 0x040fe20000410000 */
[----:B------:R-:W-:Y:S01]  /*5530*/  HADD2.F32 R14, -RZ, R13.H0_H0 ;  /* 0x2000000dff0e7230 */ /* 0x000fe20000004100 */
[----:B------:R-:W-:Y:S01]  /*5540*/  F2FP.F16.E4M3.UNPACK_B R108, R108 ;  /* 0x0000006cff6c723e */ /* 0x000fe200020006ff */
[--C-:B------:R-:W-:Y:S02]  /*5550*/  HADD2.F32 R8, -RZ, R5.reuse.H1_H1 ;  /* 0x30000005ff087230 */ /* 0x100fe40000004100 */
[C---:B------:R-:W-:Y:S01]  /*5560*/  FMUL.FTZ R32, R6.reuse, R32 ;  /* 0x0000002006207220 */ /* 0x040fe20000410000 */
[----:B------:R-:W-:Y:S02]  /*5570*/  HADD2.F32 R5, -RZ, R5.H0_H0 ;  /* 0x20000005ff057230 */ /* 0x000fe40000004100 */
[-C--:B------:R-:W-:Y:S01]  /*5580*/  FFMA.FTZ R37, R6, R14.reuse, -R35 ;  /* 0x0000000e06257223 */ /* 0x080fe20000010823 */
[----:B------:R-:W-:Y:S02]  /*5590*/  HADD2.F32 R13, -RZ, R13.H1_H1 ;  /* 0x3000000dff0d7230 */ /* 0x000fe40000004100 */
[CC--:B------:R-:W-:Y:S01]  /*55a0*/  FMUL.FTZ R6, R8.reuse, R33.reuse ;  /* 0x0000002108067220 */ /* 0x0c0fe20000410000 */
[----:B------:R-:W-:Y:S01]  /*55b0*/  FFMA.FTZ R38, R7, R14, R32 ;  /* 0x0000000e07267223 */ /* 0x000fe20000010020 */
[C---:B------:R-:W-:Y:S01]  /*55c0*/  FMUL.FTZ R33, R5.reuse, R33 ;  /* 0x0000002105217220 */ /* 0x040fe20000410000 */
[----:B------:R-:W-:Y:S01]  /*55d0*/  F2FP.F16.E4M3.UNPACK_B R107, R107 ;  /* 0x0000006bff6b723e */ /* 0x000fe200020006ff */
[-C--:B------:R-:W-:Y:S01]  /*55e0*/  FFMA.FTZ R39, R5, R13.reuse, -R6 ;  /* 0x0000000d05277223 */ /* 0x080fe20000010806 */
[-C--:B------:R-:W-:Y:S01]  /*55f0*/  F2FP.F16.E4M3.UNPACK_B R5, R4.reuse.H1 ;  /* 0x00000004ff05723e */ /* 0x080fe200030006ff */
        /* <DEDUP_REMOVED lines=11> */
[--C-:B------:R-:W-:Y:S02]  /*56b0*/  HADD2.F32 R8, -RZ, R107.reuse.H1_H1 ;  /* 0x3000006bff087230 */ /* 0x100fe40000004100 */
[-C--:B------:R-:W-:Y:S01]  /*56c0*/  FMUL.FTZ R13, R5, R108.reuse ;  /* 0x0000006c050d7220 */ /* 0x080fe20000410000 */
[----:B------:R-:W-:Y:S02]  /*56d0*/  HADD2.F32 R107, -RZ, R107.H0_H0 ;  /* 0x2000006bff6b7230 */ /* 0x000fe40000004100 */
[----:B------:R-:W-:Y:S01]  /*56e0*/  FMUL.FTZ R14, R4, R108 ;  /* 0x0000006c040e7220 */ /* 0x000fe20000410000 */
[-C--:B------:R-:W-:Y:S01]  /*56f0*/  FFMA.FTZ R33, R6, R8.reuse, -R33 ;  /* 0x0000000806217223 */ /* 0x080fe20000010821 */
[----:B------:R-:W-:Y:S02]  /*5700*/  FFMA.FTZ R32, R7, R8, R32 ;  /* 0x0000000807207223 */ /* 0x000fe40000010020 */
[-C--:B------:R-:W-:Y:S01]  /*5710*/  FFMA.FTZ R35, R5, R107.reuse, -R14 ;  /* 0x0000006b05237223 */ /* 0x080fe2000001080e */
[----:B------:R-:W-:Y:S01]  /*5720*/  F2FP.F16.E4M3.UNPACK_B R5, R12.H1 ;  /* 0x0000000cff05723e */ /* 0x000fe200030006ff */
[----:B------:R-:W-:Y:S01]  /*5730*/  FFMA.FTZ R36, R4, R107, R13 ;  /* 0x0000006b04247223 */ /* 0x000fe2000001000d */
[----:B------:R-:W-:-:S02]  /*5740*/  F2FP.F16.E4M3.UNPACK_B R14, R34.H1 ;  /* 0x00000022ff0e723e */ /* 0x000fc400030006ff */
        /* <DEDUP_REMOVED lines=9> */
[----:B------:R-:W-:Y:S01]  /*57e0*/  FMUL.FTZ R39, R7, R33 ;  /* 0x0000002107277220 */ /* 0x000fe20000410000 */
[----:B------:R-:W-:-:S02]  /*57f0*/  HADD2.F32 R5, -RZ, R4.H1_H1 ;  /* 0x30000004ff057230 */ /* 0x000fc40000004100 */
[C---:B------:R-:W-:Y:S01]  /*5800*/  FMUL.FTZ R40, R6.reuse, R33 ;  /* 0x0000002106287220 */ /* 0x040fe20000410000 */
[----:B------:R-:W-:Y:S02]  /*5810*/  HADD2.F32 R32, -RZ, R34.H1_H1 ;  /* 0x30000022ff207230 */ /* 0x000fe40000004100 */
[----:B------:R-:W-:Y:S01]  /*5820*/  FFMA.FTZ R39, R6, R13, -R39 ;  /* 0x0000000d06277223 */ /* 0x000fe20000010827 */
[----:B------:R-:W-:Y:S01]  /*5830*/  HADD2.F32 R4, -RZ, R4.H0_H0 ;  /* 0x20000004ff047230 */ /* 0x000fe20000004100 */
[----:B------:R-:W-:Y:S01]  /*5840*/  F2FP.F16.E4M3.UNPACK_B R9, R9 ;  /* 0x00000009ff09723e */ /* 0x000fe200020006ff */
        /* <DEDUP_REMOVED lines=10> */
[--C-:B------:R-:W-:Y:S02]  /*58f0*/  HADD2.F32 R5, -RZ, R12.reuse.H0_H0 ;  /* 0x2000000cff057230 */ /* 0x100fe40000004100 */
[----:B------:R-:W-:Y:S02]  /*5900*/  HADD2.F32 R12, -RZ, R12.H1_H1 ;  /* 0x3000000cff0c7230 */ /* 0x000fe40000004100 */
[----:B------:R-:W-:Y:S01]  /*5910*/  FMUL.FTZ R7, R9, R34 ;  /* 0x0000002209077220 */ /* 0x000fe20000410000 */
[----:B------:R-:W-:-:S02]  /*5920*/  HADD2.F32 R14, -RZ, R14.H0_H0 ;  /* 0x2000000eff0e7230 */ /* 0x000fc40000004100 */
[----:B------:R-:W-:Y:S01]  /*5930*/  FMUL.FTZ R34, R4, R34 ;  /* 0x0000002204227220 */ /* 0x000fe20000410000 */
[----:B------:R-:W-:Y:S01]  /*5940*/  HADD2.F32 R15, -RZ, R15.H0_H0 ;  /* 0x2000000fff0f7230 */ /* 0x000fe20000004100 */
[----:B------:R-:W-:Y:S01]  /*5950*/  F2FP.SATFINITE.E4M3.F32.PACK_AB_MERGE_C R32, R32, R33, RZ ;  /* 0x000000212020723e */ /* 0x000fe200048070ff */
[----:B------:R-:W-:Y:S02]  /*5960*/  HADD2.F32 R8, -RZ, R8.H0_H0 ;  /* 0x20000008ff087230 */ /* 0x000fe40000004100 */
[-C--:B------:R-:W-:Y:S01]  /*5970*/  FMUL.FTZ R6, R12, R14.reuse ;  /* 0x0000000e0c067220 */ /* 0x080fe20000410000 */
[----:B------:R-:W-:Y:S01]  /*5980*/  FMUL.FTZ R13, R5, R14 ;  /* 0x0000000e050d7220 */ /* 0x000fe20000410000 */
[-C--:B------:R-:W-:Y:S01]  /*5990*/  FFMA.FTZ R7, R4, R15.reuse, -R7 ;  /* 0x0000000f04077223 */ /* 0x080fe20000010807 */
[----:B------:R-:W-:Y:S01]  /*59a0*/  FFMA.FTZ R34, R9, R15, R34 ;  /* 0x0000000f09227223 */ /* 0x000fe20000010022 */
[-C--:B------:R-:W-:Y:S01]  /*59b0*/  FFMA.FTZ R6, R5, R8.reuse, -R6 ;  /* 0x0000000805067223 */ /* 0x080fe20000010806 */
[----:B------:R-:W-:Y:S01]  /*59c0*/  FFMA.FTZ R13, R12, R8, R13 ;  /* 0x000000080c0d7223 */ /* 0x000fe2000001000d */
[----:B------:R-:W-:-:S02]  /*59d0*/  F2FP.SATFINITE.E4M3.F32.PACK_AB_MERGE_C R39, R40, R39, RZ ;  /* 0x000000272827723e */ /* 0x000fc400048070ff */
[----:B------:R-:W-:Y:S02]  /*59e0*/  F2FP.SATFINITE.E4M3.F32.PACK_AB_MERGE_C R32, R34, R7, R32 ;  /* 0x000000072220723e */ /* 0x000fe40004807020 */
[----:B------:R-:W-:Y:S02]  /*59f0*/  F2FP.SATFINITE.E4M3.F32.PACK_AB_MERGE_C R7, R13, R6, R39 ;  /* 0x000000060d07723e */ /* 0x000fe40004807027 */
[----:B------:R-:W-:Y:S01]  /*5a00*/  F2FP.SATFINITE.E4M3.F32.PACK_AB_MERGE_C R5, R38, R37, R42 ;  /* 0x000000252605723e */ /* 0x000fe2000480702a */
[----:B------:R-:W-:Y:S01]  /*5a10*/  IMAD.MOV.U32 R6, RZ, RZ, R32 ;  /* 0x000000ffff067224 */ /* 0x000fe200078e0020 */
[----:B------:R-:W-:-:S07]  /*5a20*/  F2FP.SATFINITE.E4M3.F32.PACK_AB_MERGE_C R4, R36, R35, R41 ;  /* 0x000000232404723e */ /* 0x000fce0004807029 */
.L_x_559:
[----:B------:R-:W-:Y:S05]  /*5a30*/  BSYNC B1 ;  /* 0x0000000000017941 */ /* 0x000fea0003800000 */
.L_x_558:
[----:B0-----:R0:W-:Y:S01]  /*5a40*/  ST.E.128 desc[UR36][R10.64], R4 ;  /* 0x000000040a007985 */ /* 0x0011e2000c101d24 */
[----:B------:R-:W-:Y:S05]  /*5a50*/  BRA `(.L_x_553) ;  /* 0x0000003400f07947 */ /* 0x000fea0003800000 */
.L_x_524:
[----:B------:R-:W-:Y:S02]  /*5a60*/  IADD3 R8, R190, 0x40, RZ ;  /* 0x00000040be087810 */ /* 0x000fe40007ffe0ff */
[----:B------:R-:W-:Y:S02]  /*5a70*/  CS2R R34, SRZ ;  /* 0x0000000000227805 */ /* 0x000fe4000001ff00 */
[----:B------:R-:W-:Y:S02]  /*5a80*/  CS2R R32, SRZ ;  /* 0x0000000000207805 */ /* 0x000fe4000001ff00 */
[----:B------:R-:W-:Y:S01]  /*5a90*/  ISETP.GE.AND P3, PT, R8, R94, PT ;  /* 0x0000005e0800720c */ /* 0x000fe20003f66270 */
[----:B------:R-:W-:-:S03]  /*5aa0*/  VIADD R8, R190, 0x80 ;  /* 0x00000080be087836 */ /* 0x000fc60000000000 */
[----:B------:R-:W-:-:S13]  /*5ab0*/  ISETP.GE.OR P3, PT, R16, R105, P3 ;  /* 0x000000691000720c */ /* 0x000fda0001f66670 */
[----:B------:R-:W-:Y:S01]  /*5ac0*/  @!P3 IADD3 R11, P2, P4, R30, R4, R83 ;  /* 0x000000041e0bb210 */ /* 0x000fe20007c5e053 */
[----:B------:R-:W0:Y:S03]  /*5ad0*/  @!P3 LDC.64 R12, c[0x0][0x3e8] ;  /* 0x0000fa00ff0cbb82 */ /* 0x000e260000000a00 */
[----:B------:R-:W-:Y:S02]  /*5ae0*/  @!P3 IADD3.X R14, R68, R88, R85, P2, P4 ;  /* 0x00000058440eb210 */ /* 0x000fe400017e8455 */
[----:B------:R-:W-:-:S04]  /*5af0*/  ISETP.GE.AND P4, PT, R190, R94, PT ;  /* 0x0000005ebe00720c */ /* 0x000fc80003f86270 */
[----:B------:R-:W-:-:S13]  /*5b00*/  ISETP.GE.OR P4, PT, R16, R105, P4 ;  /* 0x000000691000720c */ /* 0x000fda0002786670 */
[----:B------:R-:W1:Y:S08]  /*5b10*/  @!P4 LDC.64 R36, c[0x0][0x3e8] ;  /* 0x0000fa00ff24cb82 */ /* 0x000e700000000a00 */
[----:B------:R-:W2:Y:S01]  /*5b20*/  @!P4 LDC.64 R38, c[0x0][0x400] ;  /* 0x00010000ff26cb82 */ /* 0x000ea20000000a00 */
[----:B-1----:R-:W-:-:S04]  /*5b30*/  @!P4 IADD3 R36, P2, P5, R30, R36, R4 ;  /* 0x000000241e24c210 */ /* 0x002fc80007d5e004 */
[----:B------:R-:W-:Y:S02]  /*5b40*/  @!P4 IADD3.X R37, R68, R37, R88, P2, P5 ;  /* 0x000000254425c210 */ /* 0x000fe400017ea458 */
[----:B--2---:R-:W-:-:S04]  /*5b50*/  @!P4 IADD3 R38, P2, P5, R56, R38, R6 ;  /* 0x000000263826c210 */ /* 0x004fc80007d5e006 */
[----:B------:R-:W-:Y:S02]  /*5b60*/  @!P4 IADD3.X R39, R66, R39, R106, P2, P5 ;  /* 0x000000274227c210 */ /* 0x000fe400017ea46a */
[----:B------:R-:W-:Y:S02]  /*5b70*/  ISETP.GE.AND P2, PT, R8, R94, PT ;  /* 0x0000005e0800720c */ /* 0x000fe40003f46270 */
[----:B------:R-:W-:Y:S02]  /*5b80*/  CS2R R42, SRZ ;  /* 0x00000000002a7805 */ /* 0x000fe4000001ff00 */
[----:B------:R-:W-:Y:S01]  /*5b90*/  CS2R R40, SRZ ;  /* 0x0000000000287805 */ /* 0x000fe2000001ff00 */
[----:B------:R1:W2:Y:S01]  /*5ba0*/  @!P4 LDG.E.128 R32, desc[UR36][R38.64] ;  /* 0x000000242620c981 */ /* 0x0002a2000c1e1d00 */
[----:B------:R-:W-:-:S13]  /*5bb0*/  ISETP.GE.OR P2, PT, R16, R105, P2 ;  /* 0x000000691000720c */ /* 0x000fda0001746670 */
[----:B------:R-:W-:-:S04]  /*5bc0*/  @!P2 IADD3 R5, P5, P6, R30, R82, R4 ;  /* 0x000000521e05a210 */ /* 0x000fc80007ebe004 */
[----:B------:R-:W-:Y:S02]  /*5bd0*/  @!P2 IADD3.X R10, R68, R84, R88, P5, P6 ;  /* 0x00000054440aa210 */ /* 0x000fe40002fec458 */
[----:B------:R-:W-:-:S04]  /*5be0*/  @!P3 IADD3 R9, P5, P6, R56, R6, R78 ;  /* 0x000000063809b210 */ /* 0x000fc80007ebe04e */
[----:B------:R-:W-:Y:S02]  /*5bf0*/  @!P3 IADD3.X R8, R66, R106, R80, P5, P6 ;  /* 0x0000006a4208b210 */ /* 0x000fe40002fec450 */
[----:B------:R-:W-:-:S04]  /*5c00*/  @!P2 IADD3 R7, P5, P6, R56, R77, R6 ;  /* 0x0000004d3807a210 */ /* 0x000fc80007ebe006 */
[----:B------:R-:W-:Y:S02]  /*5c10*/  @!P2 IADD3.X R4, R66, R79, R106, P5, P6 ;  /* 0x0000004f4204a210 */ /* 0x000fe40002fec46a */
[----:B0-----:R-:W-:-:S05]  /*5c20*/  @!P3 IADD3 R12, P5, R11, R12, RZ ;  /* 0x0000000c0b0cb210 */ /* 0x001fca0007fbe0ff */
[----:B------:R-:W-:Y:S02]  /*5c30*/  @!P3 IMAD.X R13, R14, 0x1, R13, P5 ;  /* 0x000000010e0db824 */ /* 0x000fe400028e060d */
[----:B------:R-:W0:Y:S02]  /*5c40*/  @!P3 LDC.64 R14, c[0x0][0x400] ;  /* 0x00010000ff0ebb82 */ /* 0x000e240000000a00 */
[----:B0-----:R-:W-:-:S05]  /*5c50*/  @!P3 IADD3 R14, P5, R9, R14, RZ ;  /* 0x0000000e090eb210 */ /* 0x001fca0007fbe0ff */
[----:B------:R-:W-:Y:S02]  /*5c60*/  @!P3 IMAD.X R15, R8, 0x1, R15, P5 ;  /* 0x00000001080fb824 */ /* 0x000fe400028e060f */
[----:B------:R-:W0:Y:S01]  /*5c70*/  @!P2 LDC.64 R8, c[0x0][0x3e8] ;  /* 0x0000fa00ff08ab82 */ /* 0x000e220000000a00 */
[----:B-1----:R-:W-:Y:S02]  /*5c80*/  CS2R R38, SRZ ;  /* 0x0000000000267805 */ /* 0x002fe4000001ff00 */
[----:B------:R-:W-:Y:S02]  /*5c90*/  CS2R R46, SRZ ;  /* 0x00000000002e7805 */ /* 0x000fe4000001ff00 */
[----:B------:R-:W-:Y:S02]  /*5ca0*/  CS2R R44, SRZ ;  /* 0x00000000002c7805 */ /* 0x000fe4000001ff00 */
[----:B------:R-:W-:Y:S02]  /*5cb0*/  CS2R R50, SRZ ;  /* 0x0000000000327805 */ /* 0x000fe4000001ff00 */
[----:B------:R-:W-:Y:S01]  /*5cc0*/  CS2R R48, SRZ ;  /* 0x0000000000307805 */ /* 0x000fe2000001ff00 */
[----:B------:R-:W3:Y:S01]  /*5cd0*/  @!P3 LDG.E.128 R40, desc[UR36][R14.64] ;  /* 0x000000240e28b981 */ /* 0x000ee2000c1e1d00 */
[----:B0-----:R-:W-:-:S05]  /*5ce0*/  @!P2 IADD3 R8, P5, R5, R8, RZ ;  /* 0x000000080508a210 */ /* 0x001fca0007fbe0ff */
[----:B------:R-:W-:Y:S02]  /*5cf0*/  @!P2 IMAD.X R9, R10, 0x1, R9, P5 ;  /* 0x000000010a09a824 */ /* 0x000fe400028e0609 */
[----:B------:R-:W0:Y:S03]  /*5d00*/  @!P2 LDC.64 R10, c[0x0][0x400] ;  /* 0x00010000ff0aab82 */ /* 0x000e260000000a00 */
[----:B------:R-:W4:Y:S01]  /*5d10*/  @!P2 LDG.E.128 R44, desc[UR36][R8.64] ;  /* 0x00000024082ca981 */ /* 0x000f22000c1e1d00 */
[----:B0-----:R-:W-:Y:S02]  /*5d20*/  @!P2 IADD3 R10, P5, R7, R10, RZ ;  /* 0x0000000a070aa210 */ /* 0x001fe40007fbe0ff */
[----:B------:R-:W-:Y:S02]  /*5d30*/  CS2R R6, SRZ ;  /* 0x0000000000067805 */ /* 0x000fe4000001ff00 */
[----:B------:R-:W-:-:S02]  /*5d40*/  @!P2 IADD3.X R11, R4, R11, RZ, P5, !PT ;  /* 0x0000000b040ba210 */ /* 0x000fc40002ffe4ff */
[----:B------:R-:W-:-:S03]  /*5d50*/  CS2R R4, SRZ ;  /* 0x0000000000047805 */ /* 0x000fc6000001ff00 */
[----:B------:R-:W5:Y:S04]  /*5d60*/  @!P2 LDG.E.128 R48, desc[UR36][R10.64] ;  /* 0x000000240a30a981 */ /* 0x000f68000c1e1d00 */
[----:B------:R0:W5:Y:S02]  /*5d70*/  @!P4 LDG.E.128 R4, desc[UR36][R36.64] ;  /* 0x000000242404c981 */ /* 0x000164000c1e1d00 */
[----:B0-----:R-:W-:-:S06]  /*5d80*/  CS2R R36, SRZ ;  /* 0x0000000000247805 */ /* 0x001fcc000001ff00 */
[----:B------:R-:W5:Y:S01]  /*5d90*/  @!P3 LDG.E.128 R36, desc[UR36][R12.64] ;  /* 0x000000240c24b981 */ /* 0x000f62000c1e1d00 */
[----:B------:R-:W-:-:S06]  /*5da0*/  UISETP.NE.AND UP0, UPT, UR60, 0x3, UPT ;  /* 0x000000033c00788c */ /* 0x000fcc000bf05270 */
[----:B------:R-:W-:Y:S02]  /*5db0*/  PLOP3.LUT P5, PT, PT, PT, UP0, 0x80, 0x0 ;  /* 0x000000000000781c */ /* 0x000fe40003faf008 */
[----:B------:R-:W-:Y:S01]  /*5dc0*/  ISETP.GE.AND P2, PT, R16, R105, PT ;  /* 0x000000691000720c */ /* 0x000fe20003f46270 */
[----:B--2---:R-:W-:Y:S02]  /*5dd0*/  IMAD.MOV.U32 R119, RZ, RZ, R34 ;  /* 0x000000ffff777224 */ /* 0x004fe400078e0022 */
[----:B------:R-:W-:Y:S02]  /*5de0*/  IMAD.MOV.U32 R121, RZ, RZ, R32 ;  /* 0x000000ffff797224 */ /* 0x000fe400078e0020 */
[----:B---3--:R-:W-:Y:S02]  /*5df0*/  IMAD.MOV.U32 R115, RZ, RZ, R42 ;  /* 0x000000ffff737224 */ /* 0x008fe400078e002a */
[----:B------:R-:W-:Y:S02]  /*5e00*/  IMAD.MOV.U32 R116, RZ, RZ, R40 ;  /* 0x000000ffff747224 */ /* 0x000fe400078e0028 */
[----:B----4-:R-:W-:Y:S01]  /*5e10*/  IMAD.MOV.U32 R106, RZ, RZ, R46 ;  /* 0x000000ffff6a7224 */ /* 0x010fe200078e002e */
[----:B------:R-:W-:Y:S01]  /*5e20*/  MOV R108, R44 ;  /* 0x0000002c006c7202 */ /* 0x000fe20000000f00 */
[----:B-----5:R-:W-:-:S02]  /*5e30*/  IMAD.MOV.U32 R109, RZ, RZ, R50 ;  /* 0x000000ffff6d7224 */ /* 0x020fc400078e0032 */
[----:B------:R-:W-:Y:S02]  /*5e40*/  IMAD.MOV.U32 R110, RZ, RZ, R48 ;  /* 0x000000ffff6e7224 */ /* 0x000fe400078e0030 */
[----:B------:R-:W-:Y:S02]  /*5e50*/  IMAD.MOV.U32 R117, RZ, RZ, R6 ;  /* 0x000000ffff757224 */ /* 0x000fe400078e0006 */
[----:B------:R-:W-:Y:S01]  /*5e60*/  IMAD.MOV.U32 R120, RZ, RZ, R4 ;  /* 0x000000ffff787224 */ /* 0x000fe200078e0004 */
[----:B------:R-:W-:Y:S01]  /*5e70*/  MOV R111, R38 ;  /* 0x00000026006f7202 */ /* 0x000fe20000000f00 */
[----:B------:R-:W-:Y:S01]  /*5e80*/  IMAD.MOV.U32 R113, RZ, RZ, R36 ;  /* 0x000000ffff717224 */ /* 0x000fe200078e0024 */
[----:B------:R-:W-:Y:S06]  /*5e90*/  @!P5 BRA `(.L_x_560) ;  /* 0x000000000004d947 */ /* 0x000fec0003800000 */
[----:B------:R-:W-:Y:S01]  /*5ea0*/  BPT.TRAP 0x1 ;  /* 0x000000040000795c */ /* 0x000fe20000300000 */
.L_x_560:
[----:B------:R-:W-:Y:S01]  /*5eb0*/  IMAD R88, R188, 0x8, R18 ;  /* 0x00000008bc587824 */ /* 0x000fe200078e0212 */
[----:B------:R-:W-:Y:S01]  /*5ec0*/  SHF.L.U32 R93, R193, 0x1f, RZ ;  /* 0x0000001fc15d7819 */ /* 0x000fe200000006ff */
[----:B------:R-:W0:Y:S01]  /*5ed0*/  LDC R112, c[0x0][0x2f4] ;  /* 0x0000bd00ff707b82 */ /* 0x000e220000000800 */
[----:B------:R-:W-:Y:S02]  /*5ee0*/  BSSY B1, `(.L_x_561) ;  /* 0x0000003000017945 */ /* 0x000fe40003800000 */
[----:B------:R-:W1:Y:S02]  /*5ef0*/  SYNCS.PHASECHK.TRANS64.TRYWAIT P3, [R88+URZ+0x22890], R93 ;  /* 0x0228905d580075a7 */ /* 0x000e64000806017f */
[----:B-1----:R-:W-:Y:S05]  /*5f00*/  @!P3 BRA `(.L_x_562) ;  /* 0x000001cc0024b947 */ /* 0x002fea0003800000 */
.L_x_834:
[----:B------:R-:W-:Y:S05]  /*5f10*/  BSYNC B1 ;  /* 0x0000000000017941 */ /* 0x000fea0003800000 */
.L_x_561:
[----:B------:R-:W-:Y:S01]  /*5f20*/  UMOV UR4, 0xffffffff ;  /* 0xffffffff00047882 */ /* 0x000fe20000000000 */
[----:B0-----:R-:W-:Y:S02]  /*5f30*/  IMAD.IADD R114, R112, 0x1, -R73 ;  /* 0x0000000170727824 */ /* 0x001fe400078e0a49 */
[----:B------:R-:W-:Y:S05]  /*5f40*/  BRA.DIV UR4, `(.L_x_563) ;  /* 0x000001ce04287947 */ /* 0x000fea000b800000 */
[----:B------:R0:W2:Y:S04]  /*5f50*/  SHFL.IDX PT, R105, R104, RZ, 0x1c1f ;  /* 0x001c1fff68697589 */ /* 0x0000a800000e0000 */
[----:B------:R0:W3:Y:S02]  /*5f60*/  SHFL.IDX PT, R107, R103, RZ, 0x1c1f ;  /* 0x001c1fff676b7589 */ /* 0x0000e400000e0000 */
.L_x_838:
[----:B------:R-:W-:Y:S01]  /*5f70*/  ISETP.GE.OR P3, PT, R190, R94, P1 ;  /* 0x0000005ebe00720c */ /* 0x000fe20000f66670 */
[----:B------:R-:W-:-:S12]  /*5f80*/  BSSY B1, `(.L_x_564) ;  /* 0x00000e8000017945 */ /* 0x000fd80003800000 */
[----:B------:R-:W-:Y:S05]  /*5f90*/  @P3 BRA `(.L_x_565) ;  /* 0x0000000c00983947 */ /* 0x000fea0003800000 */
[----:B------:R-:W-:Y:S01]  /*5fa0*/  SEL R8, R73, R114, !P0 ;  /* 0x0000007249087207 */ /* 0x000fe20004000000 */
[----:B------:R-:W-:Y:S01]  /*5fb0*/  BSSY B2, `(.L_x_566) ;  /* 0x00000df000027945 */ /* 0x000fe20003800000 */
[----:B---3--:R-:W-:Y:S02]  /*5fc0*/  IADD3 R98, P3, R64, R107, RZ ;  /* 0x0000006b40627210 */ /* 0x008fe40007f7e0ff */
[----:B------:R-:W-:Y:S02]  /*5fd0*/  SHF.R.S32.HI R9, RZ, 0x1f, R8 ;  /* 0x0000001fff097819 */ /* 0x000fe40000011408 */
[----:B--2---:R-:W-:Y:S02]  /*5fe0*/  IADD3.X R99, R105, R62, RZ, P3, !PT ;  /* 0x0000003e69637210 */ /* 0x004fe40001ffe4ff */
[----:B------:R-:W-:-:S04]  /*5ff0*/  LEA.HI R8, R9, R8, RZ, 0x5 ;  /* 0x0000000809087211 */ /* 0x000fc800078f28ff */
[----:B------:R-:W-:-:S05]  /*6000*/  LEA.HI.SX32 R8, R8, R65, 0x1b ;  /* 0x0000004108087211 */ /* 0x000fca00078fdaff */
[----:B------:R-:W-:-:S05]  /*6010*/  IMAD.SHL.U32 R118, R8, 0x10, RZ ;  /* 0x0000001008767824 */ /* 0x000fca00078e00ff */
[----:B------:R-:W-:-:S04]  /*6020*/  LOP3.LUT R9, R81, 0x70, R118, 0xf8, !PT ;  /* 0x0000007051097812 */ /* 0x000fc800078ef876 */
[----:B------:R-:W-:Y:S01]  /*6030*/  LOP3.LUT R8, R9, R76, RZ, 0x3c, !PT ;  /* 0x0000004c09087212 */ /* 0x000fe200078e3cff */
[----:B------:R-:W-:-:S04]  /*6040*/  IMAD R9, R188, 0x5000, R61 ;  /* 0x00005000bc097824 */ /* 0x000fc800078e023d */
[----:B------:R-:W-:Y:S02]  /*6050*/  IMAD.IADD R11, R199, 0x1, R8 ;  /* 0x00000001c70b7824 */ /* 0x000fe400078e0208 */
[----:B------:R-:W-:Y:S02]  /*6060*/  IMAD.IADD R9, R18, 0x1, R9 ;  /* 0x0000000112097824 */ /* 0x000fe400078e0209 */
[----:B------:R-:W-:-:S04]  /*6070*/  IMAD R11, R188, 0x5000, R11 ;  /* 0x00005000bc0b7824 */ /* 0x000fc800078e020b */
[----:B------:R-:W-:Y:S02]  /*6080*/  IMAD.IADD R12, R18, 0x1, R11 ;  /* 0x00000001120c7824 */ /* 0x000fe400078e020b */
[----:B------:R-:W2:Y:S04]  /*6090*/  LDS.128 R8, [R9+0x18400] ;  /* 0x0184000009087984 */ /* 0x000ea80000000c00 */
[----:B------:R-:W3:Y:S01]  /*60a0*/  LDS.128 R12, [R12+0x18400] ;  /* 0x018400000c0c7984 */ /* 0x000ee20000000c00 */
[----:B------:R-:W-:Y:S05]  /*60b0*/  @P2 BRA `(.L_x_567) ;  /* 0x0000000c00382947 */ /* 0x000fea0003800000 */
[----:B------:R-:W-:Y:S02]  /*60c0*/  SHF.R.U32.HI R130, RZ, 0x8, R5 ;  /* 0x00000008ff827819 */ /* 0x000fe40000011605 */
[----:B------:R-:W-:Y:S02]  /*60d0*/  SHF.R.U32.HI R124, RZ, 0x8, R33 ;  /* 0x00000008ff7c7819 */ /* 0x000fe40000011621 */
[----:B------:R-:W-:Y:S02]  /*60e0*/  LOP3.LUT R4, R5, 0xff0000ff, RZ, 0xc0, !PT ;  /* 0xff0000ff05047812 */ /* 0x000fe400078ec0ff */
[----:B------:R-:W-:Y:S01]  /*60f0*/  SHF.R.U32.HI R127, RZ, 0x10, R5 ;  /* 0x00000010ff7f7819 */ /* 0x000fe20000011605 */
[----:B------:R-:W-:Y:S01]  /*6100*/  IMAD.SHL.U32 R5, R130, 0x100, RZ ;  /* 0x0000010082057824 */ /* 0x000fe200078e00ff */
[----:B------:R-:W-:Y:S02]  /*6110*/  SHF.R.U32.HI R125, RZ, 0x8, R7 ;  /* 0x00000008ff7d7819 */ /* 0x000fe40000011607 */
[----:B------:R-:W-:-:S02]  /*6120*/  SHF.R.U32.HI R123, RZ, 0x8, R35 ;  /* 0x00000008ff7b7819 */ /* 0x000fc40000011623 */
[----:B------:R-:W-:Y:S02]  /*6130*/  LOP3.LUT R122, R35, 0xff0000ff, RZ, 0xc0, !PT ;  /* 0xff0000ff237a7812 */ /* 0x000fe400078ec0ff */
[----:B------:R-:W-:Y:S01]  /*6140*/  SHF.R.U32.HI R128, RZ, 0x10, R35 ;  /* 0x00000010ff807819 */ /* 0x000fe20000011623 */
[----:B------:R-:W-:Y:S01]  /*6150*/  IMAD.SHL.U32 R35, R124, 0x100, RZ ;  /* 0x000001007c237824 */ /* 0x000fe200078e00ff */
[----:B------:R-:W-:Y:S02]  /*6160*/  LOP3.LUT R34, R33, 0xff0000ff, RZ, 0xc0, !PT ;  /* 0xff0000ff21227812 */ /* 0x000fe400078ec0ff */
[----:B------:R-:W-:Y:S01]  /*6170*/  SHF.R.U32.HI R126, RZ, 0x10, R33 ;  /* 0x00000010ff7e7819 */ /* 0x000fe20000011621 */
[----:B---3--:R-:W-:Y:S01]  /*6180*/  IMAD.MOV.U32 R33, RZ, RZ, R12 ;  /* 0x000000ffff217224 */ /* 0x008fe200078e000c */
[----:B--2---:R-:W-:Y:S01]  /*6190*/  MOV R32, R8 ;  /* 0x0000000800207202 */ /* 0x004fe20000000f00 */
[----:B------:R-:W-:Y:S01]  /*61a0*/  IMAD.U32 R128, R128, 0x10000, RZ ;  /* 0x0001000080807824 */ /* 0x000fe200078e00ff */
[----:B------:R-:W-:Y:S01]  /*61b0*/  LOP3.LUT R6, R7, 0xff0000ff, RZ, 0xc0, !PT ;  /* 0xff0000ff07067812 */ /* 0x000fe200078ec0ff */
[----:B------:R-:W-:Y:S01]  /*61c0*/  IMAD.U32 R126, R126, 0x10000, RZ ;  /* 0x000100007e7e7824 */ /* 0x000fe200078e00ff */
[----:B------:R-:W-:Y:S01]  /*61d0*/  SHF.R.U32.HI R129, RZ, 0x10, R7 ;  /* 0x00000010ff817819 */ /* 0x000fe20000011607 */
[----:B------:R-:W-:Y:S01]  /*61e0*/  IMAD.SHL.U32 R7, R125, 0x100, RZ ;  /* 0x000001007d077824 */ /* 0x000fe200078e00ff */
[----:B------:R-:W-:Y:S01]  /*61f0*/  LOP3.LUT R4, R4, 0xff00, R5, 0xf8, !PT ;  /* 0x0000ff0004047812 */ /* 0x000fe200078ef805 */
[----:B------:R-:W-:Y:S01]  /*6200*/  IMAD.U32 R5, R127, 0x10000, RZ ;  /* 0x000100007f057824 */ /* 0x000fe200078e00ff */
[----:B------:R-:W-:-:S02]  /*6210*/  SHF.L.U32 R123, R123, 0x8, RZ ;  /* 0x000000087b7b7819 */ /* 0x000fc400000006ff */
[----:B------:R-:W-:Y:S02]  /*6220*/  LOP3.LUT R125, R34, 0xff00, R35, 0xf8, !PT ;  /* 0x0000ff00227d7812 */ /* 0x000fe400078ef823 */
[----:B------:R-:W-:Y:S02]  /*6230*/  F2FP.F16.E4M3.UNPACK_B R124, R121.H1 ;  /* 0x00000079ff7c723e */ /* 0x000fe400030006ff */
[----:B------:R-:W-:Y:S02]  /*6240*/  F2FP.F16.E4M3.UNPACK_B R35, R33.H1 ;  /* 0x00000021ff23723e */ /* 0x000fe400030006ff */
[----:B------:R-:W-:Y:S02]  /*6250*/  F2FP.F16.E4M3.UNPACK_B R34, R32.H1 ;  /* 0x00000020ff22723e */ /* 0x000fe400030006ff */
[----:B------:R-:W-:Y:S01]  /*6260*/  LOP3.LUT R7, R6, 0xff00, R7, 0xf8, !PT ;  /* 0x0000ff0006077812 */ /* 0x000fe200078ef807 */
[----:B------:R-:W-:Y:S01]  /*6270*/  HADD2.F32 R12, -RZ, R35.H0_H0 ;  /* 0x20000023ff0c7230 */ /* 0x000fe20000004100 */
[----:B------:R-:W-:Y:S01]  /*6280*/  LOP3.LUT R127, R122, 0xff00, R123, 0xf8, !PT ;  /* 0x0000ff007a7f7812 */ /* 0x000fe200078ef87b */
[----:B------:R-:W-:Y:S01]  /*6290*/  HADD2.F32 R8, -RZ, R34.H0_H0 ;  /* 0x20000022ff087230 */ /* 0x000fe20000004100 */
[----:B------:R-:W-:Y:S01]  /*62a0*/  LOP3.LUT R6, R4, 0xff0000, R5, 0xf8, !PT ;  /* 0x00ff000004067812 */ /* 0x000fe200078ef805 */
[----:B------:R-:W-:Y:S01]  /*62b0*/  HADD2.F32 R5, -RZ, R124.H0_H0 ;  /* 0x2000007cff057230 */ /* 0x000fe20000004100 */
[----:B------:R-:W-:Y:S01]  /*62c0*/  F2FP.F16.E4M3.UNPACK_B R122, R120.H1 ;  /* 0x00000078ff7a723e */ /* 0x000fe200030006ff */
[----:B------:R-:W-:-:S02]  /*62d0*/  IMAD.U32 R4, R129, 0x10000, RZ ;  /* 0x0001000081047824 */ /* 0x000fc400078e00ff */
[----:B------:R-:W-:Y:S02]  /*62e0*/  HADD2.F32 R34, -RZ, R34.H1_H1 ;  /* 0x30000022ff227230 */ /* 0x000fe40000004100 */
[-C--:B------:R-:W-:Y:S01]  /*62f0*/  FMUL.FTZ R129, R12, R5.reuse ;  /* 0x000000050c817220 */ /* 0x080fe20000410000 */
[--C-:B------:R-:W-:Y:S02]  /*6300*/  HADD2.F32 R123, -RZ, R122.reuse.H0_H0 ;  /* 0x2000007aff7b7230 */ /* 0x100fe40000004100 */
[C---:B------:R-:W-:Y:S01]  /*6310*/  FMUL.FTZ R131, R8.reuse, R5 ;  /* 0x0000000508837220 */ /* 0x040fe20000410000 */
[----:B------:R-:W-:Y:S01]  /*6320*/  LOP3.LUT R4, R7, 0xff0000, R4, 0xf8, !PT ;  /* 0x00ff000007047812 */ /* 0x000fe200078ef804 */
[----:B------:R-:W-:Y:S01]  /*6330*/  HADD2.F32 R35, -RZ, R35.H1_H1 ;  /* 0x30000023ff237230 */ /* 0x000fe20000004100 */
[----:B------:R-:W-:Y:S01]  /*6340*/  LOP3.LUT R7, R125, 0xff0000, R126, 0xf8, !PT ;  /* 0x00ff00007d077812 */ /* 0x000fe200078ef87e */
[-C--:B------:R-:W-:Y:S01]  /*6350*/  FFMA.FTZ R8, R8, R123.reuse, -R129 ;  /* 0x0000007b08087223 */ /* 0x080fe20000010881 */
[----:B------:R-:W-:Y:S01]  /*6360*/  FFMA.FTZ R12, R12, R123, R131 ;  /* 0x0000007b0c0c7223 */ /* 0x000fe20000010083 */
[----:B------:R-:W-:Y:S01]  /*6370*/  HADD2.F32 R123, -RZ, R122.H1_H1 ;  /* 0x3000007aff7b7230 */ /* 0x000fe20000004100 */
[----:B------:R-:W-:Y:S01]  /*6380*/  F2FP.F16.E4M3.UNPACK_B R126, R121 ;  /* 0x00000079ff7e723e */ /* 0x000fe200020006ff */
[----:B------:R-:W-:Y:S01]  /*6390*/  HADD2.F32 R122, -RZ, R124.H1_H1 ;  /* 0x3000007cff7a7230 */ /* 0x000fe20000004100 */
[----:B------:R-:W-:-:S02]  /*63a0*/  F2FP.F16.E4M3.UNPACK_B R124, R120 ;  /* 0x00000078ff7c723e */ /* 0x000fc400020006ff */
[----:B------:R-:W-:Y:S02]  /*63b0*/  F2FP.F16.E4M3.UNPACK_B R121, R33 ;  /* 0x00000021ff79723e */ /* 0x000fe400020006ff */
[----:B------:R-:W-:Y:S01]  /*63c0*/  F2FP.F16.E4M3.UNPACK_B R120, R32 ;  /* 0x00000020ff78723e */ /* 0x000fe200020006ff */
[-C--:B------:R-:W-:Y:S01]  /*63d0*/  FMUL.FTZ R33, R35, R122.reuse ;  /* 0x0000007a23217220 */ /* 0x080fe20000410000 */
[----:B------:R-:W-:Y:S01]  /*63e0*/  LOP3.LUT R5, R127, 0xff0000, R128, 0xf8, !PT ;  /* 0x00ff00007f057812 */ /* 0x000fe200078ef880 */
[C---:B------:R-:W-:Y:S01]  /*63f0*/  FMUL.FTZ R128, R34.reuse, R122 ;  /* 0x0000007a22807220 */ /* 0x040fe20000410000 */
[----:B------:R-:W-:Y:S02]  /*6400*/  HADD2.F32 R127, -RZ, R126.H0_H0 ;  /* 0x2000007eff7f7230 */ /* 0x000fe40000004100 */
[-C--:B------:R-:W-:Y:S01]  /*6410*/  FFMA.FTZ R33, R34, R123.reuse, -R33 ;  /* 0x0000007b22217223 */ /* 0x080fe20000010821 */
[----:B------:R-:W-:Y:S02]  /*6420*/  HADD2.F32 R122, -RZ, R121.H0_H0 ;  /* 0x20000079ff7a7230 */ /* 0x000fe40000004100 */
[----:B------:R-:W-:Y:S01]  /*6430*/  FFMA.FTZ R35, R35, R123, R128 ;  /* 0x0000007b23237223 */ /* 0x000fe20000010080 */
[----:B------:R-:W-:-:S02]  /*6440*/  HADD2.F32 R32, -RZ, R120.H0_H0 ;  /* 0x20000078ff207230 */ /* 0x000fc40000004100 */
[----:B------:R-:W-:Y:S02]  /*6450*/  HADD2.F32 R125, -RZ, R124.H0_H0 ;  /* 0x2000007cff7d7230 */ /* 0x000fe40000004100 */
[-C--:B------:R-:W-:Y:S01]  /*6460*/  FMUL.FTZ R129, R122, R127.reuse ;  /* 0x0000007f7a817220 */ /* 0x080fe20000410000 */
[----:B------:R-:W-:Y:S02]  /*6470*/  HADD2.F32 R126, -RZ, R126.H1_H1 ;  /* 0x3000007eff7e7230 */ /* 0x000fe40000004100 */
[C---:B------:R-:W-:Y:S01]  /*6480*/  FMUL.FTZ R127, R32.reuse, R127 ;  /* 0x0000007f207f7220 */ /* 0x040fe20000410000 */
[----:B------:R-:W-:Y:S02]  /*6490*/  HADD2.F32 R123, -RZ, R121.H1_H1 ;  /* 0x30000079ff7b7230 */ /* 0x000fe40000004100 */
[-C--:B------:R-:W-:Y:S01]  /*64a0*/  FFMA.FTZ R32, R32, R125.reuse, -R129 ;  /* 0x0000007d20207223 */ /* 0x080fe20000010881 */
[----:B------:R-:W-:Y:S02]  /*64b0*/  HADD2.F32 R120, -RZ, R120.H1_H1 ;  /* 0x30000078ff787230 */ /* 0x000fe40000004100 */
[----:B------:R-:W-:Y:S01]  /*64c0*/  FFMA.FTZ R34, R122, R125, R127 ;  /* 0x0000007d7a227223 */ /* 0x000fe2000001007f */
[----:B------:R-:W-:-:S02]  /*64d0*/  HADD2.F32 R122, -RZ, R124.H1_H1 ;  /* 0x3000007cff7a7230 */ /* 0x000fc40000004100 */
[CC--:B------:R-:W-:Y:S01]  /*64e0*/  FMUL.FTZ R121, R123.reuse, R126.reuse ;  /* 0x0000007e7b797220 */ /* 0x0c0fe20000410000 */
[----:B------:R-:W-:Y:S01]  /*64f0*/  F2FP.F16.E4M3.UNPACK_B R127, R119.H1 ;  /* 0x00000077ff7f723e */ /* 0x000fe200030006ff */
[C---:B------:R-:W-:Y:S01]  /*6500*/  FMUL.FTZ R130, R120.reuse, R126 ;  /* 0x0000007e78827220 */ /* 0x040fe20000410000 */
[----:B------:R-:W-:Y:S01]  /*6510*/  F2FP.F16.E4M3.UNPACK_B R124, R14.H1 ;  /* 0x0000000eff7c723e */ /* 0x000fe200030006ff */
[----:B------:R-:W-:Y:S01]  /*6520*/  FFMA.FTZ R121, R120, R122, -R121 ;  /* 0x0000007a78797223 */ /* 0x000fe20000010879 */
[----:B------:R-:W-:Y:S01]  /*6530*/  F2FP.F16.E4M3.UNPACK_B R120, R10.H1 ;  /* 0x0000000aff78723e */ /* 0x000fe200030006ff */
[--C-:B------:R-:W-:Y:S01]  /*6540*/  HADD2.F32 R128, -RZ, R127.reuse.H0_H0 ;  /* 0x2000007fff807230 */ /* 0x100fe20000004100 */
[----:B------:R-:W-:Y:S01]  /*6550*/  F2FP.F16.E4M3.UNPACK_B R126, R117.H1 ;  /* 0x00000075ff7e723e */ /* 0x000fe200030006ff */
[----:B------:R-:W-:Y:S02]  /*6560*/  HADD2.F32 R125, -RZ, R124.H0_H0 ;  /* 0x2000007cff7d7230 */ /* 0x000fe40000004100 */
[----:B------:R-:W-:Y:S01]  /*6570*/  FFMA.FTZ R123, R123, R122, R130 ;  /* 0x0000007a7b7b7223 */ /* 0x000fe20000010082 */
[----:B------:R-:W-:Y:S01]  /*6580*/  HADD2.F32 R131, -RZ, R127.H1_H1 ;  /* 0x3000007fff837230 */ /* 0x000fe20000004100 */
[----:B------:R-:W-:Y:S01]  /*6590*/  F2FP.F16.E4M3.UNPACK_B R10, R10 ;  /* 0x0000000aff0a723e */ /* 0x000fe200020006ff */
[----:B------:R-:W-:-:S02]  /*65a0*/  HADD2.F32 R122, -RZ, R120.H0_H0 ;  /* 0x20000078ff7a7230 */ /* 0x000fc40000004100 */
[----:B------:R-:W-:Y:S01]  /*65b0*/  FMUL.FTZ R129, R125, R128 ;  /* 0x000000807d817220 */ /* 0x000fe20000410000 */
[----:B------:R-:W-:Y:S01]  /*65c0*/  HADD2.F32 R127, -RZ, R126.H0_H0 ;  /* 0x2000007eff7f7230 */ /* 0x000fe20000004100 */
[----:B------:R-:W-:Y:S01]  /*65d0*/  F2FP.SATFINITE.E4M3.F32.PACK_AB_MERGE_C R8, R33, R8, RZ ;  /* 0x000000082108723e */ /* 0x000fe200048070ff */
[----:B------:R-:W-:Y:S02]  /*65e0*/  HADD2.F32 R124, -RZ, R124.H1_H1 ;  /* 0x3000007cff7c7230 */ /* 0x000fe40000004100 */
[C---:B------:R-:W-:Y:S01]  /*65f0*/  FMUL.FTZ R130, R122.reuse, R128 ;  /* 0x000000807a827220 */ /* 0x040fe20000410000 */
[----:B------:R-:W-:Y:S02]  /*6600*/  HADD2.F32 R120, -RZ, R120.H1_H1 ;  /* 0x30000078ff787230 */ /* 0x000fe40000004100 */
[----:B------:R-:W-:Y:S01]  /*6610*/  FFMA.FTZ R128, R122, R127, -R129 ;  /* 0x0000007f7a807223 */ /* 0x000fe20000010881 */
[----:B------:R-:W-:Y:S02]  /*6620*/  HADD2.F32 R129, -RZ, R126.H1_H1 ;  /* 0x3000007eff817230 */ /* 0x000fe40000004100 */
[----:B------:R-:W-:Y:S01]  /*6630*/  FMUL.FTZ R133, R124, R131 ;  /* 0x000000837c857220 */ /* 0x000fe20000410000 */
[----:B------:R-:W-:Y:S01]  /*6640*/  F2FP.F16.E4M3.UNPACK_B R122, R119 ;  /* 0x00000077ff7a723e */ /* 0x000fe200020006ff */
[C---:B------:R-:W-:Y:S01]  /*6650*/  FMUL.FTZ R131, R120.reuse, R131 ;  /* 0x0000008378837220 */ /* 0x040fe20000410000 */
[----:B------:R-:W-:Y:S01]  /*6660*/  F2FP.F16.E4M3.UNPACK_B R119, R14 ;  /* 0x0000000eff77723e */ /* 0x000fe200020006ff */
[----:B------:R-:W-:Y:S01]  /*6670*/  FFMA.FTZ R133, R120, R129, -R133 ;  /* 0x0000008178857223 */ /* 0x000fe20000010885 */
[----:B------:R-:W-:Y:S01]  /*6680*/  F2FP.F16.E4M3.UNPACK_B R120, R117 ;  /* 0x00000075ff78723e */ /* 0x000fe200020006ff */
[----:B------:R-:W-:Y:S01]  /*6690*/  FFMA.FTZ R131, R124, R129, R131 ;  /* 0x000000817c837223 */ /* 0x000fe20000010083 */
[----:B------:R-:W-:-:S02]  /*66a0*/  HADD2.F32 R124, -RZ, R122.H0_H0 ;  /* 0x2000007aff7c7230 */ /* 0x000fc40000004100 */
[----:B------:R-:W-:Y:S01]  /*66b0*/  FFMA.FTZ R130, R125, R127, R130 ;  /* 0x0000007f7d827223 */ /* 0x000fe20000010082 */
[--C-:B------:R-:W-:Y:S01]  /*66c0*/  HADD2.F32 R117, -RZ, R119.reuse.H0_H0 ;  /* 0x20000077ff757230 */ /* 0x100fe20000004100 */
[----:B------:R-:W-:Y:S01]  /*66d0*/  F2FP.SATFINITE.E4M3.F32.PACK_AB_MERGE_C R12, R35, R12, RZ ;  /* 0x0000000c230c723e */ /* 0x000fe200048070ff */
[----:B------:R-:W-:Y:S01]  /*66e0*/  HADD2.F32 R14, -RZ, R10.H0_H0 ;  /* 0x2000000aff0e7230 */ /* 0x000fe20000004100 */
[----:B------:R-:W-:Y:S01]  /*66f0*/  F2FP.F16.E4M3.UNPACK_B R35, R13 ;  /* 0x0000000dff23723e */ /* 0x000fe200020006ff */
[----:B------:R-:W-:Y:S02]  /*6700*/  HADD2.F32 R125, -RZ, R122.H1_H1 ;  /* 0x3000007aff7d7230 */ /* 0x000fe40000004100 */
[-C--:B------:R-:W-:Y:S01]  /*6710*/  FMUL.FTZ R127, R117, R124.reuse ;  /* 0x0000007c757f7220 */ /* 0x080fe20000410000 */
[----:B------:R-:W-:Y:S02]  /*6720*/  HADD2.F32 R122, -RZ, R120.H0_H0 ;  /* 0x20000078ff7a7230 */ /* 0x000fe40000004100 */
[----:B------:R-:W-:Y:S01]  /*6730*/  FMUL.FTZ R124, R14, R124 ;  /* 0x0000007c0e7c7220 */ /* 0x000fe20000410000 */
[----:B------:R-:W-:Y:S01]  /*6740*/  HADD2.F32 R10, -RZ, R10.H1_H1 ;  /* 0x3000000aff0a7230 */ /* 0x000fe20000004100 */
[----:B------:R-:W-:Y:S01]  /*6750*/  F2FP.F16.E4M3.UNPACK_B R33, R9 ;  /* 0x00000009ff21723e */ /* 0x000fe200020006ff */
[----:B------:R-:W-:-:S02]  /*6760*/  HADD2.F32 R119, -RZ, R119.H1_H1 ;  /* 0x30000077ff777230 */ /* 0x000fc40000004100 */
[-C--:B------:R-:W-:Y:S01]  /*6770*/  FFMA.FTZ R127, R14, R122.reuse, -R127 ;  /* 0x0000007a0e7f7223 */ /* 0x080fe2000001087f */
[----:B------:R-:W-:Y:S02]  /*6780*/  HADD2.F32 R120, -RZ, R120.H1_H1 ;  /* 0x30000078ff787230 */ /* 0x000fe40000004100 */
[CC--:B------:R-:W-:Y:S01]  /*6790*/  FMUL.FTZ R126, R10.reuse, R125.reuse ;  /* 0x0000007d0a7e7220 */ /* 0x0c0fe20000410000 */
[----:B------:R-:W-:Y:S01]  /*67a0*/  FFMA.FTZ R14, R117, R122, R124 ;  /* 0x0000007a750e7223 */ /* 0x000fe2000001007c */
[C---:B------:R-:W-:Y:S01]  /*67b0*/  FMUL.FTZ R129, R119.reuse, R125 ;  /* 0x0000007d77817220 */ /* 0x040fe20000410000 */
[----:B------:R-:W-:Y:S01]  /*67c0*/  F2FP.F16.E4M3.UNPACK_B R122, R7 ;  /* 0x00000007ff7a723e */ /* 0x000fe200020006ff */
[----:B------:R-:W-:Y:S01]  /*67d0*/  FFMA.FTZ R119, R119, R120, R126 ;  /* 0x0000007877777223 */ /* 0x000fe2000001007e */
[----:B------:R-:W-:Y:S01]  /*67e0*/  F2FP.SATFINITE.E4M3.F32.PACK_AB_MERGE_C R8, R121, R32, R8 ;  /* 0x000000207908723e */ /* 0x000fe20004807008 */
[----:B------:R-:W-:Y:S01]  /*67f0*/  FFMA.FTZ R10, R10, R120, -R129 ;  /* 0x000000780a0a7223 */ /* 0x000fe20000010881 */
[----:B------:R-:W-:Y:S01]  /*6800*/  F2FP.SATFINITE.E4M3.F32.PACK_AB_MERGE_C R12, R123, R34, R12 ;  /* 0x000000227b0c723e */ /* 0x000fe2000480700c */
[----:B------:R-:W-:Y:S01]  /*6810*/  HADD2.F32 R117, -RZ, R35.H0_H0 ;  /* 0x20000023ff757230 */ /* 0x000fe20000004100 */
[----:B------:R-:W-:Y:S01]  /*6820*/  F2FP.F16.E4M3.UNPACK_B R120, R6 ;  /* 0x00000006ff78723e */ /* 0x000fe200020006ff */
[----:B------:R-:W-:Y:S01]  /*6830*/  HADD2.F32 R34, -RZ, R122.H0_H0 ;  /* 0x2000007aff227230 */ /* 0x000fe20000004100 */
[----:B------:R-:W-:Y:S01]  /*6840*/  F2FP.SATFINITE.E4M3.F32.PACK_AB_MERGE_C R130, R131, R130, RZ ;  /* 0x000000828382723e */ /* 0x000fe200048070ff */
[----:B------:R-:W-:Y:S01]  /*6850*/  HADD2.F32 R32, -RZ, R33.H0_H0 ;  /* 0x20000021ff207230 */ /* 0x000fe20000004100 */
[----:B------:R-:W-:Y:S01]  /*6860*/  F2FP.F16.E4M3.UNPACK_B R13, R13.H1 ;  /* 0x0000000dff0d723e */ /* 0x000fe200030006ff */
[----:B------:R-:W-:Y:S01]  /*6870*/  HADD2.F32 R121, -RZ, R120.H0_H0 ;  /* 0x20000078ff797230 */ /* 0x000fe20000004100 */
[----:B------:R-:W-:Y:S01]  /*6880*/  F2FP.SATFINITE.E4M3.F32.PACK_AB_MERGE_C R14, R119, R14, R130 ;  /* 0x0000000e770e723e */ /* 0x000fe20004807082 */
[----:B------:R-:W-:Y:S01]  /*6890*/  FMUL.FTZ R123, R117, R34 ;  /* 0x00000022757b7220 */ /* 0x000fe20000410000 */
[----:B------:R-:W-:-:S02]  /*68a0*/  HADD2.F32 R119, -RZ, R35.H1_H1 ;  /* 0x30000023ff777230 */ /* 0x000fc40000004100 */
[C---:B------:R-:W-:Y:S01]  /*68b0*/  FMUL.FTZ R124, R32.reuse, R34 ;  /* 0x00000022207c7220 */ /* 0x040fe20000410000 */
[----:B------:R-:W-:Y:S02]  /*68c0*/  HADD2.F32 R122, -RZ, R122.H1_H1 ;  /* 0x3000007aff7a7230 */ /* 0x000fe40000004100 */
[-C--:B------:R-:W-:Y:S01]  /*68d0*/  FFMA.FTZ R32, R32, R121.reuse, -R123 ;  /* 0x0000007920207223 */ /* 0x080fe2000001087b */
[----:B------:R-:W-:Y:S02]  /*68e0*/  HADD2.F32 R34, -RZ, R33.H1_H1 ;  /* 0x30000021ff227230 */ /* 0x000fe40000004100 */
[----:B------:R-:W-:Y:S01]  /*68f0*/  FFMA.FTZ R33, R117, R121, R124 ;  /* 0x0000007975217223 */ /* 0x000fe2000001007c */
[----:B------:R-:W-:Y:S02]  /*6900*/  HADD2.F32 R120, -RZ, R120.H1_H1 ;  /* 0x30000078ff787230 */ /* 0x000fe40000004100 */
[CC--:B------:R-:W-:Y:S01]  /*6910*/  FMUL.FTZ R117, R119.reuse, R122.reuse ;  /* 0x0000007a77757220 */ /* 0x0c0fe20000410000 */
[----:B------:R-:W-:Y:S01]  /*6920*/  F2FP.F16.E4M3.UNPACK_B R35, R9.H1 ;  /* 0x00000009ff23723e */ /* 0x000fe200030006ff */
[C---:B------:R-:W-:Y:S01]  /*6930*/  FMUL.FTZ R122, R34.reuse, R122 ;  /* 0x0000007a227a7220 */ /* 0x040fe20000410000 */
[----:B------:R-:W-:Y:S01]  /*6940*/  F2FP.F16.E4M3.UNPACK_B R121, R7.H1 ;  /* 0x00000007ff79723e */ /* 0x000fe200030006ff */
[----:B------:R-:W-:Y:S01]  /*6950*/  FFMA.FTZ R9, R34, R120, -R117 ;  /* 0x0000007822097223 */ /* 0x000fe20000010875 */
[----:B------:R-:W-:Y:S01]  /*6960*/  F2FP.F16.E4M3.UNPACK_B R6, R6.H1 ;  /* 0x00000006ff06723e */ /* 0x000fe200030006ff */
[----:B------:R-:W-:Y:S01]  /*6970*/  FFMA.FTZ R34, R119, R120, R122 ;  /* 0x0000007877227223 */ /* 0x000fe2000001007a */
[----:B------:R-:W-:Y:S01]  /*6980*/  F2FP.SATFINITE.E4M3.F32.PACK_AB_MERGE_C R128, R133, R128, RZ ;  /* 0x000000808580723e */ /* 0x000fe200048070ff */
[----:B------:R-:W-:Y:S01]  /*6990*/  HADD2.F32 R7, -RZ, R35.H0_H0 ;  /* 0x20000023ff077230 */ /* 0x000fe20000004100 */
[----:B------:R-:W-:Y:S01]  /*69a0*/  F2FP.F16.E4M3.UNPACK_B R125, R5.H1 ;  /* 0x00000005ff7d723e */ /* 0x000fe200030006ff */
[----:B------:R-:W-:Y:S01]  /*69b0*/  HADD2.F32 R117, -RZ, R13.H0_H0 ;  /* 0x2000000dff757230 */ /* 0x000fe20000004100 */
[----:B------:R-:W-:Y:S01]  /*69c0*/  F2FP.SATFINITE.E4M3.F32.PACK_AB_MERGE_C R10, R10, R127, R128 ;  /* 0x0000007f0a0a723e */ /* 0x000fe20004807080 */
[----:B------:R-:W-:-:S02]  /*69d0*/  HADD2.F32 R122, -RZ, R121.H0_H0 ;  /* 0x20000079ff7a7230 */ /* 0x000fc40000004100 */
[----:B------:R-:W-:Y:S01]  /*69e0*/  HADD2.F32 R119, -RZ, R13.H1_H1 ;  /* 0x3000000dff777230 */ /* 0x000fe20000004100 */
[----:B------:R-:W-:Y:S01]  /*69f0*/  F2FP.F16.E4M3.UNPACK_B R13, R11 ;  /* 0x0000000bff0d723e */ /* 0x000fe200020006ff */
[----:B------:R-:W-:Y:S02]  /*6a00*/  HADD2.F32 R124, -RZ, R121.H1_H1 ;  /* 0x30000079ff7c7230 */ /* 0x000fe40000004100 */
[-C--:B------:R-:W-:Y:S01]  /*6a10*/  FMUL.FTZ R126, R117, R122.reuse ;  /* 0x0000007a757e7220 */ /* 0x080fe20000410000 */
[----:B------:R-:W-:Y:S02]  /*6a20*/  HADD2.F32 R35, -RZ, R35.H1_H1 ;  /* 0x30000023ff237230 */ /* 0x000fe40000004100 */
[----:B------:R-:W-:Y:S01]  /*6a30*/  FMUL.FTZ R128, R7, R122 ;  /* 0x0000007a07807220 */ /* 0x000fe20000410000 */
[--C-:B------:R-:W-:Y:S02]  /*6a40*/  HADD2.F32 R120, -RZ, R6.reuse.H0_H0 ;  /* 0x20000006ff787230 */ /* 0x100fe40000004100 */
[----:B------:R-:W-:Y:S01]  /*6a50*/  FMUL.FTZ R130, R119, R124 ;  /* 0x0000007c77827220 */ /* 0x000fe20000410000 */
[----:B------:R-:W-:-:S02]  /*6a60*/  HADD2.F32 R122, -RZ, R6.H1_H1 ;  /* 0x30000006ff7a7230 */ /* 0x000fc40000004100 */
[----:B------:R-:W-:Y:S01]  /*6a70*/  FMUL.FTZ R124, R35, R124 ;  /* 0x0000007c237c7220 */ /* 0x000fe20000410000 */
[----:B------:R-:W-:Y:S01]  /*6a80*/  F2FP.F16.E4M3.UNPACK_B R11, R11.H1 ;  /* 0x0000000bff0b723e */ /* 0x000fe200030006ff */
[-C--:B------:R-:W-:Y:S01]  /*6a90*/  FFMA.FTZ R6, R7, R120.reuse, -R126 ;  /* 0x0000007807067223 */ /* 0x080fe2000001087e */
[----:B------:R-:W-:Y:S01]  /*6aa0*/  FFMA.FTZ R7, R117, R120, R128 ;  /* 0x0000007875077223 */ /* 0x000fe20000010080 */
[-C--:B------:R-:W-:Y:S01]  /*6ab0*/  FFMA.FTZ R128, R119, R122.reuse, R124 ;  /* 0x0000007a77807223 */ /* 0x080fe2000001007c */
[----:B------:R-:W-:Y:S01]  /*6ac0*/  F2FP.F16.E4M3.UNPACK_B R117, R15 ;  /* 0x0000000fff75723e */ /* 0x000fe200020006ff */
[----:B------:R-:W-:Y:S01]  /*6ad0*/  FFMA.FTZ R129, R35, R122, -R130 ;  /* 0x0000007a23817223 */ /* 0x000fe20000010882 */
[----:B------:R-:W-:Y:S01]  /*6ae0*/  F2FP.F16.E4M3.UNPACK_B R124, R5 ;  /* 0x00000005ff7c723e */ /* 0x000fe200020006ff */
[----:B------:R-:W-:Y:S01]  /*6af0*/  HADD2.F32 R127, -RZ, R125.H0_H0 ;  /* 0x2000007dff7f7230 */ /* 0x000fe20000004100 */
[----:B------:R-:W-:Y:S01]  /*6b00*/  F2FP.F16.E4M3.UNPACK_B R119, R15.H1 ;  /* 0x0000000fff77723e */ /* 0x000fe200030006ff */
[----:B------:R-:W-:Y:S01]  /*6b10*/  HADD2.F32 R15, -RZ, R13.H0_H0 ;  /* 0x2000000dff0f7230 */ /* 0x000fe20000004100 */
[-C--:B------:R-:W-:Y:S01]  /*6b20*/  F2FP.F16.E4M3.UNPACK_B R5, R4.reuse ;  /* 0x00000004ff05723e */ /* 0x080fe200020006ff */
[----:B------:R-:W-:Y:S01]  /*6b30*/  HADD2.F32 R120, -RZ, R117.H0_H0 ;  /* 0x20000075ff787230 */ /* 0x000fe20000004100 */
[----:B------:R-:W-:Y:S01]  /*6b40*/  F2FP.F16.E4M3.UNPACK_B R121, R4.H1 ;  /* 0x00000004ff79723e */ /* 0x000fe200030006ff */
[----:B------:R-:W-:Y:S01]  /*6b50*/  HADD2.F32 R126, -RZ, R124.H0_H0 ;  /* 0x2000007cff7e7230 */ /* 0x000fe20000004100 */
[----:B------:R-:W-:Y:S01]  /*6b60*/  F2FP.SATFINITE.E4M3.F32.PACK_AB_MERGE_C R6, R129, R6, RZ ;  /* 0x000000068106723e */ /* 0x000fe200048070ff */
[----:B------:R-:W-:Y:S01]  /*6b70*/  HADD2.F32 R122, -RZ, R5.H0_H0 ;  /* 0x20000005ff7a7230 */ /* 0x000fe20000004100 */
[----:B------:R-:W-:Y:S01]  /*6b80*/  F2FP.SATFINITE.E4M3.F32.PACK_AB_MERGE_C R7, R128, R7, RZ ;  /* 0x000000078007723e */ /* 0x000fe200048070ff */
[----:B------:R-:W-:-:S02]  /*6b90*/  HADD2.F32 R4, -RZ, R119.H0_H0 ;  /* 0x20000077ff047230 */ /* 0x000fc40000004100 */
[CC--:B------:R-:W-:Y:S01]  /*6ba0*/  FMUL.FTZ R130, R120.reuse, R126.reuse ;  /* 0x0000007e78827220 */ /* 0x0c0fe20000410000 */
[----:B------:R-:W-:Y:S01]  /*6bb0*/  FMUL.FTZ R131, R15, R126 ;  /* 0x0000007e0f837220 */ /* 0x000fe20000410000 */
[----:B------:R-:W-:Y:S01]  /*6bc0*/  HADD2.F32 R35, -RZ, R11.H0_H0 ;  /* 0x2000000bff237230 */ /* 0x000fe20000004100 */
[----:B------:R-:W-:Y:S01]  /*6bd0*/  F2FP.SATFINITE.E4M3.F32.PACK_AB_MERGE_C R9, R9, R32, R6 ;  /* 0x000000200909723e */ /* 0x000fe20004807006 */
[-C--:B------:R-:W-:Y:S01]  /*6be0*/  FFMA.FTZ R130, R15, R122.reuse, -R130 ;  /* 0x0000007a0f827223 */ /* 0x080fe20000010882 */
[----:B------:R-:W-:Y:S01]  /*6bf0*/  FFMA.FTZ R131, R120, R122, R131 ;  /* 0x0000007a78837223 */ /* 0x000fe20000010083 */
[----:B------:R-:W-:Y:S02]  /*6c00*/  HADD2.F32 R119, -RZ, R119.H1_H1 ;  /* 0x30000077ff777230 */ /* 0x000fe40000004100 */
[-C--:B------:R-:W-:Y:S01]  /*6c10*/  FMUL.FTZ R126, R4, R127.reuse ;  /* 0x0000007f047e7220 */ /* 0x080fe20000410000 */
[----:B------:R-:W-:Y:S02]  /*6c20*/  HADD2.F32 R122, -RZ, R125.H1_H1 ;  /* 0x3000007dff7a7230 */ /* 0x000fe40000004100 */
[----:B------:R-:W-:Y:S01]  /*6c30*/  FMUL.FTZ R127, R35, R127 ;  /* 0x0000007f237f7220 */ /* 0x000fe20000410000 */
[----:B------:R-:W-:-:S02]  /*6c40*/  HADD2.F32 R11, -RZ, R11.H1_H1 ;  /* 0x3000000bff0b7230 */ /* 0x000fc40000004100 */
[----:B------:R-:W-:Y:S02]  /*6c50*/  HADD2.F32 R123, -RZ, R121.H0_H0 ;  /* 0x20000079ff7b7230 */ /* 0x000fe40000004100 */
[-C--:B------:R-:W-:Y:S01]  /*6c60*/  FMUL.FTZ R132, R119, R122.reuse ;  /* 0x0000007a77847220 */ /* 0x080fe20000410000 */
[----:B------:R-:W-:Y:S02]  /*6c70*/  HADD2.F32 R117, -RZ, R117.H1_H1 ;  /* 0x30000075ff757230 */ /* 0x000fe40000004100 */
[----:B------:R-:W-:Y:S01]  /*6c80*/  FMUL.FTZ R134, R11, R122 ;  /* 0x0000007a0b867220 */ /* 0x000fe20000410000 */
[----:B------:R-:W-:Y:S02]  /*6c90*/  HADD2.F32 R124, -RZ, R124.H1_H1 ;  /* 0x3000007cff7c7230 */ /* 0x000fe40000004100 */
[-C--:B------:R-:W-:Y:S01]  /*6ca0*/  FFMA.FTZ R127, R4, R123.reuse, R127 ;  /* 0x0000007b047f7223 */ /* 0x080fe2000001007f */
[----:B------:R-:W-:Y:S02]  /*6cb0*/  HADD2.F32 R120, -RZ, R121.H1_H1 ;  /* 0x30000079ff787230 */ /* 0x000fe40000004100 */
[----:B------:R-:W-:Y:S01]  /*6cc0*/  FFMA.FTZ R126, R35, R123, -R126 ;  /* 0x0000007b237e7223 */ /* 0x000fe2000001087e */
[----:B------:R-:W-:-:S02]  /*6cd0*/  HADD2.F32 R13, -RZ, R13.H1_H1 ;  /* 0x3000000dff0d7230 */ /* 0x000fc40000004100 */
[----:B------:R-:W-:Y:S01]  /*6ce0*/  FMUL.FTZ R122, R117, R124 ;  /* 0x0000007c757a7220 */ /* 0x000fe20000410000 */
[----:B------:R-:W-:Y:S02]  /*6cf0*/  HADD2.F32 R4, -RZ, R5.H1_H1 ;  /* 0x30000005ff047230 */ /* 0x000fe40000004100 */
[-C--:B------:R-:W-:Y:S01]  /*6d00*/  FFMA.FTZ R11, R11, R120.reuse, -R132 ;  /* 0x000000780b0b7223 */ /* 0x080fe20000010884 */
[----:B------:R-:W-:Y:S01]  /*6d10*/  FFMA.FTZ R134, R119, R120, R134 ;  /* 0x0000007877867223 */ /* 0x000fe20000010086 */
[C---:B------:R-:W-:Y:S01]  /*6d20*/  FMUL.FTZ R124, R13.reuse, R124 ;  /* 0x0000007c0d7c7220 */ /* 0x040fe20000410000 */
[----:B------:R-:W-:Y:S02]  /*6d30*/  FFMA.FTZ R13, R13, R4, -R122 ;  /* 0x000000040d0d7223 */ /* 0x000fe4000001087a */
[----:B------:R-:W-:Y:S01]  /*6d40*/  F2FP.SATFINITE.E4M3.F32.PACK_AB_MERGE_C R11, R11, R126, RZ ;  /* 0x0000007e0b0b723e */ /* 0x000fe200048070ff */
[----:B------:R-:W-:Y:S01]  /*6d50*/  FFMA.FTZ R124, R117, R4, R124 ;  /* 0x00000004757c7223 */ /* 0x000fe2000001007c */
[----:B------:R-:W-:-:S02]  /*6d60*/  F2FP.SATFINITE.E4M3.F32.PACK_AB_MERGE_C R127, R134, R127, RZ ;  /* 0x0000007f867f723e */ /* 0x000fc400048070ff */
[----:B------:R-:W-:Y:S02]  /*6d70*/  F2FP.SATFINITE.E4M3.F32.PACK_AB_MERGE_C R11, R13, R130, R11 ;  /* 0x000000820d0b723e */ /* 0x000fe4000480700b */
[----:B------:R-:W-:Y:S02]  /*6d80*/  F2FP.SATFINITE.E4M3.F32.PACK_AB_MERGE_C R13, R34, R33, R7 ;  /* 0x00000021220d723e */ /* 0x000fe40004807007 */
[----:B------:R-:W-:-:S07]  /*6d90*/  F2FP.SATFINITE.E4M3.F32.PACK_AB_MERGE_C R15, R124, R131, R127 ;  /* 0x000000837c0f723e */ /* 0x000fce000480707f */
.L_x_567:
[----:B------:R-:W-:Y:S05]  /*6da0*/  BSYNC B2 ;  /* 0x0000000000027941 */ /* 0x000fea0003800000 */
.L_x_566:
[----:B------:R-:W-:Y:S01]  /*6db0*/  ISETP.GE.AND P3, PT, R118, R112, PT ;  /* 0x000000707600720c */ /* 0x000fe20003f66270 */
[----:B--2---:R4:W-:-:S12]  /*6dc0*/  ST.E.128 desc[UR36][R98.64], R8 ;  /* 0x0000000862007985 */ /* 0x0049d8000c101d24 */
[----:B------:R-:W-:-:S04]  /*6dd0*/  @!P3 IADD3 R4, P4, R107, R118, RZ ;  /* 0x000000766b04b210 */ /* 0x000fc80007f9e0ff */
[----:B------:R-:W-:-:S05]  /*6de0*/  @!P3 LEA.HI.X.SX32 R5, R118, R105, 0x1, P4 ;  /* 0x000000697605b211 */ /* 0x000fca00020f0eff */
[----:B---3--:R4:W-:Y:S04]  /*6df0*/  @!P3 ST.E.128 desc[UR36][R4.64], R12 ;  /* 0x0000000c0400b985 */ /* 0x0089e8000c101d24 */
.L_x_565:
[----:B------:R-:W-:Y:S05]  /*6e00*/  BSYNC B1 ;  /* 0x0000000000017941 */ /* 0x000fea0003800000 */
.L_x_564:
[----:B------:R-:W-:-:S03]  /*6e10*/  UMOV UR4, 0xffffffff ;  /* 0xffffffff00047882 */ /* 0x000fc60000000000 */
[----:B------:R-:W-:Y:S05]  /*6e20*/  BRA.DIV UR4, `(.L_x_568) ;  /* 0x000001be04bc7947 */ /* 0x000fea000b800000 */
[----:B------:R0:W0:Y:S04]  /*6e30*/  SHFL.IDX PT, R33, R104, 0x1, 0x1c1f ;  /* 0x003c1f0068217f89 */ /* 0x00002800000e0000 */
[----:B----4-:R4:W0:Y:S02]  /*6e40*/  SHFL.IDX PT, R14, R103, 0x1, 0x1c1f ;  /* 0x003c1f00670e7f89 */ /* 0x01082400000e0000 */
.L_x_842:
[----:B------:R-:W-:Y:S01]  /*6e50*/  IADD3 R4, R190, 0x40, RZ ;  /* 0x00000040be047810 */ /* 0x000fe20007ffe0ff */
[----:B------:R-:W-:Y:S03]  /*6e60*/  BSSY B1, `(.L_x_569) ;  /* 0x00000f0000017945 */ /* 0x000fe60003800000 */
[----:B------:R-:W-:-:S13]  /*6e70*/  ISETP.GE.OR P3, PT, R4, R94, P1 ;  /* 0x0000005e0400720c */ /* 0x000fda0000f66670 */
[----:B------:R-:W-:Y:S05]  /*6e80*/  @P3 BRA `(.L_x_570) ;  /* 0x0000000c00b43947 */ /* 0x000fea0003800000 */
[----:B------:R-:W-:Y:S01]  /*6e90*/  SEL R4, R73, R114, !P0 ;  /* 0x0000007249047207 */ /* 0x000fe20004000000 */
[----:B------:R-:W-:Y:S01]  /*6ea0*/  BSSY B2, `(.L_x_571) ;  /* 0x00000e6000027945 */ /* 0x000fe20003800000 */
[----:B------:R-:W-:Y:S02]  /*6eb0*/  SHF.R.U32.HI R6, RZ, 0x3, R196 ;  /* 0x00000003ff067819 */ /* 0x000fe400000116c4 */
[----:B------:R-:W-:Y:S02]  /*6ec0*/  SHF.R.S32.HI R5, RZ, 0x1f, R4 ;  /* 0x0000001fff057819 */ /* 0x000fe40000011404 */
[----:B0-----:R-:W-:Y:S02]  /*6ed0*/  IADD3 R12, P3, R64, R14, RZ ;  /* 0x0000000e400c7210 */ /* 0x001fe40007f7e0ff */
[----:B------:R-:W-:Y:S01]  /*6ee0*/  LEA.HI R4, R5, R4, RZ, 0x5 ;  /* 0x0000000405047211 */ /* 0x000fe200078f28ff */
[----:B------:R-:W-:Y:S02]  /*6ef0*/  IMAD R5, R188, 0x5000, R3 ;  /* 0x00005000bc057824 */ /* 0x000fe400078e0203 */
[----:B------:R-:W-:Y:S01]  /*6f00*/  IMAD.X R13, R33, 0x1, R62, P3 ;  /* 0x00000001210d7824 */ /* 0x000fe200018e063e */
[----:B------:R-:W-:Y:S01]  /*6f10*/  LEA.HI.SX32 R4, R4, R65, 0x1b ;  /* 0x0000004104047211 */ /* 0x000fe200078fdaff */
[----:B------:R-:W-:-:S04]  /*6f20*/  IMAD.IADD R5, R18, 0x1, R5 ;  /* 0x0000000112057824 */ /* 0x000fc800078e0205 */
[----:B------:R-:W-:-:S05]  /*6f30*/  IMAD.SHL.U32 R15, R4, 0x10, RZ ;  /* 0x00000010040f7824 */ /* 0x000fca00078e00ff */
[----:B------:R-:W-:-:S04]  /*6f40*/  LOP3.LUT R4, R196, 0x70, R15, 0xf8, !PT ;  /* 0x00000070c4047812 */ /* 0x000fc800078ef80f */
[----:B------:R-:W-:-:S05]  /*6f50*/  LOP3.LUT R4, R4, R6, RZ, 0x3c, !PT ;  /* 0x0000000604047212 */ /* 0x000fca00078e3cff */
[----:B------:R-:W-:-:S04]  /*6f60*/  IMAD.IADD R7, R203, 0x1, R4 ;  /* 0x00000001cb077824 */ /* 0x000fc800078e0204 */
[----:B------:R-:W-:-:S05]  /*6f70*/  IMAD R7, R188, 0x5000, R7 ;  /* 0x00005000bc077824 */ /* 0x000fca00078e0207 */
[----:B------:R-:W-:Y:S02]  /*6f80*/  IADD3 R8, R18, R7, RZ ;  /* 0x0000000712087210 */ /* 0x000fe40007ffe0ff */
[----:B------:R-:W0:Y:S04]  /*6f90*/  LDS.128 R4, [R5+0x18400] ;  /* 0x0184000005047984 */ /* 0x000e280000000c00 */
[----:B------:R-:W0:Y:S01]  /*6fa0*/  LDS.128 R8, [R8+0x18400] ;  /* 0x0184000008087984 */ /* 0x000e220000000c00 */
[----:B------:R-:W-:Y:S05]  /*6fb0*/  @P2 BRA `(.L_x_572) ;  /* 0x0000000c00502947 */ /* 0x000fea0003800000 */
[----:B------:R-:W-:Y:S01]  /*6fc0*/  SHF.R.U32.HI R34, RZ, 0x8, R37 ;  /* 0x00000008ff227819 */ /* 0x000fe20000011625 */
[----:B0-----:R-:W-:Y:S01]  /*6fd0*/  IMAD.MOV.U32 R32, RZ, RZ, R5 ;  /* 0x000000ffff207224 */ /* 0x001fe200078e0005 */
[----:B---3--:R-:W-:Y:S02]  /*6fe0*/  SHF.R.U32.HI R107, RZ, 0x10, R37 ;  /* 0x00000010ff6b7819 */ /* 0x008fe40000011625 */
[----:B------:R-:W-:Y:S01]  /*6ff0*/  LOP3.LUT R35, R37, 0xff0000ff, RZ, 0xc0, !PT ;  /* 0xff0000ff25237812 */ /* 0x000fe200078ec0ff */
[----:B------:R-:W-:Y:S01]  /*7000*/  IMAD.MOV.U32 R37, RZ, RZ, R4 ;  /* 0x000000ffff257224 */ /* 0x000fe200078e0004 */
[----:B------:R-:W-:Y:S01]  /*7010*/  SHF.R.U32.HI R38, RZ, 0x8, R43 ;  /* 0x00000008ff267819 */ /* 0x000fe2000001162b */
[----:B------:R-:W-:Y:S01]  /*7020*/  IMAD.SHL.U32 R4, R34, 0x100, RZ ;  /* 0x0000010022047824 */ /* 0x000fe200078e00ff */
[--C-:B------:R-:W-:Y:S02]  /*7030*/  SHF.R.U32.HI R117, RZ, 0x10, R39.reuse ;  /* 0x00000010ff757819 */ /* 0x100fe40000011627 */
[----:B--2---:R-:W-:-:S02]  /*7040*/  SHF.R.U32.HI R105, RZ, 0x8, R39 ;  /* 0x00000008ff697819 */ /* 0x004fc40000011627 */
[----:B------:R-:W-:Y:S01]  /*7050*/  LOP3.LUT R99, R39, 0xff0000ff, RZ, 0xc0, !PT ;  /* 0xff0000ff27637812 */ /* 0x000fe200078ec0ff */
[----:B------:R-:W-:Y:S01]  /*7060*/  IMAD.MOV.U32 R39, RZ, RZ, R8 ;  /* 0x000000ffff277224 */ /* 0x000fe200078e0008 */
[--C-:B------:R-:W-:Y:S01]  /*7070*/  SHF.R.U32.HI R40, RZ, 0x8, R41.reuse ;  /* 0x00000008ff287819 */ /* 0x100fe20000011629 */
[----:B------:R-:W-:Y:S01]  /*7080*/  IMAD.SHL.U32 R8, R38, 0x100, RZ ;  /* 0x0000010026087824 */ /* 0x000fe200078e00ff */
[----:B------:R-:W-:Y:S02]  /*7090*/  SHF.R.U32.HI R42, RZ, 0x10, R41 ;  /* 0x00000010ff2a7819 */ /* 0x000fe40000011629 */
[----:B------:R-:W-:Y:S01]  /*70a0*/  LOP3.LUT R36, R41, 0xff0000ff, RZ, 0xc0, !PT ;  /* 0xff0000ff29247812 */ /* 0x000fe200078ec0ff */
[----:B------:R-:W-:Y:S01]  /*70b0*/  IMAD.SHL.U32 R5, R40, 0x100, RZ ;  /* 0x0000010028057824 */ /* 0x000fe200078e00ff */
[----:B------:R-:W-:Y:S01]  /*70c0*/  MOV R34, R6 ;  /* 0x0000000600227202 */ /* 0x000fe20000000f00 */
[----:B------:R-:W-:Y:S01]  /*70d0*/  IMAD.U32 R6, R107, 0x10000, RZ ;  /* 0x000100006b067824 */ /* 0x000fe200078e00ff */
[----:B------:R-:W-:Y:S01]  /*70e0*/  LOP3.LUT R35, R35, 0xff00, R4, 0xf8, !PT ;  /* 0x0000ff0023237812 */ /* 0x000fe200078ef804 */
[----:B------:R-:W-:Y:S01]  /*70f0*/  IMAD.SHL.U32 R4, R105, 0x100, RZ ;  /* 0x0000010069047824 */ /* 0x000fe200078e00ff */
[----:B------:R-:W-:-:S02]  /*7100*/  SHF.R.U32.HI R98, RZ, 0x10, R43 ;  /* 0x00000010ff627819 */ /* 0x000fc4000001162b */
[----:B------:R-:W-:Y:S02]  /*7110*/  LOP3.LUT R41, R43, 0xff0000ff, RZ, 0xc0, !PT ;  /* 0xff0000ff2b297812 */ /* 0x000fe400078ec0ff */
[----:B------:R-:W-:Y:S01]  /*7120*/  F2FP.F16.E4M3.UNPACK_B R43, R116.H1 ;  /* 0x00000074ff2b723e */ /* 0x000fe200030006ff */
[----:B------:R-:W-:Y:S01]  /*7130*/  IMAD.U32 R98, R98, 0x10000, RZ ;  /* 0x0001000062627824 */ /* 0x000fe200078e00ff */
[----:B------:R-:W-:Y:S02]  /*7140*/  F2FP.F16.E4M3.UNPACK_B R40, R39.H1 ;  /* 0x00000027ff28723e */ /* 0x000fe400030006ff */
[----:B------:R-:W-:Y:S02]  /*7150*/  F2FP.F16.E4M3.UNPACK_B R38, R37.H1 ;  /* 0x00000025ff26723e */ /* 0x000fe400030006ff */
[----:B------:R-:W-:Y:S01]  /*7160*/  LOP3.LUT R107, R41, 0xff00, R8, 0xf8, !PT ;  /* 0x0000ff00296b7812 */ /* 0x000fe200078ef808 */
[----:B------:R-:W-:Y:S01]  /*7170*/  IMAD.U32 R8, R42, 0x10000, RZ ;  /* 0x000100002a087824 */ /* 0x000fe200078e00ff */
[----:B------:R-:W-:-:S02]  /*7180*/  LOP3.LUT R99, R99, 0xff00, R4, 0xf8, !PT ;  /* 0x0000ff0063637812 */ /* 0x000fc400078ef804 */
[----:B------:R-:W-:Y:S01]  /*7190*/  LOP3.LUT R105, R36, 0xff00, R5, 0xf8, !PT ;  /* 0x0000ff0024697812 */ /* 0x000fe200078ef805 */
[----:B------:R-:W-:Y:S01]  /*71a0*/  HADD2.F32 R5, -RZ, R43.H0_H0 ;  /* 0x2000002bff057230 */ /* 0x000fe20000004100 */
[----:B------:R-:W-:Y:S01]  /*71b0*/  LOP3.LUT R6, R35, 0xff0000, R6, 0xf8, !PT ;  /* 0x00ff000023067812 */ /* 0x000fe200078ef806 */
[----:B------:R-:W-:Y:S01]  /*71c0*/  HADD2.F32 R36, -RZ, R40.H0_H0 ;  /* 0x20000028ff247230 */ /* 0x000fe20000004100 */
[----:B------:R-:W-:Y:S01]  /*71d0*/  F2FP.F16.E4M3.UNPACK_B R41, R113.H1 ;  /* 0x00000071ff29723e */ /* 0x000fe200030006ff */
[--C-:B------:R-:W-:Y:S01]  /*71e0*/  HADD2.F32 R35, -RZ, R38.reuse.H0_H0 ;  /* 0x20000026ff237230 */ /* 0x100fe20000004100 */
[----:B------:R-:W-:Y:S01]  /*71f0*/  SHF.L.U32 R4, R117, 0x10, RZ ;  /* 0x0000001075047819 */ /* 0x000fe200000006ff */
[----:B------:R-:W-:Y:S02]  /*7200*/  HADD2.F32 R38, -RZ, R38.H1_H1 ;  /* 0x30000026ff267230 */ /* 0x000fe40000004100 */
[-C--:B------:R-:W-:Y:S01]  /*7210*/  FMUL.FTZ R118, R36, R5.reuse ;  /* 0x0000000524767220 */ /* 0x080fe20000410000 */
[--C-:B------:R-:W-:Y:S01]  /*7220*/  HADD2.F32 R42, -RZ, R41.reuse.H0_H0 ;  /* 0x20000029ff2a7230 */ /* 0x100fe20000004100 */
[----:B------:R-:W-:Y:S01]  /*7230*/  LOP3.LUT R4, R99, 0xff0000, R4, 0xf8, !PT ;  /* 0x00ff000063047812 */ /* 0x000fe200078ef804 */
[----:B------:R-:W-:Y:S01]  /*7240*/  FMUL.FTZ R99, R35, R5 ;  /* 0x0000000523637220 */ /* 0x000fe20000410000 */
[----:B------:R-:W-:Y:S01]  /*7250*/  LOP3.LUT R5, R107, 0xff0000, R98, 0xf8, !PT ;  /* 0x00ff00006b057812 */ /* 0x000fe200078ef862 */
[----:B------:R-:W-:-:S02]  /*7260*/  HADD2.F32 R98, -RZ, R41.H1_H1 ;  /* 0x30000029ff627230 */ /* 0x000fc40000004100 */
[-C--:B------:R-:W-:Y:S01]  /*7270*/  FFMA.FTZ R35, R35, R42.reuse, -R118 ;  /* 0x0000002a23237223 */ /* 0x080fe20000010876 */
[----:B------:R-:W-:Y:S01]  /*7280*/  FFMA.FTZ R36, R36, R42, R99 ;  /* 0x0000002a24247223 */ /* 0x000fe20000010063 */
[----:B------:R-:W-:Y:S01]  /*7290*/  HADD2.F32 R42, -RZ, R43.H1_H1 ;  /* 0x3000002bff2a7230 */ /* 0x000fe20000004100 */
[----:B------:R-:W-:Y:S01]  /*72a0*/  F2FP.F16.E4M3.UNPACK_B R116, R116 ;  /* 0x00000074ff74723e */ /* 0x000fe200020006ff */
[----:B------:R-:W-:Y:S01]  /*72b0*/  HADD2.F32 R43, -RZ, R40.H1_H1 ;  /* 0x30000028ff2b7230 */ /* 0x000fe20000004100 */
[----:B------:R-:W-:Y:S02]  /*72c0*/  F2FP.F16.E4M3.UNPACK_B R40, R39 ;  /* 0x00000027ff28723e */ /* 0x000fe400020006ff */
[----:B------:R-:W-:Y:S01]  /*72d0*/  F2FP.F16.E4M3.UNPACK_B R41, R37 ;  /* 0x00000025ff29723e */ /* 0x000fe200020006ff */
[-C--:B------:R-:W-:Y:S01]  /*72e0*/  FMUL.FTZ R118, R38, R42.reuse ;  /* 0x0000002a26767220 */ /* 0x080fe20000410000 */
[----:B------:R-:W-:Y:S01]  /*72f0*/  FMUL.FTZ R37, R43, R42 ;  /* 0x0000002a2b257220 */ /* 0x000fe20000410000 */
[----:B------:R-:W-:Y:S01]  /*7300*/  F2FP.F16.E4M3.UNPACK_B R113, R113 ;  /* 0x00000071ff71723e */ /* 0x000fe200020006ff */
[----:B------:R-:W-:Y:S01]  /*7310*/  HADD2.F32 R99, -RZ, R116.H0_H0 ;  /* 0x20000074ff637230 */ /* 0x000fe20000004100 */
[----:B------:R-:W-:Y:S01]  /*7320*/  F2FP.F16.E4M3.UNPACK_B R107, R115.H1 ;  /* 0x00000073ff6b723e */ /* 0x000fe200030006ff */
[----:B------:R-:W-:-:S02]  /*7330*/  HADD2.F32 R42, -RZ, R40.H0_H0 ;  /* 0x20000028ff2a7230 */ /* 0x000fc40000004100 */
[-C--:B------:R-:W-:Y:S01]  /*7340*/  FFMA.FTZ R38, R38, R98.reuse, -R37 ;  /* 0x0000006226267223 */ /* 0x080fe20000010825 */
[----:B------:R-:W-:Y:S02]  /*7350*/  HADD2.F32 R39, -RZ, R41.H0_H0 ;  /* 0x20000029ff277230 */ /* 0x000fe40000004100 */
[----:B------:R-:W-:Y:S01]  /*7360*/  FFMA.FTZ R37, R43, R98, R118 ;  /* 0x000000622b257223 */ /* 0x000fe20000010076 */
[----:B------:R-:W-:Y:S02]  /*7370*/  HADD2.F32 R98, -RZ, R113.H0_H0 ;  /* 0x20000071ff627230 */ /* 0x000fe40000004100 */
[-C--:B------:R-:W-:Y:S01]  /*7380*/  FMUL.FTZ R118, R42, R99.reuse ;  /* 0x000000632a767220 */ /* 0x080fe20000410000 */
[----:B------:R-:W-:Y:S02]  /*7390*/  HADD2.F32 R116, -RZ, R116.H1_H1 ;  /* 0x30000074ff747230 */ /* 0x000fe40000004100 */
[----:B------:R-:W-:Y:S01]  /*73a0*/  FMUL.FTZ R99, R39, R99 ;  /* 0x0000006327637220 */ /* 0x000fe20000410000 */
[----:B------:R-:W-:-:S02]  /*73b0*/  HADD2.F32 R43, -RZ, R40.H1_H1 ;  /* 0x30000028ff2b7230 */ /* 0x000fc40000004100 */
[-C--:B------:R-:W-:Y:S01]  /*73c0*/  FFMA.FTZ R39, R39, R98.reuse, -R118 ;  /* 0x0000006227277223 */ /* 0x080fe20000010876 */
[----:B------:R-:W-:Y:S02]  /*73d0*/  HADD2.F32 R41, -RZ, R41.H1_H1 ;  /* 0x30000029ff297230 */ /* 0x000fe40000004100 */
[----:B------:R-:W-:Y:S01]  /*73e0*/  FFMA.FTZ R40, R42, R98, R99 ;  /* 0x000000622a287223 */ /* 0x000fe20000010063 */
[----:B------:R-:W-:Y:S02]  /*73f0*/  HADD2.F32 R42, -RZ, R113.H1_H1 ;  /* 0x30000071ff2a7230 */ /* 0x000fe40000004100 */
[----:B------:R-:W-:Y:S01]  /*7400*/  FMUL.FTZ R118, R43, R116 ;  /* 0x000000742b767220 */ /* 0x000fe20000410000 */
[----:B------:R-:W-:Y:S01]  /*7410*/  F2FP.F16.E4M3.UNPACK_B R98, R10.H1 ;  /* 0x0000000aff62723e */ /* 0x000fe200030006ff */
[----:B------:R-:W-:Y:S01]  /*7420*/  FMUL.FTZ R116, R41, R116 ;  /* 0x0000007429747220 */ /* 0x000fe20000410000 */
[----:B------:R-:W-:Y:S01]  /*7430*/  LOP3.LUT R8, R105, 0xff0000, R8, 0xf8, !PT ;  /* 0x00ff000069087812 */ /* 0x000fe200078ef808 */
[----:B------:R-:W-:Y:S01]  /*7440*/  FFMA.FTZ R118, R41, R42, -R118 ;  /* 0x0000002a29767223 */ /* 0x000fe20000010876 */
[----:B------:R-:W-:Y:S01]  /*7450*/  F2FP.F16.E4M3.UNPACK_B R105, R111.H1 ;  /* 0x0000006fff69723e */ /* 0x000fe200030006ff */
[----:B------:R-:W-:Y:S01]  /*7460*/  HADD2.F32 R113, -RZ, R107.H0_H0 ;  /* 0x2000006bff717230 */ /* 0x000fe20000004100 */
[----:B------:R-:W-:Y:S01]  /*7470*/  F2FP.F16.E4M3.UNPACK_B R41, R34.H1 ;  /* 0x00000022ff29723e */ /* 0x000fe200030006ff */
[----:B------:R-:W-:-:S02]  /*7480*/  HADD2.F32 R99, -RZ, R98.H0_H0 ;  /* 0x20000062ff637230 */ /* 0x000fc40000004100 */
[----:B------:R-:W-:Y:S01]  /*7490*/  FFMA.FTZ R117, R43, R42, R116 ;  /* 0x0000002a2b757223 */ /* 0x000fe20000010074 */
[----:B------:R-:W-:Y:S01]  /*74a0*/  HADD2.F32 R43, -RZ, R105.H0_H0 ;  /* 0x20000069ff2b7230 */ /* 0x000fe20000004100 */
[----:B------:R-:W-:Y:S01]  /*74b0*/  F2FP.F16.E4M3.UNPACK_B R115, R115 ;  /* 0x00000073ff73723e */ /* 0x000fe200020006ff */
[----:B------:R-:W-:Y:S02]  /*74c0*/  HADD2.F32 R42, -RZ, R41.H0_H0 ;  /* 0x20000029ff2a7230 */ /* 0x000fe40000004100 */
[-C--:B------:R-:W-:Y:S01]  /*74d0*/  FMUL.FTZ R119, R99, R113.reuse ;  /* 0x0000007163777220 */ /* 0x080fe20000410000 */
[----:B------:R-:W-:Y:S01]  /*74e0*/  HADD2.F32 R107, -RZ, R107.H1_H1 ;  /* 0x3000006bff6b7230 */ /* 0x000fe20000004100 */
[----:B------:R-:W-:Y:S01]  /*74f0*/  F2FP.F16.E4M3.UNPACK_B R34, R34 ;  /* 0x00000022ff22723e */ /* 0x000fe200020006ff */
[----:B------:R-:W-:Y:S02]  /*7500*/  HADD2.F32 R98, -RZ, R98.H1_H1 ;  /* 0x30000062ff627230 */ /* 0x000fe40000004100 */
[----:B------:R-:W-:Y:S01]  /*7510*/  FMUL.FTZ R116, R42, R113 ;  /* 0x000000712a747220 */ /* 0x000fe20000410000 */
[----:B------:R-:W-:-:S02]  /*7520*/  HADD2.F32 R41, -RZ, R41.H1_H1 ;  /* 0x30000029ff297230 */ /* 0x000fc40000004100 */
[----:B------:R-:W-:Y:S01]  /*7530*/  FFMA.FTZ R119, R42, R43, -R119 ;  /* 0x0000002b2a777223 */ /* 0x000fe20000010877 */
[----:B------:R-:W-:Y:S02]  /*7540*/  HADD2.F32 R105, -RZ, R105.H1_H1 ;  /* 0x30000069ff697230 */ /* 0x000fe40000004100 */
[C---:B------:R-:W-:Y:S01]  /*7550*/  FMUL.FTZ R42, R98.reuse, R107 ;  /* 0x0000006b622a7220 */ /* 0x040fe20000410000 */
[----:B------:R-:W-:Y:S01]  /*7560*/  FFMA.FTZ R116, R99, R43, R116 ;  /* 0x0000002b63747223 */ /* 0x000fe20000010074 */
[C---:B------:R-:W-:Y:S01]  /*7570*/  FMUL.FTZ R107, R41.reuse, R107 ;  /* 0x0000006b296b7220 */ /* 0x040fe20000410000 */
[----:B------:R-:W-:Y:S01]  /*7580*/  F2FP.F16.E4M3.UNPACK_B R111, R111 ;  /* 0x0000006fff6f723e */ /* 0x000fe200020006ff */
[-C--:B------:R-:W-:Y:S01]  /*7590*/  FFMA.FTZ R120, R41, R105.reuse, -R42 ;  /* 0x0000006929787223 */ /* 0x080fe2000001082a */
[----:B------:R-:W-:Y:S01]  /*75a0*/  F2FP.F16.E4M3.UNPACK_B R41, R10 ;  /* 0x0000000aff29723e */ /* 0x000fe200020006ff */
[--C-:B------:R-:W-:Y:S02]  /*75b0*/  HADD2.F32 R99, -RZ, R115.reuse.H0_H0 ;  /* 0x20000073ff637230 */ /* 0x100fe40000004100 */
[----:B------:R-:W-:Y:S01]  /*75c0*/  FFMA.FTZ R113, R98, R105, R107 ;  /* 0x0000006962717223 */ /* 0x000fe2000001006b */
[----:B------:R-:W-:Y:S01]  /*75d0*/  HADD2.F32 R115, -RZ, R115.H1_H1 ;  /* 0x30000073ff737230 */ /* 0x000fe20000004100 */
[----:B------:R-:W-:Y:S01]  /*75e0*/  F2FP.SATFINITE.E4M3.F32.PACK_AB_MERGE_C R35, R38, R35, RZ ;  /* 0x000000232623723e */ /* 0x000fe200048070ff */
[--C-:B------:R-:W-:Y:S01]  /*75f0*/  HADD2.F32 R42, -RZ, R41.reuse.H0_H0 ;  /* 0x20000029ff2a7230 */ /* 0x100fe20000004100 */
[----:B------:R-:W-:Y:S01]  /*7600*/  F2FP.SATFINITE.E4M3.F32.PACK_AB_MERGE_C R37, R37, R36, RZ ;  /* 0x000000242525723e */ /* 0x000fe200048070ff */
[----:B------:R-:W-:Y:S01]  /*7610*/  HADD2.F32 R10, -RZ, R34.H0_H0 ;  /* 0x20000022ff0a7230 */ /* 0x000fe20000004100 */
[----:B------:R-:W-:Y:S01]  /*7620*/  F2FP.F16.E4M3.UNPACK_B R38, R32 ;  /* 0x00000020ff26723e */ /* 0x000fe200020006ff */
[----:B------:R-:W-:-:S02]  /*7630*/  HADD2.F32 R41, -RZ, R41.H1_H1 ;  /* 0x30000029ff297230 */ /* 0x000fc40000004100 */
[-C--:B------:R-:W-:Y:S01]  /*7640*/  FMUL.FTZ R105, R42, R99.reuse ;  /* 0x000000632a697220 */ /* 0x080fe20000410000 */
[----:B------:R-:W-:Y:S02]  /*7650*/  HADD2.F32 R34, -RZ, R34.H1_H1 ;  /* 0x30000022ff227230 */ /* 0x000fe40000004100 */
[----:B------:R-:W-:Y:S01]  /*7660*/  FMUL.FTZ R99, R10, R99 ;  /* 0x000000630a637220 */ /* 0x000fe20000410000 */
[--C-:B------:R-:W-:Y:S02]  /*7670*/  HADD2.F32 R43, -RZ, R111.reuse.H0_H0 ;  /* 0x2000006fff2b7230 */ /* 0x100fe40000004100 */
[CC--:B------:R-:W-:Y:S01]  /*7680*/  FMUL.FTZ R107, R41.reuse, R115.reuse ;  /* 0x00000073296b7220 */ /* 0x0c0fe20000410000 */
[----:B------:R-:W-:Y:S02]  /*7690*/  HADD2.F32 R111, -RZ, R111.H1_H1 ;  /* 0x3000006fff6f7230 */ /* 0x000fe40000004100 */
[----:B------:R-:W-:Y:S01]  /*76a0*/  FMUL.FTZ R98, R34, R115 ;  /* 0x0000007322627220 */ /* 0x000fe20000410000 */
[----:B------:R-:W-:Y:S01]  /*76b0*/  F2FP.SATFINITE.E4M3.F32.PACK_AB_MERGE_C R36, R118, R39, R35 ;  /* 0x000000277624723e */ /* 0x000fe20004807023 */
[-C--:B------:R-:W-:Y:S01]  /*76c0*/  FFMA.FTZ R105, R10, R43.reuse, -R105 ;  /* 0x0000002b0a697223 */ /* 0x080fe20000010869 */
[----:B------:R-:W-:Y:S01]  /*76d0*/  FFMA.FTZ R10, R42, R43, R99 ;  /* 0x0000002b2a0a7223 */ /* 0x000fe20000010063 */
[-C--:B------:R-:W-:Y:S01]  /*76e0*/  FFMA.FTZ R34, R34, R111.reuse, -R107 ;  /* 0x0000006f22227223 */ /* 0x080fe2000001086b */
[----:B------:R-:W-:Y:S01]  /*76f0*/  FFMA.FTZ R111, R41, R111, R98 ;  /* 0x0000006f296f7223 */ /* 0x000fe20000010062 */
[----:B------:R-:W-:-:S02]  /*7700*/  F2FP.F16.E4M3.UNPACK_B R41, R9 ;  /* 0x00000009ff29723e */ /* 0x000fc400020006ff */
[----:B------:R-:W-:Y:S02]  /*7710*/  F2FP.F16.E4M3.UNPACK_B R99, R8 ;  /* 0x00000008ff63723e */ /* 0x000fe400020006ff */
[----:B------:R-:W-:Y:S01]  /*7720*/  F2FP.SATFINITE.E4M3.F32.PACK_AB_MERGE_C R35, R117, R40, R37 ;  /* 0x000000287523723e */ /* 0x000fe20004807025 */
[----:B------:R-:W-:Y:S01]  /*7730*/  HADD2.F32 R39, -RZ, R41.H0_H0 ;  /* 0x20000029ff277230 */ /* 0x000fe20000004100 */
[----:B------:R-:W-:Y:S01]  /*7740*/  F2FP.F16.E4M3.UNPACK_B R43, R6 ;  /* 0x00000006ff2b723e */ /* 0x000fe200020006ff */
[----:B------:R-:W-:Y:S01]  /*7750*/  HADD2.F32 R40, -RZ, R99.H0_H0 ;  /* 0x20000063ff287230 */ /* 0x000fe20000004100 */
[----:B------:R-:W-:Y:S01]  /*7760*/  F2FP.SATFINITE.E4M3.F32.PACK_AB_MERGE_C R113, R113, R116, RZ ;  /* 0x000000747171723e */ /* 0x000fe200048070ff */
[----:B------:R-:W-:Y:S01]  /*7770*/  HADD2.F32 R37, -RZ, R38.H0_H0 ;  /* 0x20000026ff257230 */ /* 0x000fe20000004100 */
[----:B------:R-:W-:Y:S01]  /*7780*/  F2FP.SATFINITE.E4M3.F32.PACK_AB_MERGE_C R119, R120, R119, RZ ;  /* 0x000000777877723e */ /* 0x000fe200048070ff */
[----:B------:R-:W-:Y:S02]  /*7790*/  HADD2.F32 R98, -RZ, R43.H0_H0 ;  /* 0x2000002bff627230 */ /* 0x000fe40000004100 */
[----:B------:R-:W-:Y:S01]  /*77a0*/  FMUL.FTZ R116, R39, R40 ;  /* 0x0000002827747220 */ /* 0x000fe20000410000 */
[----:B------:R-:W-:-:S02]  /*77b0*/  HADD2.F32 R42, -RZ, R41.H1_H1 ;  /* 0x30000029ff2a7230 */ /* 0x000fc40000004100 */
[C---:B------:R-:W-:Y:S01]  /*77c0*/  FMUL.FTZ R118, R37.reuse, R40 ;  /* 0x0000002825767220 */ /* 0x040fe20000410000 */
[----:B------:R-:W-:Y:S01]  /*77d0*/  HADD2.F32 R99, -RZ, R99.H1_H1 ;  /* 0x30000063ff637230 */ /* 0x000fe20000004100 */
[----:B------:R-:W-:Y:S01]  /*77e0*/  F2FP.SATFINITE.E4M3.F32.PACK_AB_MERGE_C R34, R34, R105, R119 ;  /* 0x000000692222723e */ /* 0x000fe20004807077 */
[----:B------:R-:W-:Y:S02]  /*77f0*/  HADD2.F32 R40, -RZ, R38.H1_H1 ;  /* 0x30000026ff287230 */ /* 0x000fe40000004100 */
[-C--:B------:R-:W-:Y:S01]  /*7800*/  FFMA.FTZ R37, R37, R98.reuse, -R116 ;  /* 0x0000006225257223 */ /* 0x080fe20000010874 */
[----:B------:R-:W-:Y:S01]  /*7810*/  FFMA.FTZ R38, R39, R98, R118 ;  /* 0x0000006227267223 */ /* 0x000fe20000010076 */
[----:B------:R-:W-:Y:S02]  /*7820*/  HADD2.F32 R43, -RZ, R43.H1_H1 ;  /* 0x3000002bff2b7230 */ /* 0x000fe40000004100 */
[-C--:B------:R-:W-:Y:S01]  /*7830*/  FMUL.FTZ R105, R42, R99.reuse ;  /* 0x000000632a697220 */ /* 0x080fe20000410000 */
[----:B------:R-:W-:Y:S01]  /*7840*/  FMUL.FTZ R99, R40, R99 ;  /* 0x0000006328637220 */ /* 0x000fe20000410000 */
[----:B------:R-:W-:-:S02]  /*7850*/  F2FP.F16.E4M3.UNPACK_B R41, R9.H1 ;  /* 0x00000009ff29723e */ /* 0x000fc400030006ff */
[----:B------:R-:W-:Y:S01]  /*7860*/  F2FP.F16.E4M3.UNPACK_B R98, R8.H1 ;  /* 0x00000008ff62723e */ /* 0x000fe200030006ff */
[-C--:B------:R-:W-:Y:S01]  /*7870*/  FFMA.FTZ R9, R42, R43.reuse, R99 ;  /* 0x0000002b2a097223 */ /* 0x080fe20000010063 */
[----:B------:R-:W-:Y:S01]  /*7880*/  F2FP.F16.E4M3.UNPACK_B R39, R32.H1 ;  /* 0x00000020ff27723e */ /* 0x000fe200030006ff */
[----:B------:R-:W-:Y:S01]  /*7890*/  FFMA.FTZ R32, R40, R43, -R105 ;  /* 0x0000002b28207223 */ /* 0x000fe20000010869 */
[----:B------:R-:W-:Y:S01]  /*78a0*/  HADD2.F32 R40, -RZ, R41.H0_H0 ;  /* 0x20000029ff287230 */ /* 0x000fe20000004100 */
[----:B------:R-:W-:Y:S01]  /*78b0*/  F2FP.F16.E4M3.UNPACK_B R6, R6.H1 ;  /* 0x00000006ff06723e */ /* 0x000fe200030006ff */
[----:B------:R-:W-:Y:S01]  /*78c0*/  HADD2.F32 R99, -RZ, R98.H0_H0 ;  /* 0x20000062ff637230 */ /* 0x000fe20000004100 */
[----:B------:R-:W-:Y:S01]  /*78d0*/  F2FP.SATFINITE.E4M3.F32.PACK_AB_MERGE_C R10, R111, R10, R113 ;  /* 0x0000000a6f0a723e */ /* 0x000fe20004807071 */
[----:B------:R-:W-:Y:S02]  /*78e0*/  HADD2.F32 R8, -RZ, R39.H0_H0 ;  /* 0x20000027ff087230 */ /* 0x000fe40000004100 */
[----:B------:R-:W-:-:S02]  /*78f0*/  HADD2.F32 R41, -RZ, R41.H1_H1 ;  /* 0x30000029ff297230 */ /* 0x000fc40000004100 */
[-C--:B------:R-:W-:Y:S01]  /*7900*/  FMUL.FTZ R105, R40, R99.reuse ;  /* 0x0000006328697220 */ /* 0x080fe20000410000 */
[----:B------:R-:W-:Y:S02]  /*7910*/  HADD2.F32 R98, -RZ, R98.H1_H1 ;  /* 0x30000062ff627230 */ /* 0x000fe40000004100 */
[----:B------:R-:W-:Y:S01]  /*7920*/  FMUL.FTZ R99, R8, R99 ;  /* 0x0000006308637220 */ /* 0x000fe20000410000 */
[----:B------:R-:W-:Y:S02]  /*7930*/  HADD2.F32 R39, -RZ, R39.H1_H1 ;  /* 0x30000027ff277230 */ /* 0x000fe40000004100 */
[--C-:B------:R-:W-:Y:S02]  /*7940*/  HADD2.F32 R43, -RZ, R6.reuse.H0_H0 ;  /* 0x20000006ff2b7230 */ /* 0x100fe40000004100 */
[----:B------:R-:W-:Y:S02]  /*7950*/  HADD2.F32 R42, -RZ, R6.H1_H1 ;  /* 0x30000006ff2a7230 */ /* 0x000fe40000004100 */
[-C--:B------:R-:W-:Y:S01]  /*7960*/  FMUL.FTZ R6, R41, R98.reuse ;  /* 0x0000006229067220 */ /* 0x080fe20000410000 */
[C---:B------:R-:W-:Y:S01]  /*7970*/  FMUL.FTZ R98, R39.reuse, R98 ;  /* 0x0000006227627220 */ /* 0x040fe20000410000 */
[----:B------:R-:W-:Y:S01]  /*7980*/  FFMA.FTZ R115, R40, R43, R99 ;  /* 0x0000002b28737223 */ /* 0x000fe20000010063 */
[----:B------:R-:W-:Y:S01]  /*7990*/  F2FP.F16.E4M3.UNPACK_B R99, R5 ;  /* 0x00000005ff63723e */ /* 0x000fe200020006ff */
[-C--:B------:R-:W-:Y:S01]  /*79a0*/  FFMA.FTZ R116, R39, R42.reuse, -R6 ;  /* 0x0000002a27747223 */ /* 0x080fe20000010806 */
[----:B------:R-:W-:Y:S01]  /*79b0*/  F2FP.F16.E4M3.UNPACK_B R39, R11 ;  /* 0x0000000bff27723e */ /* 0x000fe200020006ff */
[----:B------:R-:W-:Y:S01]  /*79c0*/  FFMA.FTZ R113, R8, R43, -R105 ;  /* 0x0000002b08717223 */ /* 0x000fe20000010869 */
[----:B------:R-:W-:Y:S01]  /*79d0*/  F2FP.F16.E4M3.UNPACK_B R105, R5.H1 ;  /* 0x00000005ff69723e */ /* 0x000fe200030006ff */
[----:B------:R-:W-:Y:S01]  /*79e0*/  FFMA.FTZ R118, R41, R42, R98 ;  /* 0x0000002a29767223 */ /* 0x000fe20000010062 */
        /* <DEDUP_REMOVED lines=8> */
[----:B------:R-:W-:Y:S01]  /*7a70*/  F2FP.F16.E4M3.UNPACK_B R42, R4.H1 ;  /* 0x00000004ff2a723e */ /* 0x000fe200030006ff */
[----:B------:R-:W-:-:S02]  /*7a80*/  HADD2.F32 R4, -RZ, R40.H0_H0 ;  /* 0x20000028ff047230 */ /* 0x000fc40000004100 */
[-C--:B------:R-:W-:Y:S01]  /*7a90*/  FMUL.FTZ R117, R41, R107.reuse ;  /* 0x0000006b29757220 */ /* 0x080fe20000410000 */
[----:B------:R-:W-:Y:S02]  /*7aa0*/  HADD2.F32 R43, -RZ, R5.H0_H0 ;  /* 0x20000005ff2b7230 */ /* 0x000fe40000004100 */
[----:B------:R-:W-:Y:S01]  /*7ab0*/  FMUL.FTZ R120, R8, R107 ;  /* 0x0000006b08787220 */ /* 0x000fe20000410000 */
[----:B------:R-:W-:Y:S02]  /*7ac0*/  HADD2.F32 R11, -RZ, R7.H0_H0 ;  /* 0x20000007ff0b7230 */ /* 0x000fe40000004100 */
[----:B------:R-:W-:Y:S01]  /*7ad0*/  FMUL.FTZ R122, R4, R111 ;  /* 0x0000006f047a7220 */ /* 0x000fe20000410000 */
[----:B------:R-:W-:Y:S02]  /*7ae0*/  HADD2.F32 R40, -RZ, R40.H1_H1 ;  /* 0x30000028ff287230 */ /* 0x000fe40000004100 */
[----:B------:R-:W-:Y:S01]  /*7af0*/  FFMA.FTZ R117, R8, R43, -R117 ;  /* 0x0000002b08757223 */ /* 0x000fe20000010875 */
[----:B------:R-:W-:-:S02]  /*7b00*/  HADD2.F32 R105, -RZ, R105.H1_H1 ;  /* 0x30000069ff697230 */ /* 0x000fc40000004100 */
[----:B------:R-:W-:Y:S01]  /*7b10*/  FMUL.FTZ R111, R11, R111 ;  /* 0x0000006f0b6f7220 */ /* 0x000fe20000410000 */
[----:B------:R-:W-:Y:S01]  /*7b20*/  HADD2.F32 R7, -RZ, R7.H1_H1 ;  /* 0x30000007ff077230 */ /* 0x000fe20000004100 */
[----:B------:R-:W-:Y:S01]  /*7b30*/  F2FP.SATFINITE.E4M3.F32.PACK_AB_MERGE_C R113, R116, R113, RZ ;  /* 0x000000717471723e */ /* 0x000fe200048070ff */
[----:B------:R-:W-:Y:S02]  /*7b40*/  HADD2.F32 R98, -RZ, R42.H0_H0 ;  /* 0x2000002aff627230 */ /* 0x000fe40000004100 */
[-C--:B------:R-:W-:Y:S01]  /*7b50*/  FMUL.FTZ R8, R40, R105.reuse ;  /* 0x0000006928087220 */ /* 0x080fe20000410000 */
[----:B------:R-:W-:Y:S02]  /*7b60*/  HADD2.F32 R39, -RZ, R39.H1_H1 ;  /* 0x30000027ff277230 */ /* 0x000fe40000004100 */
[----:B------:R-:W-:Y:S01]  /*7b70*/  FMUL.FTZ R105, R7, R105 ;  /* 0x0000006907697220 */ /* 0x000fe20000410000 */
[----:B------:R-:W-:Y:S02]  /*7b80*/  HADD2.F32 R99, -RZ, R99.H1_H1 ;  /* 0x30000063ff637230 */ /* 0x000fe40000004100 */
[----:B------:R-:W-:Y:S01]  /*7b90*/  FFMA.FTZ R122, R11, R98, -R122 ;  /* 0x000000620b7a7223 */ /* 0x000fe2000001087a */
[----:B------:R-:W-:-:S02]  /*7ba0*/  HADD2.F32 R6, -RZ, R6.H1_H1 ;  /* 0x30000006ff067230 */ /* 0x000fc40000004100 */
[----:B------:R-:W-:Y:S01]  /*7bb0*/  FFMA.FTZ R111, R4, R98, R111 ;  /* 0x00000062046f7223 */ /* 0x000fe2000001006f */
[----:B------:R-:W-:Y:S02]  /*7bc0*/  HADD2.F32 R42, -RZ, R42.H1_H1 ;  /* 0x3000002aff2a7230 */ /* 0x000fe40000004100 */
[-C--:B------:R-:W-:Y:S01]  /*7bd0*/  FMUL.FTZ R11, R39, R99.reuse ;  /* 0x00000063270b7220 */ /* 0x080fe20000410000 */
[----:B------:R-:W-:Y:S02]  /*7be0*/  HADD2.F32 R5, -RZ, R5.H1_H1 ;  /* 0x30000005ff057230 */ /* 0x000fe40000004100 */
[----:B------:R-:W-:Y:S01]  /*7bf0*/  FMUL.FTZ R4, R6, R99 ;  /* 0x0000006306047220 */ /* 0x000fe20000410000 */
[----:B------:R-:W-:Y:S01]  /*7c00*/  FFMA.FTZ R120, R41, R43, R120 ;  /* 0x0000002b29787223 */ /* 0x000fe20000010078 */
[-C--:B------:R-:W-:Y:S01]  /*7c10*/  FFMA.FTZ R7, R7, R42.reuse, -R8 ;  /* 0x0000002a07077223 */ /* 0x080fe20000010808 */
[----:B------:R-:W-:Y:S01]  /*7c20*/  FFMA.FTZ R40, R40, R42, R105 ;  /* 0x0000002a28287223 */ /* 0x000fe20000010069 */
[-C--:B------:R-:W-:Y:S01]  /*7c30*/  FFMA.FTZ R6, R6, R5.reuse, -R11 ;  /* 0x0000000506067223 */ /* 0x080fe2000001080b */
[----:B------:R-:W-:Y:S01]  /*7c40*/  FFMA.FTZ R5, R39, R5, R4 ;  /* 0x0000000527057223 */ /* 0x000fe20000010004 */
[----:B------:R-:W-:Y:S01]  /*7c50*/  F2FP.SATFINITE.E4M3.F32.PACK_AB_MERGE_C R37, R32, R37, R113 ;  /* 0x000000252025723e */ /* 0x000fe20004807071 */
[----:B------:R-:W-:Y:S01]  /*7c60*/  IMAD.MOV.U32 R4, RZ, RZ, R36 ;  /* 0x000000ffff047224 */ /* 0x000fe200078e0024 */
[----:B------:R-:W-:-:S02]  /*7c70*/  F2FP.SATFINITE.E4M3.F32.PACK_AB_MERGE_C R7, R7, R122, RZ ;  /* 0x0000007a0707723e */ /* 0x000fc400048070ff */
[----:B------:R-:W-:Y:S02]  /*7c80*/  F2FP.SATFINITE.E4M3.F32.PACK_AB_MERGE_C R40, R40, R111, RZ ;  /* 0x0000006f2828723e */ /* 0x000fe400048070ff */
[----:B------:R-:W-:Y:S02]  /*7c90*/  F2FP.SATFINITE.E4M3.F32.PACK_AB_MERGE_C R115, R118, R115, RZ ;  /* 0x000000737673723e */ /* 0x000fe400048070ff */
[----:B------:R-:W-:Y:S01]  /*7ca0*/  F2FP.SATFINITE.E4M3.F32.PACK_AB_MERGE_C R7, R6, R117, R7 ;  /* 0x000000750607723e */ /* 0x000fe20004807007 */
[----:B------:R-:W-:Y:S01]  /*7cb0*/  IMAD.MOV.U32 R6, RZ, RZ, R34 ;  /* 0x000000ffff067224 */ /* 0x000fe200078e0022 */
[----:B------:R-:W-:Y:S01]  /*7cc0*/  F2FP.SATFINITE.E4M3.F32.PACK_AB_MERGE_C R11, R5, R120, R40 ;  /* 0x00000078050b723e */ /* 0x000fe20004807028 */
[----:B------:R-:W-:Y:S01]  /*7cd0*/  IMAD.MOV.U32 R5, RZ, RZ, R37 ;  /* 0x000000ffff057224 */ /* 0x000fe200078e0025 */
[----:B------:R-:W-:Y:S02]  /*7ce0*/  F2FP.SATFINITE.E4M3.F32.PACK_AB_MERGE_C R9, R9, R38, R115 ;  /* 0x000000260909723e */ /* 0x000fe40004807073 */
[----:B------:R-:W-:-:S07]  /*7cf0*/  MOV R8, R35 ;  /* 0x0000002300087202 */ /* 0x000fce0000000f00 */
.L_x_572:
[----:B------:R-:W-:Y:S05]  /*7d00*/  BSYNC B2 ;  /* 0x0000000000027941 */ /* 0x000fea0003800000 */
.L_x_571:
[----:B------:R-:W-:Y:S01]  /*7d10*/  ISETP.GE.AND P3, PT, R15, R112, PT ;  /* 0x000000700f00720c */ /* 0x000fe20003f66270 */
[----:B0-----:R0:W-:-:S12]  /*7d20*/  ST.E.128 desc[UR36][R12.64], R4 ;  /* 0x000000040c007985 */ /* 0x0011d8000c101d24 */
[----:B------:R-:W-:-:S04]  /*7d30*/  @!P3 IADD3 R14, P4, R15, R14, RZ ;  /* 0x0000000e0f0eb210 */ /* 0x000fc80007f9e0ff */
[----:B------:R-:W-:-:S05]  /*7d40*/  @!P3 LEA.HI.X.SX32 R15, R15, R33, 0x1, P4 ;  /* 0x000000210f0fb211 */ /* 0x000fca00020f0eff */
[----:B------:R0:W-:Y:S04]  /*7d50*/  @!P3 ST.E.128 desc[UR36][R14.64], R8 ;  /* 0x000000080e00b985 */ /* 0x0001e8000c101d24 */
.L_x_570:
[----:B------:R-:W-:Y:S05]  /*7d60*/  BSYNC B1 ;  /* 0x0000000000017941 */ /* 0x000fea0003800000 */
.L_x_569:
[----:B------:R-:W-:-:S03]  /*7d70*/  UMOV UR4, 0xffffffff ;  /* 0xffffffff00047882 */ /* 0x000fc60000000000 */
[----:B------:R-:W-:Y:S05]  /*7d80*/  BRA.DIV UR4, `(.L_x_573) ;  /* 0x000001b2042c7947 */ /* 0x000fea000b800000 */
[----:B0-----:R0:W0:Y:S04]  /*7d90*/  SHFL.IDX PT, R33, R104, 0x2, 0x1c1f ;  /* 0x005c1f0068217f89 */ /* 0x00102800000e0000 */
[----:B------:R0:W0:Y:S02]  /*7da0*/  SHFL.IDX PT, R14, R103, 0x2, 0x1c1f ;  /* 0x005c1f00670e7f89 */ /* 0x00002400000e0000 */
.L_x_846:
[----:B------:R-:W-:-:S05]  /*7db0*/  VIADD R4, R190, 0x80 ;  /* 0x00000080be047836 */ /* 0x000fca0000000000 */
[----:B------:R-:W-:-:S13]  /*7dc0*/  ISETP.GE.OR P3, PT, R4, R94, P1 ;  /* 0x0000005e0400720c */ /* 0x000fda0000f66670 */
[----:B------:R-:W-:Y:S05]  /*7dd0*/  @P3 BRA `(.L_x_553) ;  /* 0x0000001400103947 */ /* 0x000fea0003800000 */
[----:B------:R-:W-:Y:S01]  /*7de0*/  SEL R114, R73, R114, !P0 ;  /* 0x0000007249727207 */ /* 0x000fe20004000000 */
[----:B------:R-:W-:Y:S01]  /*7df0*/  BSSY B1, `(.L_x_574) ;  /* 0x00000e5000017945 */ /* 0x000fe20003800000 */
[----:B0-----:R-:W-:Y:S02]  /*7e00*/  IADD3 R12, P3, R64, R14, RZ ;  /* 0x0000000e400c7210 */ /* 0x001fe40007f7e0ff */
[----:B------:R-:W-:-:S03]  /*7e10*/  SHF.R.S32.HI R5, RZ, 0x1f, R114 ;  /* 0x0000001fff057819 */ /* 0x000fc60000011472 */
[----:B------:R-:W-:Y:S01]  /*7e20*/  IMAD.X R13, R33, 0x1, R62, P3 ;  /* 0x00000001210d7824 */ /* 0x000fe200018e063e */
[----:B------:R-:W-:-:S04]  /*7e30*/  LEA.HI R114, R5, R114, RZ, 0x5 ;  /* 0x0000007205727211 */ /* 0x000fc800078f28ff */
[----:B------:R-:W-:-:S05]  /*7e40*/  LEA.HI.SX32 R15, R114, R65, 0x1b ;  /* 0x00000041720f7211 */ /* 0x000fca00078fdaff */
[----:B------:R-:W-:-:S05]  /*7e50*/  IMAD.SHL.U32 R15, R15, 0x10, RZ ;  /* 0x000000100f0f7824 */ /* 0x000fca00078e00ff */
[----:B------:R-:W-:-:S04]  /*7e60*/  LOP3.LUT R5, R197, 0x70, R15, 0xf8, !PT ;  /* 0x00000070c5057812 */ /* 0x000fc800078ef80f */
[----:B------:R-:W-:-:S04]  /*7e70*/  LOP3.LUT R5, R5, R102, RZ, 0x3c, !PT ;  /* 0x0000006605057212 */ /* 0x000fc800078e3cff */
[----:B------:R-:W-:Y:S01]  /*7e80*/  IADD3 R7, R204, R5, RZ ;  /* 0x00000005cc077210 */ /* 0x000fe20007ffe0ff */
[----:B------:R-:W-:-:S04]  /*7e90*/  IMAD R5, R188, 0x5000, R0 ;  /* 0x00005000bc057824 */ /* 0x000fc800078e0200 */
[----:B------:R-:W-:Y:S02]  /*7ea0*/  IMAD R7, R188, 0x5000, R7 ;  /* 0x00005000bc077824 */ /* 0x000fe400078e0207 */
[C---:B------:R-:W-:Y:S02]  /*7eb0*/  IMAD.IADD R5, R18.reuse, 0x1, R5 ;  /* 0x0000000112057824 */ /* 0x040fe400078e0205 */
[----:B------:R-:W-:-:S04]  /*7ec0*/  IMAD.IADD R8, R18, 0x1, R7 ;  /* 0x0000000112087824 */ /* 0x000fc800078e0207 */
[----:B------:R-:W0:Y:S04]  /*7ed0*/  LDS.128 R4, [R5+0x18400] ;  /* 0x0184000005047984 */ /* 0x000e280000000c00 */
[----:B------:R-:W0:Y:S01]  /*7ee0*/  LDS.128 R8, [R8+0x18400] ;  /* 0x0184000008087984 */ /* 0x000e220000000c00 */
[----:B------:R-:W-:Y:S05]  /*7ef0*/  @P2 BRA `(.L_x_575) ;  /* 0x0000000c00502947 */ /* 0x000fea0003800000 */
[--C-:B------:R-:W-:Y:S01]  /*7f00*/  SHF.R.U32.HI R32, RZ, 0x8, R45.reuse ;  /* 0x00000008ff207819 */ /* 0x100fe2000001162d */
[----:B0-----:R-:W-:Y:S01]  /*7f10*/  IMAD.MOV.U32 R37, RZ, RZ, R4 ;  /* 0x000000ffff257224 */ /* 0x001fe200078e0004 */
[----:B------:R-:W-:Y:S01]  /*7f20*/  LOP3.LUT R35, R45, 0xff0000ff, RZ, 0xc0, !PT ;  /* 0xff0000ff2d237812 */ /* 0x000fe200078ec0ff */
[----:B------:R-:W-:Y:S01]  /*7f30*/  IMAD.MOV.U32 R40, RZ, RZ, R8 ;  /* 0x000000ffff287224 */ /* 0x000fe200078e0008 */
[----:B------:R-:W-:Y:S01]  /*7f40*/  SHF.R.U32.HI R45, RZ, 0x10, R45 ;  /* 0x00000010ff2d7819 */ /* 0x000fe2000001162d */
[----:B------:R-:W-:Y:S01]  /*7f50*/  IMAD.MOV.U32 R34, RZ, RZ, R10 ;  /* 0x000000ffff227224 */ /* 0x000fe200078e000a */
[----:B------:R-:W-:Y:S01]  /*7f60*/  SHF.L.U32 R4, R32, 0x8, RZ ;  /* 0x0000000820047819 */ /* 0x000fe200000006ff */
[----:B------:R-:W-:Y:S01]  /*7f70*/  IMAD.MOV.U32 R32, RZ, RZ, R6 ;  /* 0x000000ffff207224 */ /* 0x000fe200078e0006 */
[----:B------:R-:W-:Y:S02]  /*7f80*/  SHF.R.U32.HI R41, RZ, 0x8, R49 ;  /* 0x00000008ff297819 */ /* 0x000fe40000011631 */
[----:B------:R-:W-:-:S02]  /*7f90*/  SHF.R.U32.HI R39, RZ, 0x8, R47 ;  /* 0x00000008ff277819 */ /* 0x000fc4000001162f */
[----:B------:R-:W-:Y:S01]  /*7fa0*/  LOP3.LUT R4, R35, 0xff00, R4, 0xf8, !PT ;  /* 0x0000ff0023047812 */ /* 0x000fe200078ef804 */
[----:B------:R-:W-:Y:S01]  /*7fb0*/  IMAD.U32 R35, R45, 0x10000, RZ ;  /* 0x000100002d237824 */ /* 0x000fe200078e00ff */
[----:B------:R-:W-:Y:S01]  /*7fc0*/  SHF.R.U32.HI R44, RZ, 0x10, R47 ;  /* 0x00000010ff2c7819 */ /* 0x000fe2000001162f */
[----:B------:R-:W-:Y:S01]  /*7fd0*/  IMAD.SHL.U32 R41, R41, 0x100, RZ ;  /* 0x0000010029297824 */ /* 0x000fe200078e00ff */
[----:B------:R-:W-:Y:S01]  /*7fe0*/  LOP3.LUT R38, R49, 0xff0000ff, RZ, 0xc0, !PT ;  /* 0xff0000ff31267812 */ /* 0x000fe200078ec0ff */
[----:B------:R-:W-:Y:S01]  /*7ff0*/  IMAD.SHL.U32 R39, R39, 0x100, RZ ;  /* 0x0000010027277824 */ /* 0x000fe200078e00ff */
[----:B------:R-:W-:Y:S02]  /*8000*/  LOP3.LUT R36, R47, 0xff0000ff, RZ, 0xc0, !PT ;  /* 0xff0000ff2f247812 */ /* 0x000fe400078ec0ff */
[----:B------:R-:W-:Y:S01]  /*8010*/  LOP3.LUT R8, R4, 0xff0000, R35, 0xf8, !PT ;  /* 0x00ff000004087812 */ /* 0x000fe200078ef823 */
[----:B------:R-:W-:Y:S01]  /*8020*/  IMAD.U32 R35, R44, 0x10000, RZ ;  /* 0x000100002c237824 */ /* 0x000fe200078e00ff */
[----:B------:R-:W-:-:S02]  /*8030*/  LOP3.LUT R10, R38, 0xff00, R41, 0xf8, !PT ;  /* 0x0000ff00260a7812 */ /* 0x000fc400078ef829 */
[----:B------:R-:W-:Y:S02]  /*8040*/  SHF.R.U32.HI R43, RZ, 0x8, R51 ;  /* 0x00000008ff2b7819 */ /* 0x000fe40000011633 */
[----:B------:R-:W-:Y:S02]  /*8050*/  LOP3.LUT R36, R36, 0xff00, R39, 0xf8, !PT ;  /* 0x0000ff0024247812 */ /* 0x000fe400078ef827 */
[----:B------:R-:W-:Y:S02]  /*8060*/  F2FP.F16.E4M3.UNPACK_B R44, R110.H1 ;  /* 0x0000006eff2c723e */ /* 0x000fe400030006ff */
[----:B------:R-:W-:Y:S02]  /*8070*/  F2FP.F16.E4M3.UNPACK_B R41, R40.H1 ;  /* 0x00000028ff29723e */ /* 0x000fe400030006ff */
[----:B------:R-:W-:Y:S01]  /*8080*/  F2FP.F16.E4M3.UNPACK_B R38, R37.H1 ;  /* 0x00000025ff26723e */ /* 0x000fe200030006ff */
[----:B------:R-:W-:Y:S01]  /*8090*/  HADD2.F32 R6, -RZ, R44.H0_H0 ;  /* 0x2000002cff067230 */ /* 0x000fe20000004100 */
[----:B------:R-:W-:-:S02]  /*80a0*/  SHF.R.U32.HI R47, RZ, 0x10, R49 ;  /* 0x00000010ff2f7819 */ /* 0x000fc40000011631 */
[----:B------:R-:W-:Y:S02]  /*80b0*/  LOP3.LUT R42, R51, 0xff0000ff, RZ, 0xc0, !PT ;  /* 0xff0000ff332a7812 */ /* 0x000fe400078ec0ff */
[----:B------:R-:W-:Y:S02]  /*80c0*/  SHF.R.U32.HI R46, RZ, 0x10, R51 ;  /* 0x00000010ff2e7819 */ /* 0x000fe40000011633 */
[----:B------:R-:W-:Y:S02]  /*80d0*/  SHF.L.U32 R43, R43, 0x8, RZ ;  /* 0x000000082b2b7819 */ /* 0x000fe400000006ff */
[----:B------:R-:W-:Y:S01]  /*80e0*/  LOP3.LUT R4, R36, 0xff0000, R35, 0xf8, !PT ;  /* 0x00ff000024047812 */ /* 0x000fe200078ef823 */
[----:B------:R-:W-:Y:S01]  /*80f0*/  HADD2.F32 R36, -RZ, R41.H0_H0 ;  /* 0x20000029ff247230 */ /* 0x000fe20000004100 */
[----:B------:R-:W-:Y:S01]  /*8100*/  F2FP.F16.E4M3.UNPACK_B R39, R108.H1 ;  /* 0x0000006cff27723e */ /* 0x000fe200030006ff */
[----:B------:R-:W-:Y:S01]  /*8110*/  HADD2.F32 R35, -RZ, R38.H0_H0 ;  /* 0x20000026ff237230 */ /* 0x000fe20000004100 */
[----:B------:R-:W-:Y:S01]  /*8120*/  LOP3.LUT R45, R42, 0xff00, R43, 0xf8, !PT ;  /* 0x0000ff002a2d7812 */ /* 0x000fe200078ef82b */
[----:B------:R-:W-:-:S02]  /*8130*/  IMAD.U32 R43, R47, 0x10000, RZ ;  /* 0x000100002f2b7824 */ /* 0x000fc400078e00ff */
[-C--:B------:R-:W-:Y:S01]  /*8140*/  FMUL.FTZ R48, R36, R6.reuse ;  /* 0x0000000624307220 */ /* 0x080fe20000410000 */
[----:B------:R-:W-:Y:S02]  /*8150*/  IMAD.U32 R46, R46, 0x10000, RZ ;  /* 0x000100002e2e7824 */ /* 0x000fe400078e00ff */
[----:B------:R-:W-:Y:S01]  /*8160*/  FMUL.FTZ R47, R35, R6 ;  /* 0x00000006232f7220 */ /* 0x000fe20000410000 */
[--C-:B------:R-:W-:Y:S01]  /*8170*/  HADD2.F32 R42, -RZ, R39.reuse.H0_H0 ;  /* 0x20000027ff2a7230 */ /* 0x100fe20000004100 */
[----:B------:R-:W-:Y:S01]  /*8180*/  LOP3.LUT R10, R10, 0xff0000, R43, 0xf8, !PT ;  /* 0x00ff00000a0a7812 */ /* 0x000fe200078ef82b */
[----:B------:R-:W-:Y:S01]  /*8190*/  HADD2.F32 R43, -RZ, R39.H1_H1 ;  /* 0x30000027ff2b7230 */ /* 0x000fe20000004100 */
[----:B------:R-:W-:Y:S01]  /*81a0*/  LOP3.LUT R6, R45, 0xff0000, R46, 0xf8, !PT ;  /* 0x00ff00002d067812 */ /* 0x000fe200078ef82e */
[----:B------:R-:W-:Y:S02]  /*81b0*/  HADD2.F32 R45, -RZ, R44.H1_H1 ;  /* 0x3000002cff2d7230 */ /* 0x000fe40000004100 */
[-C--:B------:R-:W-:Y:S01]  /*81c0*/  FFMA.FTZ R35, R35, R42.reuse, -R48 ;  /* 0x0000002a23237223 */ /* 0x080fe20000010830 */
[----:B------:R-:W-:Y:S01]  /*81d0*/  FFMA.FTZ R36, R36, R42, R47 ;  /* 0x0000002a24247223 */ /* 0x000fe2000001002f */
[----:B------:R-:W-:Y:S01]  /*81e0*/  HADD2.F32 R42, -RZ, R41.H1_H1 ;  /* 0x30000029ff2a7230 */ /* 0x000fe20000004100 */
[----:B------:R-:W-:Y:S01]  /*81f0*/  F2FP.F16.E4M3.UNPACK_B R110, R110 ;  /* 0x0000006eff6e723e */ /* 0x000fe200020006ff */
[----:B------:R-:W-:Y:S01]  /*8200*/  HADD2.F32 R39, -RZ, R38.H1_H1 ;  /* 0x30000026ff277230 */ /* 0x000fe20000004100 */
[----:B------:R-:W-:-:S02]  /*8210*/  F2FP.F16.E4M3.UNPACK_B R40, R40 ;  /* 0x00000028ff28723e */ /* 0x000fc400020006ff */
[----:B------:R-:W-:Y:S01]  /*8220*/  F2FP.F16.E4M3.UNPACK_B R37, R37 ;  /* 0x00000025ff25723e */ /* 0x000fe200020006ff */
[CC--:B------:R-:W-:Y:S01]  /*8230*/  FMUL.FTZ R46, R42.reuse, R45.reuse ;  /* 0x0000002d2a2e7220 */ /* 0x0c0fe20000410000 */
[----:B------:R-:W-:Y:S01]  /*8240*/  F2FP.F16.E4M3.UNPACK_B R108, R108 ;  /* 0x0000006cff6c723e */ /* 0x000fe200020006ff */
[----:B------:R-:W-:Y:S02]  /*8250*/  HADD2.F32 R44, -RZ, R110.H0_H0 ;  /* 0x2000006eff2c7230 */ /* 0x000fe40000004100 */
[C---:B------:R-:W-:Y:S01]  /*8260*/  FMUL.FTZ R45, R39.reuse, R45 ;  /* 0x0000002d272d7220 */ /* 0x040fe20000410000 */
[----:B------:R-:W-:Y:S02]  /*8270*/  HADD2.F32 R41, -RZ, R40.H0_H0 ;  /* 0x20000028ff297230 */ /* 0x000fe40000004100 */
[-C--:B------:R-:W-:Y:S01]  /*8280*/  FFMA.FTZ R50, R39, R43.reuse, -R46 ;  /* 0x0000002b27327223 */ /* 0x080fe2000001082e */
[----:B------:R-:W-:Y:S02]  /*8290*/  HADD2.F32 R38, -RZ, R37.H0_H0 ;  /* 0x20000025ff267230 */ /* 0x000fe40000004100 */
[----:B------:R-:W-:Y:S01]  /*82a0*/  FFMA.FTZ R49, R42, R43, R45 ;  /* 0x0000002b2a317223 */ /* 0x000fe2000001002d */
[----:B------:R-:W-:-:S02]  /*82b0*/  HADD2.F32 R39, -RZ, R108.H0_H0 ;  /* 0x2000006cff277230 */ /* 0x000fc40000004100 */
[CC--:B------:R-:W-:Y:S01]  /*82c0*/  FMUL.FTZ R43, R41.reuse, R44.reuse ;  /* 0x0000002c292b7220 */ /* 0x0c0fe20000410000 */
        /* <DEDUP_REMOVED lines=8> */
[-C--:B------:R-:W-:Y:S01]  /*8350*/  F2FP.F16.E4M3.UNPACK_B R38, R109.reuse.H1 ;  /* 0x0000006dff26723e */ /* 0x080fe200030006ff */
        /* <DEDUP_REMOVED lines=11> */
[-C--:B------:R-:W-:Y:S01]  /*8410*/  FMUL.FTZ R51, R41, R43.reuse ;  /* 0x0000002b29337220 */ /* 0x080fe20000410000 */
[--C-:B------:R-:W-:Y:S01]  /*8420*/  HADD2.F32 R40, -RZ, R42.reuse.H0_H0 ;  /* 0x2000002aff287230 */ /* 0x100fe20000004100 */
[----:B------:R-:W-:Y:S01]  /*8430*/  F2FP.F16.E4M3.UNPACK_B R32, R32 ;  /* 0x00000020ff20723e */ /* 0x000fe200020006ff */
[----:B------:R-:W-:Y:S02]  /*8440*/  HADD2.F32 R39, -RZ, R39.H1_H1 ;  /* 0x30000027ff277230 */ /* 0x000fe40000004100 */
[C---:B------:R-:W-:Y:S01]  /*8450*/  FMUL.FTZ R104, R38.reuse, R43 ;  /* 0x0000002b26687220 */ /* 0x040fe20000410000 */
[----:B------:R-:W-:Y:S02]  /*8460*/  HADD2.F32 R37, -RZ, R37.H1_H1 ;  /* 0x30000025ff257230 */ /* 0x000fe40000004100 */
[----:B------:R-:W-:Y:S01]  /*8470*/  FFMA.FTZ R98, R38, R40, -R51 ;  /* 0x0000002826627223 */ /* 0x000fe20000010833 */
[----:B------:R-:W-:Y:S02]  /*8480*/  HADD2.F32 R42, -RZ, R42.H1_H1 ;  /* 0x3000002aff2a7230 */ /* 0x000fe40000004100 */
[----:B------:R-:W-:Y:S01]  /*8490*/  FMUL.FTZ R38, R39, R44 ;  /* 0x0000002c27267220 */ /* 0x000fe20000410000 */
[----:B------:R-:W-:Y:S01]  /*84a0*/  FFMA.FTZ R104, R41, R40, R104 ;  /* 0x0000002829687223 */ /* 0x000fe20000010068 */
[----:B------:R-:W-:Y:S01]  /*84b0*/  FMUL.FTZ R44, R37, R44 ;  /* 0x0000002c252c7220 */ /* 0x000fe20000410000 */
[----:B------:R-:W-:-:S02]  /*84c0*/  HADD2.F32 R41, -RZ, R109.H0_H0 ;  /* 0x2000006dff297230 */ /* 0x000fc40000004100 */
[----:B------:R-:W-:Y:S01]  /*84d0*/  FFMA.FTZ R99, R37, R42, -R38 ;  /* 0x0000002a25637223 */ /* 0x000fe20000010826 */
[----:B------:R-:W-:Y:S01]  /*84e0*/  F2FP.F16.E4M3.UNPACK_B R37, R34 ;  /* 0x00000022ff25723e */ /* 0x000fe200020006ff */
[----:B------:R-:W-:Y:S01]  /*84f0*/  HADD2.F32 R34, -RZ, R32.H0_H0 ;  /* 0x20000020ff227230 */ /* 0x000fe20000004100 */
[----:B------:R-:W-:Y:S01]  /*8500*/  F2FP.F16.E4M3.UNPACK_B R106, R106 ;  /* 0x0000006aff6a723e */ /* 0x000fe200020006ff */
[----:B----4-:R-:W-:Y:S01]  /*8510*/  FFMA.FTZ R103, R39, R42, R44 ;  /* 0x0000002a27677223 */ /* 0x010fe2000001002c */
[----:B------:R-:W-:Y:S01]  /*8520*/  HADD2.F32 R109, -RZ, R109.H1_H1 ;  /* 0x3000006dff6d7230 */ /* 0x000fe20000004100 */
[----:B------:R-:W-:Y:S01]  /*8530*/  F2FP.SATFINITE.E4M3.F32.PACK_AB_MERGE_C R35, R50, R35, RZ ;  /* 0x000000233223723e */ /* 0x000fe200048070ff */
[--C-:B------:R-:W-:Y:S01]  /*8540*/  HADD2.F32 R38, -RZ, R37.reuse.H0_H0 ;  /* 0x20000025ff267230 */ /* 0x100fe20000004100 */
[----:B------:R-:W-:Y:S01]  /*8550*/  F2FP.F16.E4M3.UNPACK_B R44, R10 ;  /* 0x0000000aff2c723e */ /* 0x000fe200020006ff */
[----:B------:R-:W-:Y:S01]  /*8560*/  HADD2.F32 R37, -RZ, R37.H1_H1 ;  /* 0x30000025ff257230 */ /* 0x000fe20000004100 */
[----:B------:R-:W-:Y:S01]  /*8570*/  F2FP.SATFINITE.E4M3.F32.PACK_AB_MERGE_C R49, R49, R36, RZ ;  /* 0x000000243131723e */ /* 0x000fe200048070ff */
[----:B------:R-:W-:-:S02]  /*8580*/  HADD2.F32 R39, -RZ, R106.H0_H0 ;  /* 0x2000006aff277230 */ /* 0x000fc40000004100 */
[-C--:B------:R-:W-:Y:S01]  /*8590*/  FMUL.FTZ R43, R38, R41.reuse ;  /* 0x00000029262b7220 */ /* 0x080fe20000410000 */
[----:B------:R-:W-:Y:S02]  /*85a0*/  HADD2.F32 R32, -RZ, R32.H1_H1 ;  /* 0x30000020ff207230 */ /* 0x000fe40000004100 */
[C---:B------:R-:W-:Y:S01]  /*85b0*/  FMUL.FTZ R41, R34.reuse, R41 ;  /* 0x0000002922297220 */ /* 0x040fe20000410000 */
[----:B------:R-:W-:Y:S02]  /*85c0*/  HADD2.F32 R106, -RZ, R106.H1_H1 ;  /* 0x3000006aff6a7230 */ /* 0x000fe40000004100 */
[C---:B------:R-:W-:Y:S01]  /*85d0*/  FMUL.FTZ R51, R37.reuse, R109 ;  /* 0x0000006d25337220 */ /* 0x040fe20000410000 */
[-C--:B------:R-:W-:Y:S01]  /*85e0*/  FFMA.FTZ R34, R34, R39.reuse, -R43 ;  /* 0x0000002722227223 */ /* 0x080fe2000001082b */
[----:B------:R-:W-:Y:S01]  /*85f0*/  FFMA.FTZ R41, R38, R39, R41 ;  /* 0x0000002726297223 */ /* 0x000fe20000010029 */
[C---:B------:R-:W-:Y:S01]  /*8600*/  FMUL.FTZ R40, R32.reuse, R109 ;  /* 0x0000006d20287220 */ /* 0x040fe20000410000 */
[----:B------:R-:W-:Y:S01]  /*8610*/  F2FP.F16.E4M3.UNPACK_B R39, R9 ;  /* 0x00000009ff27723e */ /* 0x000fe200020006ff */
[-C--:B------:R-:W-:Y:S01]  /*8620*/  FFMA.FTZ R51, R32, R106.reuse, -R51 ;  /* 0x0000006a20337223 */ /* 0x080fe20000010833 */
[----:B------:R-:W-:Y:S01]  /*8630*/  F2FP.F16.E4M3.UNPACK_B R38, R5 ;  /* 0x00000005ff26723e */ /* 0x000fe200020006ff */
[----:B------:R-:W-:Y:S01]  /*8640*/  FFMA.FTZ R32, R37, R106, R40 ;  /* 0x0000006a25207223 */ /* 0x000fe20000010028 */
[----:B------:R-:W-:Y:S01]  /*8650*/  F2FP.SATFINITE.E4M3.F32.PACK_AB_MERGE_C R36, R48, R45, R35 ;  /* 0x0000002d3024723e */ /* 0x000fe20004807023 */
[--C-:B------:R-:W-:Y:S01]  /*8660*/  HADD2.F32 R40, -RZ, R39.reuse.H0_H0 ;  /* 0x20000027ff287230 */ /* 0x100fe20000004100 */
[----:B------:R-:W-:Y:S01]  /*8670*/  F2FP.F16.E4M3.UNPACK_B R42, R8 ;  /* 0x00000008ff2a723e */ /* 0x000fe200020006ff */
[----:B------:R-:W-:Y:S01]  /*8680*/  HADD2.F32 R45, -RZ, R44.H0_H0 ;  /* 0x2000002cff2d7230 */ /* 0x000fe20000004100 */
[----:B------:R-:W-:Y:S01]  /*8690*/  F2FP.SATFINITE.E4M3.F32.PACK_AB_MERGE_C R103, R103, R104, RZ ;  /* 0x000000686767723e */ /* 0x000fe200048070ff */
[----:B------:R-:W-:Y:S01]  /*86a0*/  HADD2.F32 R37, -RZ, R38.H0_H0 ;  /* 0x20000026ff257230 */ /* 0x000fe20000004100 */
[----:B------:R-:W-:Y:S01]  /*86b0*/  F2FP.SATFINITE.E4M3.F32.PACK_AB_MERGE_C R35, R47, R46, R49 ;  /* 0x0000002e2f23723e */ /* 0x000fe20004807031 */
        /* <DEDUP_REMOVED lines=10> */
[-C--:B------:R-:W-:Y:S01]  /*8760*/  FMUL.FTZ R46, R41, R44.reuse ;  /* 0x0000002c292e7220 */ /* 0x080fe20000410000 */
[----:B------:R-:W-:Y:S01]  /*8770*/  F2FP.F16.E4M3.UNPACK_B R40, R9.H1 ;  /* 0x00000009ff28723e */ /* 0x000fe200030006ff */
[C---:B------:R-:W-:Y:S01]  /*8780*/  FMUL.FTZ R44, R39.reuse, R44 ;  /* 0x0000002c272c7220 */ /* 0x040fe20000410000 */
[----:B------:R-:W-:Y:S01]  /*8790*/  F2FP.F16.E4M3.UNPACK_B R5, R5.H1 ;  /* 0x00000005ff05723e */ /* 0x000fe200030006ff */
[----:B------:R-:W-:Y:S01]  /*87a0*/  FFMA.FTZ R48, R39, R42, -R46 ;  /* 0x0000002a27307223 */ /* 0x000fe2000001082e */
[----:B------:R-:W-:Y:S01]  /*87b0*/  F2FP.F16.E4M3.UNPACK_B R39, R10.H1 ;  /* 0x0000000aff27723e */ /* 0x000fe200030006ff */
[----:B------:R-:W-:Y:S01]  /*87c0*/  FFMA.FTZ R47, R41, R42, R44 ;  /* 0x0000002a292f7223 */ /* 0x000fe2000001002c */
[--C-:B------:R-:W-:Y:S01]  /*87d0*/  HADD2.F32 R10, -RZ, R40.reuse.H0_H0 ;  /* 0x20000028ff0a7230 */ /* 0x100fe20000004100 */
[----:B------:R-:W-:Y:S01]  /*87e0*/  F2FP.F16.E4M3.UNPACK_B R8, R8.H1 ;  /* 0x00000008ff08723e */ /* 0x000fe200030006ff */
[----:B------:R-:W-:Y:S01]  /*87f0*/  HADD2.F32 R9, -RZ, R5.H0_H0 ;  /* 0x20000005ff097230 */ /* 0x000fe20000004100 */
[----:B------:R-:W-:Y:S01]  /*8800*/  F2FP.SATFINITE.E4M3.F32.PACK_AB_MERGE_C R98, R99, R98, RZ ;  /* 0x000000626362723e */ /* 0x000fe200048070ff */
[--C-:B------:R-:W-:Y:S01]  /*8810*/  HADD2.F32 R41, -RZ, R39.reuse.H0_H0 ;  /* 0x20000027ff297230 */ /* 0x100fe20000004100 */
[----:B------:R-:W-:Y:S01]  /*8820*/  F2FP.F16.E4M3.UNPACK_B R43, R6 ;  /* 0x00000006ff2b723e */ /* 0x000fe200020006ff */
[----:B------:R-:W-:Y:S01]  /*8830*/  HADD2.F32 R40, -RZ, R40.H1_H1 ;  /* 0x30000028ff287230 */ /* 0x000fe20000004100 */
[----:B------:R-:W-:Y:S01]  /*8840*/  F2FP.SATFINITE.E4M3.F32.PACK_AB_MERGE_C R34, R51, R34, R98 ;  /* 0x000000223322723e */ /* 0x000fe20004807062 */
[----:B------:R-:W-:-:S02]  /*8850*/  HADD2.F32 R42, -RZ, R39.H1_H1 ;  /* 0x30000027ff2a7230 */ /* 0x000fc40000004100 */
[-C--:B------:R-:W-:Y:S01]  /*8860*/  FMUL.FTZ R44, R10, R41.reuse ;  /* 0x000000290a2c7220 */ /* 0x080fe20000410000 */
[--C-:B------:R-:W-:Y:S02]  /*8870*/  HADD2.F32 R39, -RZ, R8.reuse.H0_H0 ;  /* 0x20000008ff277230 */ /* 0x100fe40000004100 */
[C---:B------:R-:W-:Y:S01]  /*8880*/  FMUL.FTZ R41, R9.reuse, R41 ;  /* 0x0000002909297220 */ /* 0x040fe20000410000 */
[----:B------:R-:W-:Y:S02]  /*8890*/  HADD2.F32 R5, -RZ, R5.H1_H1 ;  /* 0x30000005ff057230 */ /* 0x000fe40000004100 */
[-C--:B------:R-:W-:Y:S01]  /*88a0*/  FMUL.FTZ R46, R40, R42.reuse ;  /* 0x0000002a282e7220 */ /* 0x080fe20000410000 */
[----:B------:R-:W-:Y:S02]  /*88b0*/  HADD2.F32 R8, -RZ, R8.H1_H1 ;  /* 0x30000008ff087230 */ /* 0x000fe40000004100 */
[----:B------:R-:W-:Y:S01]  /*88c0*/  FFMA.FTZ R50, R10, R39, R41 ;  /* 0x000000270a327223 */ /* 0x000fe20000010029 */
[----:B------:R-:W-:Y:S01]  /*88d0*/  F2FP.F16.E4M3.UNPACK_B R10, R11 ;  /* 0x0000000bff0a723e */ /* 0x000fe200020006ff */
[----:B------:R-:W-:Y:S01]  /*88e0*/  FFMA.FTZ R49, R9, R39, -R44 ;  /* 0x0000002709317223 */ /* 0x000fe2000001082c */
[C---:B------:R-:W-:Y:S01]  /*88f0*/  FMUL.FTZ R9, R5.reuse, R42 ;  /* 0x0000002a05097220 */ /* 0x040fe20000410000 */
[----:B------:R-:W-:Y:S01]  /*8900*/  FFMA.FTZ R98, R5, R8, -R46 ;  /* 0x0000000805627223 */ /* 0x000fe2000001082e */
[-C--:B------:R-:W-:Y:S01]  /*8910*/  F2FP.F16.E4M3.UNPACK_B R5, R7.reuse ;  /* 0x00000007ff05723e */ /* 0x080fe200020006ff */
[----:B------:R-:W-:Y:S01]  /*8920*/  HADD2.F32 R39, -RZ, R10.H0_H0 ;  /* 0x2000000aff277230 */ /* 0x000fe20000004100 */
[----:B------:R-:W-:Y:S01]  /*8930*/  F2FP.F16.E4M3.UNPACK_B R44, R6.H1 ;  /* 0x00000006ff2c723e */ /* 0x000fe200030006ff */
[----:B------:R-:W-:Y:S01]  /*8940*/  HADD2.F32 R45, -RZ, R43.H0_H0 ;  /* 0x2000002bff2d7230 */ /* 0x000fe20000004100 */
[----:B------:R-:W-:Y:S01]  /*8950*/  F2FP.F16.E4M3.UNPACK_B R7, R7.H1 ;  /* 0x00000007ff07723e */ /* 0x000fe200030006ff */
[----:B------:R-:W-:Y:S01]  /*8960*/  FFMA.FTZ R51, R40, R8, R9 ;  /* 0x0000000828337223 */ /* 0x000fe20000010009 */
[----:B------:R-:W-:Y:S01]  /*8970*/  F2FP.F16.E4M3.UNPACK_B R11, R11.H1 ;  /* 0x0000000bff0b723e */ /* 0x000fe200030006ff */
[----:B------:R-:W-:Y:S01]  /*8980*/  HADD2.F32 R8, -RZ, R5.H0_H0 ;  /* 0x20000005ff087230 */ /* 0x000fe20000004100 */
[-C--:B------:R-:W-:Y:S01]  /*8990*/  F2FP.F16.E4M3.UNPACK_B R6, R4.reuse ;  /* 0x00000004ff06723e */ /* 0x080fe200020006ff */
[----:B------:R-:W-:Y:S01]  /*89a0*/  HADD2.F32 R9, -RZ, R7.H0_H0 ;  /* 0x20000007ff097230 */ /* 0x000fe20000004100 */
[----:B------:R-:W-:Y:S01]  /*89b0*/  F2FP.F16.E4M3.UNPACK_B R40, R4.H1 ;  /* 0x00000004ff28723e */ /* 0x000fe200030006ff */
[----:B------:R-:W-:-:S02]  /*89c0*/  HADD2.F32 R4, -RZ, R11.H0_H0 ;  /* 0x2000000bff047230 */ /* 0x000fc40000004100 */
[-C--:B------:R-:W-:Y:S01]  /*89d0*/  FMUL.FTZ R99, R39, R45.reuse ;  /* 0x0000002d27637220 */ /* 0x080fe20000410000 */
[----:B------:R-:W-:Y:S02]  /*89e0*/  HADD2.F32 R46, -RZ, R44.H0_H0 ;  /* 0x2000002cff2e7230 */ /* 0x000fe40000004100 */
[----:B------:R-:W-:Y:S01]  /*89f0*/  FMUL.FTZ R104, R8, R45 ;  /* 0x0000002d08687220 */ /* 0x000fe20000410000 */
[----:B------:R-:W-:Y:S01]  /*8a00*/  HADD2.F32 R41, -RZ, R6.H0_H0 ;  /* 0x20000006ff297230 */ /* 0x000fe20000004100 */
[----:B------:R-:W-:Y:S01]  /*8a10*/  F2FP.SATFINITE.E4M3.F32.PACK_AB_MERGE_C R49, R98, R49, RZ ;  /* 0x000000316231723e */ /* 0x000fe200048070ff */
[----:B------:R-:W-:Y:S02]  /*8a20*/  HADD2.F32 R11, -RZ, R11.H1_H1 ;  /* 0x3000000bff0b7230 */ /* 0x000fe40000004100 */
[----:B------:R-:W-:Y:S01]  /*8a30*/  FMUL.FTZ R45, R9, R46 ;  /* 0x0000002e092d7220 */ /* 0x000fe20000410000 */
[----:B------:R-:W-:Y:S02]  /*8a40*/  HADD2.F32 R44, -RZ, R44.H1_H1 ;  /* 0x3000002cff2c7230 */ /* 0x000fe40000004100 */
[----:B------:R-:W-:Y:S01]  /*8a50*/  FFMA.FTZ R99, R8, R41, -R99 ;  /* 0x0000002908637223 */ /* 0x000fe20000010863 */
[----:B------:R-:W-:-:S02]  /*8a60*/  HADD2.F32 R7, -RZ, R7.H1_H1 ;  /* 0x30000007ff077230 */ /* 0x000fc40000004100 */
[C---:B------:R-:W-:Y:S01]  /*8a70*/  FMUL.FTZ R106, R4.reuse, R46 ;  /* 0x0000002e046a7220 */ /* 0x040fe20000410000 */
[----:B------:R-:W-:Y:S02]  /*8a80*/  HADD2.F32 R42, -RZ, R40.H0_H0 ;  /* 0x20000028ff2a7230 */ /* 0x000fe40000004100 */
[-C--:B------:R-:W-:Y:S01]  /*8a90*/  FMUL.FTZ R8, R11, R44.reuse ;  /* 0x0000002c0b087220 */ /* 0x080fe20000410000 */
[----:B------:R-:W-:Y:S02]  /*8aa0*/  HADD2.F32 R10, -RZ, R10.H1_H1 ;  /* 0x3000000aff0a7230 */ /* 0x000fe40000004100 */
[----:B------:R-:W-:Y:S01]  /*8ab0*/  FMUL.FTZ R44, R7, R44 ;  /* 0x0000002c072c7220 */ /* 0x000fe20000410000 */
[----:B------:R-:W-:Y:S02]  /*8ac0*/  HADD2.F32 R43, -RZ, R43.H1_H1 ;  /* 0x3000002bff2b7230 */ /* 0x000fe40000004100 */
[----:B------:R-:W-:Y:S01]  /*8ad0*/  FFMA.FTZ R45, R4, R42, R45 ;  /* 0x0000002a042d7223 */ /* 0x000fe2000001002d */
[----:B------:R-:W-:-:S02]  /*8ae0*/  HADD2.F32 R40, -RZ, R40.H1_H1 ;  /* 0x30000028ff287230 */ /* 0x000fc40000004100 */
[----:B------:R-:W-:Y:S01]  /*8af0*/  FFMA.FTZ R106, R9, R42, -R106 ;  /* 0x0000002a096a7223 */ /* 0x000fe2000001086a */
[----:B------:R-:W-:Y:S02]  /*8b00*/  HADD2.F32 R5, -RZ, R5.H1_H1 ;  /* 0x30000005ff057230 */ /* 0x000fe40000004100 */
[CC--:B------:R-:W-:Y:S01]  /*8b10*/  FMUL.FTZ R4, R10.reuse, R43.reuse ;  /* 0x0000002b0a047220 */ /* 0x0c0fe20000410000 */
[----:B------:R-:W-:Y:S02]  /*8b20*/  HADD2.F32 R6, -RZ, R6.H1_H1 ;  /* 0x30000006ff067230 */ /* 0x000fe40000004100 */
[-C--:B------:R-:W-:Y:S01]  /*8b30*/  FFMA.FTZ R7, R7, R40.reuse, -R8 ;  /* 0x0000002807077223 */ /* 0x080fe20000010808 */
[----:B------:R-:W-:Y:S01]  /*8b40*/  FFMA.FTZ R44, R11, R40, R44 ;  /* 0x000000280b2c7223 */ /* 0x000fe2000001002c */
[----:B------:R-:W-:Y:S01]  /*8b50*/  FMUL.FTZ R43, R5, R43 ;  /* 0x0000002b052b7220 */ /* 0x000fe20000410000 */
[----:B------:R-:W-:Y:S01]  /*8b60*/  FFMA.FTZ R104, R39, R41, R104 ;  /* 0x0000002927687223 */ /* 0x000fe20000010068 */
[----:B------:R-:W-:Y:S01]  /*8b70*/  FFMA.FTZ R4, R5, R6, -R4 ;  /* 0x0000000605047223 */ /* 0x000fe20000010804 */
[----:B------:R-:W-:Y:S01]  /*8b80*/  F2FP.SATFINITE.E4M3.F32.PACK_AB_MERGE_C R7, R7, R106, RZ ;  /* 0x0000006a0707723e */ /* 0x000fe200048070ff */
[----:B------:R-:W-:Y:S01]  /*8b90*/  FFMA.FTZ R43, R10, R6, R43 ;  /* 0x000000060a2b7223 */ /* 0x000fe2000001002b */
[----:B------:R-:W-:Y:S01]  /*8ba0*/  F2FP.SATFINITE.E4M3.F32.PACK_AB_MERGE_C R50, R51, R50, RZ ;  /* 0x000000323332723e */ /* 0x000fe200048070ff */
[----:B------:R-:W-:Y:S01]  /*8bb0*/  IMAD.MOV.U32 R8, RZ, RZ, R35 ;  /* 0x000000ffff087224 */ /* 0x000fe200078e0023 */
[----:B------:R-:W-:Y:S01]  /*8bc0*/  F2FP.SATFINITE.E4M3.F32.PACK_AB_MERGE_C R44, R44, R45, RZ ;  /* 0x0000002d2c2c723e */ /* 0x000fe200048070ff */
[----:B------:R-:W-:Y:S01]  /*8bd0*/  IMAD.MOV.U32 R6, RZ, RZ, R34 ;  /* 0x000000ffff067224 */ /* 0x000fe200078e0022 */
[----:B------:R-:W-:Y:S01]  /*8be0*/  F2FP.SATFINITE.E4M3.F32.PACK_AB_MERGE_C R7, R4, R99, R7 ;  /* 0x000000630407723e */ /* 0x000fe20004807007 */
[----:B------:R-:W-:Y:S01]  /*8bf0*/  IMAD.MOV.U32 R10, RZ, RZ, R32 ;  /* 0x000000ffff0a7224 */ /* 0x000fe200078e0020 */
[----:B------:R-:W-:-:S02]  /*8c00*/  F2FP.SATFINITE.E4M3.F32.PACK_AB_MERGE_C R5, R48, R37, R49 ;  /* 0x000000253005723e */ /* 0x000fc40004807031 */
[----:B------:R-:W-:Y:S02]  /*8c10*/  F2FP.SATFINITE.E4M3.F32.PACK_AB_MERGE_C R9, R47, R38, R50 ;  /* 0x000000262f09723e */ /* 0x000fe40004807032 */
[----:B------:R-:W-:Y:S02]  /*8c20*/  F2FP.SATFINITE.E4M3.F32.PACK_AB_MERGE_C R11, R43, R104, R44 ;  /* 0x000000682b0b723e */ /* 0x000fe4000480702c */
[----:B------:R-:W-:-:S07]  /*8c30*/  MOV R4, R36 ;  /* 0x0000002400047202 */ /* 0x000fce0000000f00 */
.L_x_575:
[----:B------:R-:W-:Y:S05]  /*8c40*/  BSYNC B1 ;  /* 0x0000000000017941 */ /* 0x000fea0003800000 */
.L_x_574:
[----:B0-----:R0:W-:Y:S01]  /*8c50*/  ST.E.128 desc[UR36][R12.64], R4 ;  /* 0x000000040c007985 */ /* 0x0011e2000c101d24 */
[----:B------:R-:W-:-:S13]  /*8c60*/  ISETP.GE.AND P2, PT, R15, R112, PT ;  /* 0x000000700f00720c */ /* 0x000fda0003f46270 */
[----:B------:R-:W-:Y:S05]  /*8c70*/  @P2 BRA `(.L_x_553) ;  /* 0x0000000400682947 */ /* 0x000fea0003800000 */
[----:B0-----:R-:W-:-:S04]  /*8c80*/  IADD3 R4, P2, R15, R14, RZ ;  /* 0x0000000e0f047210 */ /* 0x001fc80007f5e0ff */
[----:B------:R-:W-:-:S05]  /*8c90*/  LEA.HI.X.SX32 R5, R15, R33, 0x1, P2 ;  /* 0x000000210f057211 */ /* 0x000fca00010f0eff */
[----:B------:R0:W-:Y:S01]  /*8ca0*/  ST.E.128 desc[UR36][R4.64], R8 ;  /* 0x0000000804007985 */ /* 0x0001e2000c101d24 */
[----:B------:R-:W-:Y:S05]  /*8cb0*/  BRA `(.L_x_553) ;  /* 0x0000000400587947 */ /* 0x000fea0003800000 */
.L_x_523:
[----:B------:R-:W-:-:S06]  /*8cc0*/  UISETP.NE.AND UP0, UPT, UR60, 0x3, UPT ;  /* 0x000000033c00788c */ /* 0x000fcc000bf05270 */
[----:B------:R-:W-:-:S13]  /*8cd0*/  PLOP3.LUT P5, PT, PT, PT, UP0, 0x80, 0x0 ;  /* 0x000000000000781c */ /* 0x000fda0003faf008 */
[----:B------:R-:W-:Y:S05]  /*8ce0*/  @!P5 BRA `(.L_x_576) ;  /* 0x000000000004d947 */ /* 0x000fea0003800000 */
[----:B------:R-:W-:Y:S01]  /*8cf0*/  BPT.TRAP 0x1 ;  /* 0x000000040000795c */ /* 0x000fe20000300000 */
.L_x_576:
[----:B------:R-:W-:Y:S01]  /*8d00*/  IMAD R88, R188, 0x8, R18 ;  /* 0x00000008bc587824 */ /* 0x000fe200078e0212 */
[----:B------:R-:W-:Y:S01]  /*8d10*/  SHF.L.U32 R93, R193, 0x1f, RZ ;  /* 0x0000001fc15d7819 */ /* 0x000fe200000006ff */
[----:B------:R-:W-:Y:S01]  /*8d20*/  BSSY B1, `(.L_x_577) ;  /* 0x0000004000017945 */ /* 0x000fe20003800000 */
[----:B------:R-:W-:Y:S02]  /*8d30*/  SHF.R.S32.HI R96, RZ, 0x1f, R97 ;  /* 0x0000001fff607819 */ /* 0x000fe40000011461 */
[----:B------:R-:W0:Y:S02]  /*8d40*/  SYNCS.PHASECHK.TRANS64.TRYWAIT P2, [R88+URZ+0x22890], R93 ;  /* 0x0228905d580075a7 */ /* 0x000e24000804017f */
[----:B0-----:R-:W-:Y:S05]  /*8d50*/  @!P2 BRA `(.L_x_578) ;  /* 0x000001a00080a947 */ /* 0x001fea0003800000 */
.L_x_847:
[----:B------:R-:W-:Y:S05]  /*8d60*/  BSYNC B1 ;  /* 0x0000000000017941 */ /* 0x000fea0003800000 */
.L_x_577:
[----:B------:R-:W-:Y:S01]  /*8d70*/  ULDC.64 UR4, c[0x0][0x300] ;  /* 0x0000c00000047ab9 */ /* 0x000fe20000000a00 */
[----:B-----5:R-:W-:Y:S01]  /*8d80*/  SHF.R.S32.HI R95, RZ, 0x1f, R100 ;  /* 0x0000001fff5f7819 */ /* 0x020fe20000011464 */
[----:B------:R-:W-:Y:S01]  /*8d90*/  IMAD R6, R96, UR4, RZ ;  /* 0x0000000460067c24 */ /* 0x000fe2000f8e02ff */
[----:B------:R-:W-:Y:S01]  /*8da0*/  ULDC.64 UR6, c[0x0][0x2e8] ;  /* 0x0000ba0000067ab9 */ /* 0x000fe20000000a00 */
[----:B------:R-:W-:-:S04]  /*8db0*/  IMAD.WIDE.U32 R4, R97, UR4, RZ ;  /* 0x0000000461047c25 */ /* 0x000fc8000f8e00ff */
[----:B------:R-:W-:Y:S01]  /*8dc0*/  IMAD R7, R97, UR5, R6 ;  /* 0x0000000561077c24 */ /* 0x000fe2000f8e0206 */
[----:B------:R-:W-:Y:S01]  /*8dd0*/  ULDC.64 UR4, c[0x0][0x310] ;  /* 0x0000c40000047ab9 */ /* 0x000fe20000000a00 */
[----:B------:R-:W-:Y:S02]  /*8de0*/  IMAD R94, R28, -0xa0, R27 ;  /* 0xffffff601c5e7824 */ /* 0x000fe400078e021b */
[----:B------:R-:W-:Y:S01]  /*8df0*/  IMAD R9, R95, UR4, RZ ;  /* 0x000000045f097c24 */ /* 0x000fe2000f8e02ff */
[----:B------:R-:W-:Y:S02]  /*8e00*/  IADD3 R5, R5, R7, RZ ;  /* 0x0000000705057210 */ /* 0x000fe40007ffe0ff */
[----:B------:R-:W-:Y:S01]  /*8e10*/  VIMNMX R94, R94, 0xa0, PT ;  /* 0x000000a05e5e7848 */ /* 0x000fe20003fe0100 */
[C---:B------:R-:W-:Y:S02]  /*8e20*/  IMAD R9, R100.reuse, UR5, R9 ;  /* 0x0000000564097c24 */ /* 0x040fe4000f8e0209 */
[----:B------:R-:W-:Y:S01]  /*8e30*/  IMAD.WIDE.U32 R4, R100, UR4, R4 ;  /* 0x0000000464047c25 */ /* 0x000fe2000f8e0004 */
[----:B------:R-:W-:-:S03]  /*8e40*/  ULDC.64 UR4, c[0x0][0x308] ;  /* 0x0000c20000047ab9 */ /* 0x000fc60000000a00 */
[----:B------:R-:W-:Y:S02]  /*8e50*/  IMAD.IADD R5, R5, 0x1, R9 ;  /* 0x0000000105057824 */ /* 0x000fe400078e0209 */
[----:B------:R-:W-:Y:S02]  /*8e60*/  IMAD.IADD R34, R94, 0x1, -R190 ;  /* 0x000000015e227824 */ /* 0x000fe400078e0abe */
[----:B------:R-:W-:Y:S01]  /*8e70*/  IMAD.WIDE.U32 R4, R191, UR4, R4 ;  /* 0x00000004bf047c25 */ /* 0x000fe2000f8e0004 */
[----:B------:R-:W-:-:S03]  /*8e80*/  UMOV UR4, 0xffffffff ;  /* 0xffffffff00047882 */ /* 0x000fc60000000000 */
[----:B------:R-:W-:Y:S01]  /*8e90*/  IMAD R33, R191, UR5, R5 ;  /* 0x00000005bf217c24 */ /* 0x000fe2000f8e0205 */
[----:B------:R-:W-:-:S04]  /*8ea0*/  IADD3 R32, P2, R4, UR6, RZ ;  /* 0x0000000604207c10 */ /* 0x000fc8000ff5e0ff */
[----:B------:R-:W-:Y:S02]  /*8eb0*/  IADD3.X R33, R33, UR7, RZ, P2, !PT ;  /* 0x0000000721217c10 */ /* 0x000fe400097fe4ff */
[----:B------:R-:W-:Y:S01]  /*8ec0*/  ISETP.GE.AND P2, PT, R34, 0x1, PT ;  /* 0x000000012200780c */ /* 0x000fe20003f46270 */
[----:B------:R-:W-:-:S12]  /*8ed0*/  BRA.DIV UR4, `(.L_x_579) ;  /* 0x000001a204347947 */ /* 0x000fd8000b800000 */
[----:B------:R1:W2:Y:S04]  /*8ee0*/  SHFL.IDX PT, R4, R33, RZ, 0x1c1f ;  /* 0x001c1fff21047589 */ /* 0x0002a800000e0000 */
[----:B------:R1:W3:Y:S02]  /*8ef0*/  SHFL.IDX PT, R14, R32, RZ, 0x1c1f ;  /* 0x001c1fff200e7589 */ /* 0x0002e400000e0000 */
.L_x_851:
[----:B------:R-:W-:Y:S04]  /*8f00*/  BSSY B1, `(.L_x_580) ;  /* 0x000000d000017945 */ /* 0x000fe80003800000 */
[----:B------:R-:W-:Y:S05]  /*8f10*/  @!P2 BRA `(.L_x_581) ;  /* 0x00000000002ca947 */ /* 0x000fea0003800000 */
[----:B------:R-:W-:Y:S02]  /*8f20*/  ULDC UR4, c[0x0][0x2f4] ;  /* 0x0000bd0000047ab9 */ /* 0x000fe40000000800 */
[----:B------:R-:W-:-:S13]  /*8f30*/  ISETP.GE.AND P2, PT, R16, UR4, PT ;  /* 0x0000000410007c0c */ /* 0x000fda000bf46270 */
[----:B---3--:R-:W-:-:S05]  /*8f40*/  @!P2 IADD3 R10, P3, R16, R14, RZ ;  /* 0x0000000e100aa210 */ /* 0x008fca0007f7e0ff */
[----:B--2---:R-:W-:Y:S01]  /*8f50*/  @!P2 IMAD.X R11, R4, 0x1, R17, P3 ;  /* 0x00000001040ba824 */ /* 0x004fe200018e0611 */
[----:B------:R-:W-:-:S13]  /*8f60*/  ISETP.GE.AND P3, PT, R19, UR4, PT ;  /* 0x0000000413007c0c */ /* 0x000fda000bf66270 */
[----:B------:R-:W-:-:S05]  /*8f70*/  @!P3 IADD3 R8, P4, R19, R14, RZ ;  /* 0x0000000e1308b210 */ /* 0x000fca0007f9e0ff */
[----:B------:R-:W-:Y:S02]  /*8f80*/  @!P3 IMAD.X R9, R4, 0x1, R189, P4 ;  /* 0x000000010409b824 */ /* 0x000fe400020e06bd */
[----:B------:R-:W2:Y:S04]  /*8f90*/  @!P2 LDS.128 R4, [R92+0x18400] ;  /* 0x018400005c04a984 */ /* 0x000ea80000000c00 */
[----:B--2---:R-:W-:Y:S04]  /*8fa0*/  @!P2 ST.E.128 desc[UR36][R10.64], R4 ;  /* 0x000000040a00a985 */ /* 0x004fe8000c101d24 */
[----:B------:R-:W2:Y:S04]  /*8fb0*/  @!P3 LDS.128 R4, [R91+0x18400] ;  /* 0x018400005b04b984 */ /* 0x000ea80000000c00 */
[----:B--2---:R4:W-:Y:S02]  /*8fc0*/  @!P3 ST.E.128 desc[UR36][R8.64], R4 ;  /* 0x000000040800b985 */ /* 0x0049e4000c101d24 */
.L_x_581:
[----:B------:R-:W-:Y:S05]  /*8fd0*/  BSYNC B1 ;  /* 0x0000000000017941 */ /* 0x000fea0003800000 */
.L_x_580:
[----:B------:R-:W-:-:S03]  /*8fe0*/  UMOV UR4, 0xffffffff ;  /* 0xffffffff00047882 */ /* 0x000fc60000000000 */
[----:B------:R-:W-:Y:S05]  /*8ff0*/  BRA.DIV UR4, `(.L_x_582) ;  /* 0x000001a204347947 */ /* 0x000fea000b800000 */
[----:B--2-4-:R2:W4:Y:S04]  /*9000*/  SHFL.IDX PT, R4, R33, 0x1, 0x1c1f ;  /* 0x003c1f0021047f89 */ /* 0x01452800000e0000 */
[----:B---3--:R2:W3:Y:S02]  /*9010*/  SHFL.IDX PT, R14, R32, 0x1, 0x1c1f ;  /* 0x003c1f00200e7f89 */ /* 0x0084e400000e0000 */
.L_x_855:
[----:B------:R-:W-:Y:S01]  /*9020*/  ISETP.GE.AND P2, PT, R34, 0x41, PT ;  /* 0x000000412200780c */ /* 0x000fe20003f46270 */
[----:B------:R-:W-:-:S12]  /*9030*/  BSSY B1, `(.L_x_583) ;  /* 0x000000d000017945 */ /* 0x000fd80003800000 */
[----:B------:R-:W-:Y:S05]  /*9040*/  @!P2 BRA `(.L_x_584) ;  /* 0x00000000002ca947 */ /* 0x000fea0003800000 */
[----:B------:R-:W-:Y:S02]  /*9050*/  ULDC UR4, c[0x0][0x2f4] ;  /* 0x0000bd0000047ab9 */ /* 0x000fe40000000800 */
[----:B------:R-:W-:-:S13]  /*9060*/  ISETP.GE.AND P2, PT, R16, UR4, PT ;  /* 0x0000000410007c0c */ /* 0x000fda000bf46270 */
[----:B---3--:R-:W-:-:S04]  /*9070*/  @!P2 IADD3 R10, P3, R16, R14, RZ ;  /* 0x0000000e100aa210 */ /* 0x008fc80007f7e0ff */
[----:B----4-:R-:W-:Y:S02]  /*9080*/  @!P2 IADD3.X R11, R4, R17, RZ, P3, !PT ;  /* 0x00000011040ba210 */ /* 0x010fe40001ffe4ff */
[----:B------:R-:W-:-:S13]  /*9090*/  ISETP.GE.AND P3, PT, R19, UR4, PT ;  /* 0x0000000413007c0c */ /* 0x000fda000bf66270 */
[----:B------:R-:W-:-:S05]  /*90a0*/  @!P3 IADD3 R8, P4, R19, R14, RZ ;  /* 0x0000000e1308b210 */ /* 0x000fca0007f9e0ff */
[----:B------:R-:W-:Y:S02]  /*90b0*/  @!P3 IMAD.X R9, R4, 0x1, R189, P4 ;  /* 0x000000010409b824 */ /* 0x000fe400020e06bd */
[----:B------:R-:W3:Y:S04]  /*90c0*/  @!P2 LDS.128 R4, [R92+0x1a400] ;  /* 0x01a400005c04a984 */ /* 0x000ee80000000c00 */
[----:B---3--:R-:W-:Y:S04]  /*90d0*/  @!P2 ST.E.128 desc[UR36][R10.64], R4 ;  /* 0x000000040a00a985 */ /* 0x008fe8000c101d24 */
[----:B------:R-:W3:Y:S04]  /*90e0*/  @!P3 LDS.128 R4, [R91+0x1a400] ;  /* 0x01a400005b04b984 */ /* 0x000ee80000000c00 */
[----:B---3--:R3:W-:Y:S02]  /*90f0*/  @!P3 ST.E.128 desc[UR36][R8.64], R4 ;  /* 0x000000040800b985 */ /* 0x0087e4000c101d24 */
.L_x_584:
[----:B------:R-:W-:Y:S05]  /*9100*/  BSYNC B1 ;  /* 0x0000000000017941 */ /* 0x000fea0003800000 */
.L_x_583:
[----:B------:R-:W-:-:S03]  /*9110*/  UMOV UR4, 0xffffffff ;  /* 0xffffffff00047882 */ /* 0x000fc60000000000 */
[----:B------:R-:W-:Y:S05]  /*9120*/  BRA.DIV UR4, `(.L_x_585) ;  /* 0x000001a204307947 */ /* 0x000fea000b800000 */
[----:B---34-:R3:W4:Y:S04]  /*9130*/  SHFL.IDX PT, R4, R33, 0x2, 0x1c1f ;  /* 0x005c1f0021047f89 */ /* 0x01872800000e0000 */
[----:B------:R3:W0:Y:S02]  /*9140*/  SHFL.IDX PT, R14, R32, 0x2, 0x1c1f ;  /* 0x005c1f00200e7f89 */ /* 0x00062400000e0000 */
.L_x_859:
[----:B------:R-:W-:-:S13]  /*9150*/  ISETP.GE.AND P2, PT, R34, 0x81, PT ;  /* 0x000000812200780c */ /* 0x000fda0003f46270 */
[----:B------:R-:W-:Y:S05]  /*9160*/  @!P2 BRA `(.L_x_553) ;  /* 0x00000000002ca947 */ /* 0x000fea0003800000 */
[----:B------:R-:W-:Y:S02]  /*9170*/  ULDC UR4, c[0x0][0x2f4] ;  /* 0x0000bd0000047ab9 */ /* 0x000fe40000000800 */
[----:B------:R-:W-:-:S13]  /*9180*/  ISETP.GE.AND P2, PT, R16, UR4, PT ;  /* 0x0000000410007c0c */ /* 0x000fda000bf46270 */
[----:B0-----:R-:W-:-:S05]  /*9190*/  @!P2 IADD3 R10, P3, R16, R14, RZ ;  /* 0x0000000e100aa210 */ /* 0x001fca0007f7e0ff */
[----:B----4-:R-:W-:Y:S01]  /*91a0*/  @!P2 IMAD.X R11, R4, 0x1, R17, P3 ;  /* 0x00000001040ba824 */ /* 0x010fe200018e0611 */
[----:B------:R-:W-:-:S13]  /*91b0*/  ISETP.GE.AND P3, PT, R19, UR4, PT ;  /* 0x0000000413007c0c */ /* 0x000fda000bf66270 */
[----:B------:R-:W-:-:S05]  /*91c0*/  @!P3 IADD3 R8, P4, R19, R14, RZ ;  /* 0x0000000e1308b210 */ /* 0x000fca0007f9e0ff */
[----:B------:R-:W-:Y:S02]  /*91d0*/  @!P3 IMAD.X R9, R4, 0x1, R189, P4 ;  /* 0x000000010409b824 */ /* 0x000fe400020e06bd */
[----:B------:R-:W0:Y:S04]  /*91e0*/  @!P2 LDS.128 R4, [R92+0x1c400] ;  /* 0x01c400005c04a984 */ /* 0x000e280000000c00 */
[----:B0-----:R-:W-:Y:S04]  /*91f0*/  @!P2 ST.E.128 desc[UR36][R10.64], R4 ;  /* 0x000000040a00a985 */ /* 0x001fe8000c101d24 */
[----:B------:R-:W0:Y:S04]  /*9200*/  @!P3 LDS.128 R4, [R91+0x1c400] ;  /* 0x01c400005b04b984 */ /* 0x000e280000000c00 */
[----:B0-----:R0:W-:Y:S02]  /*9210*/  @!P3 ST.E.128 desc[UR36][R8.64], R4 ;  /* 0x000000040800b985 */ /* 0x0011e4000c101d24 */
.L_x_553:
[----:B------:R-:W-:Y:S05]  /*9220*/  BSYNC B0 ;  /* 0x0000000000007941 */ /* 0x000fea0003800000 */
.L_x_522:
[----:B0---4-:R-:W0:Y:S01]  /*9230*/  S2R R4, SR_TID.X ;  /* 0x0000000000047919 */ /* 0x011e220000002100 */
[----:B------:R-:W-:Y:S01]  /*9240*/  @!PT LDS RZ, [RZ] ;  /* 0x00000000fffff984 */ /* 0x000fe20000000800 */
[----:B------:R-:W-:Y:S01]  /*9250*/  @!PT LDS RZ, [RZ] ;  /* 0x00000000fffff984 */ /* 0x000fe20000000800 */
[----:B------:R-:W-:Y:S01]  /*9260*/  @!PT LDS RZ, [RZ] ;  /* 0x00000000fffff984 */ /* 0x000fe20000000800 */
[----:B------:R-:W-:Y:S01]  /*9270*/  @!PT LDS RZ, [RZ] ;  /* 0x00000000fffff984 */ /* 0x000fe20000000800 */
[----:B------:R4:W-:Y:S06]  /*9280*/  MEMBAR.ALL.CTA ;  /* 0x0000000000007992 */ /* 0x0009ec0000008000 */
[----:B----4-:R-:W4:Y:S01]  /*9290*/  FENCE.VIEW.ASYNC.S ;  /* 0x00000000000073c6 */ /* 0x010f220000000000 */
[----:B------:R-:W-:Y:S05]  /*92a0*/  WARPSYNC.ALL ;  /* 0x0000000000007948 */ /* 0x000fea0003800000 */
[----:B------:R-:W-:Y:S01]  /*92b0*/  BSSY B0, `(.L_x_586) ;  /* 0x0000008000007945 */ /* 0x000fe20003800000 */
[----:B----4-:R4:W-:Y:S01]  /*92c0*/  BAR.SYNC.DEFER_BLOCKING R75, 0x80 ;  /* 0x0002004b0000751d */ /* 0x0109e20000010000 */
[----:B0-----:R-:W-:-:S13]  /*92d0*/  LOP3.LUT P2, RZ, R4, 0x7f, RZ, 0xc0, !PT ;  /* 0x0000007f04ff7812 */ /* 0x001fda000784c0ff */
[----:B------:R-:W-:-:S05]  /*92e0*/  @!P2 VIADD R4, R88, 0x228a0 ;  /* 0x000228a05804a836 */ /* 0x000fca0000000000 */
[----:B------:R-:W-:-:S04]  /*92f0*/  @!P2 PRMT R4, RZ, 0x654, R4 ;  /* 0x00000654ff04a816 */ /* 0x000fc80000000004 */
[----:B------:R4:W-:Y:S01]  /*9300*/  @!P2 SYNCS.ARRIVE.TRANS64.RED.A1T0 RZ, [R4+URZ], RZ ;  /* 0x000000ff04ffa9a7 */ /* 0x0009e2000810043f */
[----:B------:R-:W-:Y:S05]  /*9310*/  @!P5 BRA `(.L_x_587) ;  /* 0x000000000004d947 */ /* 0x000fea0003800000 */
[----:B------:R-:W-:Y:S01]  /*9320*/  BPT.TRAP 0x1 ;  /* 0x000000040000795c */ /* 0x000fe20000300000 */
.L_x_587:
[----:B------:R-:W-:Y:S05]  /*9330*/  BSYNC B0 ;  /* 0x0000000000007941 */ /* 0x000fea0003800000 */
.L_x_586:
[----:B------:R-:W0:Y:S01]  /*9340*/  SYNCS.PHASECHK.TRANS64.TRYWAIT P3, [R88+URZ+0x228b0], R93 ;  /* 0x0228b05d580075a7 */ /* 0x000e22000806017f */
[----:B------:R-:W-:Y:S01]  /*9350*/  ULDC UR61, c[0x0][0x2f4] ;  /* 0x0000bd00003d7ab9 */ /* 0x000fe20000000800 */
[----:B------:R-:W-:Y:S04]  /*9360*/  BSSY B0, `(.L_x_588) ;  /* 0x0000002000007945 */ /* 0x000fe80003800000 */
[----:B0-----:R-:W-:Y:S05]  /*9370*/  @!P3 BRA `(.L_x_589) ;  /* 0x0000019c00e4b947 */ /* 0x001fea0003800000 */
.L_x_860:
[----:B------:R-:W-:Y:S05]  /*9380*/  BSYNC B0 ;  /* 0x0000000000007941 */ /* 0x000fea0003800000 */
.L_x_588:
[----:B------:R-:W-:Y:S01]  /*9390*/  ULDC.64 UR4, c[0x0][0x328] ;  /* 0x0000ca0000047ab9 */ /* 0x000fe20000000a00 */
[----:B------:R-:W-:Y:S01]  /*93a0*/  ULDC.64 UR6, c[0x0][0x318] ;  /* 0x0000c60000067ab9 */ /* 0x000fe20000000a00 */
[----:B------:R-:W-:Y:S01]  /*93b0*/  IMAD R96, R96, UR4, RZ ;  /* 0x0000000460607c24 */ /* 0x000fe2000f8e02ff */
[----:B------:R-:W-:Y:S01]  /*93c0*/  BSSY B0, `(.L_x_590) ;  /* 0x000001d000007945 */ /* 0x000fe20003800000 */
[----:B----4-:R-:W-:-:S04]  /*93d0*/  IMAD.WIDE.U32 R4, R97, UR4, RZ ;  /* 0x0000000461047c25 */ /* 0x010fc8000f8e00ff */
[----:B------:R-:W-:Y:S01]  /*93e0*/  IMAD R97, R97, UR5, R96 ;  /* 0x0000000561617c24 */ /* 0x000fe2000f8e0260 */
[----:B------:R-:W-:Y:S01]  /*93f0*/  ULDC.64 UR4, c[0x0][0x338] ;  /* 0x0000ce0000047ab9 */ /* 0x000fe20000000a00 */
[----:B------:R-:W-:Y:S02]  /*9400*/  IMAD.IADD R94, R94, 0x1, -R190 ;  /* 0x000000015e5e7824 */ /* 0x000fe400078e0abe */
[----:B------:R-:W-:Y:S01]  /*9410*/  IMAD R95, R95, UR4, RZ ;  /* 0x000000045f5f7c24 */ /* 0x000fe2000f8e02ff */
[----:B------:R-:W-:-:S03]  /*9420*/  IADD3 R5, R5, R97, RZ ;  /* 0x0000006105057210 */ /* 0x000fc60007ffe0ff */
[C---:B------:R-:W-:Y:S02]  /*9430*/  IMAD R95, R100.reuse, UR5, R95 ;  /* 0x00000005645f7c24 */ /* 0x040fe4000f8e025f */
[----:B------:R-:W-:Y:S01]  /*9440*/  IMAD.WIDE.U32 R4, R100, UR4, R4 ;  /* 0x0000000464047c25 */ /* 0x000fe2000f8e0004 */
[----:B------:R-:W-:-:S03]  /*9450*/  ULDC.64 UR4, c[0x0][0x330] ;  /* 0x0000cc0000047ab9 */ /* 0x000fc60000000a00 */
[----:B------:R-:W-:Y:S02]  /*9460*/  IMAD.IADD R5, R5, 0x1, R95 ;  /* 0x0000000105057824 */ /* 0x000fe400078e025f */
[----:B------:R-:W-:-:S04]  /*9470*/  IMAD.WIDE.U32 R4, R191, UR4, R4 ;  /* 0x00000004bf047c25 */ /* 0x000fc8000f8e0004 */
[----:B------:R-:W-:Y:S01]  /*9480*/  IMAD R5, R191, UR5, R5 ;  /* 0x00000005bf057c24 */ /* 0x000fe2000f8e0205 */
[----:B------:R-:W-:-:S04]  /*9490*/  IADD3 R12, P3, R4, UR6, RZ ;  /* 0x00000006040c7c10 */ /* 0x000fc8000ff7e0ff */
[----:B------:R-:W-:Y:S01]  /*94a0*/  IADD3.X R13, R5, UR7, RZ, P3, !PT ;  /* 0x00000007050d7c10 */ /* 0x000fe20009ffe4ff */
[----:B------:R0:W4:Y:S01]  /*94b0*/  SHFL.IDX PT, R8, R12, RZ, 0x1c1f ;  /* 0x001c1fff0c087589 */ /* 0x00012200000e0000 */
[----:B------:R-:W-:-:S03]  /*94c0*/  ISETP.GE.AND P3, PT, R94, 0x1, PT ;  /* 0x000000015e00780c */ /* 0x000fc60003f66270 */
[----:B------:R0:W0:Y:S10]  /*94d0*/  SHFL.IDX PT, R4, R13, RZ, 0x1c1f ;  /* 0x001c1fff0d047589 */ /* 0x00003400000e0000 */
[----:B------:R-:W-:Y:S05]  /*94e0*/  @!P3 BRA `(.L_x_591) ;  /* 0x000000000028b947 */ /* 0x000fea0003800000 */
[----:B------:R-:W-:-:S13]  /*94f0*/  ISETP.GE.AND P3, PT, R16, UR61, PT ;  /* 0x0000003d10007c0c */ /* 0x000fda000bf66270 */
[----:B----4-:R-:W-:-:S05]  /*9500*/  @!P3 IADD3 R10, P4, R16, R8, RZ ;  /* 0x00000008100ab210 */ /* 0x010fca0007f9e0ff */
[----:B0-----:R-:W-:Y:S01]  /*9510*/  @!P3 IMAD.X R11, R4, 0x1, R17, P4 ;  /* 0x00000001040bb824 */ /* 0x001fe200020e0611 */
[----:B------:R-:W-:-:S13]  /*9520*/  ISETP.GE.AND P4, PT, R19, UR61, PT ;  /* 0x0000003d13007c0c */ /* 0x000fda000bf86270 */
[----:B------:R-:W-:-:S05]  /*9530*/  @!P4 IADD3 R8, P5, R19, R8, RZ ;  /* 0x000000081308c210 */ /* 0x000fca0007fbe0ff */
[----:B------:R-:W-:Y:S02]  /*9540*/  @!P4 IMAD.X R9, R4, 0x1, R189, P5 ;  /* 0x000000010409c824 */ /* 0x000fe400028e06bd */
[----:B------:R-:W0:Y:S04]  /*9550*/  @!P3 LDS.128 R4, [R92+0xa400] ;  /* 0x00a400005c04b984 */ /* 0x000e280000000c00 */
[----:B0-----:R-:W-:Y:S04]  /*9560*/  @!P3 ST.E.128 desc[UR36][R10.64], R4 ;  /* 0x000000040a00b985 */ /* 0x001fe8000c101d24 */
[----:B------:R-:W0:Y:S04]  /*9570*/  @!P4 LDS.128 R4, [R91+0xa400] ;  /* 0x00a400005b04c984 */ /* 0x000e280000000c00 */
[----:B0-----:R0:W-:Y:S02]  /*9580*/  @!P4 ST.E.128 desc[UR36][R8.64], R4 ;  /* 0x000000040800c985 */ /* 0x0011e4000c101d24 */
.L_x_591:
[----:B------:R-:W-:Y:S05]  /*9590*/  BSYNC B0 ;  /* 0x0000000000007941 */ /* 0x000fea0003800000 */
.L_x_590:
[----:B------:R-:W-:Y:S01]  /*95a0*/  ISETP.GE.AND P3, PT, R94, 0x41, PT ;  /* 0x000000415e00780c */ /* 0x000fe20003f66270 */
[----:B0-----:R0:W0:Y:S01]  /*95b0*/  SHFL.IDX PT, R4, R13, 0x1, 0x1c1f ;  /* 0x003c1f000d047f89 */ /* 0x00102200000e0000 */
[----:B------:R-:W-:Y:S03]  /*95c0*/  BSSY B0, `(.L_x_592) ;  /* 0x000000d000007945 */ /* 0x000fe60003800000 */
[----:B----4-:R4:W0:Y:S08]  /*95d0*/  SHFL.IDX PT, R8, R12, 0x1, 0x1c1f ;  /* 0x003c1f000c087f89 */ /* 0x01083000000e0000 */
[----:B----4-:R-:W-:Y:S05]  /*95e0*/  @!P3 BRA `(.L_x_593) ;  /* 0x000000000028b947 */ /* 0x010fea0003800000 */
[----:B------:R-:W-:-:S13]  /*95f0*/  ISETP.GE.AND P3, PT, R16, UR61, PT ;  /* 0x0000003d10007c0c */ /* 0x000fda000bf66270 */
[----:B0-----:R-:W-:-:S04]  /*9600*/  @!P3 IADD3 R10, P4, R16, R8, RZ ;  /* 0x00000008100ab210 */ /* 0x001fc80007f9e0ff */
[----:B------:R-:W-:Y:S02]  /*9610*/  @!P3 IADD3.X R11, R4, R17, RZ, P4, !PT ;  /* 0x00000011040bb210 */ /* 0x000fe400027fe4ff */
[----:B------:R-:W-:-:S13]  /*9620*/  ISETP.GE.AND P4, PT, R19, UR61, PT ;  /* 0x0000003d13007c0c */ /* 0x000fda000bf86270 */
[----:B------:R-:W-:-:S05]  /*9630*/  @!P4 IADD3 R8, P5, R19, R8, RZ ;  /* 0x000000081308c210 */ /* 0x000fca0007fbe0ff */
[----:B------:R-:W-:Y:S02]  /*9640*/  @!P4 IMAD.X R9, R4, 0x1, R189, P5 ;  /* 0x000000010409c824 */ /* 0x000fe400028e06bd */
[----:B------:R-:W0:Y:S04]  /*9650*/  @!P3 LDS.128 R4, [R92+0xc400] ;  /* 0x00c400005c04b984 */ /* 0x000e280000000c00 */
[----:B0-----:R-:W-:Y:S04]  /*9660*/  @!P3 ST.E.128 desc[UR36][R10.64], R4 ;  /* 0x000000040a00b985 */ /* 0x001fe8000c101d24 */
[----:B------:R-:W0:Y:S04]  /*9670*/  @!P4 LDS.128 R4, [R91+0xc400] ;  /* 0x00c400005b04c984 */ /* 0x000e280000000c00 */
[----:B0-----:R4:W-:Y:S02]  /*9680*/  @!P4 ST.E.128 desc[UR36][R8.64], R4 ;  /* 0x000000040800c985 */ /* 0x0019e4000c101d24 */
.L_x_593:
[----:B------:R-:W-:Y:S05]  /*9690*/  BSYNC B0 ;  /* 0x0000000000007941 */ /* 0x000fea0003800000 */
.L_x_592:
[----:B------:R-:W-:Y:S01]  /*96a0*/  ISETP.GE.AND P3, PT, R94, 0x81, PT ;  /* 0x000000815e00780c */ /* 0x000fe20003f66270 */
[----:B0-----:R-:W0:Y:S01]  /*96b0*/  SHFL.IDX PT, R13, R13, 0x2, 0x1c1f ;  /* 0x005c1f000d0d7f89 */ /* 0x001e2200000e0000 */
[----:B------:R-:W-:Y:S03]  /*96c0*/  BSSY B0, `(.L_x_594) ;  /* 0x000000d000007945 */ /* 0x000fe60003800000 */
[----:B----4-:R4:W0:Y:S08]  /*96d0*/  SHFL.IDX PT, R8, R12, 0x2, 0x1c1f ;  /* 0x005c1f000c087f89 */ /* 0x01083000000e0000 */
[----:B----4-:R-:W-:Y:S05]  /*96e0*/  @!P3 BRA `(.L_x_595) ;  /* 0x000000000028b947 */ /* 0x010fea0003800000 */
[----:B------:R-:W-:-:S13]  /*96f0*/  ISETP.GE.AND P3, PT, R16, UR61, PT ;  /* 0x0000003d10007c0c */ /* 0x000fda000bf66270 */
[----:B------:R-:W4:Y:S01]  /*9700*/  @!P3 LDS.128 R4, [R92+0xe400] ;  /* 0x00e400005c04b984 */ /* 0x000f220000000c00 */
[----:B0-----:R-:W-:-:S05]  /*9710*/  @!P3 IADD3 R10, P4, R16, R8, RZ ;  /* 0x00000008100ab210 */ /* 0x001fca0007f9e0ff */
[----:B------:R-:W-:Y:S01]  /*9720*/  @!P3 IMAD.X R11, R13, 0x1, R17, P4 ;  /* 0x000000010d0bb824 */ /* 0x000fe200020e0611 */
[----:B------:R-:W-:-:S13]  /*9730*/  ISETP.GE.AND P4, PT, R19, UR61, PT ;  /* 0x0000003d13007c0c */ /* 0x000fda000bf86270 */
[----:B------:R-:W-:-:S05]  /*9740*/  @!P4 IADD3 R8, P5, R19, R8, RZ ;  /* 0x000000081308c210 */ /* 0x000fca0007fbe0ff */
[----:B------:R-:W-:Y:S01]  /*9750*/  @!P4 IMAD.X R9, R13, 0x1, R189, P5 ;  /* 0x000000010d09c824 */ /* 0x000fe200028e06bd */
[----:B----4-:R-:W-:Y:S04]  /*9760*/  @!P3 ST.E.128 desc[UR36][R10.64], R4 ;  /* 0x000000040a00b985 */ /* 0x010fe8000c101d24 */
[----:B------:R-:W0:Y:S04]  /*9770*/  @!P4 LDS.128 R4, [R91+0xe400] ;  /* 0x00e400005b04c984 */ /* 0x000e280000000c00 */
[----:B0-----:R4:W-:Y:S02]  /*9780*/  @!P4 ST.E.128 desc[UR36][R8.64], R4 ;  /* 0x000000040800c985 */ /* 0x0019e4000c101d24 */
.L_x_595:
[----:B------:R-:W-:Y:S05]  /*9790*/  BSYNC B0 ;  /* 0x0000000000007941 */ /* 0x000fea0003800000 */
.L_x_594:
[----:B------:R-:W-:Y:S01]  /*97a0*/  @!PT LDS RZ, [RZ] ;  /* 0x00000000fffff984 */ /* 0x000fe20000000800 */
[----:B------:R-:W-:Y:S01]  /*97b0*/  @!PT LDS RZ, [RZ] ;  /* 0x00000000fffff984 */ /* 0x000fe20000000800 */
[----:B------:R-:W-:Y:S01]  /*97c0*/  @!PT LDS RZ, [RZ] ;  /* 0x00000000fffff984 */ /* 0x000fe20000000800 */
[----:B------:R-:W-:Y:S01]  /*97d0*/  @!PT LDS RZ, [RZ] ;  /* 0x00000000fffff984 */ /* 0x000fe20000000800 */
[----:B------:R5:W-:Y:S06]  /*97e0*/  MEMBAR.ALL.CTA ;  /* 0x0000000000007992 */ /* 0x000bec0000008000 */
[----:B-----5:R-:W5:Y:S01]  /*97f0*/  FENCE.VIEW.ASYNC.S ;  /* 0x00000000000073c6 */ /* 0x020f620000000000 */
[----:B-1----:R-:W-:Y:S01]  /*9800*/  @!P2 VIADD R88, R88, 0x228c0 ;  /* 0x000228c05858a836 */ /* 0x002fe20000000000 */
[----:B-----5:R1:W-:Y:S01]  /*9810*/  BAR.SYNC.DEFER_BLOCKING R75, 0x80 ;  /* 0x0002004b0000751d */ /* 0x0203e20000010000 */
[----:B------:R-:W-:-:S03]  /*9820*/  ISETP.NE.AND P3, PT, R90, RZ, PT ;  /* 0x000000ff5a00720c */ /* 0x000fc60003f65270 */
[----:B------:R-:W-:Y:S02]  /*9830*/  @!P2 PRMT R88, RZ, 0x654, R88 ;  /* 0x00000654ff58a816 */ /* 0x000fe40000000058 */
[----:B------:R-:W-:Y:S02]  /*9840*/  IADD3 R188, R188, 0x1, RZ ;  /* 0x00000001bcbc7810 */ /* 0x000fe40007ffe0ff */
[----:B------:R1:W-:Y:S02]  /*9850*/  @!P2 SYNCS.ARRIVE.TRANS64.RED.A1T0 RZ, [R88+URZ], RZ ;  /* 0x000000ff58ffa9a7 */ /* 0x0003e4000810043f */
[----:B------:R-:W-:-:S04]  /*9860*/  ISETP.NE.AND P2, PT, R188, 0x2, PT ;  /* 0x00000002bc00780c */ /* 0x000fc80003f45270 */
[----:B----4-:R-:W-:Y:S02]  /*9870*/  SEL R4, RZ, 0x1, P2 ;  /* 0x00000001ff047807 */ /* 0x010fe40001000000 */
[----:B------:R-:W-:Y:S02]  /*9880*/  SEL R188, R188, RZ, P2 ;  /* 0x000000ffbcbc7207 */ /* 0x000fe40001000000 */
[----:B------:R-:W-:Y:S01]  /*9890*/  LOP3.LUT R193, R193, R4, RZ, 0x3c, !PT ;  /* 0x00000004c1c17212 */ /* 0x000fe200078e3cff */
[----:B-1----:R-:W-:Y:S06]  /*98a0*/  @P3 BRA `(.L_x_596) ;  /* 0xffffff8800c03947 */ /* 0x002fec000383ffff */
[----:B------:R-:W1:Y:S01]  /*98b0*/  S2R R5, SR_TID.X ;  /* 0x0000000000057919 */ /* 0x000e620000002100 */
[----:B------:R-:W-:Y:S02]  /*98c0*/  PLOP3.LUT P0, PT, PT, PT, PT, 0x8, 0x0 ;  /* 0x000000000000781c */ /* 0x000fe40003f0e170 */
[----:B-1----:R-:W-:-:S04]  /*98d0*/  SHF.R.U32.HI R5, RZ, 0x7, R5 ;  /* 0x00000007ff057819 */ /* 0x002fc80000011605 */
[----:B------:R-:W-:-:S13]  /*98e0*/  ISETP.NE.AND P3, PT, R5, 0x1, PT ;  /* 0x000000010500780c */ /* 0x000fda0003f65270 */
[----:B------:R-:W-:Y:S06]  /*98f0*/  @!P3 BAR.ARV 0x9, 0x100 ;  /* 0x024400000000bb1d */ /* 0x000fec0000002000 */
.L_x_517:
[----:B------:R-:W-:Y:S01]  /*9900*/  IMAD.MOV.U32 R27, RZ, RZ, RZ ;  /* 0x000000ffff1b7224 */ /* 0x000fe200078e00ff */
[----:B------:R-:W-:Y:S06]  /*9910*/  @P0 BRA `(.L_x_597) ;  /* 0x00000000000c0947 */ /* 0x000fec0003800000 */
[----:B------:R-:W1:Y:S01]  /*9920*/  FENCE.VIEW.ASYNC.G ;  /* 0x00000000000073c6 */ /* 0x000e620000000100 */
[----:B------:R-:W-:Y:S05]  /*9930*/  WARPSYNC.ALL ;  /* 0x0000000000007948 */ /* 0x000fea0003800000 */
[----:B-1----:R-:W-:Y:S06]  /*9940*/  BAR.ARV 0xc, 0x180 ;  /* 0x0306000000007b1d */ /* 0x002fec0000002000 */
.L_x_597:
[----:B------:R-:W-:Y:S01]  /*9950*/  ISETP.NE.AND P0, PT, R101, RZ, PT ;  /* 0x000000ff6500720c */ /* 0x000fe20003f05270 */
[----:B------:R-:W-:-:S12]  /*9960*/  BSSY B0, `(.L_x_598) ;  /* 0x000001f000007945 */ /* 0x000fd80003800000 */
[----:B------:R-:W-:Y:S05]  /*9970*/  @!P0 BRA `(.L_x_599) ;  /* 0x0000000000748947 */ /* 0x000fea0003800000 */
[----:B------:R-:W-:Y:S01]  /*9980*/  ISETP.NE.AND P0, PT, R208, RZ, PT ;  /* 0x000000ffd000720c */ /* 0x000fe20003f05270 */
[----:B------:R-:W-:-:S03]  /*9990*/  ULDC UR4, c[0x0][0x9f0] ;  /* 0x00027c0000047ab9 */ /* 0x000fc60000000800 */
[----:B------:R-:W-:-:S04]  /*99a0*/  SEL R9, R208, UR4, P0 ;  /* 0x00000004d0097c07 */ /* 0x000fc80008000000 */
[-C--:B------:R-:W-:Y:S02]  /*99b0*/  IABS R6, R9.reuse ;  /* 0x0000000900067213 */ /* 0x080fe40000000000 */
[----:B------:R-:W-:Y:S02]  /*99c0*/  IADD3 R0, R2, -0x1, R9 ;  /* 0xffffffff02007810 */ /* 0x000fe40007ffe009 */
[----:B------:R-:W1:Y:S01]  /*99d0*/  I2F.RP R3, R6 ;  /* 0x0000000600037306 */ /* 0x000e620000209400 */
[-C--:B------:R-:W-:Y:S02]  /*99e0*/  IABS R10, R9.reuse ;  /* 0x00000009000a7213 */ /* 0x080fe40000000000 */
[----:B0-----:R-:W-:Y:S02]  /*99f0*/  IABS R8, R0 ;  /* 0x0000000000087213 */ /* 0x001fe40000000000 */
[----:B------:R-:W-:-:S04]  /*9a00*/  LOP3.LUT R0, R0, R9, RZ, 0x3c, !PT ;  /* 0x0000000900007212 */ /* 0x000fc800078e3cff */
[----:B------:R-:W-:Y:S01]  /*9a10*/  ISETP.GE.AND P2, PT, R0, RZ, PT ;  /* 0x000000ff0000720c */ /* 0x000fe20003f46270 */
[----:B-1----:R-:W0:Y:S02]  /*9a20*/  MUFU.RCP R3, R3 ;  /* 0x0000000300037308 */ /* 0x002e240000001000 */
[----:B0-----:R-:W-:Y:S02]  /*9a30*/  VIADD R4, R3, 0xffffffe ;  /* 0x0ffffffe03047836 */ /* 0x001fe40000000000 */
[----:B------:R-:W-:-:S04]  /*9a40*/  IMAD.MOV R3, RZ, RZ, -R10 ;  /* 0x000000ffff037224 */ /* 0x000fc800078e0a0a */
[----:B------:R0:W1:Y:S02]  /*9a50*/  F2I.FTZ.U32.TRUNC.NTZ R5, R4 ;  /* 0x0000000400057305 */ /* 0x000064000021f000 */
[----:B0-----:R-:W-:Y:S01]  /*9a60*/  MOV R4, RZ ;  /* 0x000000ff00047202 */ /* 0x001fe20000000f00 */
[----:B-1----:R-:W-:-:S04]  /*9a70*/  IMAD.MOV R7, RZ, RZ, -R5 ;  /* 0x000000ffff077224 */ /* 0x002fc800078e0a05 */
[----:B------:R-:W-:-:S04]  /*9a80*/  IMAD R7, R7, R6, RZ ;  /* 0x0000000607077224 */ /* 0x000fc800078e02ff */
[----:B------:R-:W-:-:S06]  /*9a90*/  IMAD.HI.U32 R5, R5, R7, R4 ;  /* 0x0000000705057227 */ /* 0x000fcc00078e0004 */
[----:B------:R-:W-:-:S04]  /*9aa0*/  IMAD.HI.U32 R5, R5, R8, RZ ;  /* 0x0000000805057227 */ /* 0x000fc800078e00ff */
[----:B------:R-:W-:-:S05]  /*9ab0*/  IMAD R3, R5, R3, R8 ;  /* 0x0000000305037224 */ /* 0x000fca00078e0208 */
[----:B------:R-:W-:-:S13]  /*9ac0*/  ISETP.GT.U32.AND P1, PT, R6, R3, PT ;  /* 0x000000030600720c */ /* 0x000fda0003f24070 */
[----:B------:R-:W-:Y:S02]  /*9ad0*/  @!P1 IMAD.IADD R3, R3, 0x1, -R6 ;  /* 0x0000000103039824 */ /* 0x000fe400078e0a06 */
[----:B------:R-:W-:Y:S01]  /*9ae0*/  @!P1 VIADD R5, R5, 0x1 ;  /* 0x0000000105059836 */ /* 0x000fe20000000000 */
[----:B------:R-:W-:Y:S02]  /*9af0*/  ISETP.NE.AND P1, PT, R9, RZ, PT ;  /* 0x000000ff0900720c */ /* 0x000fe40003f25270 */
[----:B------:R-:W-:-:S13]  /*9b00*/  ISETP.GE.U32.AND P0, PT, R3, R6, PT ;  /* 0x000000060300720c */ /* 0x000fda0003f06070 */
[----:B------:R-:W-:-:S04]  /*9b10*/  @P0 VIADD R5, R5, 0x1 ;  /* 0x0000000105050836 */ /* 0x000fc80000000000 */
[----:B------:R-:W-:Y:S01]  /*9b20*/  @!P2 IMAD.MOV R5, RZ, RZ, -R5 ;  /* 0x000000ffff05a224 */ /* 0x000fe200078e0a05 */
[----:B------:R-:W-:-:S04]  /*9b30*/  @!P1 LOP3.LUT R5, RZ, R9, RZ, 0x33, !PT ;  /* 0x00000009ff059212 */ /* 0x000fc800078e33ff */
[----:B------:R-:W-:-:S07]  /*9b40*/  MOV R27, R5 ;  /* 0x00000005001b7202 */ /* 0x000fce0000000f00 */
.L_x_599:
[----:B------:R-:W-:Y:S05]  /*9b50*/  BSYNC B0 ;  /* 0x0000000000007941 */ /* 0x000fea0003800000 */
.L_x_598:
[-C--:B------:R-:W-:Y:S01]  /*9b60*/  IMAD R201, R214, R27.reuse, RZ ;  /* 0x0000001bd6c97224 */ /* 0x080fe200078e02ff */
[----:B------:R-:W-:Y:S02]  /*9b70*/  PLOP3.LUT P0, PT, PT, PT, PT, 0x80, 0x0 ;  /* 0x000000000000781c */ /* 0x000fe40003f0f070 */
[----:B------:R-:W-:Y:S02]  /*9b80*/  CS2R R14, SRZ ;  /* 0x00000000000e7805 */ /* 0x000fe4000001ff00 */
[----:B------:R-:W-:Y:S02]  /*9b90*/  CS2R R90, SRZ ;  /* 0x00000000005a7805 */ /* 0x000fe4000001ff00 */
[----:B------:R-:W-:Y:S02]  /*9ba0*/  CS2R R88, SRZ ;  /* 0x0000000000587805 */ /* 0x000fe4000001ff00 */
[----:B------:R-:W-:Y:S02]  /*9bb0*/  VIADDMNMX R27, R201, R27, R2, PT ;  /* 0x0000001bc91b7246 */ /* 0x000fe40003800102 */
[----:B------:R-:W-:Y:S01]  /*9bc0*/  CS2R R10, SRZ ;  /* 0x00000000000a7805 */ /* 0x000fe2000001ff00 */
[----:B------:R-:W-:Y:S01]  /*9bd0*/  IMAD.MOV.U32 R81, RZ, RZ, RZ ;  /* 0x000000ffff517224 */ /* 0x000fe200078e00ff */
[----:B------:R-:W-:-:S02]  /*9be0*/  CS2R R64, SRZ ;  /* 0x0000000000407805 */ /* 0x000fc4000001ff00 */
[----:B------:R-:W-:Y:S02]  /*9bf0*/  ISETP.GT.AND P1, PT, R27, R201, PT ;  /* 0x000000c91b00720c */ /* 0x000fe40003f24270 */
[----:B------:R-:W-:Y:S02]  /*9c00*/  CS2R R60, SRZ ;  /* 0x00000000003c7805 */ /* 0x000fe4000001ff00 */
[----:B------:R-:W-:Y:S02]  /*9c10*/  CS2R R98, SRZ ;  /* 0x0000000000627805 */ /* 0x000fe4000001ff00 */
[----:B------:R-:W-:Y:S01]  /*9c20*/  CS2R R76, SRZ ;  /* 0x00000000004c7805 */ /* 0x000fe2000001ff00 */
[----:B------:R-:W-:Y:S01]  /*9c30*/  IMAD.MOV.U32 R55, RZ, RZ, RZ ;  /* 0x000000ffff377224 */ /* 0x000fe200078e00ff */
[----:B------:R-:W-:Y:S02]  /*9c40*/  CS2R R96, SRZ ;  /* 0x0000000000607805 */ /* 0x000fe4000001ff00 */
[----:B------:R-:W-:-:S02]  /*9c50*/  CS2R R52, SRZ ;  /* 0x0000000000347805 */ /* 0x000fc4000001ff00 */
[----:B------:R-:W-:Y:S02]  /*9c60*/  CS2R R116, SRZ ;  /* 0x0000000000747805 */ /* 0x000fe4000001ff00 */
[----:B------:R-:W-:Y:S01]  /*9c70*/  CS2R R92, SRZ ;  /* 0x00000000005c7805 */ /* 0x000fe2000001ff00 */
[----:B------:R-:W-:Y:S01]  /*9c80*/  IMAD.MOV.U32 R0, RZ, RZ, RZ ;  /* 0x000000ffff007224 */ /* 0x000fe200078e00ff */
[----:B------:R-:W-:Y:S01]  /*9c90*/  CS2R R38, SRZ ;  /* 0x0000000000267805 */ /* 0x000fe2000001ff00 */
        /* <DEDUP_REMOVED lines=8> */
[----:B------:R-:W-:Y:S02]  /*9d20*/  CS2R R112, SRZ ;  /* 0x0000000000707805 */ /* 0x000fe4000001ff00 */
[----:B------:R-:W-:Y:S01]  /*9d30*/  CS2R R70, SRZ ;  /* 0x0000000000467805 */ /* 0x000fe2000001ff00 */
[----:B------:R-:W-:Y:S01]  /*9d40*/  IMAD.MOV.U32 R48, RZ, RZ, RZ ;  /* 0x000000ffff307224 */ /* 0x000fe200078e00ff */
[----:B------:R-:W-:Y:S01]  /*9d50*/  MOV R101, RZ ;  /* 0x000000ff00657202 */ /* 0x000fe20000000f00 */
[----:B------:R-:W-:Y:S01]  /*9d60*/  IMAD.MOV.U32 R111, RZ, RZ, RZ ;  /* 0x000000ffff6f7224 */ /* 0x000fe200078e00ff */
[----:B0-----:R-:W-:Y:S01]  /*9d70*/  CS2R R8, SRZ ;  /* 0x0000000000087805 */ /* 0x001fe2000001ff00 */
[----:B------:R-:W-:Y:S01]  /*9d80*/  IMAD.MOV.U32 R121, RZ, RZ, RZ ;  /* 0x000000ffff797224 */ /* 0x000fe200078e00ff */
[----:B------:R-:W-:Y:S01]  /*9d90*/  CS2R R56, SRZ ;  /* 0x0000000000387805 */ /* 0x000fe2000001ff00 */
[----:B------:R-:W-:Y:S01]  /*9da0*/  IMAD.MOV.U32 R102, RZ, RZ, RZ ;  /* 0x000000ffff667224 */ /* 0x000fe200078e00ff */
[----:B------:R-:W-:Y:S01]  /*9db0*/  CS2R R74, SRZ ;  /* 0x00000000004a7805 */ /* 0x000fe2000001ff00 */
[----:B------:R-:W-:Y:S01]  /*9dc0*/  IMAD.MOV.U32 R12, RZ, RZ, RZ ;  /* 0x000000ffff0c7224 */ /* 0x000fe200078e00ff */
[----:B------:R-:W-:Y:S01]  /*9dd0*/  CS2R R72, SRZ ;  /* 0x0000000000487805 */ /* 0x000fe2000001ff00 */
[----:B------:R-:W-:Y:S01]  /*9de0*/  IMAD.MOV.U32 R59, RZ, RZ, RZ ;  /* 0x000000ffff3b7224 */ /* 0x000fe200078e00ff */
[----:B------:R-:W-:Y:S01]  /*9df0*/  CS2R R6, SRZ ;  /* 0x0000000000067805 */ /* 0x000fe2000001ff00 */
[----:B------:R-:W-:-:S02]  /*9e00*/  IMAD.MOV.U32 R4, RZ, RZ, RZ ;  /* 0x000000ffff047224 */ /* 0x000fc400078e00ff */
[----:B------:R-:W-:Y:S01]  /*9e10*/  IMAD.MOV.U32 R85, RZ, RZ, RZ ;  /* 0x000000ffff557224 */ /* 0x000fe200078e00ff */
[----:B------:R-:W-:Y:S06]  /*9e20*/  @!P1 BRA `(.L_x_600) ;  /* 0x000000c400789947 */ /* 0x000fec0003800000 */
[----:B------:R-:W-:-:S03]  /*9e30*/  UMOV UR4, 0xffffffff ;  /* 0xffffffff00047882 */ /* 0x000fc60000000000 */
[----:B------:R-:W-:Y:S05]  /*9e40*/  BRA.DIV UR4, `(.L_x_601) ;  /* 0x0000019604447947 */ /* 0x000fea000b800000 */
[----:B------:R-:W0:Y:S02]  /*9e50*/  S2R R0, SR_TID.X ;  /* 0x0000000000007919 */ /* 0x000e240000002100 */
[----:B0-----:R-:W-:-:S04]  /*9e60*/  IADD3 R2, R0, -0x80, RZ ;  /* 0xffffff8000027810 */ /* 0x001fc80007ffe0ff */
[----:B------:R-:W-:-:S04]  /*9e70*/  SHF.R.S32.HI R0, RZ, 0x1f, R2 ;  /* 0x0000001fff007819 */ /* 0x000fc80000011402 */
[----:B------:R-:W-:-:S04]  /*9e80*/  LEA.HI R0, R0, R2, RZ, 0x7 ;  /* 0x0000000200007211 */ /* 0x000fc800078f38ff */
[----:B------:R-:W-:-:S05]  /*9e90*/  SHF.R.S32.HI R0, RZ, 0x7, R0 ;  /* 0x00000007ff007819 */ /* 0x000fca0000011400 */
[----:B------:R0:W1:Y:S02]  /*9ea0*/  SHFL.IDX PT, R202, R0, RZ, 0x1f ;  /* 0x00001fff00ca7589 */ /* 0x00006400000e0000 */
.L_x_863:
[----:B01----:R-:W-:Y:S01]  /*9eb0*/  LEA.HI R0, R202, R202, RZ, 0x1 ;  /* 0x000000caca007211 */ /* 0x003fe200078f08ff */
[----:B------:R-:W-:Y:S01]  /*9ec0*/  VIADD R28, R18, 0x14400 ;  /* 0x00014400121c7836 */ /* 0x000fe20000000000 */
[----:B------:R-:W-:Y:S02]  /*9ed0*/  BSSY B6, `(.L_x_602) ;  /* 0x0000018000067945 */ /* 0x000fe40003800000 */
[----:B------:R-:W-:Y:S02]  /*9ee0*/  LOP3.LUT R3, R0, 0x1e, RZ, 0xc0, !PT ;  /* 0x0000001e00037812 */ /* 0x000fe400078ec0ff */
[----:B------:R-:W-:-:S03]  /*9ef0*/  LOP3.LUT P0, RZ, R28, 0x9f, RZ, 0xc0, !PT ;  /* 0x0000009f1cff7812 */ /* 0x000fc6000780c0ff */
[----:B------:R-:W-:-:S04]  /*9f00*/  IMAD.IADD R3, R202, 0x1, -R3 ;  /* 0x00000001ca037824 */ /* 0x000fc800078e0a03 */
[----:B------:R-:W-:-:S05]  /*9f10*/  IMAD R3, R3, 0x2000, R28 ;  /* 0x0000200003037824 */ /* 0x000fca00078e021c */
[----:B------:R-:W-:-:S04]  /*9f20*/  SHF.R.U32.HI R3, RZ, 0x4, R3 ;  /* 0x00000004ff037819 */ /* 0x000fc80000011603 */
[----:B------:R-:W-:Y:S01]  /*9f30*/  LOP3.LUT R34, R3, 0x3fff, RZ, 0xc0, !PT ;  /* 0x00003fff03227812 */ /* 0x000fe200078ec0ff */
[----:B------:R-:W-:Y:S06]  /*9f40*/  @!P0 BRA `(.L_x_603) ;  /* 0x0000000000408947 */ /* 0x000fec0003800000 */
[----:B------:R-:W-:Y:S01]  /*9f50*/  MOV R0, 0x0 ;  /* 0x0000000000007802 */ /* 0x000fe20000000f00 */
[----:B------:R-:W-:Y:S01]  /*9f60*/  ULDC.64 UR4, c[0x4][0x98] ;  /* 0x0100260000047ab9 */ /* 0x000fe20000000a00 */
[----:B------:R-:W-:Y:S01]  /*9f70*/  ULDC.64 UR6, c[0x4][0xa0] ;  /* 0x0100280000067ab9 */ /* 0x000fe20000000a00 */
[----:B------:R-:W-:Y:S01]  /*9f80*/  IMAD.U32 R4, RZ, RZ, UR4 ;  /* 0x00000004ff047e24 */ /* 0x000fe2000f8e00ff */
[----:B------:R0:W1:Y:S01]  /*9f90*/  LDC.64 R2, c[0x4][R0] ;  /* 0x0100000000027b82 */ /* 0x0000620000000a00 */
[----:B------:R-:W-:Y:S01]  /*9fa0*/  MOV R5, UR5 ;  /* 0x0000000500057c02 */ /* 0x000fe20008000f00 */
[----:B------:R-:W-:Y:S01]  /*9fb0*/  ULDC.64 UR4, c[0x4][0x30] ;  /* 0x01000c0000047ab9 */ /* 0x000fe20000000a00 */
[----:B------:R-:W-:Y:S01]  /*9fc0*/  IMAD.U32 R6, RZ, RZ, UR6 ;  /* 0x00000006ff067e24 */ /* 0x000fe2000f8e00ff */
[----:B------:R-:W-:Y:S01]  /*9fd0*/  MOV R8, 0x70 ;  /* 0x0000007000087802 */ /* 0x000fe20000000f00 */
[----:B------:R-:W-:Y:S02]  /*9fe0*/  IMAD.U32 R7, RZ, RZ, UR7 ;  /* 0x00000007ff077e24 */ /* 0x000fe4000f8e00ff */
[----:B------:R-:W-:-:S02]  /*9ff0*/  IMAD.U32 R10, RZ, RZ, UR4 ;  /* 0x00000004ff0a7e24 */ /* 0x000fc4000f8e00ff */
[----:B------:R-:W-:Y:S02]  /*a000*/  IMAD.U32 R11, RZ, RZ, UR5 ;  /* 0x00000005ff0b7e24 */ /* 0x000fe4000f8e00ff */
[----:B------:R-:W-:Y:S02]  /*a010*/  IMAD.MOV.U32 R12, RZ, RZ, 0x1 ;  /* 0x00000001ff0c7424 */ /* 0x000fe400078e00ff */
[----:B0-----:R-:W-:-:S07]  /*a020*/  IMAD.MOV.U32 R13, RZ, RZ, RZ ;  /* 0x000000ffff0d7224 */ /* 0x001fce00078e00ff */
[----:B------:R-:W-:-:S07]  /*a030*/  LEPC R20, `(.L_x_603) ;  /* 0x000000001014794e */ /* 0x000fce0000000000 */
[----:B-123-5:R-:W-:Y:S05]  /*a040*/  CALL.ABS.NOINC R2 ;  /* 0x0000000002007343 */ /* 0x02efea0003c00000 */
.L_x_603:
[----:B------:R-:W-:Y:S05]  /*a050*/  BSYNC B6 ;  /* 0x0000000000067941 */ /* 0x000fea0003800000 */
.L_x_602:
        /* <DEDUP_REMOVED lines=8> */
[----:B------:R-:W4:Y:S08]  /*a0e0*/  @P0 LDC.64 R10, c[0x0][0x9b0] ;  /* 0x00026c00ff0a0b82 */ /* 0x000f300000000a00 */
[----:B------:R-:W2:Y:S01]  /*a0f0*/  @P1 LDC.64 R12, c[0x0][0x9c0] ;  /* 0x00027000ff0c1b82 */ /* 0x000ea20000000a00 */
[----:B0-----:R-:W-:-:S02]  /*a100*/  @P1 IMAD R2, R212, R8, RZ ;  /* 0x00000008d4021224 */ /* 0x001fc400078e02ff */
[----:B------:R-:W-:-:S04]  /*a110*/  @P1 IMAD.WIDE.U32 R4, R205, R8, RZ ;  /* 0x00000008cd041225 */ /* 0x000fc800078e00ff */
[C---:B------:R-:W-:Y:S02]  /*a120*/  @P1 IMAD R9, R205.reuse, R9, R2 ;  /* 0x00000009cd091224 */ /* 0x040fe400078e0202 */
[-C--:B-1----:R-:W-:Y:S02]  /*a130*/  @P0 IMAD R0, R212, R6.reuse, RZ ;  /* 0x00000006d4000224 */ /* 0x082fe400078e02ff */
[----:B------:R-:W-:-:S04]  /*a140*/  @P0 IMAD.WIDE.U32 R2, R205, R6, RZ ;  /* 0x00000006cd020225 */ /* 0x000fc800078e00ff */
[----:B------:R-:W-:Y:S02]  /*a150*/  @P0 IMAD R7, R205, R7, R0 ;  /* 0x00000007cd070224 */ /* 0x000fe400078e0200 */
[----:B------:R-:W-:Y:S02]  /*a160*/  @P1 IMAD.IADD R5, R5, 0x1, R9 ;  /* 0x0000000105051824 */ /* 0x000fe400078e0209 */
[----:B------:R-:W-:Y:S02]  /*a170*/  @P0 IMAD.IADD R3, R3, 0x1, R7 ;  /* 0x0000000103030824 */ /* 0x000fe400078e0207 */
[----:B------:R-:W-:Y:S02]  /*a180*/  IMAD.MOV.U32 R0, RZ, RZ, 0x3f800000 ;  /* 0x3f800000ff007424 */ /* 0x000fe400078e00ff */
[----:B----4-:R-:W-:-:S04]  /*a190*/  @P0 IMAD.WIDE.U32 R2, R191, R10, R2 ;  /* 0x0000000abf020225 */ /* 0x010fc800078e0002 */
[C---:B--2---:R-:W-:Y:S01]  /*a1a0*/  @P1 IMAD.WIDE.U32 R6, R191.reuse, R12, R4 ;  /* 0x0000000cbf061225 */ /* 0x044fe200078e0004 */
[----:B------:R-:W-:Y:S01]  /*a1b0*/  @P0 LEA R4, P2, R2, UR4, 0x2 ;  /* 0x0000000402040c11 */ /* 0x000fe2000f8410ff */
[----:B------:R-:W-:Y:S02]  /*a1c0*/  ULDC UR4, c[0x0][0x3f4] ;  /* 0x0000fd0000047ab9 */ /* 0x000fe40000000800 */
[C---:B------:R-:W-:Y:S01]  /*a1d0*/  @P0 IMAD R5, R191.reuse, R11, R3 ;  /* 0x0000000bbf050224 */ /* 0x040fe200078e0203 */
[----:B------:R-:W-:Y:S01]  /*a1e0*/  @P1 LEA R8, P3, R6, UR6, 0x2 ;  /* 0x0000000606081c11 */ /* 0x000fe2000f8610ff */
[----:B------:R-:W-:-:S03]  /*a1f0*/  @P1 IMAD R3, R191, R13, R7 ;  /* 0x0000000dbf031224 */ /* 0x000fc600078e0207 */
[----:B------:R-:W-:Y:S02]  /*a200*/  @P0 LEA.HI.X R5, R2, UR5, R5, 0x2, P2 ;  /* 0x0000000502050c11 */ /* 0x000fe400090f1405 */
[----:B------:R-:W-:Y:S02]  /*a210*/  @P1 LEA.HI.X R9, R6, UR7, R3, 0x2, P3 ;  /* 0x0000000706091c11 */ /* 0x000fe400098f1403 */
[----:B------:R-:W-:-:S03]  /*a220*/  MOV R3, 0x3f800000 ;  /* 0x3f80000000037802 */ /* 0x000fc60000000f00 */
[----:B------:R-:W2:Y:S04]  /*a230*/  @P1 LDG.E R0, desc[UR36][R8.64] ;  /* 0x0000002408001981 */ /* 0x000ea8000c1e1900 */
[----:B------:R-:W2:Y:S01]  /*a240*/  @P0 LDG.E R3, desc[UR36][R4.64] ;  /* 0x0000002404030981 */ /* 0x000ea2000c1e1900 */
[----:B------:R-:W-:Y:S01]  /*a250*/  ISETP.LT.AND P0, PT, RZ, UR4, PT ;  /* 0x00000004ff007c0c */ /* 0x000fe2000bf01270 */
[----:B------:R-:W-:Y:S01]  /*a260*/  ULDC UR4, c[0x0][0x9d8] ;  /* 0x0002760000047ab9 */ /* 0x000fe20000000800 */
[----:B--2---:R-:W-:-:S04]  /*a270*/  FMUL.FTZ R0, R3, R0 ;  /* 0x0000000003007220 */ /* 0x004fc80000410000 */
[----:B------:R-:W-:-:S07]  /*a280*/  FMUL.FTZ R2, R0, UR4 ;  /* 0x0000000400027c20 */ /* 0x000fce0008410000 */
[----:B------:R-:W-:Y:S05]  /*a290*/  @P0 BRA `(.L_x_604) ;  /* 0x0000000000480947 */ /* 0x000fea0003800000 */
[----:B------:R-:W2:Y:S02]  /*a2a0*/  LDL R20, [R1+0x20] ;  /* 0x0000200001147983 */ /* 0x000ea40000100800 */
[----:B--2---:R-:W-:-:S13]  /*a2b0*/  R2UR UR5, R20 ;  /* 0x00000000140572ca */ /* 0x004fda00000e0000 */
[----:B------:R-:W-:-:S04]  /*a2c0*/  ULEA.HI UR4, UR5, UR5, URZ, 0x1 ;  /* 0x0000000505047291 */ /* 0x000fc8000f8f083f */
[----:B------:R-:W-:-:S04]  /*a2d0*/  ULOP3.LUT UR4, UR4, 0xfffffffe, URZ, 0xc0, !UPT ;  /* 0xfffffffe04047892 */ /* 0x000fc8000f8ec03f */
[----:B------:R-:W-:-:S06]  /*a2e0*/  UIADD3 UR4, UR5, -UR4, URZ ;  /* 0x8000000405047290 */ /* 0x000fcc000fffe03f */
[----:B------:R-:W-:-:S05]  /*a2f0*/  IMAD.U32 R3, RZ, RZ, UR4 ;  /* 0x00000004ff037e24 */ /* 0x000fca000f8e00ff */
[----:B------:R-:W-:-:S04]  /*a300*/  SHF.L.U32 R3, R3, 0x1f, RZ ;  /* 0x0000001f03037819 */ /* 0x000fc800000006ff */
[----:B------:R0:W1:Y:S03]  /*a310*/  SYNCS.PHASECHK.TRANS64.TRYWAIT P0, [R18+URZ+0x22800], R3 ;  /* 0x02280003120075a7 */ /* 0x000066000800017f */
[----:B-1----:R-:W-:Y:S05]  /*a320*/  @!P0 NANOSLEEP.SYNCS 0x989680 ;  /* 0x009896800000895d */ /* 0x002fea0003900000 */
[----:B------:R-:W1:Y:S01]  /*a330*/  @!P0 SYNCS.PHASECHK.TRANS64 P0, [R18+URZ+0x22800], R3 ;  /* 0x02280003120085a7 */ /* 0x000e62000800007f */
[----:B------:R-:W-:Y:S04]  /*a340*/  BSSY B0, `(.L_x_605) ;  /* 0x0000006000007945 */ /* 0x000fe80003800000 */
[----:B-1----:R-:W-:Y:S05]  /*a350*/  @P0 BRA `(.L_x_606) ;  /* 0x0000000000100947 */ /* 0x002fea0003800000 */
.L_x_607:
[----:B-1----:R1:W2:Y:S02]  /*a360*/  SYNCS.PHASECHK.TRANS64.TRYWAIT P0, [R18+URZ+0x22800], R3 ;  /* 0x02280003120075a7 */ /* 0x0022a4000800017f */
[----:B--2---:R-:W-:Y:S05]  /*a370*/  @!P0 NANOSLEEP.SYNCS 0x989680 ;  /* 0x009896800000895d */ /* 0x004fea0003900000 */
[----:B------:R-:W2:Y:S02]  /*a380*/  @!P0 SYNCS.PHASECHK.TRANS64 P0, [R18+URZ+0x22800], R3 ;  /* 0x02280003120085a7 */ /* 0x000ea4000800007f */
[----:B--2---:R-:W-:Y:S05]  /*a390*/  @!P0 BRA `(.L_x_607) ;  /* 0xfffffffc00f08947 */ /* 0x004fea000383ffff */
.L_x_606:
[----:B------:R-:W-:Y:S05]  /*a3a0*/  BSYNC B0 ;  /* 0x0000000000007941 */ /* 0x000fea0003800000 */
.L_x_605:
[----:B------:R-:W-:Y:S05]  /*a3b0*/  BRA `(.L_x_608) ;  /* 0x0000004000047947 */ /* 0x000fea0003800000 */
.L_x_604:
[----:B------:R-:W0:Y:S01]  /*a3c0*/  LDC.64 R30, c[0x0][0x3e8] ;  /* 0x0000fa00ff1e7b82 */ /* 0x000e220000000a00 */
[----:B------:R-:W-:Y:S01]  /*a3d0*/  LOP3.LUT P0, RZ, R28, 0x3ff, RZ, 0xc0, !PT ;  /* 0x000003ff1cff7812 */ /* 0x000fe2000780c0ff */
[----:B------:R-:W-:Y:S01]  /*a3e0*/  ULDC.64 UR4, c[0x0][0x3f8] ;  /* 0x0000fe0000047ab9 */ /* 0x000fe20000000a00 */
[----:B-----5:R-:W-:Y:S01]  /*a3f0*/  SHF.R.S32.HI R0, RZ, 0x1f, R26 ;  /* 0x0000001fff007819 */ /* 0x020fe2000001141a */
[----:B------:R-:W-:Y:S01]  /*a400*/  ULDC.64 UR6, c[0x0][0x408] ;  /* 0x0001020000067ab9 */ /* 0x000fe20000000a00 */
[----:B------:R-:W-:Y:S03]  /*a410*/  BSSY B6, `(.L_x_609) ;  /* 0x000001b000067945 */ /* 0x000fe60003800000 */
[----:B---3--:R-:W1:Y:S01]  /*a420*/  LDC.64 R32, c[0x0][0x400] ;  /* 0x00010000ff207b82 */ /* 0x008e620000000a00 */
[C---:B------:R-:W-:Y:S02]  /*a430*/  IMAD R3, R0.reuse, UR4, RZ ;  /* 0x0000000400037c24 */ /* 0x040fe4000f8e02ff */
[----:B------:R-:W-:-:S02]  /*a440*/  IMAD R5, R0, UR6, RZ ;  /* 0x0000000600057c24 */ /* 0x000fc4000f8e02ff */
[C---:B------:R-:W-:Y:S02]  /*a450*/  IMAD R3, R26.reuse, UR5, R3 ;  /* 0x000000051a037c24 */ /* 0x040fe4000f8e0203 */
[C---:B------:R-:W-:Y:S02]  /*a460*/  IMAD R5, R26.reuse, UR7, R5 ;  /* 0x000000071a057c24 */ /* 0x040fe4000f8e0205 */
[----:B0-----:R-:W-:-:S04]  /*a470*/  IMAD.WIDE.U32 R30, R26, UR4, R30 ;  /* 0x000000041a1e7c25 */ /* 0x001fc8000f8e001e */
[----:B-1----:R-:W-:-:S04]  /*a480*/  IMAD.WIDE.U32 R32, R26, UR6, R32 ;  /* 0x000000061a207c25 */ /* 0x002fc8000f8e0020 */
[----:B------:R-:W-:Y:S02]  /*a490*/  IMAD.IADD R26, R3, 0x1, R31 ;  /* 0x00000001031a7824 */ /* 0x000fe400078e021f */
[----:B------:R-:W-:Y:S01]  /*a4a0*/  IMAD.IADD R28, R5, 0x1, R33 ;  /* 0x00000001051c7824 */ /* 0x000fe200078e0221 */
[----:B------:R-:W-:Y:S06]  /*a4b0*/  @!P0 BRA `(.L_x_610) ;  /* 0x0000000000408947 */ /* 0x000fec0003800000 */
[----:B------:R-:W-:Y:S01]  /*a4c0*/  MOV R0, 0x0 ;  /* 0x0000000000007802 */ /* 0x000fe20000000f00 */
[----:B------:R-:W-:Y:S01]  /*a4d0*/  ULDC.64 UR4, c[0x4][0x98] ;  /* 0x0100260000047ab9 */ /* 0x000fe20000000a00 */
[----:B------:R-:W-:Y:S01]  /*a4e0*/  ULDC.64 UR6, c[0x4][0xa0] ;  /* 0x0100280000067ab9 */ /* 0x000fe20000000a00 */
[----:B------:R-:W-:Y:S01]  /*a4f0*/  MOV R4, UR4 ;  /* 0x0000000400047c02 */ /* 0x000fe20008000f00 */
[----:B------:R0:W1:Y:S01]  /*a500*/  LDC.64 R14, c[0x4][R0] ;  /* 0x01000000000e7b82 */ /* 0x0000620000000a00 */
[----:B------:R-:W-:Y:S01]  /*a510*/  IMAD.U32 R5, RZ, RZ, UR5 ;  /* 0x00000005ff057e24 */ /* 0x000fe2000f8e00ff */
[----:B------:R-:W-:Y:S01]  /*a520*/  ULDC.64 UR4, c[0x4][0x28] ;  /* 0x01000a0000047ab9 */ /* 0x000fe20000000a00 */
[----:B------:R-:W-:Y:S01]  /*a530*/  IMAD.U32 R6, RZ, RZ, UR6 ;  /* 0x00000006ff067e24 */ /* 0x000fe2000f8e00ff */
[----:B------:R-:W-:Y:S01]  /*a540*/  MOV R11, UR5 ;  /* 0x00000005000b7c02 */ /* 0x000fe20008000f00 */
[----:B------:R-:W-:Y:S02]  /*a550*/  IMAD.U32 R7, RZ, RZ, UR7 ;  /* 0x00000007ff077e24 */ /* 0x000fe4000f8e00ff */
[----:B------:R-:W-:-:S02]  /*a560*/  IMAD.U32 R10, RZ, RZ, UR4 ;  /* 0x00000004ff0a7e24 */ /* 0x000fc4000f8e00ff */
[----:B------:R-:W-:Y:S02]  /*a570*/  IMAD.MOV.U32 R8, RZ, RZ, 0x70 ;  /* 0x00000070ff087424 */ /* 0x000fe400078e00ff */
[----:B------:R-:W-:Y:S02]  /*a580*/  IMAD.MOV.U32 R12, RZ, RZ, 0x1 ;  /* 0x00000001ff0c7424 */ /* 0x000fe400078e00ff */
[----:B0-----:R-:W-:-:S07]  /*a590*/  IMAD.MOV.U32 R13, RZ, RZ, RZ ;  /* 0x000000ffff0d7224 */ /* 0x001fce00078e00ff */
[----:B------:R-:W-:-:S07]  /*a5a0*/  LEPC R20, `(.L_x_610) ;  /* 0x000000001014794e */ /* 0x000fce0000000000 */
[----:B-1----:R-:W-:Y:S05]  /*a5b0*/  CALL.ABS.NOINC R14 ;  /* 0x000000000e007343 */ /* 0x002fea0003c00000 */
.L_x_610:
[----:B------:R-:W-:Y:S05]  /*a5c0*/  BSYNC B6 ;  /* 0x0000000000067941 */ /* 0x000fea0003800000 */
.L_x_609:
[----:B------:R-:W-:Y:S01]  /*a5d0*/  ULDC.U8 UR4, c[0x0][0x410] ;  /* 0x0001040000047ab9 */ /* 0x000fe20000000000 */
[----:B------:R-:W-:Y:S01]  /*a5e0*/  BSSY B0, `(.L_x_611) ;  /* 0x00003d6000007945 */ /* 0x000fe20003800000 */
[----:B------:R-:W-:Y:S01]  /*a5f0*/  ISETP.NE.AND P0, PT, RZ, UR4, PT ;  /* 0x00000004ff007c0c */ /* 0x000fe2000bf05270 */
[----:B------:R-:W-:-:S12]  /*a600*/  IMAD R5, R29, 0x80, R190 ;  /* 0x000000801d057824 */ /* 0x000fd800078e02be */
[----:B------:R-:W-:Y:S05]  /*a610*/  @!P0 BRA `(.L_x_612) ;  /* 0x0000001c00c88947 */ /* 0x000fea0003800000 */
[----:B------:R-:W-:-:S03]  /*a620*/  UMOV UR4, 0xffffffff ;  /* 0xffffffff00047882 */ /* 0x000fc60000000000 */
[----:B------:R-:W-:Y:S05]  /*a630*/  BRA.DIV UR4, `(.L_x_613) ;  /* 0x0000018e04887947 */ /* 0x000fea000b800000 */
[----:B------:R0:W1:Y:S04]  /*a640*/  SHFL.IDX PT, R3, R30, RZ, 0x1c1f ;  /* 0x001c1fff1e037589 */ /* 0x00006800000e0000 */
[----:B------:R0:W2:Y:S04]  /*a650*/  SHFL.IDX PT, R14, R32, RZ, 0x1c1f ;  /* 0x001c1fff200e7589 */ /* 0x0000a800000e0000 */
[----:B------:R0:W3:Y:S04]  /*a660*/  SHFL.IDX PT, R0, R26, RZ, 0x1c1f ;  /* 0x001c1fff1a007589 */ /* 0x0000e800000e0000 */
[----:B------:R0:W4:Y:S02]  /*a670*/  SHFL.IDX PT, R4, R28, RZ, 0x1c1f ;  /* 0x001c1fff1c047589 */ /* 0x00012400000e0000 */
.L_x_869:
[----:B------:R-:W-:Y:S01]  /*a680*/  ULDC UR4, c[0x0][0x448] ;  /* 0x0001120000047ab9 */ /* 0x000fe20000000800 */
[C---:B------:R-:W-:Y:S01]  /*a690*/  SHF.L.U32 R6, R200.reuse, 0x7, RZ ;  /* 0x00000007c8067819 */ /* 0x040fe200000006ff */
[----:B0-----:R-:W-:Y:S01]  /*a6a0*/  IMAD R32, R25, UR4, RZ ;  /* 0x0000000419207c24 */ /* 0x001fe2000f8e02ff */
[----:B------:R-:W-:Y:S01]  /*a6b0*/  BSSY B1, `(.L_x_614) ;  /* 0x0000023000017945 */ /* 0x000fe20003800000 */
[----:B------:R-:W-:Y:S02]  /*a6c0*/  LOP3.LUT P0, RZ, R200, 0x4, RZ, 0xc0, !PT ;  /* 0x00000004c8ff7812 */ /* 0x000fe4000780c0ff */
[----:B------:R-:W-:Y:S02]  /*a6d0*/  CS2R R12, SRZ ;  /* 0x00000000000c7805 */ /* 0x000fe4000001ff00 */
[----:B------:R-:W-:Y:S02]  /*a6e0*/  LOP3.LUT R7, R6, 0x380, RZ, 0xc0, !PT ;  /* 0x0000038006077812 */ /* 0x000fe400078ec0ff */
[----:B------:R-:W-:-:S02]  /*a6f0*/  CS2R R8, SRZ ;  /* 0x0000000000087805 */ /* 0x000fc4000001ff00 */
[----:B------:R-:W-:Y:S01]  /*a700*/  ISETP.GE.AND P1, PT, R5, R32, PT ;  /* 0x000000200500720c */ /* 0x000fe20003f26270 */
[----:B------:R-:W-:Y:S01]  /*a710*/  IMAD R32, R29, -0x80, R32 ;  /* 0xffffff801d207824 */ /* 0x000fe200078e0220 */
[----:B------:R-:W-:Y:S02]  /*a720*/  LOP3.LUT R6, R7, 0x30, R16, 0xf8, !PT ;  /* 0x0000003007067812 */ /* 0x000fe400078ef810 */
[----:B------:R-:W-:Y:S02]  /*a730*/  CS2R R10, SRZ ;  /* 0x00000000000a7805 */ /* 0x000fe4000001ff00 */
[----:B------:R-:W-:-:S04]  /*a740*/  SHF.R.U32.HI R7, RZ, 0x3, R7 ;  /* 0x00000003ff077819 */ /* 0x000fc80000011607 */
[----:B------:R-:W-:Y:S02]  /*a750*/  LOP3.LUT R15, R6, R7, RZ, 0x3c, !PT ;  /* 0x00000007060f7212 */ /* 0x000fe400078e3cff */
[----:B------:R-:W-:Y:S02]  /*a760*/  CS2R R6, SRZ ;  /* 0x0000000000067805 */ /* 0x000fe4000001ff00 */
[----:B------:R-:W-:Y:S01]  /*a770*/  IADD3 R15, R18, R15, R199 ;  /* 0x0000000f120f7210 */ /* 0x000fe20007ffe0c7 */
[----:B------:R-:W-:Y:S06]  /*a780*/  @P1 BRA `(.L_x_615) ;  /* 0x0000000000541947 */ /* 0x000fec0003800000 */
[----:B------:R-:W-:Y:S01]  /*a790*/  ULDC UR4, c[0x0][0x3f4] ;  /* 0x0000fd0000047ab9 */ /* 0x000fe20000000800 */
[----:B------:R-:W-:Y:S02]  /*a7a0*/  SHF.R.S32.HI R7, RZ, 0x1f, R192 ;  /* 0x0000001fff077819 */ /* 0x000fe400000114c0 */
[----:B------:R-:W-:Y:S02]  /*a7b0*/  CS2R R10, SRZ ;  /* 0x00000000000a7805 */ /* 0x000fe4000001ff00 */
[----:B------:R-:W-:Y:S02]  /*a7c0*/  ISETP.GE.AND P1, PT, R22, UR4, PT ;  /* 0x0000000416007c0c */ /* 0x000fe4000bf26270 */
[----:B------:R-:W-:-:S11]  /*a7d0*/  ISETP.GE.AND P2, PT, R192, UR4, PT ;  /* 0x00000004c0007c0c */ /* 0x000fd6000bf46270 */
[-C--:B-1----:R-:W-:Y:S02]  /*a7e0*/  @!P1 IADD3 R20, P5, R22, R3.reuse, RZ ;  /* 0x0000000316149210 */ /* 0x082fe40007fbe0ff */
[----:B------:R-:W-:Y:S02]  /*a7f0*/  @!P1 SHF.R.S32.HI R5, RZ, 0x1f, R22 ;  /* 0x0000001fff059819 */ /* 0x000fe40000011416 */
[----:B------:R-:W-:Y:S02]  /*a800*/  @!P2 IADD3 R28, P4, R192, R3, RZ ;  /* 0x00000003c01ca210 */ /* 0x000fe40007f9e0ff */
[-C--:B--2---:R-:W-:Y:S01]  /*a810*/  @!P1 IADD3 R36, P3, R22, R14.reuse, RZ ;  /* 0x0000000e16249210 */ /* 0x084fe20007f7e0ff */
[----:B---3--:R-:W-:Y:S01]  /*a820*/  @!P1 IMAD.X R21, R0, 0x1, R5, P5 ;  /* 0x0000000100159824 */ /* 0x008fe200028e0605 */
[----:B------:R-:W-:Y:S01]  /*a830*/  @!P2 IADD3 R30, P5, R192, R14, RZ ;  /* 0x0000000ec01ea210 */ /* 0x000fe20007fbe0ff */
[----:B------:R-:W-:Y:S01]  /*a840*/  @!P2 IMAD.X R29, R0, 0x1, R7, P4 ;  /* 0x00000001001da824 */ /* 0x000fe200020e0607 */
[----:B------:R-:W-:-:S02]  /*a850*/  CS2R R12, SRZ ;  /* 0x00000000000c7805 */ /* 0x000fc4000001ff00 */
[----:B------:R-:W-:Y:S01]  /*a860*/  CS2R R8, SRZ ;  /* 0x0000000000087805 */ /* 0x000fe2000001ff00 */
[C---:B----4-:R-:W-:Y:S02]  /*a870*/  @!P1 IMAD.X R37, R4.reuse, 0x1, R5, P3 ;  /* 0x0000000104259824 */ /* 0x050fe400018e0605 */
[----:B------:R-:W-:Y:S01]  /*a880*/  @!P2 IMAD.X R31, R4, 0x1, R7, P5 ;  /* 0x00000001041fa824 */ /* 0x000fe200028e0607 */
[----:B------:R-:W-:Y:S01]  /*a890*/  CS2R R6, SRZ ;  /* 0x0000000000067805 */ /* 0x000fe2000001ff00 */
[----:B------:R0:W5:Y:S04]  /*a8a0*/  @!P2 LD.E.64 R10, desc[UR36][R28.64] ;  /* 0x000000241c0aa980 */ /* 0x000168000c101b00 */
[----:B------:R0:W5:Y:S04]  /*a8b0*/  @!P1 LD.E.64 R12, desc[UR36][R20.64] ;  /* 0x00000024140c9980 */ /* 0x000168000c101b00 */
[----:B------:R0:W5:Y:S04]  /*a8c0*/  @!P2 LD.E.64 R6, desc[UR36][R30.64] ;  /* 0x000000241e06a980 */ /* 0x000168000c101b00 */
[----:B------:R0:W5:Y:S02]  /*a8d0*/  @!P1 LD.E.64 R8, desc[UR36][R36.64] ;  /* 0x0000002424089980 */ /* 0x000164000c101b00 */
.L_x_615:
[----:B------:R-:W-:Y:S05]  /*a8e0*/  BSYNC B1 ;  /* 0x0000000000017941 */ /* 0x000fea0003800000 */
.L_x_614:
[----:B---3--:R-:W3:Y:S01]  /*a8f0*/  LDL R0, [R1+0x20] ;  /* 0x0000200001007983 */ /* 0x008ee20000100800 */
[----:B------:R-:W-:Y:S01]  /*a900*/  IADD3 R5, R15, 0x14400, RZ ;  /* 0x000144000f057810 */ /* 0x000fe20007ffe0ff */
[----:B------:R-:W-:Y:S01]  /*a910*/  BSSY B1, `(.L_x_616) ;  /* 0x0000043000017945 */ /* 0x000fe20003800000 */
[----:B-1---5:R-:W-:Y:S02]  /*a920*/  SHF.R.U32.HI R3, RZ, 0x8, R12 ;  /* 0x00000008ff037819 */ /* 0x022fe4000001160c */
[----:B0-----:R-:W-:Y:S02]  /*a930*/  SHF.R.U32.HI R21, RZ, 0x8, R13 ;  /* 0x00000008ff157819 */ /* 0x001fe4000001160d */
[----:B----4-:R-:W-:Y:S02]  /*a940*/  LOP3.LUT R4, R12, 0xff, RZ, 0xc0, !PT ;  /* 0x000000ff0c047812 */ /* 0x010fe400078ec0ff */
[----:B------:R-:W-:Y:S02]  /*a950*/  LOP3.LUT R3, R3, 0xff, RZ, 0xc0, !PT ;  /* 0x000000ff03037812 */ /* 0x000fe400078ec0ff */
[----:B--2---:R-:W-:-:S02]  /*a960*/  LOP3.LUT R14, R13, 0xff, RZ, 0xc0, !PT ;  /* 0x000000ff0d0e7812 */ /* 0x004fc400078ec0ff */
[----:B------:R-:W-:Y:S02]  /*a970*/  LOP3.LUT R21, R21, 0xff, RZ, 0xc0, !PT ;  /* 0x000000ff15157812 */ /* 0x000fe400078ec0ff */
[----:B------:R-:W-:Y:S02]  /*a980*/  SHF.R.U32.HI R26, RZ, 0x8, R11 ;  /* 0x00000008ff1a7819 */ /* 0x000fe4000001160b */
[----:B------:R-:W-:Y:S02]  /*a990*/  PRMT R14, R21, 0x7604, R14 ;  /* 0x00007604150e7816 */ /* 0x000fe4000000000e */
[----:B------:R-:W-:Y:S02]  /*a9a0*/  LOP3.LUT R21, R11, 0xff, RZ, 0xc0, !PT ;  /* 0x000000ff0b157812 */ /* 0x000fe400078ec0ff */
[----:B------:R-:W-:Y:S02]  /*a9b0*/  LOP3.LUT R26, R26, 0xff, RZ, 0xc0, !PT ;  /* 0x000000ff1a1a7812 */ /* 0x000fe400078ec0ff */
[----:B------:R-:W-:-:S02]  /*a9c0*/  LOP3.LUT R28, R8, 0xff, RZ, 0xc0, !PT ;  /* 0x000000ff081c7812 */ /* 0x000fc400078ec0ff */
[----:B------:R-:W-:Y:S02]  /*a9d0*/  PRMT R26, R26, 0x7604, R21 ;  /* 0x000076041a1a7816 */ /* 0x000fe40000000015 */
[----:B------:R-:W-:Y:S02]  /*a9e0*/  LOP3.LUT R20, R10, 0xff, RZ, 0xc0, !PT ;  /* 0x000000ff0a147812 */ /* 0x000fe400078ec0ff */
[--C-:B------:R-:W-:Y:S02]  /*a9f0*/  SHF.R.U32.HI R21, RZ, 0x8, R9.reuse ;  /* 0x00000008ff157819 */ /* 0x100fe40000011609 */
[----:B------:R-:W-:Y:S02]  /*aa00*/  SHF.R.U32.HI R33, RZ, 0x10, R9 ;  /* 0x00000010ff217819 */ /* 0x000fe40000011609 */
[----:B------:R-:W-:Y:S02]  /*aa10*/  LOP3.LUT R21, R21, 0xff, RZ, 0xc0, !PT ;  /* 0x000000ff15157812 */ /* 0x000fe400078ec0ff */
[----:B------:R-:W-:Y:S01]  /*aa20*/  SHF.R.U32.HI R37, RZ, 0x10, R7 ;  /* 0x00000010ff257819 */ /* 0x000fe20000011607 */
[----:B------:R-:W-:-:S04]  /*aa30*/  IMAD.U32 R33, R33, 0x10000, RZ ;  /* 0x0001000021217824 */ /* 0x000fc800078e00ff */
[----:B------:R-:W-:Y:S01]  /*aa40*/  IMAD.U32 R37, R37, 0x10000, RZ ;  /* 0x0001000025257824 */ /* 0x000fe200078e00ff */
[----:B---3--:R-:W-:Y:S01]  /*aa50*/  R2UR UR5, R0 ;  /* 0x00000000000572ca */ /* 0x008fe200000e0000 */
[----:B------:R-:W-:Y:S02]  /*aa60*/  VIADD R0, R15, 0x14440 ;  /* 0x000144400f007836 */ /* 0x000fe40000000000 */
[----:B------:R-:W-:Y:S01]  /*aa70*/  @P0 VIADD R0, R5, 0xffffffc0 ;  /* 0xffffffc005000836 */ /* 0x000fe20000000000 */
[----:B------:R-:W-:Y:S02]  /*aa80*/  PRMT R5, R3, 0x7604, R4 ;  /* 0x0000760403057816 */ /* 0x000fe40000000004 */
[----:B------:R-:W-:Y:S02]  /*aa90*/  SHF.R.U32.HI R4, RZ, 0x8, R8 ;  /* 0x00000008ff047819 */ /* 0x000fe40000011608 */
[----:B------:R-:W-:Y:S02]  /*aaa0*/  SHF.R.U32.HI R3, RZ, 0x8, R10 ;  /* 0x00000008ff037819 */ /* 0x000fe4000001160a */
[----:B------:R-:W-:-:S02]  /*aab0*/  LOP3.LUT R29, R4, 0xff, RZ, 0xc0, !PT ;  /* 0x000000ff041d7812 */ /* 0x000fc400078ec0ff */
[----:B------:R-:W-:Y:S01]  /*aac0*/  LOP3.LUT R3, R3, 0xff, RZ, 0xc0, !PT ;  /* 0x000000ff03037812 */ /* 0x000fe200078ec0ff */
[----:B------:R-:W-:Y:S01]  /*aad0*/  ULEA.HI UR4, UR5, UR5, URZ, 0x1 ;  /* 0x0000000505047291 */ /* 0x000fe2000f8f083f */
[----:B------:R-:W-:Y:S02]  /*aae0*/  PRMT R31, R29, 0x7604, R28 ;  /* 0x000076041d1f7816 */ /* 0x000fe4000000001c */
[----:B------:R-:W-:Y:S01]  /*aaf0*/  SHF.R.U32.HI R29, RZ, 0x8, R7 ;  /* 0x00000008ff1d7819 */ /* 0x000fe20000011607 */
[----:B------:R-:W-:Y:S01]  /*ab00*/  ULOP3.LUT UR4, UR4, 0xfffffffe, URZ, 0xc0, !UPT ;  /* 0xfffffffe04047892 */ /* 0x000fe2000f8ec03f */
[----:B------:R-:W-:Y:S02]  /*ab10*/  PRMT R25, R3, 0x7604, R20 ;  /* 0x0000760403197816 */ /* 0x000fe40000000014 */
[----:B------:R-:W-:Y:S01]  /*ab20*/  LOP3.LUT R4, R9, 0xff, RZ, 0xc0, !PT ;  /* 0x000000ff09047812 */ /* 0x000fe200078ec0ff */
[----:B------:R-:W-:Y:S01]  /*ab30*/  UIADD3 UR4, UR5, -UR4, URZ ;  /* 0x8000000405047290 */ /* 0x000fe2000fffe03f */
[----:B------:R-:W-:-:S02]  /*ab40*/  SHF.R.U32.HI R3, RZ, 0x8, R6 ;  /* 0x00000008ff037819 */ /* 0x000fc40000011606 */
[----:B------:R-:W-:Y:S02]  /*ab50*/  LOP3.LUT R28, R7, 0xff, RZ, 0xc0, !PT ;  /* 0x000000ff071c7812 */ /* 0x000fe400078ec0ff */
[----:B------:R-:W-:Y:S01]  /*ab60*/  LOP3.LUT R29, R29, 0xff, RZ, 0xc0, !PT ;  /* 0x000000ff1d1d7812 */ /* 0x000fe200078ec0ff */
[----:B------:R-:W-:Y:S01]  /*ab70*/  IMAD.U32 R39, RZ, RZ, UR4 ;  /* 0x00000004ff277e24 */ /* 0x000fe2000f8e00ff */
[----:B------:R-:W-:Y:S02]  /*ab80*/  PRMT R4, R21, 0x7604, R4 ;  /* 0x0000760415047816 */ /* 0x000fe40000000004 */
[----:B------:R-:W-:Y:S02]  /*ab90*/  LOP3.LUT R20, R6, 0xff, RZ, 0xc0, !PT ;  /* 0x000000ff06147812 */ /* 0x000fe400078ec0ff */
[----:B------:R-:W-:Y:S02]  /*aba0*/  SHF.L.U32 R39, R39, 0x1f, RZ ;  /* 0x0000001f27277819 */ /* 0x000fe400000006ff */
[----:B------:R-:W-:-:S02]  /*abb0*/  LOP3.LUT R3, R3, 0xff, RZ, 0xc0, !PT ;  /* 0x000000ff03037812 */ /* 0x000fc400078ec0ff */
[----:B------:R-:W0:Y:S01]  /*abc0*/  SYNCS.PHASECHK.TRANS64.TRYWAIT P0, [R18+URZ+0x22800], R39 ;  /* 0x02280027120075a7 */ /* 0x000e22000800017f */
[----:B------:R-:W-:Y:S02]  /*abd0*/  SHF.R.U32.HI R21, RZ, 0x10, R13 ;  /* 0x00000010ff157819 */ /* 0x000fe4000001160d */
[----:B------:R-:W-:Y:S02]  /*abe0*/  PRMT R28, R29, 0x7604, R28 ;  /* 0x000076041d1c7816 */ /* 0x000fe4000000001c */
[----:B------:R-:W-:Y:S02]  /*abf0*/  SHF.R.U32.HI R29, RZ, 0x10, R11 ;  /* 0x00000010ff1d7819 */ /* 0x000fe4000001160b */
[----:B------:R-:W-:Y:S01]  /*ac00*/  PRMT R35, R3, 0x7604, R20 ;  /* 0x0000760403237816 */ /* 0x000fe20000000014 */
[----:B------:R-:W-:Y:S01]  /*ac10*/  IMAD.U32 R3, R21, 0x10000, RZ ;  /* 0x0001000015037824 */ /* 0x000fe200078e00ff */
[----:B------:R-:W-:Y:S02]  /*ac20*/  SHF.L.U32 R29, R29, 0x10, RZ ;  /* 0x000000101d1d7819 */ /* 0x000fe400000006ff */
[----:B------:R-:W-:-:S02]  /*ac30*/  LOP3.LUT R33, R4, 0xff0000, R33, 0xf8, !PT ;  /* 0x00ff000004217812 */ /* 0x000fc400078ef821 */
[----:B------:R-:W-:Y:S02]  /*ac40*/  LOP3.LUT R21, R14, 0xff0000, R3, 0xf8, !PT ;  /* 0x00ff00000e157812 */ /* 0x000fe400078ef803 */
[----:B------:R-:W-:Y:S02]  /*ac50*/  LOP3.LUT R29, R26, 0xff0000, R29, 0xf8, !PT ;  /* 0x00ff00001a1d7812 */ /* 0x000fe400078ef81d */
[----:B------:R-:W-:Y:S02]  /*ac60*/  VIMNMX R3, R32, 0x80, PT ;  /* 0x0000008020037848 */ /* 0x000fe40003fe0100 */
[----:B------:R-:W-:Y:S02]  /*ac70*/  LOP3.LUT R5, R5, 0xff0000, R12, 0xf8, !PT ;  /* 0x00ff000005057812 */ /* 0x000fe400078ef80c */
[----:B------:R-:W-:Y:S02]  /*ac80*/  LOP3.LUT R25, R25, 0xff0000, R10, 0xf8, !PT ;  /* 0x00ff000019197812 */ /* 0x000fe400078ef80a */
[----:B------:R-:W-:-:S02]  /*ac90*/  LOP3.LUT R31, R31, 0xff0000, R8, 0xf8, !PT ;  /* 0x00ff00001f1f7812 */ /* 0x000fc400078ef808 */
[----:B------:R-:W-:Y:S02]  /*aca0*/  LOP3.LUT R37, R28, 0xff0000, R37, 0xf8, !PT ;  /* 0x00ff00001c257812 */ /* 0x000fe400078ef825 */
[----:B------:R-:W-:Y:S02]  /*acb0*/  ISETP.GE.AND P1, PT, R190, R3, PT ;  /* 0x00000003be00720c */ /* 0x000fe40003f26270 */
[----:B------:R-:W-:Y:S02]  /*acc0*/  LOP3.LUT R12, R5, 0xff000000, R12, 0xf8, !PT ;  /* 0xff000000050c7812 */ /* 0x000fe400078ef80c */
[----:B------:R-:W-:Y:S02]  /*acd0*/  LOP3.LUT R13, R21, 0xff000000, R13, 0xf8, !PT ;  /* 0xff000000150d7812 */ /* 0x000fe400078ef80d */
[----:B------:R-:W-:Y:S02]  /*ace0*/  LOP3.LUT R10, R25, 0xff000000, R10, 0xf8, !PT ;  /* 0xff000000190a7812 */ /* 0x000fe400078ef80a */
[----:B------:R-:W-:-:S02]  /*acf0*/  LOP3.LUT R11, R29, 0xff000000, R11, 0xf8, !PT ;  /* 0xff0000001d0b7812 */ /* 0x000fc400078ef80b */
[----:B------:R-:W-:Y:S02]  /*ad00*/  LOP3.LUT R14, R31, 0xff000000, R8, 0xf8, !PT ;  /* 0xff0000001f0e7812 */ /* 0x000fe400078ef808 */
[----:B------:R-:W-:Y:S02]  /*ad10*/  LOP3.LUT R20, R33, 0xff000000, R9, 0xf8, !PT ;  /* 0xff00000021147812 */ /* 0x000fe400078ef809 */
[----:B------:R-:W-:Y:S01]  /*ad20*/  LOP3.LUT R35, R35, 0xff0000, R6, 0xf8, !PT ;  /* 0x00ff000023237812 */ /* 0x000fe200078ef806 */
[----:B0-----:R-:W-:Y:S06]  /*ad30*/  @!P0 BRA `(.L_x_617) ;  /* 0x0000018800388947 */ /* 0x001fec0003800000 */
.L_x_870:
[----:B------:R-:W-:Y:S05]  /*ad40*/  BSYNC B1 ;  /* 0x0000000000017941 */ /* 0x000fea0003800000 */
.L_x_616:
[----:B------:R-:W-:Y:S01]  /*ad50*/  BSSY B1, `(.L_x_618) ;  /* 0x00000bf000017945 */ /* 0x000fe20003800000 */
[----:B------:R-:W-:Y:S02]  /*ad60*/  LOP3.LUT R8, R35, 0xff000000, R6, 0xf8, !PT ;  /* 0xff00000023087812 */ /* 0x000fe400078ef806 */
[----:B------:R-:W-:Y:S01]  /*ad70*/  LOP3.LUT R9, R37, 0xff000000, R7, 0xf8, !PT ;  /* 0xff00000025097812 */ /* 0x000fe200078ef807 */
[----:B------:R-:W-:Y:S06]  /*ad80*/  @P1 BRA `(.L_x_619) ;  /* 0x0000000800ec1947 */ /* 0x000fec0003800000 */
[----:B------:R-:W1:Y:S01]  /*ad90*/  LDC R5, c[0x0][0x3f4] ;  /* 0x0000fd00ff057b82 */ /* 0x000e620000000800 */
[----:B------:R-:W-:Y:S01]  /*ada0*/  BSSY B2, `(.L_x_620) ;  /* 0x000005e000027945 */ /* 0x000fe20003800000 */
[-C--:B-1----:R-:W-:Y:S02]  /*adb0*/  ISETP.GE.AND P0, PT, R22, R5.reuse, PT ;  /* 0x000000051600720c */ /* 0x082fe40003f06270 */
[----:B------:R-:W-:-:S11]  /*adc0*/  ISETP.GE.AND P1, PT, R192, R5, PT ;  /* 0x00000005c000720c */ /* 0x000fd60003f26270 */
[----:B------:R-:W-:Y:S05]  /*add0*/  @P0 BRA `(.L_x_621) ;  /* 0x0000000400680947 */ /* 0x000fea0003800000 */
[----:B------:R-:W1:Y:S01]  /*ade0*/  LDS.128 R4, [R15+0x14400] ;  /* 0x014400000f047984 */ /* 0x000e620000000c00 */
[----:B------:R-:W-:Y:S02]  /*adf0*/  F2FP.F16.E4M3.UNPACK_B R30, R12 ;  /* 0x0000000cff1e723e */ /* 0x000fe400020006ff */
[----:B------:R-:W-:-:S03]  /*ae00*/  F2FP.F16.E4M3.UNPACK_B R31, R14 ;  /* 0x0000000eff1f723e */ /* 0x000fc600020006ff */
[--C-:B------:R-:W-:Y:S02]  /*ae10*/  HADD2.F32 R32, -RZ, R30.reuse.H1_H1 ;  /* 0x3000001eff207230 */ /* 0x100fe40000004100 */
[----:B------:R-:W-:Y:S02]  /*ae20*/  HADD2.F32 R36, -RZ, R31.H1_H1 ;  /* 0x3000001fff247230 */ /* 0x000fe40000004100 */
[----:B------:R-:W-:Y:S01]  /*ae30*/  HADD2.F32 R30, -RZ, R30.H0_H0 ;  /* 0x2000001eff1e7230 */ /* 0x000fe20000004100 */
[-C--:B-1----:R-:W-:Y:S02]  /*ae40*/  F2FP.F16.E4M3.UNPACK_B R21, R4.reuse.H1 ;  /* 0x00000004ff15723e */ /* 0x082fe400030006ff */
[-C--:B------:R-:W-:Y:S02]  /*ae50*/  F2FP.F16.E4M3.UNPACK_B R26, R5.reuse ;  /* 0x00000005ff1a723e */ /* 0x080fe400020006ff */
[----:B------:R-:W-:Y:S01]  /*ae60*/  F2FP.F16.E4M3.UNPACK_B R28, R5.H1 ;  /* 0x00000005ff1c723e */ /* 0x000fe200030006ff */
[--C-:B------:R-:W-:Y:S01]  /*ae70*/  HADD2.F32 R25, -RZ, R21.reuse.H0_H0 ;  /* 0x20000015ff197230 */ /* 0x100fe20000004100 */
[----:B------:R-:W-:Y:S01]  /*ae80*/  F2FP.F16.E4M3.UNPACK_B R4, R4 ;  /* 0x00000004ff04723e */ /* 0x000fe200020006ff */
[----:B------:R-:W-:Y:S01]  /*ae90*/  HADD2.F32 R21, -RZ, R21.H1_H1 ;  /* 0x30000015ff157230 */ /* 0x000fe20000004100 */
[----:B------:R-:W-:-:S02]  /*aea0*/  F2FP.F16.E4M3.UNPACK_B R29, R6 ;  /* 0x00000006ff1d723e */ /* 0x000fc400020006ff */
[----:B------:R-:W-:Y:S02]  /*aeb0*/  F2FP.F16.E4M3.UNPACK_B R6, R6.H1 ;  /* 0x00000006ff06723e */ /* 0x000fe400030006ff */
[C---:B------:R-:W-:Y:S01]  /*aec0*/  FMUL.FTZ R38, R21.reuse, R36 ;  /* 0x0000002415267220 */ /* 0x040fe20000410000 */
[-C--:B------:R-:W-:Y:S01]  /*aed0*/  FMUL.FTZ R5, R21, R32.reuse ;  /* 0x0000002015057220 */ /* 0x080fe20000410000 */
[-C--:B------:R-:W-:Y:S02]  /*aee0*/  F2FP.F16.E4M3.UNPACK_B R21, R7.reuse ;  /* 0x00000007ff15723e */ /* 0x080fe400020006ff */
[C---:B------:R-:W-:Y:S01]  /*aef0*/  FFMA.FTZ R38, R25.reuse, R32, -R38 ;  /* 0x0000002019267223 */ /* 0x040fe20000010826 */
[----:B0-----:R-:W-:Y:S01]  /*af00*/  FFMA.FTZ R39, R25, R36, R5 ;  /* 0x0000002419277223 */ /* 0x001fe20000010005 */
[----:B------:R-:W-:Y:S01]  /*af10*/  HADD2.F32 R32, -RZ, R31.H0_H0 ;  /* 0x2000001fff207230 */ /* 0x000fe20000004100 */
[----:B------:R-:W-:Y:S01]  /*af20*/  F2FP.F16.E4M3.UNPACK_B R31, R14.H1 ;  /* 0x0000000eff1f723e */ /* 0x000fe200030006ff */
[--C-:B------:R-:W-:Y:S01]  /*af30*/  HADD2.F32 R5, -RZ, R4.reuse.H1_H1 ;  /* 0x30000004ff057230 */ /* 0x100fe20000004100 */
[----:B------:R-:W-:Y:S01]  /*af40*/  F2FP.F16.E4M3.UNPACK_B R25, R12.H1 ;  /* 0x0000000cff19723e */ /* 0x000fe200030006ff */
[----:B------:R-:W-:Y:S01]  /*af50*/  HADD2.F32 R4, -RZ, R4.H0_H0 ;  /* 0x20000004ff047230 */ /* 0x000fe20000004100 */
[----:B------:R-:W-:Y:S01]  /*af60*/  F2FP.F16.E4M3.UNPACK_B R7, R7.H1 ;  /* 0x00000007ff07723e */ /* 0x000fe200030006ff */
[----:B------:R-:W-:-:S02]  /*af70*/  HADD2.F32 R33, -RZ, R31.H1_H1 ;  /* 0x3000001fff217230 */ /* 0x000fc40000004100 */
[C---:B------:R-:W-:Y:S01]  /*af80*/  FMUL.FTZ R35, R5.reuse, R32 ;  /* 0x0000002005237220 */ /* 0x040fe20000410000 */
[-C--:B------:R-:W-:Y:S01]  /*af90*/  FMUL.FTZ R37, R5, R30.reuse ;  /* 0x0000001e05257220 */ /* 0x080fe20000410000 */
[--C-:B------:R-:W-:Y:S02]  /*afa0*/  HADD2.F32 R5, -RZ, R28.reuse.H1_H1 ;  /* 0x3000001cff057230 */ /* 0x100fe40000004100 */
[C---:B------:R-:W-:Y:S01]  /*afb0*/  FFMA.FTZ R35, R4.reuse, R30, -R35 ;  /* 0x0000001e04237223 */ /* 0x040fe20000010823 */
[----:B------:R-:W-:Y:S01]  /*afc0*/  FFMA.FTZ R36, R4, R32, R37 ;  /* 0x0000002004247223 */ /* 0x000fe20000010025 */
[----:B------:R-:W-:Y:S02]  /*afd0*/  HADD2.F32 R30, -RZ, R25.H1_H1 ;  /* 0x30000019ff1e7230 */ /* 0x000fe40000004100 */
[----:B------:R-:W-:Y:S01]  /*afe0*/  FMUL.FTZ R37, R5, R33 ;  /* 0x0000002105257220 */ /* 0x000fe20000410000 */
[----:B------:R-:W-:Y:S02]  /*aff0*/  HADD2.F32 R28, -RZ, R28.H0_H0 ;  /* 0x2000001cff1c7230 */ /* 0x000fe40000004100 */
[----:B------:R-:W-:-:S02]  /*b000*/  HADD2.F32 R31, -RZ, R31.H0_H0 ;  /* 0x2000001fff1f7230 */ /* 0x000fc40000004100 */
[-C--:B------:R-:W-:Y:S01]  /*b010*/  FMUL.FTZ R41, R5, R30.reuse ;  /* 0x0000001e05297220 */ /* 0x080fe20000410000 */
[--C-:B------:R-:W-:Y:S02]  /*b020*/  HADD2.F32 R4, -RZ, R26.reuse.H1_H1 ;  /* 0x3000001aff047230 */ /* 0x100fe40000004100 */
[----:B------:R-:W-:Y:S01]  /*b030*/  FFMA.FTZ R37, R28, R30, -R37 ;  /* 0x0000001e1c257223 */ /* 0x000fe20000010825 */
[----:B------:R-:W-:Y:S01]  /*b040*/  HADD2.F32 R25, -RZ, R25.H0_H0 ;  /* 0x20000019ff197230 */ /* 0x000fe20000004100 */
[----:B------:R-:W-:Y:S01]  /*b050*/  F2FP.F16.E4M3.UNPACK_B R30, R20 ;  /* 0x00000014ff1e723e */ /* 0x000fe200020006ff */
[----:B------:R-:W-:Y:S02]  /*b060*/  HADD2.F32 R26, -RZ, R26.H0_H0 ;  /* 0x2000001aff1a7230 */ /* 0x000fe40000004100 */
[----:B------:R-:W-:Y:S01]  /*b070*/  FMUL.FTZ R5, R4, R31 ;  /* 0x0000001f04057220 */ /* 0x000fe20000410000 */
[----:B------:R-:W-:Y:S01]  /*b080*/  FFMA.FTZ R42, R28, R33, R41 ;  /* 0x000000211c2a7223 */ /* 0x000fe20000010029 */
[----:B------:R-:W-:Y:S01]  /*b090*/  F2FP.F16.E4M3.UNPACK_B R28, R13 ;  /* 0x0000000dff1c723e */ /* 0x000fe200020006ff */
[-C--:B------:R-:W-:Y:S01]  /*b0a0*/  FMUL.FTZ R4, R4, R25.reuse ;  /* 0x0000001904047220 */ /* 0x080fe20000410000 */
[----:B------:R-:W-:Y:S01]  /*b0b0*/  FFMA.FTZ R33, R26, R25, -R5 ;  /* 0x000000191a217223 */ /* 0x000fe20000010805 */
[----:B------:R-:W-:Y:S01]  /*b0c0*/  HADD2.F32 R32, -RZ, R30.H1_H1 ;  /* 0x3000001eff207230 */ /* 0x000fe20000004100 */
[----:B------:R-:W-:Y:S01]  /*b0d0*/  F2FP.SATFINITE.E4M3.F32.PACK_AB_MERGE_C R37, R42, R37, RZ ;  /* 0x000000252a25723e */ /* 0x000fe200048070ff */
[----:B------:R-:W-:-:S02]  /*b0e0*/  HADD2.F32 R5, -RZ, R6.H1_H1 ;  /* 0x30000006ff057230 */ /* 0x000fc40000004100 */
[----:B------:R-:W-:Y:S01]  /*b0f0*/  FFMA.FTZ R40, R26, R31, R4 ;  /* 0x0000001f1a287223 */ /* 0x000fe20000010004 */
[----:B------:R-:W-:Y:S02]  /*b100*/  HADD2.F32 R25, -RZ, R28.H1_H1 ;  /* 0x3000001cff197230 */ /* 0x000fe40000004100 */
[----:B------:R-:W-:Y:S02]  /*b110*/  HADD2.F32 R6, -RZ, R6.H0_H0 ;  /* 0x20000006ff067230 */ /* 0x000fe40000004100 */
[C---:B------:R-:W-:Y:S01]  /*b120*/  FMUL.FTZ R31, R5.reuse, R32 ;  /* 0x00000020051f7220 */ /* 0x040fe20000410000 */
[----:B------:R-:W-:Y:S02]  /*b130*/  HADD2.F32 R28, -RZ, R28.H0_H0 ;  /* 0x2000001cff1c7230 */ /* 0x000fe40000004100 */
[-C--:B------:R-:W-:Y:S01]  /*b140*/  FMUL.FTZ R43, R5, R25.reuse ;  /* 0x00000019052b7220 */ /* 0x080fe20000410000 */
[----:B------:R-:W-:Y:S02]  /*b150*/  HADD2.F32 R30, -RZ, R30.H0_H0 ;  /* 0x2000001eff1e7230 */ /* 0x000fe40000004100 */
[----:B------:R-:W-:Y:S01]  /*b160*/  FFMA.FTZ R41, R6, R25, -R31 ;  /* 0x0000001906297223 */ /* 0x000fe2000001081f */
[--C-:B------:R-:W-:Y:S01]  /*b170*/  HADD2.F32 R4, -RZ, R29.reuse.H1_H1 ;  /* 0x3000001dff047230 */ /* 0x100fe20000004100 */
[----:B------:R-:W-:Y:S01]  /*b180*/  F2FP.F16.E4M3.UNPACK_B R5, R13.H1 ;  /* 0x0000000dff05723e */ /* 0x000fe200030006ff */
[----:B------:R-:W-:-:S02]  /*b190*/  HADD2.F32 R29, -RZ, R29.H0_H0 ;  /* 0x2000001dff1d7230 */ /* 0x000fc40000004100 */
[----:B------:R-:W-:Y:S01]  /*b1a0*/  FFMA.FTZ R32, R6, R32, R43 ;  /* 0x0000002006207223 */ /* 0x000fe2000001002b */
[C---:B------:R-:W-:Y:S01]  /*b1b0*/  FMUL.FTZ R26, R4.reuse, R30 ;  /* 0x0000001e041a7220 */ /* 0x040fe20000410000 */
[----:B------:R-:W-:Y:S01]  /*b1c0*/  FMUL.FTZ R25, R4, R28 ;  /* 0x0000001c04197220 */ /* 0x000fe20000410000 */
[----:B------:R-:W-:Y:S01]  /*b1d0*/  F2FP.F16.E4M3.UNPACK_B R4, R20.H1 ;  /* 0x00000014ff04723e */ /* 0x000fe200030006ff */
[--C-:B------:R-:W-:Y:S02]  /*b1e0*/  HADD2.F32 R6, -RZ, R5.reuse.H0_H0 ;  /* 0x20000005ff067230 */ /* 0x100fe40000004100 */
[C---:B------:R-:W-:Y:S01]  /*b1f0*/  FFMA.FTZ R31, R29.reuse, R28, -R26 ;  /* 0x0000001c1d1f7223 */ /* 0x040fe2000001081a */
[----:B------:R-:W-:Y:S02]  /*b200*/  HADD2.F32 R26, -RZ, R5.H1_H1 ;  /* 0x30000005ff1a7230 */ /* 0x000fe40000004100 */
[----:B------:R-:W-:Y:S01]  /*b210*/  FFMA.FTZ R30, R29, R30, R25 ;  /* 0x0000001e1d1e7223 */ /* 0x000fe20000010019 */
[----:B------:R-:W-:-:S02]  /*b220*/  HADD2.F32 R28, -RZ, R4.H1_H1 ;  /* 0x30000004ff1c7230 */ /* 0x000fc40000004100 */
[----:B------:R-:W-:Y:S02]  /*b230*/  HADD2.F32 R5, -RZ, R7.H1_H1 ;  /* 0x30000007ff057230 */ /* 0x000fe40000004100 */
[----:B------:R-:W-:Y:S02]  /*b240*/  HADD2.F32 R25, -RZ, R4.H0_H0 ;  /* 0x20000004ff197230 */ /* 0x000fe40000004100 */
[----:B------:R-:W-:Y:S02]  /*b250*/  HADD2.F32 R4, -RZ, R21.H1_H1 ;  /* 0x30000015ff047230 */ /* 0x000fe40000004100 */
[C---:B------:R-:W-:Y:S01]  /*b260*/  FMUL.FTZ R46, R5.reuse, R28 ;  /* 0x0000001c052e7220 */ /* 0x040fe20000410000 */
[----:B------:R-:W-:Y:S02]  /*b270*/  HADD2.F32 R7, -RZ, R7.H0_H0 ;  /* 0x20000007ff077230 */ /* 0x000fe40000004100 */
[----:B------:R-:W-:Y:S01]  /*b280*/  FMUL.FTZ R5, R5, R26 ;  /* 0x0000001a05057220 */ /* 0x000fe20000410000 */
[----:B------:R-:W-:-:S02]  /*b290*/  HADD2.F32 R21, -RZ, R21.H0_H0 ;  /* 0x20000015ff157230 */ /* 0x000fc40000004100 */
[CC--:B------:R-:W-:Y:S01]  /*b2a0*/  FMUL.FTZ R44, R4.reuse, R25.reuse ;  /* 0x00000019042c7220 */ /* 0x0c0fe20000410000 */
[----:B------:R-:W-:Y:S01]  /*b2b0*/  FMUL.FTZ R4, R4, R6 ;  /* 0x0000000604047220 */ /* 0x000fe20000410000 */
[C---:B------:R-:W-:Y:S01]  /*b2c0*/  FFMA.FTZ R46, R7.reuse, R26, -R46 ;  /* 0x0000001a072e7223 */ /* 0x040fe2000001082e */
[----:B------:R-:W-:Y:S01]  /*b2d0*/  FFMA.FTZ R5, R7, R28, R5 ;  /* 0x0000001c07057223 */ /* 0x000fe20000010005 */
[C---:B------:R-:W-:Y:S01]  /*b2e0*/  FFMA.FTZ R7, R21.reuse, R6, -R44 ;  /* 0x0000000615077223 */ /* 0x040fe2000001082c */
[----:B------:R-:W-:Y:S01]  /*b2f0*/  FFMA.FTZ R26, R21, R25, R4 ;  /* 0x00000019151a7223 */ /* 0x000fe20000010004 */
[----:B------:R-:W-:Y:S02]  /*b300*/  F2FP.SATFINITE.E4M3.F32.PACK_AB_MERGE_C R4, R39, R38, RZ ;  /* 0x000000262704723e */ /* 0x000fe400048070ff */
[----:B------:R-:W-:Y:S02]  /*b310*/  F2FP.SATFINITE.E4M3.F32.PACK_AB_MERGE_C R6, R32, R41, RZ ;  /* 0x000000292006723e */ /* 0x000fe400048070ff */
[----:B------:R-:W-:-:S02]  /*b320*/  F2FP.SATFINITE.E4M3.F32.PACK_AB_MERGE_C R46, R5, R46, RZ ;  /* 0x0000002e052e723e */ /* 0x000fc400048070ff */
[----:B------:R-:W-:Y:S02]  /*b330*/  F2FP.SATFINITE.E4M3.F32.PACK_AB_MERGE_C R4, R36, R35, R4 ;  /* 0x000000232404723e */ /* 0x000fe40004807004 */
[----:B------:R-:W-:Y:S02]  /*b340*/  F2FP.SATFINITE.E4M3.F32.PACK_AB_MERGE_C R5, R40, R33, R37 ;  /* 0x000000212805723e */ /* 0x000fe40004807025 */
[----:B------:R-:W-:Y:S02]  /*b350*/  F2FP.SATFINITE.E4M3.F32.PACK_AB_MERGE_C R6, R30, R31, R6 ;  /* 0x0000001f1e06723e */ /* 0x000fe40004807006 */
[----:B------:R-:W-:-:S05]  /*b360*/  F2FP.SATFINITE.E4M3.F32.PACK_AB_MERGE_C R7, R26, R7, R46 ;  /* 0x000000071a07723e */ /* 0x000fca000480702e */
[----:B------:R1:W-:Y:S02]  /*b370*/  STS.128 [R15+0x14400], R4 ;  /* 0x014400040f007388 */ /* 0x0003e40000000c00 */
.L_x_621:
[----:B------:R-:W-:Y:S05]  /*b380*/  BSYNC B2 ;  /* 0x0000000000027941 */ /* 0x000fea0003800000 */
.L_x_620:
[----:B------:R-:W-:Y:S05]  /*b390*/  @P1 BRA `(.L_x_619) ;  /* 0x0000000400681947 */ /* 0x000fea0003800000 */
[----:B-1----:R-:W1:Y:S01]  /*b3a0*/  LDS.128 R4, [R0] ;  /* 0x0000000000047984 */ /* 0x002e620000000c00 */
        /* <DEDUP_REMOVED lines=61> */
[-C--:B------:R-:W-:Y:S01]  /*b780*/  FMUL.FTZ R25, R4, R28.reuse ;  /* 0x0000001c04197220 */ /* 0x080fe20000410000 */
        /* <DEDUP_REMOVED lines=26> */
[----:B------:R2:W-:Y:S02]  /*b930*/  STS.128 [R0], R4 ;  /* 0x0000000400007388 */ /* 0x0005e40000000c00 */
.L_x_619:
[----:B------:R-:W-:Y:S05]  /*b940*/  BSYNC B1 ;  /* 0x0000000000017941 */ /* 0x000fea0003800000 */
.L_x_618:
[----:B-12---:R-:W-:-:S05]  /*b950*/  VIADD R4, R190, 0x40 ;  /* 0x00000040be047836 */ /* 0x006fca0000000000 */
[----:B------:R-:W-:-:S13]  /*b960*/  ISETP.GE.AND P0, PT, R4, R3, PT ;  /* 0x000000030400720c */ /* 0x000fda0003f06270 */
[----:B------:R-:W-:Y:S05]  /*b970*/  @P0 BRA `(.L_x_622) ;  /* 0x0000002800700947 */ /* 0x000fea0003800000 */
[----:B------:R-:W1:Y:S01]  /*b980*/  LDC R3, c[0x0][0x3f4] ;  /* 0x0000fd00ff037b82 */ /* 0x000e620000000800 */
[----:B------:R-:W-:Y:S01]  /*b990*/  BSSY B1, `(.L_x_623) ;  /* 0x000005e000017945 */ /* 0x000fe20003800000 */
[-C--:B-1----:R-:W-:Y:S02]  /*b9a0*/  ISETP.GE.AND P0, PT, R22, R3.reuse, PT ;  /* 0x000000031600720c */ /* 0x082fe40003f06270 */
[----:B------:R-:W-:-:S11]  /*b9b0*/  ISETP.GE.AND P1, PT, R192, R3, PT ;  /* 0x00000003c000720c */ /* 0x000fd60003f26270 */
[----:B------:R-:W-:Y:S05]  /*b9c0*/  @P0 BRA `(.L_x_624) ;  /* 0x0000000400680947 */ /* 0x000fea0003800000 */
[----:B------:R-:W1:Y:S01]  /*b9d0*/  LDS.128 R4, [R15+0x16400] ;  /* 0x016400000f047984 */ /* 0x000e620000000c00 */
[----:B------:R-:W-:Y:S02]  /*b9e0*/  F2FP.F16.E4M3.UNPACK_B R33, R12 ;  /* 0x0000000cff21723e */ /* 0x000fe400020006ff */
[-C--:B------:R-:W-:Y:S02]  /*b9f0*/  F2FP.F16.E4M3.UNPACK_B R35, R14.reuse ;  /* 0x0000000eff23723e */ /* 0x080fe400020006ff */
[----:B------:R-:W-:Y:S01]  /*ba00*/  F2FP.F16.E4M3.UNPACK_B R14, R14.H1 ;  /* 0x0000000eff0e723e */ /* 0x000fe200030006ff */
[----:B------:R-:W-:Y:S02]  /*ba10*/  HADD2.F32 R31, -RZ, R33.H1_H1 ;  /* 0x30000021ff1f7230 */ /* 0x000fe40000004100 */
[--C-:B------:R-:W-:Y:S02]  /*ba20*/  HADD2.F32 R37, -RZ, R35.reuse.H1_H1 ;  /* 0x30000023ff257230 */ /* 0x100fe40000004100 */
[----:B------:R-:W-:-:S02]  /*ba30*/  HADD2.F32 R38, -RZ, R35.H0_H0 ;  /* 0x20000023ff267230 */ /* 0x000fc40000004100 */
[----:B------:R-:W-:Y:S02]  /*ba40*/  HADD2.F32 R36, -RZ, R33.H0_H0 ;  /* 0x20000021ff247230 */ /* 0x000fe40000004100 */
[----:B0-----:R-:W-:Y:S01]  /*ba50*/  HADD2.F32 R39, -RZ, R14.H1_H1 ;  /* 0x3000000eff277230 */ /* 0x001fe20000004100 */
[-C--:B-1----:R-:W-:Y:S02]  /*ba60*/  F2FP.F16.E4M3.UNPACK_B R3, R4.reuse.H1 ;  /* 0x00000004ff03723e */ /* 0x082fe400030006ff */
[----:B------:R-:W-:Y:S02]  /*ba70*/  F2FP.F16.E4M3.UNPACK_B R4, R4 ;  /* 0x00000004ff04723e */ /* 0x000fe400020006ff */
[-C--:B------:R-:W-:Y:S01]  /*ba80*/  F2FP.F16.E4M3.UNPACK_B R26, R6.reuse ;  /* 0x00000006ff1a723e */ /* 0x080fe200020006ff */
[--C-:B------:R-:W-:Y:S01]  /*ba90*/  HADD2.F32 R21, -RZ, R3.reuse.H0_H0 ;  /* 0x20000003ff157230 */ /* 0x100fe20000004100 */
[----:B------:R-:W-:Y:S01]  /*baa0*/  F2FP.F16.E4M3.UNPACK_B R28, R6.H1 ;  /* 0x00000006ff1c723e */ /* 0x000fe200030006ff */
[----:B------:R-:W-:Y:S01]  /*bab0*/  HADD2.F32 R3, -RZ, R3.H1_H1 ;  /* 0x30000003ff037230 */ /* 0x000fe20000004100 */
[----:B------:R-:W-:-:S02]  /*bac0*/  F2FP.F16.E4M3.UNPACK_B R25, R5 ;  /* 0x00000005ff19723e */ /* 0x000fc400020006ff */
[----:B------:R-:W-:Y:S02]  /*bad0*/  F2FP.F16.E4M3.UNPACK_B R5, R5.H1 ;  /* 0x00000005ff05723e */ /* 0x000fe400030006ff */
[-C--:B------:R-:W-:Y:S01]  /*bae0*/  FMUL.FTZ R6, R37, R3.reuse ;  /* 0x0000000325067220 */ /* 0x080fe20000410000 */
[C---:B------:R-:W-:Y:S01]  /*baf0*/  FMUL.FTZ R32, R31.reuse, R3 ;  /* 0x000000031f207220 */ /* 0x040fe20000410000 */
[--C-:B------:R-:W-:Y:S01]  /*bb00*/  HADD2.F32 R3, -RZ, R4.reuse.H1_H1 ;  /* 0x30000004ff037230 */ /* 0x100fe20000004100 */
[----:B------:R-:W-:Y:S01]  /*bb10*/  F2FP.F16.E4M3.UNPACK_B R29, R7 ;  /* 0x00000007ff1d723e */ /* 0x000fe200020006ff */
[-C--:B------:R-:W-:Y:S01]  /*bb20*/  FFMA.FTZ R30, R31, R21.reuse, -R6 ;  /* 0x000000151f1e7223 */ /* 0x080fe20000010806 */
[----:B------:R-:W-:Y:S01]  /*bb30*/  FFMA.FTZ R31, R37, R21, R32 ;  /* 0x00000015251f7223 */ /* 0x000fe20000010020 */
[----:B------:R-:W-:Y:S01]  /*bb40*/  HADD2.F32 R4, -RZ, R4.H0_H0 ;  /* 0x20000004ff047230 */ /* 0x000fe20000004100 */
[----:B------:R-:W-:Y:S01]  /*bb50*/  F2FP.F16.E4M3.UNPACK_B R32, R12.H1 ;  /* 0x0000000cff20723e */ /* 0x000fe200030006ff */
[-C--:B------:R-:W-:Y:S01]  /*bb60*/  FMUL.FTZ R21, R38, R3.reuse ;  /* 0x0000000326157220 */ /* 0x080fe20000410000 */
[C---:B------:R-:W-:Y:S01]  /*bb70*/  FMUL.FTZ R3, R36.reuse, R3 ;  /* 0x0000000324037220 */ /* 0x040fe20000410000 */
[----:B------:R-:W-:Y:S01]  /*bb80*/  HADD2.F32 R6, -RZ, R5.H1_H1 ;  /* 0x30000005ff067230 */ /* 0x000fe20000004100 */
[----:B------:R-:W-:Y:S01]  /*bb90*/  F2FP.F16.E4M3.UNPACK_B R7, R7.H1 ;  /* 0x00000007ff07723e */ /* 0x000fe200030006ff */
[-C--:B------:R-:W-:Y:S01]  /*bba0*/  FFMA.FTZ R21, R36, R4.reuse, -R21 ;  /* 0x0000000424157223 */ /* 0x080fe20000010815 */
[----:B------:R-:W-:Y:S01]  /*bbb0*/  FFMA.FTZ R12, R38, R4, R3 ;  /* 0x00000004260c7223 */ /* 0x000fe20000010003 */
[----:B------:R-:W-:-:S02]  /*bbc0*/  HADD2.F32 R33, -RZ, R32.H1_H1 ;  /* 0x30000020ff217230 */ /* 0x000fc40000004100 */
[----:B------:R-:W-:Y:S01]  /*bbd0*/  FMUL.FTZ R4, R39, R6 ;  /* 0x0000000627047220 */ /* 0x000fe20000410000 */
[----:B------:R-:W-:Y:S01]  /*bbe0*/  HADD2.F32 R5, -RZ, R5.H0_H0 ;  /* 0x20000005ff057230 */ /* 0x000fe20000004100 */
[----:B------:R-:W-:Y:S01]  /*bbf0*/  F2FP.F16.E4M3.UNPACK_B R38, R20 ;  /* 0x00000014ff26723e */ /* 0x000fe200020006ff */
[----:B------:R-:W-:Y:S02]  /*bc00*/  HADD2.F32 R37, -RZ, R14.H0_H0 ;  /* 0x2000000eff257230 */ /* 0x000fe40000004100 */
[C---:B------:R-:W-:Y:S01]  /*bc10*/  FMUL.FTZ R6, R33.reuse, R6 ;  /* 0x0000000621067220 */ /* 0x040fe20000410000 */
[--C-:B------:R-:W-:Y:S02]  /*bc20*/  HADD2.F32 R3, -RZ, R25.reuse.H1_H1 ;  /* 0x30000019ff037230 */ /* 0x100fe40000004100 */
[----:B------:R-:W-:Y:S01]  /*bc30*/  FFMA.FTZ R14, R33, R5, -R4 ;  /* 0x00000005210e7223 */ /* 0x000fe20000010804 */
[----:B------:R-:W-:Y:S01]  /*bc40*/  HADD2.F32 R35, -RZ, R32.H0_H0 ;  /* 0x20000020ff237230 */ /* 0x000fe20000004100 */
[----:B------:R-:W-:Y:S01]  /*bc50*/  F2FP.F16.E4M3.UNPACK_B R32, R13 ;  /* 0x0000000dff20723e */ /* 0x000fe200020006ff */
[----:B------:R-:W-:-:S02]  /*bc60*/  HADD2.F32 R25, -RZ, R25.H0_H0 ;  /* 0x20000019ff197230 */ /* 0x000fc40000004100 */
[----:B------:R-:W-:Y:S01]  /*bc70*/  FMUL.FTZ R4, R37, R3 ;  /* 0x0000000325047220 */ /* 0x000fe20000410000 */
[----:B------:R-:W-:Y:S01]  /*bc80*/  FFMA.FTZ R33, R39, R5, R6 ;  /* 0x0000000527217223 */ /* 0x000fe20000010006 */
[C---:B------:R-:W-:Y:S01]  /*bc90*/  FMUL.FTZ R6, R35.reuse, R3 ;  /* 0x0000000323067220 */ /* 0x040fe20000410000 */
[----:B------:R-:W-:Y:S02]  /*bca0*/  HADD2.F32 R40, -RZ, R38.H1_H1 ;  /* 0x30000026ff287230 */ /* 0x000fe40000004100 */
[-C--:B------:R-:W-:Y:S01]  /*bcb0*/  FFMA.FTZ R5, R35, R25.reuse, -R4 ;  /* 0x0000001923057223 */ /* 0x080fe20000010804 */
[----:B------:R-:W-:Y:S02]  /*bcc0*/  HADD2.F32 R4, -RZ, R28.H1_H1 ;  /* 0x3000001cff047230 */ /* 0x000fe40000004100 */
[----:B------:R-:W-:Y:S01]  /*bcd0*/  FFMA.FTZ R6, R37, R25, R6 ;  /* 0x0000001925067223 */ /* 0x000fe20000010006 */
[----:B------:R-:W-:Y:S01]  /*bce0*/  HADD2.F32 R36, -RZ, R32.H1_H1 ;  /* 0x30000020ff247230 */ /* 0x000fe20000004100 */
[----:B------:R-:W-:Y:S01]  /*bcf0*/  F2FP.F16.E4M3.UNPACK_B R20, R20.H1 ;  /* 0x00000014ff14723e */ /* 0x000fe200030006ff */
[----:B------:R-:W-:-:S02]  /*bd00*/  HADD2.F32 R28, -RZ, R28.H0_H0 ;  /* 0x2000001cff1c7230 */ /* 0x000fc40000004100 */
[-C--:B------:R-:W-:Y:S01]  /*bd10*/  FMUL.FTZ R25, R40, R4.reuse ;  /* 0x0000000428197220 */ /* 0x080fe20000410000 */
[----:B------:R-:W-:Y:S02]  /*bd20*/  HADD2.F32 R38, -RZ, R38.H0_H0 ;  /* 0x20000026ff267230 */ /* 0x000fe40000004100 */
[C---:B------:R-:W-:Y:S01]  /*bd30*/  FMUL.FTZ R35, R36.reuse, R4 ;  /* 0x0000000424237220 */ /* 0x040fe20000410000 */
[----:B------:R-:W-:Y:S01]  /*bd40*/  HADD2.F32 R3, -RZ, R26.H1_H1 ;  /* 0x3000001aff037230 */ /* 0x000fe20000004100 */
[----:B------:R-:W-:Y:S01]  /*bd50*/  F2FP.F16.E4M3.UNPACK_B R4, R13.H1 ;  /* 0x0000000dff04723e */ /* 0x000fe200030006ff */
[----:B------:R-:W-:Y:S02]  /*bd60*/  HADD2.F32 R32, -RZ, R32.H0_H0 ;  /* 0x20000020ff207230 */ /* 0x000fe40000004100 */
[-C--:B------:R-:W-:Y:S01]  /*bd70*/  FFMA.FTZ R25, R36, R28.reuse, -R25 ;  /* 0x0000001c24197223 */ /* 0x080fe20000010819 */
[----:B------:R-:W-:Y:S02]  /*bd80*/  HADD2.F32 R26, -RZ, R26.H0_H0 ;  /* 0x2000001aff1a7230 */ /* 0x000fe40000004100 */
[-C--:B------:R-:W-:Y:S01]  /*bd90*/  FMUL.FTZ R13, R38, R3.reuse ;  /* 0x00000003260d7220 */ /* 0x080fe20000410000 */
[----:B------:R-:W-:Y:S01]  /*bda0*/  FFMA.FTZ R28, R40, R28, R35 ;  /* 0x0000001c281c7223 */ /* 0x000fe20000010023 */
[----:B------:R-:W-:Y:S01]  /*bdb0*/  FMUL.FTZ R3, R32, R3 ;  /* 0x0000000320037220 */ /* 0x000fe20000410000 */
[----:B------:R-:W-:-:S02]  /*bdc0*/  HADD2.F32 R37, -RZ, R4.H1_H1 ;  /* 0x30000004ff257230 */ /* 0x000fc40000004100 */
[-C--:B------:R-:W-:Y:S01]  /*bdd0*/  FFMA.FTZ R13, R32, R26.reuse, -R13 ;  /* 0x0000001a200d7223 */ /* 0x080fe2000001080d */
[----:B------:R-:W-:Y:S02]  /*bde0*/  HADD2.F32 R35, -RZ, R4.H0_H0 ;  /* 0x20000004ff237230 */ /* 0x000fe40000004100 */
[----:B------:R-:W-:Y:S01]  /*bdf0*/  FFMA.FTZ R26, R38, R26, R3 ;  /* 0x0000001a261a7223 */ /* 0x000fe20000010003 */
[--C-:B------:R-:W-:Y:S01]  /*be00*/  HADD2.F32 R41, -RZ, R20.reuse.H1_H1 ;  /* 0x30000014ff297230 */ /* 0x100fe20000004100 */
[----:B------:R-:W-:Y:S01]  /*be10*/  F2FP.SATFINITE.E4M3.F32.PACK_AB_MERGE_C R14, R33, R14, RZ ;  /* 0x0000000e210e723e */ /* 0x000fe200048070ff */
[----:B------:R-:W-:Y:S01]  /*be20*/  HADD2.F32 R4, -RZ, R7.H1_H1 ;  /* 0x30000007ff047230 */ /* 0x000fe20000004100 */
[----:B------:R-:W-:Y:S01]  /*be30*/  F2FP.SATFINITE.E4M3.F32.PACK_AB_MERGE_C R25, R28, R25, RZ ;  /* 0x000000191c19723e */ /* 0x000fe200048070ff */
[----:B------:R-:W-:Y:S01]  /*be40*/  HADD2.F32 R39, -RZ, R20.H0_H0 ;  /* 0x20000014ff277230 */ /* 0x000fe20000004100 */
[----:B------:R-:W-:Y:S01]  /*be50*/  F2FP.SATFINITE.E4M3.F32.PACK_AB_MERGE_C R5, R6, R5, R14 ;  /* 0x000000050605723e */ /* 0x000fe2000480700e */
[----:B------:R-:W-:-:S02]  /*be60*/  HADD2.F32 R3, -RZ, R29.H1_H1 ;  /* 0x3000001dff037230 */ /* 0x000fc40000004100 */
[-C--:B------:R-:W-:Y:S01]  /*be70*/  FMUL.FTZ R32, R41, R4.reuse ;  /* 0x0000000429207220 */ /* 0x080fe20000410000 */
[----:B------:R-:W-:Y:S02]  /*be80*/  HADD2.F32 R7, -RZ, R7.H0_H0 ;  /* 0x20000007ff077230 */ /* 0x000fe40000004100 */
[----:B------:R-:W-:Y:S01]  /*be90*/  FMUL.FTZ R36, R37, R4 ;  /* 0x0000000425247220 */ /* 0x000fe20000410000 */
        /* <DEDUP_REMOVED lines=8> */
[----:B------:R-:W-:Y:S02]  /*bf20*/  F2FP.SATFINITE.E4M3.F32.PACK_AB_MERGE_C R3, R3, R32, RZ ;  /* 0x000000200303723e */ /* 0x000fe400048070ff */
[----:B------:R-:W-:Y:S02]  /*bf30*/  F2FP.SATFINITE.E4M3.F32.PACK_AB_MERGE_C R4, R12, R21, R4 ;  /* 0x000000150c04723e */ /* 0x000fe40004807004 */
[----:B------:R-:W-:Y:S02]  /*bf40*/  F2FP.SATFINITE.E4M3.F32.PACK_AB_MERGE_C R6, R26, R13, R25 ;  /* 0x0000000d1a06723e */ /* 0x000fe40004807019 */
[----:B------:R-:W-:-:S05]  /*bf50*/  F2FP.SATFINITE.E4M3.F32.PACK_AB_MERGE_C R7, R20, R7, R3 ;  /* 0x000000071407723e */ /* 0x000fca0004807003 */
[----:B------:R1:W-:Y:S02]  /*bf60*/  STS.128 [R15+0x16400], R4 ;  /* 0x016400040f007388 */ /* 0x0003e40000000c00 */
.L_x_624:
[----:B------:R-:W-:Y:S05]  /*bf70*/  BSYNC B1 ;  /* 0x0000000000017941 */ /* 0x000fea0003800000 */
.L_x_623:
[----:B------:R-:W-:Y:S05]  /*bf80*/  @P1 BRA `(.L_x_622) ;  /* 0x0000002000ec1947 */ /* 0x000fea0003800000 */
[----:B-1----:R-:W1:Y:S01]  /*bf90*/  LDS.128 R4, [R0+0x2000] ;  /* 0x0020000000047984 */ /* 0x002e620000000c00 */
[----:B------:R-:W-:Y:S02]  /*bfa0*/  F2FP.F16.E4M3.UNPACK_B R29, R8 ;  /* 0x00000008ff1d723e */ /* 0x000fe400020006ff */
[----:B------:R-:W-:-:S03]  /*bfb0*/  F2FP.F16.E4M3.UNPACK_B R26, R10 ;  /* 0x0000000aff1a723e */ /* 0x000fc600020006ff */
[--C-:B------:R-:W-:Y:S02]  /*bfc0*/  HADD2.F32 R30, -RZ, R29.reuse.H1_H1 ;  /* 0x3000001dff1e7230 */ /* 0x100fe40000004100 */
[----:B------:R-:W-:Y:S02]  /*bfd0*/  HADD2.F32 R28, -RZ, R26.H1_H1 ;  /* 0x3000001aff1c7230 */ /* 0x000fe40000004100 */
[----:B------:R-:W-:Y:S01]  /*bfe0*/  HADD2.F32 R32, -RZ, R29.H0_H0 ;  /* 0x2000001dff207230 */ /* 0x000fe20000004100 */
[-C--:B-1----:R-:W-:Y:S02]  /*bff0*/  F2FP.F16.E4M3.UNPACK_B R3, R4.reuse.H1 ;  /* 0x00000004ff03723e */ /* 0x082fe400030006ff */
[----:B------:R-:W-:Y:S02]  /*c000*/  F2FP.F16.E4M3.UNPACK_B R4, R4 ;  /* 0x00000004ff04723e */ /* 0x000fe400020006ff */
[-C--:B------:R-:W-:Y:S01]  /*c010*/  F2FP.F16.E4M3.UNPACK_B R13, R5.reuse ;  /* 0x00000005ff0d723e */ /* 0x080fe200020006ff */
[--C-:B------:R-:W-:Y:S01]  /*c020*/  HADD2.F32 R12, -RZ, R3.reuse.H0_H0 ;  /* 0x20000003ff0c7230 */ /* 0x100fe20000004100 */
[----:B------:R-:W-:Y:S01]  /*c030*/  F2FP.F16.E4M3.UNPACK_B R5, R5.H1 ;  /* 0x00000005ff05723e */ /* 0x000fe200030006ff */
[----:B------:R-:W-:Y:S01]  /*c040*/  HADD2.F32 R3, -RZ, R3.H1_H1 ;  /* 0x30000003ff037230 */ /* 0x000fe20000004100 */
[----:B------:R-:W-:-:S02]  /*c050*/  F2FP.F16.E4M3.UNPACK_B R14, R6 ;  /* 0x00000006ff0e723e */ /* 0x000fc400020006ff */
[----:B------:R-:W-:Y:S01]  /*c060*/  F2FP.F16.E4M3.UNPACK_B R15, R6.H1 ;  /* 0x00000006ff0f723e */ /* 0x000fe200030006ff */
[--C-:B------:R-:W-:Y:S02]  /*c070*/  HADD2.F32 R6, -RZ, R5.reuse.H1_H1 ;  /* 0x30000005ff067230 */ /* 0x100fe40000004100 */
[-C--:B------:R-:W-:Y:S01]  /*c080*/  FMUL.FTZ R21, R30, R3.reuse ;  /* 0x000000031e157220 */ /* 0x080fe20000410000 */
[C---:B------:R-:W-:Y:S01]  /*c090*/  FMUL.FTZ R3, R28.reuse, R3 ;  /* 0x000000031c037220 */ /* 0x040fe20000410000 */
[----:B------:R-:W-:Y:S01]  /*c0a0*/  HADD2.F32 R5, -RZ, R5.H0_H0 ;  /* 0x20000005ff057230 */ /* 0x000fe20000004100 */
[----:B------:R-:W-:Y:S01]  /*c0b0*/  F2FP.F16.E4M3.UNPACK_B R20, R7 ;  /* 0x00000007ff14723e */ /* 0x000fe200020006ff */
[-C--:B------:R-:W-:Y:S01]  /*c0c0*/  FFMA.FTZ R25, R28, R12.reuse, -R21 ;  /* 0x0000000c1c197223 */ /* 0x080fe20000010815 */
[----:B------:R-:W-:Y:S01]  /*c0d0*/  FFMA.FTZ R12, R30, R12, R3 ;  /* 0x0000000c1e0c7223 */ /* 0x000fe20000010003 */
[----:B------:R-:W-:Y:S01]  /*c0e0*/  HADD2.F32 R3, -RZ, R4.H1_H1 ;  /* 0x30000004ff037230 */ /* 0x000fe20000004100 */
[----:B------:R-:W-:Y:S01]  /*c0f0*/  F2FP.F16.E4M3.UNPACK_B R30, R8.H1 ;  /* 0x00000008ff1e723e */ /* 0x000fe200030006ff */
[----:B------:R-:W-:Y:S01]  /*c100*/  HADD2.F32 R28, -RZ, R26.H0_H0 ;  /* 0x2000001aff1c7230 */ /* 0x000fe20000004100 */
[----:B------:R-:W-:Y:S01]  /*c110*/  F2FP.F16.E4M3.UNPACK_B R26, R10.H1 ;  /* 0x0000000aff1a723e */ /* 0x000fe200030006ff */
[----:B------:R-:W-:-:S02]  /*c120*/  HADD2.F32 R4, -RZ, R4.H0_H0 ;  /* 0x20000004ff047230 */ /* 0x000fc40000004100 */
[-C--:B------:R-:W-:Y:S01]  /*c130*/  FMUL.FTZ R21, R32, R3.reuse ;  /* 0x0000000320157220 */ /* 0x080fe20000410000 */
[----:B------:R-:W-:Y:S02]  /*c140*/  HADD2.F32 R35, -RZ, R30.H1_H1 ;  /* 0x3000001eff237230 */ /* 0x000fe40000004100 */
[C---:B------:R-:W-:Y:S01]  /*c150*/  FMUL.FTZ R3, R28.reuse, R3 ;  /* 0x000000031c037220 */ /* 0x040fe20000410000 */
[----:B------:R-:W-:Y:S02]  /*c160*/  HADD2.F32 R29, -RZ, R26.H1_H1 ;  /* 0x3000001aff1d7230 */ /* 0x000fe40000004100 */
[-C--:B------:R-:W-:Y:S01]  /*c170*/  FFMA.FTZ R21, R28, R4.reuse, -R21 ;  /* 0x000000041c157223 */ /* 0x080fe20000010815 */
[----:B------:R-:W-:Y:S02]  /*c180*/  HADD2.F32 R33, -RZ, R30.H0_H0 ;  /* 0x2000001eff217230 */ /* 0x000fe40000004100 */
[----:B------:R-:W-:Y:S01]  /*c190*/  FFMA.FTZ R8, R32, R4, R3 ;  /* 0x0000000420087223 */ /* 0x000fe20000010003 */
[----:B------:R-:W-:Y:S01]  /*c1a0*/  FMUL.FTZ R4, R35, R6 ;  /* 0x0000000623047220 */ /* 0x000fe20000410000 */
[----:B------:R-:W-:-:S02]  /*c1b0*/  HADD2.F32 R3, -RZ, R13.H1_H1 ;  /* 0x3000000dff037230 */ /* 0x000fc40000004100 */
[C---:B------:R-:W-:Y:S01]  /*c1c0*/  FMUL.FTZ R6, R29.reuse, R6 ;  /* 0x000000061d067220 */ /* 0x040fe20000410000 */
[----:B------:R-:W-:Y:S02]  /*c1d0*/  HADD2.F32 R31, -RZ, R26.H0_H0 ;  /* 0x2000001aff1f7230 */ /* 0x000fe40000004100 */
[----:B------:R-:W-:Y:S01]  /*c1e0*/  FFMA.FTZ R10, R29, R5, -R4 ;  /* 0x000000051d0a7223 */ /* 0x000fe20000010804 */
[----:B------:R-:W-:Y:S01]  /*c1f0*/  HADD2.F32 R13, -RZ, R13.H0_H0 ;  /* 0x2000000dff0d7230 */ /* 0x000fe20000004100 */
[----:B------:R-:W-:Y:S01]  /*c200*/  F2FP.F16.E4M3.UNPACK_B R30, R9 ;  /* 0x00000009ff1e723e */ /* 0x000fe200020006ff */
[----:B------:R-:W-:Y:S01]  /*c210*/  FMUL.FTZ R4, R33, R3 ;  /* 0x0000000321047220 */ /* 0x000fe20000410000 */
[----:B------:R-:W-:Y:S01]  /*c220*/  FFMA.FTZ R29, R35, R5, R6 ;  /* 0x00000005231d7223 */ /* 0x000fe20000010006 */
[----:B------:R-:W-:Y:S01]  /*c230*/  F2FP.F16.E4M3.UNPACK_B R26, R11 ;  /* 0x0000000bff1a723e */ /* 0x000fe200020006ff */
[C---:B------:R-:W-:Y:S01]  /*c240*/  FMUL.FTZ R6, R31.reuse, R3 ;  /* 0x000000031f067220 */ /* 0x040fe20000410000 */
[----:B------:R-:W-:Y:S01]  /*c250*/  FFMA.FTZ R5, R31, R13, -R4 ;  /* 0x0000000d1f057223 */ /* 0x000fe20000010804 */
[----:B------:R-:W-:Y:S01]  /*c260*/  HADD2.F32 R31, -RZ, R30.H1_H1 ;  /* 0x3000001eff1f7230 */ /* 0x000fe20000004100 */
[----:B------:R-:W-:Y:S01]  /*c270*/  F2FP.F16.E4M3.UNPACK_B R7, R7.H1 ;  /* 0x00000007ff07723e */ /* 0x000fe200030006ff */
[----:B------:R-:W-:-:S02]  /*c280*/  HADD2.F32 R4, -RZ, R15.H1_H1 ;  /* 0x3000000fff047230 */ /* 0x000fc40000004100 */
[----:B------:R-:W-:Y:S01]  /*c290*/  FFMA.FTZ R6, R33, R13, R6 ;  /* 0x0000000d21067223 */ /* 0x000fe20000010006 */
[--C-:B------:R-:W-:Y:S01]  /*c2a0*/  HADD2.F32 R13, -RZ, R26.reuse.H1_H1 ;  /* 0x3000001aff0d7230 */ /* 0x100fe20000004100 */
[----:B------:R-:W-:Y:S01]  /*c2b0*/  F2FP.F16.E4M3.UNPACK_B R9, R9.H1 ;  /* 0x00000009ff09723e */ /* 0x000fe200030006ff */
[----:B------:R-:W-:Y:S02]  /*c2c0*/  HADD2.F32 R28, -RZ, R26.H0_H0 ;  /* 0x2000001aff1c7230 */ /* 0x000fe40000004100 */
[-C--:B------:R-:W-:Y:S01]  /*c2d0*/  FMUL.FTZ R26, R31, R4.reuse ;  /* 0x000000041f1a7220 */ /* 0x080fe20000410000 */
[----:B------:R-:W-:Y:S02]  /*c2e0*/  HADD2.F32 R15, -RZ, R15.H0_H0 ;  /* 0x2000000fff0f7230 */ /* 0x000fe40000004100 */
[----:B------:R-:W-:Y:S01]  /*c2f0*/  FMUL.FTZ R4, R13, R4 ;  /* 0x000000040d047220 */ /* 0x000fe20000410000 */
[----:B------:R-:W-:Y:S01]  /*c300*/  HADD2.F32 R30, -RZ, R30.H0_H0 ;  /* 0x2000001eff1e7230 */ /* 0x000fe20000004100 */
[----:B------:R-:W-:Y:S01]  /*c310*/  F2FP.SATFINITE.E4M3.F32.PACK_AB_MERGE_C R10, R29, R10, RZ ;  /* 0x0000000a1d0a723e */ /* 0x000fe200048070ff */
[----:B------:R-:W-:-:S02]  /*c320*/  HADD2.F32 R3, -RZ, R14.H1_H1 ;  /* 0x3000000eff037230 */ /* 0x000fc40000004100 */
[----:B------:R-:W-:Y:S01]  /*c330*/  FFMA.FTZ R26, R13, R15, -R26 ;  /* 0x0000000f0d1a7223 */ /* 0x000fe2000001081a */
[----:B------:R-:W-:Y:S01]  /*c340*/  HADD2.F32 R14, -RZ, R14.H0_H0 ;  /* 0x2000000eff0e7230 */ /* 0x000fe20000004100 */
[----:B------:R-:W-:Y:S01]  /*c350*/  F2FP.F16.E4M3.UNPACK_B R13, R11.H1 ;  /* 0x0000000bff0d723e */ /* 0x000fe200030006ff */
[----:B------:R-:W-:Y:S01]  /*c360*/  FFMA.FTZ R15, R31, R15, R4 ;  /* 0x0000000f1f0f7223 */ /* 0x000fe20000010004 */
[-C--:B------:R-:W-:Y:S01]  /*c370*/  FMUL.FTZ R11, R30, R3.reuse ;  /* 0x000000031e0b7220 */ /* 0x080fe20000410000 */
[----:B------:R-:W-:Y:S01]  /*c380*/  FMUL.FTZ R3, R28, R3 ;  /* 0x000000031c037220 */ /* 0x000fe20000410000 */
[----:B------:R-:W-:Y:S01]  /*c390*/  HADD2.F32 R4, -RZ, R7.H1_H1 ;  /* 0x30000007ff047230 */ /* 0x000fe20000004100 */
[----:B------:R-:W-:Y:S01]  /*c3a0*/  F2FP.SATFINITE.E4M3.F32.PACK_AB_MERGE_C R5, R6, R5, R10 ;  /* 0x000000050605723e */ /* 0x000fe2000480700a */
[-C--:B------:R-:W-:Y:S01]  /*c3b0*/  FFMA.FTZ R11, R28, R14.reuse, -R11 ;  /* 0x0000000e1c0b7223 */ /* 0x080fe2000001080b */
[----:B------:R-:W-:Y:S01]  /*c3c0*/  FFMA.FTZ R14, R30, R14, R3 ;  /* 0x0000000e1e0e7223 */ /* 0x000fe20000010003 */
[--C-:B------:R-:W-:Y:S01]  /*c3d0*/  HADD2.F32 R31, -RZ, R13.reuse.H1_H1 ;  /* 0x3000000dff1f7230 */ /* 0x100fe20000004100 */
[----:B------:R-:W-:Y:S01]  /*c3e0*/  F2FP.SATFINITE.E4M3.F32.PACK_AB_MERGE_C R15, R15, R26, RZ ;  /* 0x0000001a0f0f723e */ /* 0x000fe200048070ff */
[----:B------:R-:W-:-:S02]  /*c3f0*/  HADD2.F32 R30, -RZ, R13.H0_H0 ;  /* 0x2000000dff1e7230 */ /* 0x000fc40000004100 */
[--C-:B------:R-:W-:Y:S01]  /*c400*/  HADD2.F32 R13, -RZ, R9.reuse.H1_H1 ;  /* 0x30000009ff0d7230 */ /* 0x100fe20000004100 */
[----:B------:R-:W-:Y:S01]  /*c410*/  F2FP.SATFINITE.E4M3.F32.PACK_AB_MERGE_C R6, R14, R11, R15 ;  /* 0x0000000b0e06723e */ /* 0x000fe2000480700f */
[----:B------:R-:W-:Y:S02]  /*c420*/  HADD2.F32 R32, -RZ, R9.H0_H0 ;  /* 0x20000009ff207230 */ /* 0x000fe40000004100 */
[--C-:B------:R-:W-:Y:S02]  /*c430*/  HADD2.F32 R3, -RZ, R20.reuse.H1_H1 ;  /* 0x30000014ff037230 */ /* 0x100fe40000004100 */
[-C--:B------:R-:W-:Y:S01]  /*c440*/  FMUL.FTZ R28, R13, R4.reuse ;  /* 0x000000040d1c7220 */ /* 0x080fe20000410000 */
[----:B------:R-:W-:Y:S02]  /*c450*/  HADD2.F32 R7, -RZ, R7.H0_H0 ;  /* 0x20000007ff077230 */ /* 0x000fe40000004100 */
[----:B------:R-:W-:Y:S01]  /*c460*/  FMUL.FTZ R4, R31, R4 ;  /* 0x000000041f047220 */ /* 0x000fe20000410000 */
[----:B------:R-:W-:-:S02]  /*c470*/  HADD2.F32 R20, -RZ, R20.H0_H0 ;  /* 0x20000014ff147230 */ /* 0x000fc40000004100 */
[-C--:B------:R-:W-:Y:S01]  /*c480*/  FMUL.FTZ R9, R32, R3.reuse ;  /* 0x0000000320097220 */ /* 0x080fe20000410000 */
[C---:B------:R-:W-:Y:S01]  /*c490*/  FMUL.FTZ R3, R30.reuse, R3 ;  /* 0x000000031e037220 */ /* 0x040fe20000410000 */
[-C--:B------:R-:W-:Y:S01]  /*c4a0*/  FFMA.FTZ R28, R31, R7.reuse, -R28 ;  /* 0x000000071f1c7223 */ /* 0x080fe2000001081c */
[----:B------:R-:W-:Y:S01]  /*c4b0*/  FFMA.FTZ R13, R13, R7, R4 ;  /* 0x000000070d0d7223 */ /* 0x000fe20000010004 */
[-C--:B------:R-:W-:Y:S01]  /*c4c0*/  FFMA.FTZ R7, R30, R20.reuse, -R9 ;  /* 0x000000141e077223 */ /* 0x080fe20000010809 */
[----:B------:R-:W-:Y:S01]  /*c4d0*/  FFMA.FTZ R20, R32, R20, R3 ;  /* 0x0000001420147223 */ /* 0x000fe20000010003 */
[----:B------:R-:W-:Y:S02]  /*c4e0*/  F2FP.SATFINITE.E4M3.F32.PACK_AB_MERGE_C R4, R12, R25, RZ ;  /* 0x000000190c04723e */ /* 0x000fe400048070ff */
[----:B------:R-:W-:Y:S02]  /*c4f0*/  F2FP.SATFINITE.E4M3.F32.PACK_AB_MERGE_C R13, R13, R28, RZ ;  /* 0x0000001c0d0d723e */ /* 0x000fe400048070ff */
[----:B------:R-:W-:-:S02]  /*c500*/  F2FP.SATFINITE.E4M3.F32.PACK_AB_MERGE_C R4, R8, R21, R4 ;  /* 0x000000150804723e */ /* 0x000fc40004807004 */
[----:B------:R-:W-:-:S05]  /*c510*/  F2FP.SATFINITE.E4M3.F32.PACK_AB_MERGE_C R7, R20, R7, R13 ;  /* 0x000000071407723e */ /* 0x000fca000480700d */
[----:B------:R2:W-:Y:S01]  /*c520*/  STS.128 [R0+0x2000], R4 ;  /* 0x0020000400007388 */ /* 0x0005e20000000c00 */
[----:B------:R-:W-:Y:S05]  /*c530*/  BRA `(.L_x_622) ;  /* 0x0000001c00807947 */ /* 0x000fea0003800000 */
.L_x_612:
[----:B------:R-:W-:-:S03]  /*c540*/  UMOV UR4, 0xffffffff ;  /* 0xffffffff00047882 */ /* 0x000fc60000000000 */
[----:B------:R-:W-:Y:S05]  /*c550*/  BRA.DIV UR4, `(.L_x_625) ;  /* 0x0000017204447947 */ /* 0x000fea000b800000 */
[----:B------:R0:W1:Y:S04]  /*c560*/  SHFL.IDX PT, R21, R30, RZ, 0x1c1f ;  /* 0x001c1fff1e157589 */ /* 0x00006800000e0000 */
[----:B------:R0:W2:Y:S04]  /*c570*/  SHFL.IDX PT, R14, R32, RZ, 0x1c1f ;  /* 0x001c1fff200e7589 */ /* 0x0000a800000e0000 */
[----:B------:R0:W3:Y:S04]  /*c580*/  SHFL.IDX PT, R3, R26, RZ, 0x1c1f ;  /* 0x001c1fff1a037589 */ /* 0x0000e800000e0000 */
[----:B------:R0:W4:Y:S02]  /*c590*/  SHFL.IDX PT, R31, R28, RZ, 0x1c1f ;  /* 0x001c1fff1c1f7589 */ /* 0x00012400000e0000 */
.L_x_876:
[----:B------:R-:W-:Y:S01]  /*c5a0*/  ULDC UR4, c[0x0][0x448] ;  /* 0x0001120000047ab9 */ /* 0x000fe20000000800 */
[----:B------:R-:W-:Y:S01]  /*c5b0*/  BSSY B1, `(.L_x_626) ;  /* 0x0000012000017945 */ /* 0x000fe20003800000 */
[----:B0-----:R-:W-:Y:S01]  /*c5c0*/  IMAD R28, R25, UR4, RZ ;  /* 0x00000004191c7c24 */ /* 0x001fe2000f8e02ff */
[----:B------:R-:W-:Y:S02]  /*c5d0*/  CS2R R8, SRZ ;  /* 0x0000000000087805 */ /* 0x000fe4000001ff00 */
[----:B------:R-:W-:Y:S02]  /*c5e0*/  CS2R R6, SRZ ;  /* 0x0000000000067805 */ /* 0x000fe4000001ff00 */
[----:B------:R-:W-:Y:S02]  /*c5f0*/  CS2R R10, SRZ ;  /* 0x00000000000a7805 */ /* 0x000fe4000001ff00 */
[----:B------:R-:W-:Y:S02]  /*c600*/  ISETP.GE.AND P0, PT, R5, R28, PT ;  /* 0x0000001c0500720c */ /* 0x000fe40003f06270 */
[----:B------:R-:W-:-:S11]  /*c610*/  CS2R R4, SRZ ;  /* 0x0000000000047805 */ /* 0x000fd6000001ff00 */
[----:B------:R-:W-:Y:S05]  /*c620*/  @P0 BRA `(.L_x_627) ;  /* 0x0000000000280947 */ /* 0x000fea0003800000 */
[----:B------:R-:W-:Y:S01]  /*c630*/  ULDC UR4, c[0x0][0x3f4] ;  /* 0x0000fd0000047ab9 */ /* 0x000fe20000000800 */
[C---:B-1----:R-:W-:Y:S02]  /*c640*/  IADD3 R12, P0, R16.reuse, R21, RZ ;  /* 0x00000015100c7210 */ /* 0x042fe40007f1e0ff */
[----:B------:R-:W-:Y:S02]  /*c650*/  CS2R R8, SRZ ;  /* 0x0000000000087805 */ /* 0x000fe4000001ff00 */
[C---:B------:R-:W-:Y:S02]  /*c660*/  ISETP.GE.AND P2, PT, R16.reuse, UR4, PT ;  /* 0x0000000410007c0c */ /* 0x040fe4000bf46270 */
[----:B--2---:R-:W-:Y:S01]  /*c670*/  IADD3 R14, P1, R16, R14, RZ ;  /* 0x0000000e100e7210 */ /* 0x004fe20007f3e0ff */
[----:B---3--:R-:W-:-:S03]  /*c680*/  IMAD.X R13, R3, 0x1, R17, P0 ;  /* 0x00000001030d7824 */ /* 0x008fc600000e0611 */
[----:B----4-:R-:W-:-:S07]  /*c690*/  IADD3.X R15, R31, R17, RZ, P1, !PT ;  /* 0x000000111f0f7210 */ /* 0x010fce0000ffe4ff */
[----:B------:R-:W-:Y:S05]  /*c6a0*/  @P2 BRA `(.L_x_627) ;  /* 0x0000000000082947 */ /* 0x000fea0003800000 */
[----:B------:R0:W5:Y:S04]  /*c6b0*/  LD.E.128 R4, desc[UR36][R12.64] ;  /* 0x000000240c047980 */ /* 0x000168000c101d00 */
[----:B------:R0:W5:Y:S02]  /*c6c0*/  LD.E.128 R8, desc[UR36][R14.64] ;  /* 0x000000240e087980 */ /* 0x000164000c101d00 */
.L_x_627:
[----:B------:R-:W-:Y:S05]  /*c6d0*/  BSYNC B1 ;  /* 0x0000000000017941 */ /* 0x000fea0003800000 */
.L_x_626:
[----:B------:R-:W4:Y:S01]  /*c6e0*/  LDL R0, [R1+0x20] ;  /* 0x0000200001007983 */ /* 0x000f220000100800 */
[----:B---3-5:R-:W-:Y:S01]  /*c6f0*/  LOP3.LUT R3, R4, 0xff, RZ, 0xc0, !PT ;  /* 0x000000ff04037812 */ /* 0x028fe200078ec0ff */
[----:B------:R-:W-:Y:S01]  /*c700*/  IMAD R28, R29, -0x80, R28 ;  /* 0xffffff801d1c7824 */ /* 0x000fe200078e021c */
[----:B0-----:R-:W-:Y:S01]  /*c710*/  SHF.R.U32.HI R15, RZ, 0x8, R5 ;  /* 0x00000008ff0f7819 */ /* 0x001fe20000011605 */
[----:B------:R-:W-:Y:S01]  /*c720*/  VIADD R30, R190, 0x40 ;  /* 0x00000040be1e7836 */ /* 0x000fe20000000000 */
[----:B------:R-:W-:Y:S01]  /*c730*/  LOP3.LUT R26, R8, 0xff, RZ, 0xc0, !PT ;  /* 0x000000ff081a7812 */ /* 0x000fe200078ec0ff */
[----:B------:R-:W-:Y:S01]  /*c740*/  BSSY B1, `(.L_x_628) ;  /* 0x0000043000017945 */ /* 0x000fe20003800000 */
[----:B------:R-:W-:Y:S02]  /*c750*/  LOP3.LUT R12, R5, 0xff, RZ, 0xc0, !PT ;  /* 0x000000ff050c7812 */ /* 0x000fe400078ec0ff */
[----:B------:R-:W-:Y:S02]  /*c760*/  LOP3.LUT R15, R15, 0xff, RZ, 0xc0, !PT ;  /* 0x000000ff0f0f7812 */ /* 0x000fe400078ec0ff */
[----:B------:R-:W-:-:S02]  /*c770*/  SHF.R.U32.HI R25, RZ, 0x8, R7 ;  /* 0x00000008ff197819 */ /* 0x000fc40000011607 */
[----:B--2---:R-:W-:Y:S02]  /*c780*/  LOP3.LUT R14, R6, 0xff, RZ, 0xc0, !PT ;  /* 0x000000ff060e7812 */ /* 0x004fe400078ec0ff */
[----:B------:R-:W-:Y:S02]  /*c790*/  PRMT R12, R15, 0x7604, R12 ;  /* 0x000076040f0c7816 */ /* 0x000fe4000000000c */
[----:B------:R-:W-:Y:S02]  /*c7a0*/  LOP3.LUT R20, R7, 0xff, RZ, 0xc0, !PT ;  /* 0x000000ff07147812 */ /* 0x000fe400078ec0ff */
[----:B------:R-:W-:Y:S02]  /*c7b0*/  LOP3.LUT R25, R25, 0xff, RZ, 0xc0, !PT ;  /* 0x000000ff19197812 */ /* 0x000fe400078ec0ff */
[----:B------:R-:W-:Y:S02]  /*c7c0*/  SHF.R.U32.HI R15, RZ, 0x8, R9 ;  /* 0x00000008ff0f7819 */ /* 0x000fe40000011609 */
[----:B------:R-:W-:-:S02]  /*c7d0*/  PRMT R20, R25, 0x7604, R20 ;  /* 0x0000760419147816 */ /* 0x000fc40000000014 */
[----:B------:R-:W-:Y:S02]  /*c7e0*/  LOP3.LUT R15, R15, 0xff, RZ, 0xc0, !PT ;  /* 0x000000ff0f0f7812 */ /* 0x000fe400078ec0ff */
[----:B------:R-:W-:Y:S02]  /*c7f0*/  LOP3.LUT R25, R10, 0xff, RZ, 0xc0, !PT ;  /* 0x000000ff0a197812 */ /* 0x000fe400078ec0ff */
[----:B----4-:R-:W-:Y:S02]  /*c800*/  SHF.R.U32.HI R31, RZ, 0x10, R9 ;  /* 0x00000010ff1f7819 */ /* 0x010fe40000011609 */
[----:B------:R-:W-:Y:S02]  /*c810*/  SHF.R.U32.HI R35, RZ, 0x10, R11 ;  /* 0x00000010ff237819 */ /* 0x000fe4000001160b */
[----:B------:R-:W-:Y:S01]  /*c820*/  VIMNMX R39, R28, 0x80, PT ;  /* 0x000000801c277848 */ /* 0x000fe20003fe0100 */
[----:B------:R-:W-:Y:S01]  /*c830*/  IMAD.U32 R31, R31, 0x10000, RZ ;  /* 0x000100001f1f7824 */ /* 0x000fe200078e00ff */
[----:B------:R-:W-:-:S02]  /*c840*/  SHF.L.U32 R35, R35, 0x10, RZ ;  /* 0x0000001023237819 */ /* 0x000fc400000006ff */
[----:B------:R-:W-:Y:S02]  /*c850*/  R2UR UR5, R0 ;  /* 0x00000000000572ca */ /* 0x000fe400000e0000 */
[----:B------:R-:W-:-:S04]  /*c860*/  SHF.R.U32.HI R0, RZ, 0x8, R4 ;  /* 0x00000008ff007819 */ /* 0x000fc80000011604 */
[----:B------:R-:W-:-:S04]  /*c870*/  LOP3.LUT R0, R0, 0xff, RZ, 0xc0, !PT ;  /* 0x000000ff00007812 */ /* 0x000fc800078ec0ff */
[----:B------:R-:W-:Y:S02]  /*c880*/  PRMT R13, R0, 0x7604, R3 ;  /* 0x00007604000d7816 */ /* 0x000fe40000000003 */
[----:B------:R-:W-:Y:S01]  /*c890*/  SHF.R.U32.HI R3, RZ, 0x8, R8 ;  /* 0x00000008ff037819 */ /* 0x000fe20000011608 */
[----:B------:R-:W-:Y:S01]  /*c8a0*/  ULEA.HI UR4, UR5, UR5, URZ, 0x1 ;  /* 0x0000000505047291 */ /* 0x000fe2000f8f083f */
[----:B------:R-:W-:Y:S02]  /*c8b0*/  SHF.R.U32.HI R0, RZ, 0x8, R6 ;  /* 0x00000008ff007819 */ /* 0x000fe40000011606 */
[----:B------:R-:W-:Y:S01]  /*c8c0*/  LOP3.LUT R3, R3, 0xff, RZ, 0xc0, !PT ;  /* 0x000000ff03037812 */ /* 0x000fe200078ec0ff */
[----:B------:R-:W-:Y:S01]  /*c8d0*/  ULOP3.LUT UR4, UR4, 0xfffffffe, URZ, 0xc0, !UPT ;  /* 0xfffffffe04047892 */ /* 0x000fe2000f8ec03f */
[----:B-1----:R-:W-:Y:S02]  /*c8e0*/  LOP3.LUT R21, R0, 0xff, RZ, 0xc0, !PT ;  /* 0x000000ff00157812 */ /* 0x002fe400078ec0ff */
[----:B------:R-:W-:Y:S01]  /*c8f0*/  PRMT R29, R3, 0x7604, R26 ;  /* 0x00007604031d7816 */ /* 0x000fe2000000001a */
[----:B------:R-:W-:Y:S01]  /*c900*/  UIADD3 UR4, UR5, -UR4, URZ ;  /* 0x8000000405047290 */ /* 0x000fe2000fffe03f */
[----:B------:R-:W0:Y:S01]  /*c910*/  LDC R3, c[0x0][0x3f4] ;  /* 0x0000fd00ff037b82 */ /* 0x000e220000000800 */
[----:B------:R-:W-:-:S02]  /*c920*/  SHF.R.U32.HI R0, RZ, 0x8, R10 ;  /* 0x00000008ff007819 */ /* 0x000fc4000001160a */
[----:B------:R-:W-:Y:S02]  /*c930*/  PRMT R21, R21, 0x7604, R14 ;  /* 0x0000760415157816 */ /* 0x000fe4000000000e */
[----:B------:R-:W-:Y:S01]  /*c940*/  IMAD.U32 R37, RZ, RZ, UR4 ;  /* 0x00000004ff257e24 */ /* 0x000fe2000f8e00ff */
[----:B------:R-:W-:Y:S02]  /*c950*/  LOP3.LUT R14, R9, 0xff, RZ, 0xc0, !PT ;  /* 0x000000ff090e7812 */ /* 0x000fe400078ec0ff */
[----:B------:R-:W-:Y:S02]  /*c960*/  LOP3.LUT R0, R0, 0xff, RZ, 0xc0, !PT ;  /* 0x000000ff00007812 */ /* 0x000fe400078ec0ff */
[----:B------:R-:W-:Y:S02]  /*c970*/  SHF.L.U32 R37, R37, 0x1f, RZ ;  /* 0x0000001f25257819 */ /* 0x000fe400000006ff */
[----:B------:R-:W-:Y:S02]  /*c980*/  SHF.R.U32.HI R26, RZ, 0x8, R11 ;  /* 0x00000008ff1a7819 */ /* 0x000fe4000001160b */
[----:B------:R-:W1:Y:S01]  /*c990*/  SYNCS.PHASECHK.TRANS64.TRYWAIT P1, [R18+URZ+0x22800], R37 ;  /* 0x02280025120075a7 */ /* 0x000e62000802017f */
[----:B------:R-:W-:-:S02]  /*c9a0*/  PRMT R14, R15, 0x7604, R14 ;  /* 0x000076040f0e7816 */ /* 0x000fc4000000000e */
[----:B------:R-:W-:Y:S02]  /*c9b0*/  PRMT R33, R0, 0x7604, R25 ;  /* 0x0000760400217816 */ /* 0x000fe40000000019 */
[----:B------:R-:W-:Y:S02]  /*c9c0*/  LOP3.LUT R15, R26, 0xff, RZ, 0xc0, !PT ;  /* 0x000000ff1a0f7812 */ /* 0x000fe400078ec0ff */
[----:B------:R-:W-:Y:S02]  /*c9d0*/  LOP3.LUT R0, R11, 0xff, RZ, 0xc0, !PT ;  /* 0x000000ff0b007812 */ /* 0x000fe400078ec0ff */
[----:B------:R-:W-:Y:S02]  /*c9e0*/  SHF.R.U32.HI R26, RZ, 0x10, R5 ;  /* 0x00000010ff1a7819 */ /* 0x000fe40000011605 */
[----:B------:R-:W-:Y:S02]  /*c9f0*/  SHF.R.U32.HI R25, RZ, 0x10, R7 ;  /* 0x00000010ff197819 */ /* 0x000fe40000011607 */
[----:B------:R-:W-:Y:S01]  /*ca00*/  PRMT R0, R15, 0x7604, R0 ;  /* 0x000076040f007816 */ /* 0x000fe20000000000 */
[----:B------:R-:W-:Y:S01]  /*ca10*/  IMAD.U32 R15, R26, 0x10000, RZ ;  /* 0x000100001a0f7824 */ /* 0x000fe200078e00ff */
[----:B------:R-:W-:Y:S01]  /*ca20*/  LOP3.LUT R13, R13, 0xff0000, R4, 0xf8, !PT ;  /* 0x00ff00000d0d7812 */ /* 0x000fe200078ef804 */
[----:B------:R-:W-:Y:S01]  /*ca30*/  IMAD.U32 R25, R25, 0x10000, RZ ;  /* 0x0001000019197824 */ /* 0x000fe200078e00ff */
[----:B0-----:R-:W-:-:S02]  /*ca40*/  ISETP.GE.AND P0, PT, R16, R3, PT ;  /* 0x000000031000720c */ /* 0x001fc40003f06270 */
[----:B------:R-:W-:Y:S02]  /*ca50*/  LOP3.LUT R15, R12, 0xff0000, R15, 0xf8, !PT ;  /* 0x00ff00000c0f7812 */ /* 0x000fe400078ef80f */
[----:B------:R-:W-:Y:S02]  /*ca60*/  LOP3.LUT R12, R13, 0xff000000, R4, 0xf8, !PT ;  /* 0xff0000000d0c7812 */ /* 0x000fe400078ef804 */
[----:B------:R-:W-:Y:S02]  /*ca70*/  LOP3.LUT R25, R20, 0xff0000, R25, 0xf8, !PT ;  /* 0x00ff000014197812 */ /* 0x000fe400078ef819 */
[----:B------:R-:W-:Y:S02]  /*ca80*/  LOP3.LUT R13, R21, 0xff0000, R6, 0xf8, !PT ;  /* 0x00ff0000150d7812 */ /* 0x000fe400078ef806 */
[----:B------:R-:W-:Y:S02]  /*ca90*/  LOP3.LUT R31, R14, 0xff0000, R31, 0xf8, !PT ;  /* 0x00ff00000e1f7812 */ /* 0x000fe400078ef81f */
[----:B------:R-:W-:-:S02]  /*caa0*/  LOP3.LUT R35, R0, 0xff0000, R35, 0xf8, !PT ;  /* 0x00ff000000237812 */ /* 0x000fc400078ef823 */
[----:B------:R-:W-:Y:S02]  /*cab0*/  LOP3.LUT R29, R29, 0xff0000, R8, 0xf8, !PT ;  /* 0x00ff00001d1d7812 */ /* 0x000fe400078ef808 */
[----:B------:R-:W-:Y:S02]  /*cac0*/  LOP3.LUT R21, R33, 0xff0000, R10, 0xf8, !PT ;  /* 0x00ff000021157812 */ /* 0x000fe400078ef80a */
[----:B------:R-:W-:Y:S02]  /*cad0*/  LOP3.LUT R0, R15, 0xff000000, R5, 0xf8, !PT ;  /* 0xff0000000f007812 */ /* 0x000fe400078ef805 */
[-C--:B------:R-:W-:Y:S02]  /*cae0*/  ISETP.GE.OR P2, PT, R190, R39.reuse, P0 ;  /* 0x00000027be00720c */ /* 0x080fe40000746670 */
[----:B------:R-:W-:Y:S02]  /*caf0*/  LOP3.LUT R14, R25, 0xff000000, R7, 0xf8, !PT ;  /* 0xff000000190e7812 */ /* 0x000fe400078ef807 */
[----:B------:R-:W-:-:S02]  /*cb00*/  ISETP.GE.OR P0, PT, R30, R39, P0 ;  /* 0x000000271e00720c */ /* 0x000fc40000706670 */
[----:B------:R-:W-:Y:S02]  /*cb10*/  LOP3.LUT R13, R13, 0xff000000, R6, 0xf8, !PT ;  /* 0xff0000000d0d7812 */ /* 0x000fe400078ef806 */
[----:B------:R-:W-:Y:S02]  /*cb20*/  LOP3.LUT R20, R29, 0xff000000, R8, 0xf8, !PT ;  /* 0xff0000001d147812 */ /* 0x000fe400078ef808 */
[----:B------:R-:W-:Y:S02]  /*cb30*/  LOP3.LUT R15, R31, 0xff000000, R9, 0xf8, !PT ;  /* 0xff0000001f0f7812 */ /* 0x000fe400078ef809 */
[----:B------:R-:W-:Y:S02]  /*cb40*/  LOP3.LUT R21, R21, 0xff000000, R10, 0xf8, !PT ;  /* 0xff00000015157812 */ /* 0x000fe400078ef80a */
[----:B------:R-:W-:Y:S01]  /*cb50*/  LOP3.LUT R25, R35, 0xff000000, R11, 0xf8, !PT ;  /* 0xff00000023197812 */ /* 0x000fe200078ef80b */
[----:B-1----:R-:W-:Y:S06]  /*cb60*/  @!P1 BRA `(.L_x_629) ;  /* 0x0000016c00309947 */ /* 0x002fec0003800000 */
.L_x_877:
[----:B------:R-:W-:Y:S05]  /*cb70*/  BSYNC B1 ;  /* 0x0000000000017941 */ /* 0x000fea0003800000 */
.L_x_628:
[----:B------:R-:W-:Y:S04]  /*cb80*/  BSSY B1, `(.L_x_630) ;  /* 0x00000c0000017945 */ /* 0x000fe80003800000 */
[----:B------:R-:W-:Y:S05]  /*cb90*/  @P2 BRA `(.L_x_631) ;  /* 0x0000000800f82947 */ /* 0x000fea0003800000 */
[----:B------:R-:W-:Y:S01]  /*cba0*/  IMAD.SHL.U32 R4, R200, 0x80, RZ ;  /* 0x00000080c8047824 */ /* 0x000fe200078e00ff */
[----:B------:R-:W-:Y:S01]  /*cbb0*/  F2FP.F16.E4M3.UNPACK_B R47, R20.H1 ;  /* 0x00000014ff2f723e */ /* 0x000fe200030006ff */
[----:B------:R-:W-:Y:S01]  /*cbc0*/  IMAD.IADD R5, R16, 0x1, R3 ;  /* 0x0000000110057824 */ /* 0x000fe200078e0203 */
[----:B------:R-:W-:Y:S02]  /*cbd0*/  F2FP.F16.E4M3.UNPACK_B R44, R12.H1 ;  /* 0x0000000cff2c723e */ /* 0x000fe400030006ff */
[----:B------:R-:W-:Y:S01]  /*cbe0*/  LOP3.LUT R6, R4, 0x380, RZ, 0xc0, !PT ;  /* 0x0000038004067812 */ /* 0x000fe200078ec0ff */
[--C-:B------:R-:W-:Y:S01]  /*cbf0*/  HADD2.F32 R48, -RZ, R47.reuse.H0_H0 ;  /* 0x2000002fff307230 */ /* 0x100fe20000004100 */
[----:B------:R-:W-:Y:S01]  /*cc00*/  F2FP.F16.E4M3.UNPACK_B R45, R20 ;  /* 0x00000014ff2d723e */ /* 0x000fe200020006ff */
[----:B------:R-:W-:Y:S01]  /*cc10*/  HADD2.F32 R46, -RZ, R44.H0_H0 ;  /* 0x2000002cff2e7230 */ /* 0x000fe20000004100 */
[----:B------:R-:W-:Y:S01]  /*cc20*/  LOP3.LUT R4, R6, 0x70, R16, 0xf8, !PT ;  /* 0x0000007006047812 */ /* 0x000fe200078ef810 */
[----:B------:R-:W-:Y:S01]  /*cc30*/  HADD2.F32 R47, -RZ, R47.H1_H1 ;  /* 0x3000002fff2f7230 */ /* 0x000fe20000004100 */
[----:B------:R-:W-:-:S02]  /*cc40*/  SHF.R.U32.HI R28, RZ, 0x3, R6 ;  /* 0x00000003ff1c7819 */ /* 0x000fc40000011606 */
[----:B------:R-:W-:Y:S02]  /*cc50*/  LOP3.LUT R5, R6, 0x70, R5, 0xf8, !PT ;  /* 0x0000007006057812 */ /* 0x000fe400078ef805 */
[-C--:B------:R-:W-:Y:S02]  /*cc60*/  LOP3.LUT R4, R4, R28.reuse, RZ, 0x3c, !PT ;  /* 0x0000001c04047212 */ /* 0x080fe400078e3cff */
[----:B------:R-:W-:Y:S02]  /*cc70*/  LOP3.LUT R28, R5, R28, RZ, 0x3c, !PT ;  /* 0x0000001c051c7212 */ /* 0x000fe400078e3cff */
[C-C-:B------:R-:W-:Y:S02]  /*cc80*/  IADD3 R26, R18.reuse, R4, R199.reuse ;  /* 0x00000004121a7210 */ /* 0x140fe40007ffe0c7 */
[----:B------:R-:W-:-:S03]  /*cc90*/  IADD3 R28, R18, R28, R199 ;  /* 0x0000001c121c7210 */ /* 0x000fc60007ffe0c7 */
[----:B------:R-:W1:Y:S04]  /*cca0*/  LDS.128 R4, [R26+0x14400] ;  /* 0x014400001a047984 */ /* 0x000e680000000c00 */
[----:B------:R-:W2:Y:S01]  /*ccb0*/  LDS.128 R8, [R28+0x14400] ;  /* 0x014400001c087984 */ /* 0x000ea20000000c00 */
[----:B-1----:R-:W-:Y:S02]  /*ccc0*/  F2FP.F16.E4M3.UNPACK_B R31, R4.H1 ;  /* 0x00000004ff1f723e */ /* 0x002fe400030006ff */
[-C--:B------:R-:W-:Y:S02]  /*ccd0*/  F2FP.F16.E4M3.UNPACK_B R32, R5.reuse ;  /* 0x00000005ff20723e */ /* 0x080fe400020006ff */
[----:B--2---:R-:W-:Y:S02]  /*cce0*/  F2FP.F16.E4M3.UNPACK_B R38, R8.H1 ;  /* 0x00000008ff26723e */ /* 0x004fe400030006ff */
[----:B------:R-:W-:-:S02]  /*ccf0*/  F2FP.F16.E4M3.UNPACK_B R33, R5.H1 ;  /* 0x00000005ff21723e */ /* 0x000fc400030006ff */
[----:B------:R-:W-:Y:S01]  /*cd00*/  F2FP.F16.E4M3.UNPACK_B R30, R4 ;  /* 0x00000004ff1e723e */ /* 0x000fe200020006ff */
[--C-:B------:R-:W-:Y:S01]  /*cd10*/  HADD2.F32 R5, -RZ, R38.reuse.H0_H0 ;  /* 0x20000026ff057230 */ /* 0x100fe20000004100 */
[-C--:B------:R-:W-:Y:S01]  /*cd20*/  F2FP.F16.E4M3.UNPACK_B R4, R7.reuse ;  /* 0x00000007ff04723e */ /* 0x080fe200020006ff */
[----:B------:R-:W-:Y:S01]  /*cd30*/  HADD2.F32 R38, -RZ, R38.H1_H1 ;  /* 0x30000026ff267230 */ /* 0x000fe20000004100 */
[----:B------:R-:W-:Y:S01]  /*cd40*/  F2FP.F16.E4M3.UNPACK_B R29, R7.H1 ;  /* 0x00000007ff1d723e */ /* 0x000fe200030006ff */
[--C-:B------:R-:W-:Y:S01]  /*cd50*/  HADD2.F32 R7, -RZ, R31.reuse.H0_H0 ;  /* 0x2000001fff077230 */ /* 0x100fe20000004100 */
[----:B0-----:R-:W-:Y:S01]  /*cd60*/  F2FP.F16.E4M3.UNPACK_B R37, R8 ;  /* 0x00000008ff25723e */ /* 0x001fe200020006ff */
[----:B------:R-:W-:Y:S01]  /*cd70*/  FMUL.FTZ R8, R5, R48 ;  /* 0x0000003005087220 */ /* 0x000fe20000410000 */
[-C--:B------:R-:W-:Y:S01]  /*cd80*/  F2FP.F16.E4M3.UNPACK_B R41, R10.reuse ;  /* 0x0000000aff29723e */ /* 0x080fe200020006ff */
[----:B------:R-:W-:Y:S01]  /*cd90*/  HADD2.F32 R31, -RZ, R31.H1_H1 ;  /* 0x3000001fff1f7230 */ /* 0x000fe20000004100 */
[----:B------:R-:W-:Y:S01]  /*cda0*/  F2FP.F16.E4M3.UNPACK_B R42, R10.H1 ;  /* 0x0000000aff2a723e */ /* 0x000fe200030006ff */
[----:B------:R-:W-:Y:S01]  /*cdb0*/  HADD2.F32 R10, -RZ, R44.H1_H1 ;  /* 0x3000002cff0a7230 */ /* 0x000fe20000004100 */
[----:B------:R-:W-:-:S02]  /*cdc0*/  F2FP.F16.E4M3.UNPACK_B R39, R9 ;  /* 0x00000009ff27723e */ /* 0x000fc400020006ff */
[----:B------:R-:W-:Y:S01]  /*cdd0*/  F2FP.F16.E4M3.UNPACK_B R40, R9.H1 ;  /* 0x00000009ff28723e */ /* 0x000fe200030006ff */
[----:B------:R-:W-:Y:S01]  /*cde0*/  FMUL.FTZ R9, R5, R46 ;  /* 0x0000002e05097220 */ /* 0x000fe20000410000 */
[----:B------:R-:W-:Y:S01]  /*cdf0*/  F2FP.F16.E4M3.UNPACK_B R44, R12 ;  /* 0x0000000cff2c723e */ /* 0x000fe200020006ff */
[C---:B------:R-:W-:Y:S01]  /*ce00*/  FFMA.FTZ R5, R7.reuse, R46, -R8 ;  /* 0x0000002e07057223 */ /* 0x040fe20000010808 */
[----:B------:R-:W-:Y:S02]  /*ce10*/  HADD2.F32 R46, -RZ, R45.H0_H0 ;  /* 0x2000002dff2e7230 */ /* 0x000fe40000004100 */
[----:B------:R-:W-:Y:S01]  /*ce20*/  FFMA.FTZ R7, R7, R48, R9 ;  /* 0x0000003007077223 */ /* 0x000fe20000010009 */
[----:B------:R-:W-:Y:S02]  /*ce30*/  HADD2.F32 R8, -RZ, R37.H0_H0 ;  /* 0x20000025ff087230 */ /* 0x000fe40000004100 */
[----:B------:R-:W-:Y:S01]  /*ce40*/  FMUL.FTZ R48, R38, R47 ;  /* 0x0000002f26307220 */ /* 0x000fe20000410000 */
[----:B------:R-:W-:-:S02]  /*ce50*/  HADD2.F32 R9, -RZ, R44.H0_H0 ;  /* 0x2000002cff097230 */ /* 0x000fc40000004100 */
[----:B------:R-:W-:Y:S01]  /*ce60*/  FMUL.FTZ R50, R38, R10 ;  /* 0x0000000a26327220 */ /* 0x000fe20000410000 */
[----:B------:R-:W-:Y:S01]  /*ce70*/  F2FP.F16.E4M3.UNPACK_B R35, R6 ;  /* 0x00000006ff23723e */ /* 0x000fe200020006ff */
[C---:B------:R-:W-:Y:S01]  /*ce80*/  FMUL.FTZ R38, R8.reuse, R46 ;  /* 0x0000002e08267220 */ /* 0x040fe20000410000 */
[----:B------:R-:W-:Y:S01]  /*ce90*/  F2FP.F16.E4M3.UNPACK_B R36, R6.H1 ;  /* 0x00000006ff24723e */ /* 0x000fe200030006ff */
[----:B------:R-:W-:Y:S01]  /*cea0*/  FMUL.FTZ R49, R8, R9 ;  /* 0x0000000908317220 */ /* 0x000fe20000410000 */
[-C--:B------:R-:W-:Y:S01]  /*ceb0*/  F2FP.F16.E4M3.UNPACK_B R6, R11.reuse ;  /* 0x0000000bff06723e */ /* 0x080fe200020006ff */
[C---:B------:R-:W-:Y:S01]  /*cec0*/  FFMA.FTZ R8, R31.reuse, R10, -R48 ;  /* 0x0000000a1f087223 */ /* 0x040fe20000010830 */
[----:B------:R-:W-:Y:S01]  /*ced0*/  F2FP.F16.E4M3.UNPACK_B R43, R11.H1 ;  /* 0x0000000bff2b723e */ /* 0x000fe200030006ff */
[----:B------:R-:W-:Y:S02]  /*cee0*/  HADD2.F32 R11, -RZ, R30.H0_H0 ;  /* 0x2000001eff0b7230 */ /* 0x000fe40000004100 */
[----:B------:R-:W-:Y:S01]  /*cef0*/  FFMA.FTZ R10, R31, R47, R50 ;  /* 0x0000002f1f0a7223 */ /* 0x000fe20000010032 */
[----:B------:R-:W-:Y:S01]  /*cf00*/  F2FP.F16.E4M3.UNPACK_B R48, R15.H1 ;  /* 0x0000000fff30723e */ /* 0x000fe200030006ff */
[----:B------:R-:W-:Y:S01]  /*cf10*/  HADD2.F32 R47, -RZ, R45.H1_H1 ;  /* 0x3000002dff2f7230 */ /* 0x000fe20000004100 */
[----:B------:R-:W-:Y:S01]  /*cf20*/  F2FP.F16.E4M3.UNPACK_B R45, R0.H1 ;  /* 0x00000000ff2d723e */ /* 0x000fe200030006ff */
[----:B------:R-:W-:-:S02]  /*cf30*/  HADD2.F32 R37, -RZ, R37.H1_H1 ;  /* 0x30000025ff257230 */ /* 0x000fc40000004100 */
[C---:B------:R-:W-:Y:S01]  /*cf40*/  FFMA.FTZ R9, R11.reuse, R9, -R38 ;  /* 0x000000090b097223 */ /* 0x040fe20000010826 */
[----:B------:R-:W-:Y:S01]  /*cf50*/  FFMA.FTZ R11, R11, R46, R49 ;  /* 0x0000002e0b0b7223 */ /* 0x000fe20000010031 */
[----:B------:R-:W-:Y:S02]  /*cf60*/  HADD2.F32 R44, -RZ, R44.H1_H1 ;  /* 0x3000002cff2c7230 */ /* 0x000fe40000004100 */
[----:B------:R-:W-:Y:S02]  /*cf70*/  HADD2.F32 R30, -RZ, R30.H1_H1 ;  /* 0x3000001eff1e7230 */ /* 0x000fe40000004100 */
[C---:B------:R-:W-:Y:S01]  /*cf80*/  FMUL.FTZ R51, R37.reuse, R47 ;  /* 0x0000002f25337220 */ /* 0x040fe20000410000 */
[----:B------:R-:W-:Y:S02]  /*cf90*/  HADD2.F32 R49, -RZ, R48.H0_H0 ;  /* 0x20000030ff317230 */ /* 0x000fe40000004100 */
[----:B------:R-:W-:Y:S01]  /*cfa0*/  FMUL.FTZ R52, R37, R44 ;  /* 0x0000002c25347220 */ /* 0x000fe20000410000 */
[----:B------:R-:W-:-:S02]  /*cfb0*/  HADD2.F32 R38, -RZ, R40.H0_H0 ;  /* 0x20000028ff267230 */ /* 0x000fc40000004100 */
[----:B------:R-:W-:Y:S01]  /*cfc0*/  FFMA.FTZ R50, R30, R44, -R51 ;  /* 0x0000002c1e327223 */ /* 0x000fe20000010833 */
[----:B------:R-:W-:Y:S01]  /*cfd0*/  HADD2.F32 R46, -RZ, R45.H0_H0 ;  /* 0x2000002dff2e7230 */ /* 0x000fe20000004100 */
[----:B------:R-:W-:Y:S01]  /*cfe0*/  F2FP.F16.E4M3.UNPACK_B R44, R15 ;  /* 0x0000000fff2c723e */ /* 0x000fe200020006ff */
[----:B------:R-:W-:Y:S02]  /*cff0*/  HADD2.F32 R31, -RZ, R33.H0_H0 ;  /* 0x20000021ff1f7230 */ /* 0x000fe40000004100 */
[C---:B------:R-:W-:Y:S01]  /*d000*/  FMUL.FTZ R54, R38.reuse, R49 ;  /* 0x0000003126367220 */ /* 0x040fe20000410000 */
[----:B------:R-:W-:Y:S02]  /*d010*/  HADD2.F32 R48, -RZ, R48.H1_H1 ;  /* 0x30000030ff307230 */ /* 0x000fe40000004100 */
[----:B------:R-:W-:Y:S01]  /*d020*/  FMUL.FTZ R38, R38, R46 ;  /* 0x0000002e26267220 */ /* 0x000fe20000410000 */
[----:B------:R-:W-:Y:S01]  /*d030*/  HADD2.F32 R40, -RZ, R40.H1_H1 ;  /* 0x30000028ff287230 */ /* 0x000fe20000004100 */
[----:B------:R-:W-:Y:S01]  /*d040*/  F2FP.F16.E4M3.UNPACK_B R37, R0 ;  /* 0x00000000ff25723e */ /* 0x000fe200020006ff */
[----:B------:R-:W-:-:S02]  /*d050*/  HADD2.F32 R45, -RZ, R45.H1_H1 ;  /* 0x3000002dff2d7230 */ /* 0x000fc40000004100 */
[C---:B------:R-:W-:Y:S01]  /*d060*/  FFMA.FTZ R54, R31.reuse, R46, -R54 ;  /* 0x0000002e1f367223 */ /* 0x040fe20000010836 */
[----:B------:R-:W-:Y:S01]  /*d070*/  FFMA.FTZ R51, R31, R49, R38 ;  /* 0x000000311f337223 */ /* 0x000fe20000010026 */
[----:B------:R-:W-:Y:S02]  /*d080*/  HADD2.F32 R33, -RZ, R33.H1_H1 ;  /* 0x30000021ff217230 */ /* 0x000fe40000004100 */
[C---:B------:R-:W-:Y:S01]  /*d090*/  FMUL.FTZ R56, R40.reuse, R48 ;  /* 0x0000003028387220 */ /* 0x040fe20000410000 */
[----:B------:R-:W-:Y:S02]  /*d0a0*/  HADD2.F32 R46, -RZ, R44.H0_H0 ;  /* 0x2000002cff2e7230 */ /* 0x000fe40000004100 */
[----:B------:R-:W-:Y:S01]  /*d0b0*/  FMUL.FTZ R49, R40, R45 ;  /* 0x0000002d28317220 */ /* 0x000fe20000410000 */
[----:B------:R-:W-:Y:S02]  /*d0c0*/  HADD2.F32 R31, -RZ, R39.H0_H0 ;  /* 0x20000027ff1f7230 */ /* 0x000fe40000004100 */
[----:B------:R-:W-:Y:S01]  /*d0d0*/  FFMA.FTZ R52, R30, R47, R52 ;  /* 0x0000002f1e347223 */ /* 0x000fe20000010034 */
[----:B------:R-:W-:-:S02]  /*d0e0*/  HADD2.F32 R38, -RZ, R37.H0_H0 ;  /* 0x20000025ff267230 */ /* 0x000fc40000004100 */
[----:B------:R-:W-:Y:S01]  /*d0f0*/  FFMA.FTZ R53, R33, R45, -R56 ;  /* 0x0000002d21357223 */ /* 0x000fe20000010838 */
[----:B------:R-:W-:Y:S02]  /*d100*/  HADD2.F32 R30, -RZ, R32.H0_H0 ;  /* 0x20000020ff1e7230 */ /* 0x000fe40000004100 */
[----:B------:R-:W-:Y:S01]  /*d110*/  FMUL.FTZ R47, R31, R46 ;  /* 0x0000002e1f2f7220 */ /* 0x000fe20000410000 */
[----:B------:R-:W-:Y:S01]  /*d120*/  FFMA.FTZ R56, R33, R48, R49 ;  /* 0x0000003021387223 */ /* 0x000fe20000010031 */
[----:B------:R-:W-:Y:S02]  /*d130*/  HADD2.F32 R44, -RZ, R44.H1_H1 ;  /* 0x3000002cff2c7230 */ /* 0x000fe40000004100 */
[----:B------:R-:W-:Y:S01]  /*d140*/  FMUL.FTZ R31, R31, R38 ;  /* 0x000000261f1f7220 */ /* 0x000fe20000410000 */
[----:B------:R-:W-:Y:S01]  /*d150*/  HADD2.F32 R39, -RZ, R39.H1_H1 ;  /* 0x30000027ff277230 */ /* 0x000fe20000004100 */
[----:B------:R-:W-:Y:S01]  /*d160*/  F2FP.F16.E4M3.UNPACK_B R33, R13.H1 ;  /* 0x0000000dff21723e */ /* 0x000fe200030006ff */
[----:B------:R-:W-:Y:S01]  /*d170*/  HADD2.F32 R37, -RZ, R37.H1_H1 ;  /* 0x30000025ff257230 */ /* 0x000fe20000004100 */
[----:B------:R-:W-:Y:S01]  /*d180*/  F2FP.F16.E4M3.UNPACK_B R40, R21.H1 ;  /* 0x00000015ff28723e */ /* 0x000fe200030006ff */
[----:B------:R-:W-:-:S02]  /*d190*/  HADD2.F32 R32, -RZ, R32.H1_H1 ;  /* 0x30000020ff207230 */ /* 0x000fc40000004100 */
[C---:B------:R-:W-:Y:S01]  /*d1a0*/  FFMA.FTZ R47, R30.reuse, R38, -R47 ;  /* 0x000000261e2f7223 */ /* 0x040fe2000001082f */
[----:B------:R-:W-:Y:S01]  /*d1b0*/  FFMA.FTZ R46, R30, R46, R31 ;  /* 0x0000002e1e2e7223 */ /* 0x000fe2000001001f */
[CC--:B------:R-:W-:Y:S01]  /*d1c0*/  FMUL.FTZ R49, R39.reuse, R44.reuse ;  /* 0x0000002c27317220 */ /* 0x0c0fe20000410000 */
[----:B------:R-:W-:Y:S02]  /*d1d0*/  HADD2.F32 R31, -RZ, R42.H0_H0 ;  /* 0x2000002aff1f7230 */ /* 0x000fe40000004100 */
[-C--:B------:R-:W-:Y:S01]  /*d1e0*/  FMUL.FTZ R39, R39, R37.reuse ;  /* 0x0000002527277220 */ /* 0x080fe20000410000 */
[----:B------:R-:W-:Y:S02]  /*d1f0*/  HADD2.F32 R38, -RZ, R33.H0_H0 ;  /* 0x20000021ff267230 */ /* 0x000fe40000004100 */
[C---:B------:R-:W-:Y:S01]  /*d200*/  FFMA.FTZ R48, R32.reuse, R37, -R49 ;  /* 0x0000002520307223 */ /* 0x040fe20000010831 */
[----:B------:R-:W-:Y:S02]  /*d210*/  HADD2.F32 R45, -RZ, R40.H0_H0 ;  /* 0x20000028ff2d7230 */ /* 0x000fe40000004100 */
[----:B------:R-:W-:Y:S01]  /*d220*/  FFMA.FTZ R49, R32, R44, R39 ;  /* 0x0000002c20317223 */ /* 0x000fe20000010027 */
[----:B------:R-:W-:-:S02]  /*d230*/  HADD2.F32 R30, -RZ, R36.H0_H0 ;  /* 0x20000024ff1e7230 */ /* 0x000fc40000004100 */
[CC--:B------:R-:W-:Y:S01]  /*d240*/  FMUL.FTZ R58, R31.reuse, R38.reuse ;  /* 0x000000261f3a7220 */ /* 0x0c0fe20000410000 */
[----:B------:R-:W-:Y:S02]  /*d250*/  HADD2.F32 R39, -RZ, R40.H1_H1 ;  /* 0x30000028ff277230 */ /* 0x000fe40000004100 */
[----:B------:R-:W-:Y:S01]  /*d260*/  FMUL.FTZ R55, R31, R45 ;  /* 0x0000002d1f377220 */ /* 0x000fe20000410000 */
[----:B------:R-:W-:Y:S01]  /*d270*/  HADD2.F32 R42, -RZ, R42.H1_H1 ;  /* 0x3000002aff2a7230 */ /* 0x000fe20000004100 */
[----:B------:R-:W-:Y:S01]  /*d280*/  F2FP.F16.E4M3.UNPACK_B R37, R21 ;  /* 0x00000015ff25723e */ /* 0x000fe200020006ff */
[----:B------:R-:W-:Y:S02]  /*d290*/  HADD2.F32 R33, -RZ, R33.H1_H1 ;  /* 0x30000021ff217230 */ /* 0x000fe40000004100 */
[----:B------:R-:W-:Y:S01]  /*d2a0*/  FFMA.FTZ R58, R30, R45, R58 ;  /* 0x0000002d1e3a7223 */ /* 0x000fe2000001003a */
[----:B------:R-:W-:Y:S01]  /*d2b0*/  HADD2.F32 R36, -RZ, R36.H1_H1 ;  /* 0x30000024ff247230 */ /* 0x000fe20000004100 */
[----:B------:R-:W-:Y:S01]  /*d2c0*/  F2FP.F16.E4M3.UNPACK_B R32, R13 ;  /* 0x0000000dff20723e */ /* 0x000fe200020006ff */
[----:B------:R-:W-:Y:S01]  /*d2d0*/  FMUL.FTZ R45, R42, R39 ;  /* 0x000000272a2d7220 */ /* 0x000fe20000410000 */
[----:B------:R-:W-:Y:S01]  /*d2e0*/  FFMA.FTZ R55, R30, R38, -R55 ;  /* 0x000000261e377223 */ /* 0x000fe20000010837 */
[----:B------:R-:W-:Y:S01]  /*d2f0*/  FMUL.FTZ R42, R42, R33 ;  /* 0x000000212a2a7220 */ /* 0x000fe20000410000 */
[----:B------:R-:W-:-:S02]  /*d300*/  HADD2.F32 R38, -RZ, R37.H0_H0 ;  /* 0x20000025ff267230 */ /* 0x000fc40000004100 */
[C---:B------:R-:W-:Y:S01]  /*d310*/  FFMA.FTZ R44, R36.reuse, R33, -R45 ;  /* 0x00000021242c7223 */ /* 0x040fe2000001082d */
[----:B------:R-:W-:Y:S02]  /*d320*/  HADD2.F32 R31, -RZ, R41.H0_H0 ;  /* 0x20000029ff1f7230 */ /* 0x000fe40000004100 */
[----:B------:R-:W-:Y:S01]  /*d330*/  FFMA.FTZ R45, R36, R39, R42 ;  /* 0x00000027242d7223 */ /* 0x000fe2000001002a */
[----:B------:R-:W-:Y:S01]  /*d340*/  HADD2.F32 R33, -RZ, R32.H0_H0 ;  /* 0x20000020ff217230 */ /* 0x000fe20000004100 */
[----:B------:R-:W-:Y:S01]  /*d350*/  F2FP.SATFINITE.E4M3.F32.PACK_AB_MERGE_C R51, R56, R51, RZ ;  /* 0x000000333833723e */ /* 0x000fe200048070ff */
[----:B------:R-:W-:Y:S02]  /*d360*/  HADD2.F32 R30, -RZ, R35.H0_H0 ;  /* 0x20000023ff1e7230 */ /* 0x000fe40000004100 */
[C---:B------:R-:W-:Y:S01]  /*d370*/  FMUL.FTZ R39, R31.reuse, R38 ;  /* 0x000000261f277220 */ /* 0x040fe20000410000 */
[----:B------:R-:W-:Y:S02]  /*d380*/  HADD2.F32 R36, -RZ, R37.H1_H1 ;  /* 0x30000025ff247230 */ /* 0x000fe40000004100 */
[----:B------:R-:W-:Y:S01]  /*d390*/  FMUL.FTZ R31, R31, R33 ;  /* 0x000000211f1f7220 */ /* 0x000fe20000410000 */
[----:B------:R-:W-:-:S02]  /*d3a0*/  HADD2.F32 R41, -RZ, R41.H1_H1 ;  /* 0x30000029ff297230 */ /* 0x000fc40000004100 */
[C---:B------:R-:W-:Y:S01]  /*d3b0*/  FFMA.FTZ R39, R30.reuse, R33, -R39 ;  /* 0x000000211e277223 */ /* 0x040fe20000010827 */
[----:B------:R-:W-:Y:S01]  /*d3c0*/  HADD2.F32 R32, -RZ, R32.H1_H1 ;  /* 0x30000020ff207230 */ /* 0x000fe20000004100 */
[----:B------:R-:W-:Y:S01]  /*d3d0*/  F2FP.F16.E4M3.UNPACK_B R33, R25.H1 ;  /* 0x00000019ff21723e */ /* 0x000fe200030006ff */
[----:B------:R-:W-:Y:S02]  /*d3e0*/  HADD2.F32 R35, -RZ, R35.H1_H1 ;  /* 0x30000023ff237230 */ /* 0x000fe40000004100 */
[----:B------:R-:W-:Y:S01]  /*d3f0*/  FFMA.FTZ R40, R30, R38, R31 ;  /* 0x000000261e287223 */ /* 0x000fe2000001001f */
[C---:B------:R-:W-:Y:S01]  /*d400*/  FMUL.FTZ R42, R41.reuse, R36 ;  /* 0x00000024292a7220 */ /* 0x040fe20000410000 */
[----:B------:R-:W-:Y:S01]  /*d410*/  F2FP.F16.E4M3.UNPACK_B R30, R14.H1 ;  /* 0x0000000eff1e723e */ /* 0x000fe200030006ff */
[-C--:B------:R-:W-:Y:S01]  /*d420*/  FMUL.FTZ R41, R41, R32.reuse ;  /* 0x0000002029297220 */ /* 0x080fe20000410000 */
[----:B------:R-:W-:Y:S02]  /*d430*/  HADD2.F32 R37, -RZ, R33.H0_H0 ;  /* 0x20000021ff257230 */ /* 0x000fe40000004100 */
[----:B------:R-:W-:Y:S01]  /*d440*/  FFMA.FTZ R42, R35, R32, -R42 ;  /* 0x00000020232a7223 */ /* 0x000fe2000001082a */
[----:B------:R-:W-:-:S02]  /*d450*/  HADD2.F32 R31, -RZ, R43.H0_H0 ;  /* 0x2000002bff1f7230 */ /* 0x000fc40000004100 */
[----:B------:R-:W-:Y:S01]  /*d460*/  FFMA.FTZ R41, R35, R36, R41 ;  /* 0x0000002423297223 */ /* 0x000fe20000010029 */
[--C-:B------:R-:W-:Y:S02]  /*d470*/  HADD2.F32 R32, -RZ, R30.reuse.H0_H0 ;  /* 0x2000001eff207230 */ /* 0x100fe40000004100 */
[----:B------:R-:W-:Y:S02]  /*d480*/  HADD2.F32 R36, -RZ, R30.H1_H1 ;  /* 0x3000001eff247230 */ /* 0x000fe40000004100 */
[C---:B------:R-:W-:Y:S01]  /*d490*/  FMUL.FTZ R35, R31.reuse, R37 ;  /* 0x000000251f237220 */ /* 0x040fe20000410000 */
[----:B------:R-:W-:Y:S02]  /*d4a0*/  HADD2.F32 R30, -RZ, R29.H0_H0 ;  /* 0x2000001dff1e7230 */ /* 0x000fe40000004100 */
[----:B------:R-:W-:Y:S02]  /*d4b0*/  HADD2.F32 R38, -RZ, R33.H1_H1 ;  /* 0x30000021ff267230 */ /* 0x000fe40000004100 */
[----:B------:R-:W-:Y:S01]  /*d4c0*/  FMUL.FTZ R33, R31, R32 ;  /* 0x000000201f217220 */ /* 0x000fe20000410000 */
[----:B------:R-:W-:-:S02]  /*d4d0*/  HADD2.F32 R43, -RZ, R43.H1_H1 ;  /* 0x3000002bff2b7230 */ /* 0x000fc40000004100 */
[C---:B------:R-:W-:Y:S01]  /*d4e0*/  FFMA.FTZ R57, R30.reuse, R32, -R35 ;  /* 0x000000201e397223 */ /* 0x040fe20000010823 */
[----:B------:R-:W-:Y:S01]  /*d4f0*/  HADD2.F32 R29, -RZ, R29.H1_H1 ;  /* 0x3000001dff1d7230 */ /* 0x000fe20000004100 */
[----:B------:R-:W-:Y:S01]  /*d500*/  F2FP.F16.E4M3.UNPACK_B R31, R14 ;  /* 0x0000000eff1f723e */ /* 0x000fe200020006ff */
[C---:B------:R-:W-:Y:S01]  /*d510*/  FMUL.FTZ R32, R43.reuse, R38 ;  /* 0x000000262b207220 */ /* 0x040fe20000410000 */
[-C--:B------:R-:W-:Y:S01]  /*d520*/  FMUL.FTZ R35, R43, R36.reuse ;  /* 0x000000242b237220 */ /* 0x080fe20000410000 */
[----:B------:R-:W-:Y:S01]  /*d530*/  FFMA.FTZ R43, R30, R37, R33 ;  /* 0x000000251e2b7223 */ /* 0x000fe20000010021 */
[----:B------:R-:W-:Y:S01]  /*d540*/  F2FP.F16.E4M3.UNPACK_B R30, R25 ;  /* 0x00000019ff1e723e */ /* 0x000fe200020006ff */
[C---:B------:R-:W-:Y:S01]  /*d550*/  FFMA.FTZ R60, R29.reuse, R36, -R32 ;  /* 0x000000241d3c7223 */ /* 0x040fe20000010820 */
[----:B------:R-:W-:Y:S01]  /*d560*/  FFMA.FTZ R62, R29, R38, R35 ;  /* 0x000000261d3e7223 */ /* 0x000fe20000010023 */
[----:B------:R-:W-:Y:S02]  /*d570*/  HADD2.F32 R32, -RZ, R31.H0_H0 ;  /* 0x2000001fff207230 */ /* 0x000fe40000004100 */
[----:B------:R-:W-:-:S02]  /*d580*/  HADD2.F32 R33, -RZ, R30.H0_H0 ;  /* 0x2000001eff217230 */ /* 0x000fc40000004100 */
[----:B------:R-:W-:Y:S01]  /*d590*/  HADD2.F32 R29, -RZ, R6.H0_H0 ;  /* 0x20000006ff1d7230 */ /* 0x000fe20000004100 */
[----:B------:R-:W-:Y:S01]  /*d5a0*/  F2FP.SATFINITE.E4M3.F32.PACK_AB_MERGE_C R43, R62, R43, RZ ;  /* 0x0000002b3e2b723e */ /* 0x000fe200048070ff */
[----:B------:R-:W-:Y:S02]  /*d5b0*/  HADD2.F32 R35, -RZ, R30.H1_H1 ;  /* 0x3000001eff237230 */ /* 0x000fe40000004100 */
[----:B------:R-:W-:Y:S02]  /*d5c0*/  HADD2.F32 R31, -RZ, R31.H1_H1 ;  /* 0x3000001fff1f7230 */ /* 0x000fe40000004100 */
[C---:B------:R-:W-:Y:S01]  /*d5d0*/  FMUL.FTZ R37, R29.reuse, R33 ;  /* 0x000000211d257220 */ /* 0x040fe20000410000 */
[----:B------:R-:W-:Y:S02]  /*d5e0*/  HADD2.F32 R30, -RZ, R6.H1_H1 ;  /* 0x30000006ff1e7230 */ /* 0x000fe40000004100 */
[----:B------:R-:W-:Y:S01]  /*d5f0*/  FMUL.FTZ R36, R29, R32 ;  /* 0x000000201d247220 */ /* 0x000fe20000410000 */
[----:B------:R-:W-:-:S02]  /*d600*/  HADD2.F32 R6, -RZ, R4.H0_H0 ;  /* 0x20000004ff067230 */ /* 0x000fc40000004100 */
[----:B------:R-:W-:Y:S02]  /*d610*/  HADD2.F32 R4, -RZ, R4.H1_H1 ;  /* 0x30000004ff047230 */ /* 0x000fe40000004100 */
[C---:B------:R-:W-:Y:S01]  /*d620*/  FMUL.FTZ R29, R30.reuse, R35 ;  /* 0x000000231e1d7220 */ /* 0x040fe20000410000 */
[----:B------:R-:W-:Y:S01]  /*d630*/  FMUL.FTZ R38, R30, R31 ;  /* 0x0000001f1e267220 */ /* 0x000fe20000410000 */
[C---:B------:R-:W-:Y:S01]  /*d640*/  FFMA.FTZ R37, R6.reuse, R32, -R37 ;  /* 0x0000002006257223 */ /* 0x040fe20000010825 */
[----:B------:R-:W-:Y:S01]  /*d650*/  FFMA.FTZ R36, R6, R33, R36 ;  /* 0x0000002106247223 */ /* 0x000fe20000010024 */
[C---:B------:R-:W-:Y:S01]  /*d660*/  FFMA.FTZ R30, R4.reuse, R31, -R29 ;  /* 0x0000001f041e7223 */ /* 0x040fe2000001081d */
[----:B------:R-:W-:Y:S01]  /*d670*/  FFMA.FTZ R35, R4, R35, R38 ;  /* 0x0000002304237223 */ /* 0x000fe20000010026 */
[----:B------:R-:W-:Y:S02]  /*d680*/  F2FP.SATFINITE.E4M3.F32.PACK_AB_MERGE_C R4, R8, R5, RZ ;  /* 0x000000050804723e */ /* 0x000fe400048070ff */
[----:B------:R-:W-:-:S02]  /*d690*/  F2FP.SATFINITE.E4M3.F32.PACK_AB_MERGE_C R8, R10, R7, RZ ;  /* 0x000000070a08723e */ /* 0x000fc400048070ff */
[----:B------:R-:W-:Y:S02]  /*d6a0*/  F2FP.SATFINITE.E4M3.F32.PACK_AB_MERGE_C R5, R53, R54, RZ ;  /* 0x000000363505723e */ /* 0x000fe400048070ff */
[----:B------:R-:W-:Y:S02]  /*d6b0*/  F2FP.SATFINITE.E4M3.F32.PACK_AB_MERGE_C R6, R44, R55, RZ ;  /* 0x000000372c06723e */ /* 0x000fe400048070ff */
[----:B------:R-:W-:Y:S02]  /*d6c0*/  F2FP.SATFINITE.E4M3.F32.PACK_AB_MERGE_C R7, R60, R57, RZ ;  /* 0x000000393c07723e */ /* 0x000fe400048070ff */
[----:B------:R-:W-:Y:S02]  /*d6d0*/  F2FP.SATFINITE.E4M3.F32.PACK_AB_MERGE_C R10, R45, R58, RZ ;  /* 0x0000003a2d0a723e */ /* 0x000fe400048070ff */
[----:B------:R-:W-:Y:S02]  /*d6e0*/  F2FP.SATFINITE.E4M3.F32.PACK_AB_MERGE_C R4, R50, R9, R4 ;  /* 0x000000093204723e */ /* 0x000fe40004807004 */
[----:B------:R-:W-:-:S02]  /*d6f0*/  F2FP.SATFINITE.E4M3.F32.PACK_AB_MERGE_C R8, R52, R11, R8 ;  /* 0x0000000b3408723e */ /* 0x000fc40004807008 */
[----:B------:R-:W-:Y:S02]  /*d700*/  F2FP.SATFINITE.E4M3.F32.PACK_AB_MERGE_C R5, R48, R47, R5 ;  /* 0x0000002f3005723e */ /* 0x000fe40004807005 */
[----:B------:R-:W-:Y:S02]  /*d710*/  F2FP.SATFINITE.E4M3.F32.PACK_AB_MERGE_C R6, R42, R39, R6 ;  /* 0x000000272a06723e */ /* 0x000fe40004807006 */
[----:B------:R-:W-:Y:S02]  /*d720*/  F2FP.SATFINITE.E4M3.F32.PACK_AB_MERGE_C R7, R30, R37, R7 ;  /* 0x000000251e07723e */ /* 0x000fe40004807007 */
[----:B------:R-:W-:Y:S02]  /*d730*/  F2FP.SATFINITE.E4M3.F32.PACK_AB_MERGE_C R9, R49, R46, R51 ;  /* 0x0000002e3109723e */ /* 0x000fe40004807033 */
[----:B------:R-:W-:Y:S01]  /*d740*/  F2FP.SATFINITE.E4M3.F32.PACK_AB_MERGE_C R10, R41, R40, R10 ;  /* 0x00000028290a723e */ /* 0x000fe2000480700a */
[----:B------:R1:W-:Y:S01]  /*d750*/  STS.128 [R26+0x14400], R4 ;  /* 0x014400041a007388 */ /* 0x0003e20000000c00 */
[----:B------:R-:W-:-:S05]  /*d760*/  F2FP.SATFINITE.E4M3.F32.PACK_AB_MERGE_C R11, R35, R36, R43 ;  /* 0x00000024230b723e */ /* 0x000fca000480702b */
[----:B------:R1:W-:Y:S02]  /*d770*/  STS.128 [R28+0x14400], R8 ;  /* 0x014400081c007388 */ /* 0x0003e40000000c00 */
.L_x_631:
[----:B------:R-:W-:Y:S05]  /*d780*/  BSYNC B1 ;  /* 0x0000000000017941 */ /* 0x000fea0003800000 */
.L_x_630:
[----:B------:R-:W-:Y:S05]  /*d790*/  @P0 BRA `(.L_x_622) ;  /* 0x0000000800e80947 */ /* 0x000fea0003800000 */
[----:B------:R-:W2:Y:S01]  /*d7a0*/  LDL R50, [R1+0x3c] ;  /* 0x00003c0001327983 */ /* 0x000ea20000100800 */
[----:B------:R-:W-:Y:S01]  /*d7b0*/  IMAD.IADD R3, R16, 0x1, R3 ;  /* 0x0000000110037824 */ /* 0x000fe200078e0203 */
[----:B-1----:R-:W-:-:S04]  /*d7c0*/  SHF.R.U32.HI R4, RZ, 0x3, R196 ;  /* 0x00000003ff047819 */ /* 0x002fc800000116c4 */
[----:B------:R-:W-:-:S04]  /*d7d0*/  LOP3.LUT R3, R196, 0x70, R3, 0xf8, !PT ;  /* 0x00000070c4037812 */ /* 0x000fc800078ef803 */
[----:B------:R-:W-:-:S04]  /*d7e0*/  LOP3.LUT R3, R3, R4, RZ, 0x3c, !PT ;  /* 0x0000000403037212 */ /* 0x000fc800078e3cff */
[----:B------:R-:W-:-:S05]  /*d7f0*/  IADD3 R3, R18, R3, R203 ;  /* 0x0000000312037210 */ /* 0x000fca0007ffe0cb */
[----:B------:R-:W1:Y:S01]  /*d800*/  LDS.128 R8, [R3+0x14400] ;  /* 0x0144000003087984 */ /* 0x000e620000000c00 */
[----:B------:R-:W-:Y:S02]  /*d810*/  F2FP.F16.E4M3.UNPACK_B R45, R20.H1 ;  /* 0x00000014ff2d723e */ /* 0x000fe400030006ff */
[----:B------:R-:W-:-:S03]  /*d820*/  F2FP.F16.E4M3.UNPACK_B R42, R12.H1 ;  /* 0x0000000cff2a723e */ /* 0x000fc600030006ff */
[----:B------:R-:W-:Y:S02]  /*d830*/  HADD2.F32 R46, -RZ, R45.H0_H0 ;  /* 0x2000002dff2e7230 */ /* 0x000fe40000004100 */
[--C-:B------:R-:W-:Y:S02]  /*d840*/  HADD2.F32 R44, -RZ, R42.reuse.H0_H0 ;  /* 0x2000002aff2c7230 */ /* 0x100fe40000004100 */
[----:B------:R-:W-:Y:S01]  /*d850*/  HADD2.F32 R42, -RZ, R42.H1_H1 ;  /* 0x3000002aff2a7230 */ /* 0x000fe20000004100 */
[-C--:B-1----:R-:W-:Y:S02]  /*d860*/  F2FP.F16.E4M3.UNPACK_B R29, R8.reuse.H1 ;  /* 0x00000008ff1d723e */ /* 0x082fe400030006ff */
[-C--:B0-----:R-:W-:Y:S02]  /*d870*/  F2FP.F16.E4M3.UNPACK_B R37, R9.reuse ;  /* 0x00000009ff25723e */ /* 0x081fe400020006ff */
[----:B------:R-:W-:Y:S02]  /*d880*/  F2FP.F16.E4M3.UNPACK_B R38, R9.H1 ;  /* 0x00000009ff26723e */ /* 0x000fe400030006ff */
[----:B------:R-:W-:-:S02]  /*d890*/  F2FP.F16.E4M3.UNPACK_B R36, R8 ;  /* 0x00000008ff24723e */ /* 0x000fc400020006ff */
[----:B------:R-:W-:-:S03]  /*d8a0*/  F2FP.F16.E4M3.UNPACK_B R41, R11.H1 ;  /* 0x0000000bff29723e */ /* 0x000fc600030006ff */
[--C-:B------:R-:W-:Y:S01]  /*d8b0*/  HADD2.F32 R8, -RZ, R36.reuse.H0_H0 ;  /* 0x20000024ff087230 */ /* 0x100fe20000004100 */
[-C--:B------:R-:W-:Y:S02]  /*d8c0*/  F2FP.F16.E4M3.UNPACK_B R39, R10.reuse ;  /* 0x0000000aff27723e */ /* 0x080fe400020006ff */
[----:B------:R-:W-:Y:S01]  /*d8d0*/  F2FP.F16.E4M3.UNPACK_B R40, R10.H1 ;  /* 0x0000000aff28723e */ /* 0x000fe200030006ff */
[----:B------:R-:W-:Y:S01]  /*d8e0*/  HADD2.F32 R36, -RZ, R36.H1_H1 ;  /* 0x30000024ff247230 */ /* 0x000fe20000004100 */
[----:B--2---:R-:W0:Y:S02]  /*d8f0*/  LDS.128 R4, [R50+0x14400] ;  /* 0x0144000032047984 */ /* 0x004e240000000c00 */
[-C--:B0-----:R-:W-:Y:S02]  /*d900*/  F2FP.F16.E4M3.UNPACK_B R26, R4.reuse ;  /* 0x00000004ff1a723e */ /* 0x081fe400020006ff */
[----:B------:R-:W-:Y:S01]  /*d910*/  F2FP.F16.E4M3.UNPACK_B R28, R4.H1 ;  /* 0x00000004ff1c723e */ /* 0x000fe200030006ff */
[----:B------:R-:W-:Y:S01]  /*d920*/  HADD2.F32 R4, -RZ, R29.H0_H0 ;  /* 0x2000001dff047230 */ /* 0x000fe20000004100 */
[----:B------:R-:W-:-:S02]  /*d930*/  F2FP.F16.E4M3.UNPACK_B R32, R6 ;  /* 0x00000006ff20723e */ /* 0x000fc400020006ff */
[----:B------:R-:W-:Y:S01]  /*d940*/  F2FP.F16.E4M3.UNPACK_B R33, R6.H1 ;  /* 0x00000006ff21723e */ /* 0x000fe200030006ff */
[----:B------:R-:W-:Y:S02]  /*d950*/  HADD2.F32 R6, -RZ, R28.H0_H0 ;  /* 0x2000001cff067230 */ /* 0x000fe40000004100 */
[-C--:B------:R-:W-:Y:S01]  /*d960*/  FMUL.FTZ R9, R46, R4.reuse ;  /* 0x000000042e097220 */ /* 0x080fe20000410000 */
[C---:B------:R-:W-:Y:S01]  /*d970*/  FMUL.FTZ R43, R44.reuse, R4 ;  /* 0x000000042c2b7220 */ /* 0x040fe20000410000 */
[----:B------:R-:W-:Y:S02]  /*d980*/  HADD2.F32 R29, -RZ, R29.H1_H1 ;  /* 0x3000001dff1d7230 */ /* 0x000fe40000004100 */
[-C--:B------:R-:W-:Y:S01]  /*d990*/  FFMA.FTZ R4, R44, R6.reuse, -R9 ;  /* 0x000000062c047223 */ /* 0x080fe20000010809 */
[----:B------:R-:W-:Y:S01]  /*d9a0*/  FFMA.FTZ R6, R46, R6, R43 ;  /* 0x000000062e067223 */ /* 0x000fe2000001002b */
[----:B------:R-:W-:Y:S01]  /*d9b0*/  F2FP.F16.E4M3.UNPACK_B R44, R20 ;  /* 0x00000014ff2c723e */ /* 0x000fe200020006ff */
[----:B------:R-:W-:Y:S01]  /*d9c0*/  HADD2.F32 R46, -RZ, R45.H1_H1 ;  /* 0x3000002dff2e7230 */ /* 0x000fe20000004100 */
[----:B------:R-:W-:-:S02]  /*d9d0*/  F2FP.F16.E4M3.UNPACK_B R20, R12 ;  /* 0x0000000cff14723e */ /* 0x000fc400020006ff */
[-C--:B------:R-:W-:Y:S02]  /*d9e0*/  F2FP.F16.E4M3.UNPACK_B R30, R5.reuse ;  /* 0x00000005ff1e723e */ /* 0x080fe400020006ff */
[----:B------:R-:W-:Y:S02]  /*d9f0*/  F2FP.F16.E4M3.UNPACK_B R31, R5.H1 ;  /* 0x00000005ff1f723e */ /* 0x000fe400030006ff */
[-C--:B------:R-:W-:Y:S02]  /*da00*/  F2FP.F16.E4M3.UNPACK_B R5, R7.reuse ;  /* 0x00000007ff05723e */ /* 0x080fe400020006ff */
[----:B------:R-:W-:Y:S01]  /*da10*/  F2FP.F16.E4M3.UNPACK_B R35, R7.H1 ;  /* 0x00000007ff23723e */ /* 0x000fe200030006ff */
[----:B------:R-:W-:Y:S01]  /*da20*/  HADD2.F32 R28, -RZ, R28.H1_H1 ;  /* 0x3000001cff1c7230 */ /* 0x000fe20000004100 */
[----:B------:R-:W-:Y:S01]  /*da30*/  F2FP.F16.E4M3.UNPACK_B R7, R11 ;  /* 0x0000000bff07723e */ /* 0x000fe200020006ff */
[----:B------:R-:W-:Y:S02]  /*da40*/  HADD2.F32 R45, -RZ, R44.H0_H0 ;  /* 0x2000002cff2d7230 */ /* 0x000fe40000004100 */
[----:B------:R-:W-:Y:S01]  /*da50*/  FMUL.FTZ R11, R46, R29 ;  /* 0x0000001d2e0b7220 */ /* 0x000fe20000410000 */
[----:B------:R-:W-:-:S02]  /*da60*/  HADD2.F32 R43, -RZ, R20.H0_H0 ;  /* 0x20000014ff2b7230 */ /* 0x000fc40000004100 */
[----:B------:R-:W-:Y:S01]  /*da70*/  FMUL.FTZ R29, R42, R29 ;  /* 0x0000001d2a1d7220 */ /* 0x000fe20000410000 */
[----:B------:R-:W-:Y:S02]  /*da80*/  HADD2.F32 R9, -RZ, R26.H0_H0 ;  /* 0x2000001aff097230 */ /* 0x000fe40000004100 */
[----:B------:R-:W-:Y:S01]  /*da90*/  FMUL.FTZ R10, R45, R8 ;  /* 0x000000082d0a7220 */ /* 0x000fe20000410000 */
[----:B------:R-:W-:Y:S01]  /*daa0*/  FFMA.FTZ R29, R46, R28, R29 ;  /* 0x0000001c2e1d7223 */ /* 0x000fe2000001001d */
[C---:B------:R-:W-:Y:S01]  /*dab0*/  FMUL.FTZ R12, R43.reuse, R8 ;  /* 0x000000082b0c7220 */ /* 0x040fe20000410000 */
[----:B------:R-:W-:Y:S01]  /*dac0*/  F2FP.F16.E4M3.UNPACK_B R46, R15.H1 ;  /* 0x0000000fff2e723e */ /* 0x000fe200030006ff */
[----:B------:R-:W-:Y:S01]  /*dad0*/  FFMA.FTZ R11, R42, R28, -R11 ;  /* 0x0000001c2a0b7223 */ /* 0x000fe2000001080b */
[-C--:B------:R-:W-:Y:S01]  /*dae0*/  FFMA.FTZ R8, R43, R9.reuse, -R10 ;  /* 0x000000092b087223 */ /* 0x080fe2000001080a */
[----:B------:R-:W-:Y:S01]  /*daf0*/  FFMA.FTZ R9, R45, R9, R12 ;  /* 0x000000092d097223 */ /* 0x000fe2000001000c */
[----:B------:R-:W-:Y:S01]  /*db00*/  F2FP.F16.E4M3.UNPACK_B R28, R0.H1 ;  /* 0x00000000ff1c723e */ /* 0x000fe200030006ff */
[----:B------:R-:W-:-:S02]  /*db10*/  HADD2.F32 R48, -RZ, R46.H0_H0 ;  /* 0x2000002eff307230 */ /* 0x000fc40000004100 */
[----:B------:R-:W-:Y:S02]  /*db20*/  HADD2.F32 R12, -RZ, R38.H0_H0 ;  /* 0x20000026ff0c7230 */ /* 0x000fe40000004100 */
[----:B------:R-:W-:Y:S02]  /*db30*/  HADD2.F32 R44, -RZ, R44.H1_H1 ;  /* 0x3000002cff2c7230 */ /* 0x000fe40000004100 */
[----:B------:R-:W-:Y:S02]  /*db40*/  HADD2.F32 R42, -RZ, R28.H0_H0 ;  /* 0x2000001cff2a7230 */ /* 0x000fe40000004100 */
[----:B------:R-:W-:Y:S01]  /*db50*/  FMUL.FTZ R47, R48, R12 ;  /* 0x0000000c302f7220 */ /* 0x000fe20000410000 */
[----:B------:R-:W-:Y:S02]  /*db60*/  HADD2.F32 R10, -RZ, R31.H0_H0 ;  /* 0x2000001fff0a7230 */ /* 0x000fe40000004100 */
[----:B------:R-:W-:Y:S02]  /*db70*/  HADD2.F32 R20, -RZ, R20.H1_H1 ;  /* 0x30000014ff147230 */ /* 0x000fe40000004100 */
[----:B------:R-:W-:Y:S01]  /*db80*/  FMUL.FTZ R43, R44, R36 ;  /* 0x000000242c2b7220 */ /* 0x000fe20000410000 */
[----:B------:R-:W-:-:S02]  /*db90*/  HADD2.F32 R26, -RZ, R26.H1_H1 ;  /* 0x3000001aff1a7230 */ /* 0x000fc40000004100 */
[C---:B------:R-:W-:Y:S01]  /*dba0*/  FMUL.FTZ R49, R42.reuse, R12 ;  /* 0x0000000c2a317220 */ /* 0x040fe20000410000 */
[----:B------:R-:W-:Y:S02]  /*dbb0*/  HADD2.F32 R51, -RZ, R28.H1_H1 ;  /* 0x3000001cff337230 */ /* 0x000fe40000004100 */
[----:B------:R-:W-:Y:S01]  /*dbc0*/  FFMA.FTZ R47, R42, R10, -R47 ;  /* 0x0000000a2a2f7223 */ /* 0x000fe2000001082f */
[----:B------:R-:W-:Y:S01]  /*dbd0*/  F2FP.F16.E4M3.UNPACK_B R28, R0 ;  /* 0x00000000ff1c723e */ /* 0x000fe200020006ff */
[C---:B------:R-:W-:Y:S01]  /*dbe0*/  FMUL.FTZ R45, R20.reuse, R36 ;  /* 0x00000024142d7220 */ /* 0x040fe20000410000 */
[----:B------:R-:W-:Y:S01]  /*dbf0*/  F2FP.F16.E4M3.UNPACK_B R42, R15 ;  /* 0x0000000fff2a723e */ /* 0x000fe200020006ff */
[----:B------:R-:W-:Y:S01]  /*dc00*/  FFMA.FTZ R43, R20, R26, -R43 ;  /* 0x0000001a142b7223 */ /* 0x000fe2000001082b */
[----:B------:R-:W-:Y:S01]  /*dc10*/  FFMA.FTZ R49, R48, R10, R49 ;  /* 0x0000000a30317223 */ /* 0x000fe20000010031 */
[----:B------:R-:W-:Y:S01]  /*dc20*/  FFMA.FTZ R26, R44, R26, R45 ;  /* 0x0000001a2c1a7223 */ /* 0x000fe2000001002d */
[----:B------:R-:W-:-:S02]  /*dc30*/  HADD2.F32 R10, -RZ, R37.H0_H0 ;  /* 0x20000025ff0a7230 */ /* 0x000fc40000004100 */
[----:B------:R-:W-:Y:S02]  /*dc40*/  HADD2.F32 R36, -RZ, R28.H0_H0 ;  /* 0x2000001cff247230 */ /* 0x000fe40000004100 */
[----:B------:R-:W-:Y:S02]  /*dc50*/  HADD2.F32 R44, -RZ, R42.H0_H0 ;  /* 0x2000002aff2c7230 */ /* 0x000fe40000004100 */
[----:B------:R-:W-:Y:S02]  /*dc60*/  HADD2.F32 R53, -RZ, R46.H1_H1 ;  /* 0x3000002eff357230 */ /* 0x000fe40000004100 */
[-C--:B------:R-:W-:Y:S01]  /*dc70*/  FMUL.FTZ R45, R36, R10.reuse ;  /* 0x0000000a242d7220 */ /* 0x080fe20000410000 */
[----:B------:R-:W-:Y:S02]  /*dc80*/  HADD2.F32 R38, -RZ, R38.H1_H1 ;  /* 0x30000026ff267230 */ /* 0x000fe40000004100 */
[----:B------:R-:W-:Y:S02]  /*dc90*/  HADD2.F32 R0, -RZ, R30.H0_H0 ;  /* 0x2000001eff007230 */ /* 0x000fe40000004100 */
[----:B------:R-:W-:Y:S01]  /*dca0*/  FMUL.FTZ R15, R44, R10 ;  /* 0x0000000a2c0f7220 */ /* 0x000fe20000410000 */
[----:B------:R-:W-:-:S02]  /*dcb0*/  HADD2.F32 R31, -RZ, R31.H1_H1 ;  /* 0x3000001fff1f7230 */ /* 0x000fc40000004100 */
[-C--:B------:R-:W-:Y:S01]  /*dcc0*/  FMUL.FTZ R12, R53, R38.reuse ;  /* 0x00000026350c7220 */ /* 0x080fe20000410000 */
[C---:B------:R-:W-:Y:S01]  /*dcd0*/  FMUL.FTZ R38, R51.reuse, R38 ;  /* 0x0000002633267220 */ /* 0x040fe20000410000 */
[-C--:B------:R-:W-:Y:S01]  /*dce0*/  FFMA.FTZ R45, R44, R0.reuse, R45 ;  /* 0x000000002c2d7223 */ /* 0x080fe2000001002d */
[----:B------:R-:W-:Y:S01]  /*dcf0*/  FFMA.FTZ R15, R36, R0, -R15 ;  /* 0x00000000240f7223 */ /* 0x000fe2000001080f */
[----:B------:R-:W-:Y:S01]  /*dd00*/  HADD2.F32 R44, -RZ, R42.H1_H1 ;  /* 0x3000002aff2c7230 */ /* 0x000fe20000004100 */
[----:B------:R-:W-:Y:S01]  /*dd10*/  F2FP.F16.E4M3.UNPACK_B R46, R21.H1 ;  /* 0x00000015ff2e723e */ /* 0x000fe200030006ff */
[----:B------:R-:W-:Y:S01]  /*dd20*/  HADD2.F32 R37, -RZ, R37.H1_H1 ;  /* 0x30000025ff257230 */ /* 0x000fe20000004100 */
[----:B------:R-:W-:Y:S01]  /*dd30*/  F2FP.F16.E4M3.UNPACK_B R36, R13.H1 ;  /* 0x0000000dff24723e */ /* 0x000fe200030006ff */
[----:B------:R-:W-:Y:S02]  /*dd40*/  HADD2.F32 R28, -RZ, R28.H1_H1 ;  /* 0x3000001cff1c7230 */ /* 0x000fe40000004100 */
[-C--:B------:R-:W-:Y:S01]  /*dd50*/  FFMA.FTZ R20, R51, R31.reuse, -R12 ;  /* 0x0000001f33147223 */ /* 0x080fe2000001080c */
[----:B------:R-:W-:Y:S01]  /*dd60*/  FFMA.FTZ R38, R53, R31, R38 ;  /* 0x0000001f35267223 */ /* 0x000fe20000010026 */
[----:B------:R-:W-:-:S02]  /*dd70*/  HADD2.F32 R30, -RZ, R30.H1_H1 ;  /* 0x3000001eff1e7230 */ /* 0x000fc40000004100 */
[-C--:B------:R-:W-:Y:S01]  /*dd80*/  FMUL.FTZ R31, R44, R37.reuse ;  /* 0x000000252c1f7220 */ /* 0x080fe20000410000 */
[----:B------:R-:W-:Y:S02]  /*dd90*/  HADD2.F32 R48, -RZ, R46.H0_H0 ;  /* 0x2000002eff307230 */ /* 0x000fe40000004100 */
[C---:B------:R-:W-:Y:S01]  /*dda0*/  FMUL.FTZ R37, R28.reuse, R37 ;  /* 0x000000251c257220 */ /* 0x040fe20000410000 */
[----:B------:R-:W-:Y:S02]  /*ddb0*/  HADD2.F32 R10, -RZ, R40.H0_H0 ;  /* 0x20000028ff0a7230 */ /* 0x000fe40000004100 */
[----:B------:R-:W-:Y:S02]  /*ddc0*/  HADD2.F32 R42, -RZ, R36.H0_H0 ;  /* 0x20000024ff2a7230 */ /* 0x000fe40000004100 */
[-C--:B------:R-:W-:Y:S01]  /*ddd0*/  FFMA.FTZ R12, R28, R30.reuse, -R31 ;  /* 0x0000001e1c0c7223 */ /* 0x080fe2000001081f */
[----:B------:R-:W-:Y:S02]  /*dde0*/  HADD2.F32 R0, -RZ, R33.H0_H0 ;  /* 0x20000021ff007230 */ /* 0x000fe40000004100 */
[----:B------:R-:W-:Y:S01]  /*ddf0*/  FFMA.FTZ R30, R44, R30, R37 ;  /* 0x0000001e2c1e7223 */ /* 0x000fe20000010025 */
[-C--:B------:R-:W-:Y:S01]  /*de00*/  FMUL.FTZ R51, R48, R10.reuse ;  /* 0x0000000a30337220 */ /* 0x080fe20000410000 */
[----:B------:R-:W-:Y:S01]  /*de10*/  FMUL.FTZ R53, R42, R10 ;  /* 0x0000000a2a357220 */ /* 0x000fe20000410000 */
[----:B------:R-:W-:Y:S01]  /*de20*/  HADD2.F32 R37, -RZ, R46.H1_H1 ;  /* 0x3000002eff257230 */ /* 0x000fe20000004100 */
[----:B------:R-:W-:Y:S01]  /*de30*/  F2FP.F16.E4M3.UNPACK_B R21, R21 ;  /* 0x00000015ff15723e */ /* 0x000fe200020006ff */
[----:B------:R-:W-:Y:S01]  /*de40*/  HADD2.F32 R40, -RZ, R40.H1_H1 ;  /* 0x30000028ff287230 */ /* 0x000fe20000004100 */
[----:B------:R-:W-:Y:S01]  /*de50*/  F2FP.F16.E4M3.UNPACK_B R28, R13 ;  /* 0x0000000dff1c723e */ /* 0x000fe200020006ff */
[----:B------:R-:W-:-:S02]  /*de60*/  HADD2.F32 R31, -RZ, R36.H1_H1 ;  /* 0x30000024ff1f7230 */ /* 0x000fc40000004100 */
[-C--:B------:R-:W-:Y:S01]  /*de70*/  FFMA.FTZ R51, R42, R0.reuse, -R51 ;  /* 0x000000002a337223 */ /* 0x080fe20000010833 */
[----:B------:R-:W-:Y:S01]  /*de80*/  FFMA.FTZ R53, R48, R0, R53 ;  /* 0x0000000030357223 */ /* 0x000fe20000010035 */
[----:B------:R-:W-:Y:S02]  /*de90*/  HADD2.F32 R33, -RZ, R33.H1_H1 ;  /* 0x30000021ff217230 */ /* 0x000fe40000004100 */
[-C--:B------:R-:W-:Y:S01]  /*dea0*/  FMUL.FTZ R0, R37, R40.reuse ;  /* 0x0000002825007220 */ /* 0x080fe20000410000 */
[----:B------:R-:W-:Y:S02]  /*deb0*/  HADD2.F32 R44, -RZ, R21.H0_H0 ;  /* 0x20000015ff2c7230 */ /* 0x000fe40000004100 */
[----:B------:R-:W-:Y:S02]  /*dec0*/  HADD2.F32 R10, -RZ, R39.H0_H0 ;  /* 0x20000027ff0a7230 */ /* 0x000fe40000004100 */
[----:B------:R-:W-:Y:S02]  /*ded0*/  HADD2.F32 R42, -RZ, R28.H0_H0 ;  /* 0x2000001cff2a7230 */ /* 0x000fe40000004100 */
[C---:B------:R-:W-:Y:S01]  /*dee0*/  FMUL.FTZ R40, R31.reuse, R40 ;  /* 0x000000281f287220 */ /* 0x040fe20000410000 */
[----:B------:R-:W-:Y:S01]  /*def0*/  FFMA.FTZ R36, R31, R33, -R0 ;  /* 0x000000211f247223 */ /* 0x000fe20000010800 */
[----:B------:R-:W-:-:S02]  /*df00*/  HADD2.F32 R0, -RZ, R32.H0_H0 ;  /* 0x20000020ff007230 */ /* 0x000fc40000004100 */
[-C--:B------:R-:W-:Y:S01]  /*df10*/  FMUL.FTZ R13, R44, R10.reuse ;  /* 0x0000000a2c0d7220 */ /* 0x080fe20000410000 */
[----:B------:R-:W-:Y:S02]  /*df20*/  HADD2.F32 R46, -RZ, R21.H1_H1 ;  /* 0x30000015ff2e7230 */ /* 0x000fe40000004100 */
[C---:B------:R-:W-:Y:S01]  /*df30*/  FMUL.FTZ R21, R42.reuse, R10 ;  /* 0x0000000a2a157220 */ /* 0x040fe20000410000 */
[----:B------:R-:W-:Y:S02]  /*df40*/  HADD2.F32 R39, -RZ, R39.H1_H1 ;  /* 0x30000027ff277230 */ /* 0x000fe40000004100 */
[----:B------:R-:W-:Y:S01]  /*df50*/  FFMA.FTZ R40, R37, R33, R40 ;  /* 0x0000002125287223 */ /* 0x000fe20000010028 */
[----:B------:R-:W-:Y:S01]  /*df60*/  HADD2.F32 R28, -RZ, R28.H1_H1 ;  /* 0x3000001cff1c7230 */ /* 0x000fe20000004100 */
[----:B------:R-:W-:Y:S01]  /*df70*/  F2FP.F16.E4M3.UNPACK_B R33, R25.H1 ;  /* 0x00000019ff21723e */ /* 0x000fe200030006ff */
[----:B------:R-:W-:Y:S02]  /*df80*/  HADD2.F32 R32, -RZ, R32.H1_H1 ;  /* 0x30000020ff207230 */ /* 0x000fe40000004100 */
[-C--:B------:R-:W-:Y:S01]  /*df90*/  FFMA.FTZ R13, R42, R0.reuse, -R13 ;  /* 0x000000002a0d7223 */ /* 0x080fe2000001080d */
[-C--:B------:R-:W-:Y:S01]  /*dfa0*/  FMUL.FTZ R31, R46, R39.reuse ;  /* 0x000000272e1f7220 */ /* 0x080fe20000410000 */
[----:B------:R-:W-:Y:S01]  /*dfb0*/  FFMA.FTZ R21, R44, R0, R21 ;  /* 0x000000002c157223 */ /* 0x000fe20000010015 */
[----:B------:R-:W-:Y:S01]  /*dfc0*/  F2FP.F16.E4M3.UNPACK_B R0, R14.H1 ;  /* 0x0000000eff00723e */ /* 0x000fe200030006ff */
[----:B------:R-:W-:Y:S01]  /*dfd0*/  FMUL.FTZ R39, R28, R39 ;  /* 0x000000271c277220 */ /* 0x000fe20000410000 */
[----:B------:R-:W-:-:S02]  /*dfe0*/  HADD2.F32 R44, -RZ, R33.H0_H0 ;  /* 0x20000021ff2c7230 */ /* 0x000fc40000004100 */
[-C--:B------:R-:W-:Y:S01]  /*dff0*/  FFMA.FTZ R28, R28, R32.reuse, -R31 ;  /* 0x000000201c1c7223 */ /* 0x080fe2000001081f */
[----:B------:R-:W-:Y:S02]  /*e000*/  HADD2.F32 R10, -RZ, R41.H0_H0 ;  /* 0x20000029ff0a7230 */ /* 0x000fe40000004100 */
[----:B------:R-:W-:Y:S01]  /*e010*/  FFMA.FTZ R32, R46, R32, R39 ;  /* 0x000000202e207223 */ /* 0x000fe20000010027 */
[--C-:B------:R-:W-:Y:S02]  /*e020*/  HADD2.F32 R42, -RZ, R0.reuse.H0_H0 ;  /* 0x20000000ff2a7230 */ /* 0x100fe40000004100 */
[----:B------:R-:W-:Y:S02]  /*e030*/  HADD2.F32 R39, -RZ, R0.H1_H1 ;  /* 0x30000000ff277230 */ /* 0x000fe40000004100 */
[----:B------:R-:W-:Y:S01]  /*e040*/  FMUL.FTZ R31, R44, R10 ;  /* 0x0000000a2c1f7220 */ /* 0x000fe20000410000 */
[----:B------:R-:W-:Y:S02]  /*e050*/  HADD2.F32 R0, -RZ, R35.H0_H0 ;  /* 0x20000023ff007230 */ /* 0x000fe40000004100 */
[----:B------:R-:W-:-:S02]  /*e060*/  HADD2.F32 R55, -RZ, R33.H1_H1 ;  /* 0x30000021ff377230 */ /* 0x000fc40000004100 */
[----:B------:R-:W-:Y:S02]  /*e070*/  HADD2.F32 R41, -RZ, R41.H1_H1 ;  /* 0x30000029ff297230 */ /* 0x000fe40000004100 */
[C---:B------:R-:W-:Y:S01]  /*e080*/  FMUL.FTZ R37, R42.reuse, R10 ;  /* 0x0000000a2a257220 */ /* 0x040fe20000410000 */
[----:B------:R-:W-:Y:S01]  /*e090*/  FFMA.FTZ R33, R42, R0, -R31 ;  /* 0x000000002a217223 */ /* 0x000fe2000001081f */
[----:B------:R-:W-:Y:S01]  /*e0a0*/  HADD2.F32 R35, -RZ, R35.H1_H1 ;  /* 0x30000023ff237230 */ /* 0x000fe20000004100 */
[----:B------:R-:W-:Y:S01]  /*e0b0*/  F2FP.F16.E4M3.UNPACK_B R31, R14 ;  /* 0x0000000eff1f723e */ /* 0x000fe200020006ff */
[----:B------:R-:W-:Y:S01]  /*e0c0*/  FMUL.FTZ R10, R55, R41 ;  /* 0x00000029370a7220 */ /* 0x000fe20000410000 */
[----:B------:R-:W-:Y:S01]  /*e0d0*/  F2FP.F16.E4M3.UNPACK_B R25, R25 ;  /* 0x00000019ff19723e */ /* 0x000fe200020006ff */
[C---:B------:R-:W-:Y:S01]  /*e0e0*/  FMUL.FTZ R14, R39.reuse, R41 ;  /* 0x00000029270e7220 */ /* 0x040fe20000410000 */
[----:B------:R-:W-:Y:S01]  /*e0f0*/  FFMA.FTZ R37, R44, R0, R37 ;  /* 0x000000002c257223 */ /* 0x000fe20000010025 */
[----:B------:R-:W-:Y:S01]  /*e100*/  FFMA.FTZ R42, R39, R35, -R10 ;  /* 0x00000023272a7223 */ /* 0x000fe2000001080a */
[----:B------:R-:W-:-:S02]  /*e110*/  HADD2.F32 R46, -RZ, R31.H0_H0 ;  /* 0x2000001fff2e7230 */ /* 0x000fc40000004100 */
[----:B------:R-:W-:Y:S01]  /*e120*/  FFMA.FTZ R44, R55, R35, R14 ;  /* 0x00000023372c7223 */ /* 0x000fe2000001000e */
[----:B------:R-:W-:Y:S02]  /*e130*/  HADD2.F32 R48, -RZ, R25.H0_H0 ;  /* 0x20000019ff307230 */ /* 0x000fe40000004100 */
[----:B------:R-:W-:Y:S02]  /*e140*/  HADD2.F32 R10, -RZ, R7.H0_H0 ;  /* 0x20000007ff0a7230 */ /* 0x000fe40000004100 */
[----:B------:R-:W-:Y:S02]  /*e150*/  HADD2.F32 R35, -RZ, R31.H1_H1 ;  /* 0x3000001fff237230 */ /* 0x000fe40000004100 */
[----:B------:R-:W-:Y:S02]  /*e160*/  HADD2.F32 R39, -RZ, R25.H1_H1 ;  /* 0x30000019ff277230 */ /* 0x000fe40000004100 */
[----:B------:R-:W-:Y:S02]  /*e170*/  HADD2.F32 R7, -RZ, R7.H1_H1 ;  /* 0x30000007ff077230 */ /* 0x000fe40000004100 */
[----:B------:R-:W-:Y:S01]  /*e180*/  FMUL.FTZ R25, R48, R10 ;  /* 0x0000000a30197220 */ /* 0x000fe20000410000 */
[----:B------:R-:W-:-:S02]  /*e190*/  HADD2.F32 R0, -RZ, R5.H0_H0 ;  /* 0x20000005ff007230 */ /* 0x000fc40000004100 */
[C---:B------:R-:W-:Y:S01]  /*e1a0*/  FMUL.FTZ R31, R46.reuse, R10 ;  /* 0x0000000a2e1f7220 */ /* 0x040fe20000410000 */
[----:B------:R-:W-:Y:S02]  /*e1b0*/  HADD2.F32 R5, -RZ, R5.H1_H1 ;  /* 0x30000005ff057230 */ /* 0x000fe40000004100 */
[-C--:B------:R-:W-:Y:S01]  /*e1c0*/  FMUL.FTZ R10, R39, R7.reuse ;  /* 0x00000007270a7220 */ /* 0x080fe20000410000 */
[C---:B------:R-:W-:Y:S01]  /*e1d0*/  FMUL.FTZ R14, R35.reuse, R7 ;  /* 0x00000007230e7220 */ /* 0x040fe20000410000 */
[-C--:B------:R-:W-:Y:S01]  /*e1e0*/  FFMA.FTZ R7, R46, R0.reuse, -R25 ;  /* 0x000000002e077223 */ /* 0x080fe20000010819 */
[----:B------:R-:W-:Y:S01]  /*e1f0*/  FFMA.FTZ R31, R48, R0, R31 ;  /* 0x00000000301f7223 */ /* 0x000fe2000001001f */
[-C--:B------:R-:W-:Y:S01]  /*e200*/  FFMA.FTZ R0, R35, R5.reuse, -R10 ;  /* 0x0000000523007223 */ /* 0x080fe2000001080a */
[----:B------:R-:W-:Y:S01]  /*e210*/  FFMA.FTZ R14, R39, R5, R14 ;  /* 0x00000005270e7223 */ /* 0x000fe2000001000e */
[----:B------:R-:W-:Y:S02]  /*e220*/  F2FP.SATFINITE.E4M3.F32.PACK_AB_MERGE_C R4, R11, R4, RZ ;  /* 0x000000040b04723e */ /* 0x000fe400048070ff */
[----:B------:R-:W-:-:S02]  /*e230*/  F2FP.SATFINITE.E4M3.F32.PACK_AB_MERGE_C R29, R29, R6, RZ ;  /* 0x000000061d1d723e */ /* 0x000fc400048070ff */
[----:B------:R-:W-:Y:S02]  /*e240*/  F2FP.SATFINITE.E4M3.F32.PACK_AB_MERGE_C R5, R20, R47, RZ ;  /* 0x0000002f1405723e */ /* 0x000fe400048070ff */
[----:B------:R-:W-:Y:S02]  /*e250*/  F2FP.SATFINITE.E4M3.F32.PACK_AB_MERGE_C R6, R36, R51, RZ ;  /* 0x000000332406723e */ /* 0x000fe400048070ff */
[----:B------:R-:W-:Y:S02]  /*e260*/  F2FP.SATFINITE.E4M3.F32.PACK_AB_MERGE_C R33, R42, R33, RZ ;  /* 0x000000212a21723e */ /* 0x000fe400048070ff */
[----:B------:R-:W-:Y:S02]  /*e270*/  F2FP.SATFINITE.E4M3.F32.PACK_AB_MERGE_C R38, R38, R49, RZ ;  /* 0x000000312626723e */ /* 0x000fe400048070ff */
[----:B------:R-:W-:Y:S02]  /*e280*/  F2FP.SATFINITE.E4M3.F32.PACK_AB_MERGE_C R10, R40, R53, RZ ;  /* 0x00000035280a723e */ /* 0x000fe400048070ff */
[----:B------:R-:W-:-:S02]  /*e290*/  F2FP.SATFINITE.E4M3.F32.PACK_AB_MERGE_C R11, R44, R37, RZ ;  /* 0x000000252c0b723e */ /* 0x000fc400048070ff */
[----:B------:R-:W-:Y:S02]  /*e2a0*/  F2FP.SATFINITE.E4M3.F32.PACK_AB_MERGE_C R4, R43, R8, R4 ;  /* 0x000000082b04723e */ /* 0x000fe40004807004 */
[----:B------:R-:W-:Y:S02]  /*e2b0*/  F2FP.SATFINITE.E4M3.F32.PACK_AB_MERGE_C R8, R26, R9, R29 ;  /* 0x000000091a08723e */ /* 0x000fe4000480701d */
[----:B------:R-:W-:Y:S02]  /*e2c0*/  F2FP.SATFINITE.E4M3.F32.PACK_AB_MERGE_C R5, R12, R15, R5 ;  /* 0x0000000f0c05723e */ /* 0x000fe40004807005 */
[----:B------:R-:W-:Y:S02]  /*e2d0*/  F2FP.SATFINITE.E4M3.F32.PACK_AB_MERGE_C R6, R28, R13, R6 ;  /* 0x0000000d1c06723e */ /* 0x000fe40004807006 */
[----:B------:R-:W-:Y:S02]  /*e2e0*/  F2FP.SATFINITE.E4M3.F32.PACK_AB_MERGE_C R7, R0, R7, R33 ;  /* 0x000000070007723e */ /* 0x000fe40004807021 */
[----:B------:R-:W-:-:S02]  /*e2f0*/  F2FP.SATFINITE.E4M3.F32.PACK_AB_MERGE_C R9, R30, R45, R38 ;  /* 0x0000002d1e09723e */ /* 0x000fc40004807026 */
[----:B------:R-:W-:Y:S02]  /*e300*/  F2FP.SATFINITE.E4M3.F32.PACK_AB_MERGE_C R10, R32, R21, R10 ;  /* 0x00000015200a723e */ /* 0x000fe4000480700a */
[----:B------:R-:W-:Y:S01]  /*e310*/  F2FP.SATFINITE.E4M3.F32.PACK_AB_MERGE_C R11, R14, R31, R11 ;  /* 0x0000001f0e0b723e */ /* 0x000fe2000480700b */
[----:B------:R3:W-:Y:S04]  /*e320*/  STS.128 [R50+0x14400], R4 ;  /* 0x0144000432007388 */ /* 0x0007e80000000c00 */
[----:B------:R3:W-:Y:S02]  /*e330*/  STS.128 [R3+0x14400], R8 ;  /* 0x0144000803007388 */ /* 0x0007e40000000c00 */
.L_x_622:
[----:B------:R-:W-:Y:S05]  /*e340*/  BSYNC B0 ;  /* 0x0000000000007941 */ /* 0x000fea0003800000 */
.L_x_611:
[----:B------:R-:W-:Y:S01]  /*e350*/  @!PT LDS RZ, [RZ] ;  /* 0x00000000fffff984 */ /* 0x000fe20000000800 */
[----:B------:R-:W-:Y:S01]  /*e360*/  @!PT LDS RZ, [RZ] ;  /* 0x00000000fffff984 */ /* 0x000fe20000000800 */
[----:B------:R-:W-:Y:S01]  /*e370*/  @!PT LDS RZ, [RZ] ;  /* 0x00000000fffff984 */ /* 0x000fe20000000800 */
[----:B------:R-:W-:Y:S01]  /*e380*/  @!PT LDS RZ, [RZ] ;  /* 0x00000000fffff984 */ /* 0x000fe20000000800 */
[----:B------:R4:W-:Y:S06]  /*e390*/  MEMBAR.ALL.CTA ;  /* 0x0000000000007992 */ /* 0x0009ec0000008000 */
[----:B----4-:R-:W4:Y:S01]  /*e3a0*/  FENCE.VIEW.ASYNC.S ;  /* 0x00000000000073c6 */ /* 0x010f220000000000 */
[----:B------:R-:W-:Y:S05]  /*e3b0*/  WARPSYNC.ALL ;  /* 0x0000000000007948 */ /* 0x000fea0003800000 */
[----:B----4-:R-:W-:Y:S06]  /*e3c0*/  BAR.SYNC.DEFER_BLOCKING 0xd, 0x100 ;  /* 0x0344000000007b1d */ /* 0x010fec0000010000 */
.L_x_608:
[----:B--2---:R-:W-:-:S04]  /*e3d0*/  MOV R0, UR60 ;  /* 0x0000003c00007c02 */ /* 0x004fc80008000f00 */
[----:B------:R-:W-:-:S13]  /*e3e0*/  ISETP.NE.AND P0, PT, R0, 0x3, PT ;  /* 0x000000030000780c */ /* 0x000fda0003f05270 */
[----:B------:R-:W-:Y:S05]  /*e3f0*/  @!P0 BRA `(.L_x_632) ;  /* 0x0000000000048947 */ /* 0x000fea0003800000 */
[----:B------:R-:W-:Y:S01]  /*e400*/  BPT.TRAP 0x1 ;  /* 0x000000040000795c */ /* 0x000fe20000300000 */
.L_x_632:
[----:B01-3--:R-:W-:Y:S01]  /*e410*/  IMAD R3, R194, 0x8, R18 ;  /* 0x00000008c2037824 */ /* 0x00bfe200078e0212 */
[----:B------:R-:W-:-:S04]  /*e420*/  SHF.L.U32 R4, R195, 0x1f, RZ ;  /* 0x0000001fc3047819 */ /* 0x000fc800000006ff */
[----:B------:R0:W1:Y:S01]  /*e430*/  SYNCS.PHASECHK.TRANS64.TRYWAIT P1, [R3+URZ+0x22830], R4 ;  /* 0x02283004030075a7 */ /* 0x000062000802017f */
[----:B------:R-:W-:Y:S05]  /*e440*/  @!P0 BRA `(.L_x_633) ;  /* 0x0000000000048947 */ /* 0x000fea0003800000 */
[----:B------:R-:W-:Y:S01]  /*e450*/  BPT.TRAP 0x1 ;  /* 0x000000040000795c */ /* 0x000fe20000300000 */
.L_x_633:
[----:B------:R-:W-:-:S05]  /*e460*/  VIADD R0, R18, 0x18400 ;  /* 0x0001840012007836 */ /* 0x000fca0000000000 */
[----:B------:R-:W-:-:S04]  /*e470*/  SHF.R.U32.HI R0, RZ, 0x4, R0 ;  /* 0x00000004ff007819 */ /* 0x000fc80000011600 */
[----:B------:R-:W-:-:S04]  /*e480*/  LOP3.LUT R0, R0, 0x3fff, RZ, 0xc0, !PT ;  /* 0x00003fff00007812 */ /* 0x000fc800078ec0ff */
[----:B------:R-:W-:-:S05]  /*e490*/  LOP3.LUT R0, R0, 0x10000, RZ, 0xfc, !PT ;  /* 0x0001000000007812 */ /* 0x000fca00078efcff */
[----:B------:R-:W-:Y:S01]  /*e4a0*/  IMAD R14, R194, 0x500, R0 ;  /* 0x00000500c20e7824 */ /* 0x000fe200078e0200 */
[----:B-1----:R-:W-:Y:S06]  /*e4b0*/  @P1 BRA `(.L_x_634) ;  /* 0x0000000000081947 */ /* 0x002fec0003800000 */
[----:B------:R-:W1:Y:S02]  /*e4c0*/  SYNCS.PHASECHK.TRANS64.TRYWAIT P1, [R3+URZ+0x22830], R4 ;  /* 0x02283004030075a7 */ /* 0x000e64000802017f */
[----:B-1----:R-:W-:Y:S05]  /*e4d0*/  @!P1 BRA `(.L_x_635) ;  /* 0x0000015000e89947 */ /* 0x002fea0003800000 */
.L_x_634:
[----:B01----:R-:W-:Y:S01]  /*e4e0*/  MOV R4, R14 ;  /* 0x0000000e00047202 */ /* 0x003fe20000000f00 */
[----:B------:R-:W-:Y:S05]  /*e4f0*/  WARPSYNC.ALL ;  /* 0x0000000000007948 */ /* 0x000fea0003800000 */
[----:B------:R-:W-:Y:S01]  /*e500*/  IMAD.MOV.U32 R5, RZ, RZ, 0x40000040 ;  /* 0x40000040ff057424 */ /* 0x000fe200078e00ff */
[----:B------:R-:W-:Y:S01]  /*e510*/  R2UR UR6, R4 ;  /* 0x00000000040672ca */ /* 0x000fe200000e0000 */
[----:B------:R-:W-:Y:S01]  /*e520*/  WARPGROUP.ARRIVE ;  /* 0x00000000000079c5 */ /* 0x000fe20000000000 */
[----:B------:R-:W-:Y:S01]  /*e530*/  LOP3.LUT R4, R34, 0x10000, RZ, 0xfc, !PT ;  /* 0x0001000022047812 */ /* 0x000fe200078efcff */
[----:B------:R-:W-:Y:S01]  /*e540*/  VIADD R6, R14, 0x100 ;  /* 0x000001000e067836 */ /* 0x000fe20000000000 */
[C---:B------:R-:W-:Y:S01]  /*e550*/  R2UR UR7, R5.reuse ;  /* 0x00000000050772ca */ /* 0x040fe200000e0000 */
[----:B------:R-:W-:Y:S01]  /*e560*/  IMAD.MOV.U32 R7, RZ, RZ, 0x40000040 ;  /* 0x40000040ff077424 */ /* 0x000fe200078e00ff */
[----:B------:R-:W-:Y:S01]  /*e570*/  R2UR UR4, R4 ;  /* 0x00000000040472ca */ /* 0x000fe200000e0000 */
[C---:B------:R-:W-:Y:S01]  /*e580*/  VIADD R8, R14.reuse, 0x200 ;  /* 0x000002000e087836 */ /* 0x040fe20000000000 */
[----:B------:R-:W-:Y:S01]  /*e590*/  R2UR UR5, R5 ;  /* 0x00000000050572ca */ /* 0x000fe200000e0000 */
[----:B------:R-:W-:Y:S01]  /*e5a0*/  VIADD R10, R14, 0x400 ;  /* 0x000004000e0a7836 */ /* 0x000fe20000000000 */
[----:B------:R-:W-:Y:S01]  /*e5b0*/  R2UR UR10, R6 ;  /* 0x00000000060a72ca */ /* 0x000fe200000e0000 */
[----:B------:R-:W-:Y:S01]  /*e5c0*/  VIADD R6, R14, 0x300 ;  /* 0x000003000e067836 */ /* 0x000fe20000000000 */
[----:B------:R-:W-:Y:S01]  /*e5d0*/  R2UR UR11, R7 ;  /* 0x00000000070b72ca */ /* 0x000fe200000e0000 */
[----:B------:R-:W-:Y:S01]  /*e5e0*/  IMAD.MOV.U32 R11, RZ, RZ, 0x40000040 ;  /* 0x40000040ff0b7424 */ /* 0x000fe200078e00ff */
[----:B------:R-:W-:Y:S01]  /*e5f0*/  R2UR UR8, R4 ;  /* 0x00000000040872ca */ /* 0x000fe200000e0000 */
[----:B------:R-:W-:Y:S01]  /*e600*/  IMAD.MOV.U32 R13, RZ, RZ, 0x40000040 ;  /* 0x40000040ff0d7424 */ /* 0x000fe200078e00ff */
[----:B------:R-:W-:Y:S01]  /*e610*/  R2UR UR9, R5 ;  /* 0x00000000050972ca */ /* 0x000fe200000e0000 */
[----:B------:R-:W-:Y:S01]  /*e620*/  IMAD.MOV.U32 R15, RZ, RZ, 0x40000040 ;  /* 0x40000040ff0f7424 */ /* 0x000fe200078e00ff */
[----:B------:R-:W-:Y:S01]  /*e630*/  MOV R9, 0x40000040 ;  /* 0x4000004000097802 */ /* 0x000fe20000000f00 */
[----:B------:R-:W-:Y:S01]  /*e640*/  IMAD.MOV.U32 R25, RZ, RZ, RZ ;  /* 0x000000ffff197224 */ /* 0x000fe200078e00ff */
[----:B------:R-:W-:Y:S01]  /*e650*/  R2UR UR14, R8 ;  /* 0x00000000080e72ca */ /* 0x000fe200000e0000 */
[----:B------:R-:W-:Y:S01]  /*e660*/  QGMMA.64x32x32.F32.E4M3.E4M3 R92, gdesc[UR4], RZ, !UPT, gsb0 ;  /* 0x00600000045c79f3 */ /* 0x000fe2000c0008ff */
[----:B------:R-:W-:Y:S01]  /*e670*/  R2UR UR15, R9 ;  /* 0x00000000090f72ca */ /* 0x000fe200000e0000 */
[----:B------:R-:W-:Y:S01]  /*e680*/  VIADD R8, R14, 0x2 ;  /* 0x000000020e087836 */ /* 0x000fe20000000000 */
[----:B------:R-:W-:Y:S01]  /*e690*/  R2UR UR12, R4 ;  /* 0x00000000040c72ca */ /* 0x000fe200000e0000 */
[----:B------:R-:W-:Y:S01]  /*e6a0*/  IMAD.MOV.U32 R9, RZ, RZ, 0x40000040 ;  /* 0x40000040ff097424 */ /* 0x000fe200078e00ff */
[----:B------:R-:W-:-:S02]  /*e6b0*/  R2UR UR13, R5 ;  /* 0x00000000050d72ca */ /* 0x000fc400000e0000 */
[----:B------:R-:W-:Y:S01]  /*e6c0*/  R2UR UR18, R6 ;  /* 0x00000000061272ca */ /* 0x000fe200000e0000 */
[----:B------:R-:W-:Y:S01]  /*e6d0*/  VIADD R6, R14, 0x102 ;  /* 0x000001020e067836 */ /* 0x000fe20000000000 */
[----:B------:R-:W-:Y:S01]  /*e6e0*/  R2UR UR19, R7 ;  /* 0x00000000071372ca */ /* 0x000fe200000e0000 */
[----:B------:R-:W-:Y:S01]  /*e6f0*/  IMAD.MOV.U32 R7, RZ, RZ, 0x40000040 ;  /* 0x40000040ff077424 */ /* 0x000fe200078e00ff */
[----:B------:R-:W-:Y:S02]  /*e700*/  R2UR UR16, R4 ;  /* 0x00000000041072ca */ /* 0x000fe400000e0000 */
[----:B------:R-:W-:Y:S02]  /*e710*/  R2UR UR17, R5 ;  /* 0x00000000051172ca */ /* 0x000fe400000e0000 */
[----:B------:R-:W-:Y:S02]  /*e720*/  R2UR UR22, R10 ;  /* 0x000000000a1672ca */ /* 0x000fe400000e0000 */
[----:B------:R-:W-:Y:S01]  /*e730*/  R2UR UR23, R11 ;  /* 0x000000000b1772ca */ /* 0x000fe200000e0000 */
[----:B------:R-:W-:Y:S01]  /*e740*/  IMAD.MOV.U32 R11, RZ, RZ, 0x40000040 ;  /* 0x40000040ff0b7424 */ /* 0x000fe200078e00ff */
[----:B------:R-:W-:-:S02]  /*e750*/  R2UR UR20, R4 ;  /* 0x00000000041472ca */ /* 0x000fc400000e0000 */
[----:B------:R-:W-:Y:S02]  /*e760*/  R2UR UR21, R5 ;  /* 0x00000000051572ca */ /* 0x000fe400000e0000 */
[----:B------:R-:W-:Y:S02]  /*e770*/  IADD3 R10, R14, 0x202, RZ ;  /* 0x000002020e0a7810 */ /* 0x000fe40007ffe0ff */
[----:B------:R-:W-:Y:S01]  /*e780*/  R2UR UR6, R8 ;  /* 0x00000000080672ca */ /* 0x000fe200000e0000 */
[C---:B------:R-:W-:Y:S01]  /*e790*/  VIADD R8, R14.reuse, 0x402 ;  /* 0x000004020e087836 */ /* 0x040fe20000000000 */
[----:B------:R-:W-:Y:S01]  /*e7a0*/  R2UR UR7, R9 ;  /* 0x00000000090772ca */ /* 0x000fe200000e0000 */
[----:B------:R-:W-:Y:S01]  /*e7b0*/  IMAD.MOV.U32 R9, RZ, RZ, 0x40000040 ;  /* 0x40000040ff097424 */ /* 0x000fe200078e00ff */
[----:B------:R-:W-:Y:S01]  /*e7c0*/  IADD3 R12, R14, 0x404, RZ ;  /* 0x000004040e0c7810 */ /* 0x000fe20007ffe0ff */
[----:B------:R-:W-:Y:S02]  /*e7d0*/  WARPGROUP.DEPBAR.LE gsb0, 0x0 ;  /* 0x00008000000079c5 */ /* 0x000fe40000010000 */
[----:B------:R-:W-:-:S06]  /*e7e0*/  WARPGROUP.ARRIVE ;  /* 0x00000000000079c5 */ /* 0x000fcc0000000000 */
[----:B------:R-:W-:Y:S01]  /*e7f0*/  QGMMA.64x32x32.F32.E4M3.E4M3 R76, gdesc[UR8], RZ, !UPT, gsb0 ;  /* 0x00600000084c79f3 */ /* 0x000fe2000c0008ff */
[----:B------:R-:W-:Y:S01]  /*e800*/  R2UR UR10, R6 ;  /* 0x00000000060a72ca */ /* 0x000fe200000e0000 */
[----:B------:R-:W-:Y:S01]  /*e810*/  VIADD R6, R14, 0x302 ;  /* 0x000003020e067836 */ /* 0x000fe20000000000 */
[----:B------:R-:W-:Y:S01]  /*e820*/  R2UR UR11, R7 ;  /* 0x00000000070b72ca */ /* 0x000fe200000e0000 */
[----:B------:R-:W-:Y:S01]  /*e830*/  IMAD.MOV.U32 R7, RZ, RZ, 0x40000040 ;  /* 0x40000040ff077424 */ /* 0x000fe200078e00ff */
[----:B------:R-:W-:Y:S02]  /*e840*/  WARPGROUP.DEPBAR.LE gsb0, 0x0 ;  /* 0x00008000000079c5 */ /* 0x000fe40000010000 */
[----:B------:R-:W-:-:S06]  /*e850*/  WARPGROUP.ARRIVE ;  /* 0x00000000000079c5 */ /* 0x000fcc0000000000 */
[----:B------:R-:W-:Y:S01]  /*e860*/  QGMMA.64x32x32.F32.E4M3.E4M3 R60, gdesc[UR12], RZ, !UPT, gsb0 ;  /* 0x006000000c3c79f3 */ /* 0x000fe2000c0008ff */
[----:B------:R-:W-:Y:S01]  /*e870*/  R2UR UR15, R11 ;  /* 0x000000000b0f72ca */ /* 0x000fe200000e0000 */
[----:B------:R-:W-:Y:S01]  /*e880*/  IMAD.MOV.U32 R11, RZ, RZ, 0x40000040 ;  /* 0x40000040ff0b7424 */ /* 0x000fe200078e00ff */
[----:B------:R-:W-:Y:S02]  /*e890*/  R2UR UR14, R10 ;  /* 0x000000000a0e72ca */ /* 0x000fe400000e0000 */
[----:B------:R-:W-:Y:S02]  /*e8a0*/  IADD3 R10, R4, 0x2, RZ ;  /* 0x00000002040a7810 */ /* 0x000fe40007ffe0ff */
[----:B------:R-:W-:Y:S02]  /*e8b0*/  R2UR UR5, R11 ;  /* 0x000000000b0572ca */ /* 0x000fe400000e0000 */
[C---:B------:R-:W-:Y:S02]  /*e8c0*/  R2UR UR4, R10.reuse ;  /* 0x000000000a0472ca */ /* 0x040fe400000e0000 */
[----:B------:R-:W-:-:S02]  /*e8d0*/  R2UR UR8, R10 ;  /* 0x000000000a0872ca */ /* 0x000fc400000e0000 */
[C---:B------:R-:W-:Y:S02]  /*e8e0*/  R2UR UR9, R11.reuse ;  /* 0x000000000b0972ca */ /* 0x040fe400000e0000 */
[----:B------:R-:W-:Y:S02]  /*e8f0*/  R2UR UR12, R10 ;  /* 0x000000000a0c72ca */ /* 0x000fe400000e0000 */
[----:B------:R-:W-:Y:S01]  /*e900*/  R2UR UR13, R11 ;  /* 0x000000000b0d72ca */ /* 0x000fe200000e0000 */
[----:B------:R-:W-:Y:S02]  /*e910*/  WARPGROUP.DEPBAR.LE gsb0, 0x0 ;  /* 0x00008000000079c5 */ /* 0x000fe40000010000 */
[----:B------:R-:W-:-:S06]  /*e920*/  WARPGROUP.ARRIVE ;  /* 0x00000000000079c5 */ /* 0x000fcc0000000000 */
[----:B------:R-:W-:Y:S01]  /*e930*/  QGMMA.64x32x32.F32.E4M3.E4M3 R44, gdesc[UR16], RZ, !UPT, gsb0 ;  /* 0x00600000102c79f3 */ /* 0x000fe2000c0008ff */
[----:B------:R-:W-:Y:S02]  /*e940*/  R2UR UR18, R6 ;  /* 0x00000000061272ca */ /* 0x000fe400000e0000 */
[----:B------:R-:W-:Y:S01]  /*e950*/  R2UR UR19, R7 ;  /* 0x00000000071372ca */ /* 0x000fe200000e0000 */
[----:B------:R-:W-:Y:S01]  /*e960*/  IMAD.MOV.U32 R7, RZ, RZ, 0x40000040 ;  /* 0x40000040ff077424 */ /* 0x000fe200078e00ff */
[----:B------:R-:W-:Y:S02]  /*e970*/  R2UR UR16, R10 ;  /* 0x000000000a1072ca */ /* 0x000fe400000e0000 */
[----:B------:R-:W-:Y:S02]  /*e980*/  R2UR UR17, R11 ;  /* 0x000000000b1172ca */ /* 0x000fe400000e0000 */
[----:B------:R-:W-:Y:S01]  /*e990*/  IADD3 R6, R14, 0x104, RZ ;  /* 0x000001040e067810 */ /* 0x000fe20007ffe0ff */
[----:B------:R-:W-:-:S02]  /*e9a0*/  WARPGROUP.DEPBAR.LE gsb0, 0x0 ;  /* 0x00008000000079c5 */ /* 0x000fc40000010000 */
[----:B------:R-:W-:-:S06]  /*e9b0*/  WARPGROUP.ARRIVE ;  /* 0x00000000000079c5 */ /* 0x000fcc0000000000 */
[----:B------:R-:W-:Y:S01]  /*e9c0*/  QGMMA.64x32x32.F32.E4M3.E4M3 R28, gdesc[UR20], RZ, !UPT, gsb0 ;  /* 0x00600000141c79f3 */ /* 0x000fe2000c0008ff */
[----:B------:R-:W-:Y:S01]  /*e9d0*/  R2UR UR22, R8 ;  /* 0x00000000081672ca */ /* 0x000fe200000e0000 */
[----:B------:R-:W-:Y:S01]  /*e9e0*/  VIADD R8, R14, 0x4 ;  /* 0x000000040e087836 */ /* 0x000fe20000000000 */
[----:B------:R-:W-:Y:S01]  /*e9f0*/  R2UR UR23, R9 ;  /* 0x00000000091772ca */ /* 0x000fe200000e0000 */
[----:B------:R-:W-:Y:S01]  /*ea00*/  IMAD.MOV.U32 R9, RZ, RZ, 0x40000040 ;  /* 0x40000040ff097424 */ /* 0x000fe200078e00ff */
[----:B------:R-:W-:Y:S02]  /*ea10*/  R2UR UR20, R10 ;  /* 0x000000000a1472ca */ /* 0x000fe400000e0000 */
[----:B------:R-:W-:Y:S01]  /*ea20*/  R2UR UR21, R11 ;  /* 0x000000000b1572ca */ /* 0x000fe200000e0000 */
[----:B------:R-:W-:Y:S02]  /*ea30*/  WARPGROUP.DEPBAR.LE gsb0, 0x0 ;  /* 0x00008000000079c5 */ /* 0x000fe40000010000 */
[----:B------:R-:W-:-:S06]  /*ea40*/  WARPGROUP.ARRIVE ;  /* 0x00000000000079c5 */ /* 0x000fcc0000000000 */
[----:B------:R-:W-:Y:S01]  /*ea50*/  QGMMA.64x32x32.F32.E4M3.E4M3 R92, gdesc[UR4], R92, gsb0 ;  /* 0x00600000045c79f3 */ /* 0x000fe2000800085c */
[----:B------:R-:W-:Y:S01]  /*ea60*/  R2UR UR6, R8 ;  /* 0x00000000080672ca */ /* 0x000fe200000e0000 */
[----:B------:R-:W-:Y:S01]  /*ea70*/  VIADD R8, R14, 0x204 ;  /* 0x000002040e087836 */ /* 0x000fe20000000000 */
[----:B------:R-:W-:Y:S01]  /*ea80*/  R2UR UR7, R9 ;  /* 0x00000000090772ca */ /* 0x000fe200000e0000 */
[----:B------:R-:W-:Y:S01]  /*ea90*/  IMAD.MOV.U32 R9, RZ, RZ, 0x40000040 ;  /* 0x40000040ff097424 */ /* 0x000fe200078e00ff */
        /* <DEDUP_REMOVED lines=12> */
[----:B------:R-:W-:Y:S02]  /*eb60*/  R2UR UR15, R9 ;  /* 0x00000000090f72ca */ /* 0x000fe400000e0000 */
[----:B------:R-:W-:Y:S02]  /*eb70*/  MOV R9, 0x40000040 ;  /* 0x4000004000097802 */ /* 0x000fe40000000f00 */
[C---:B------:R-:W-:Y:S02]  /*eb80*/  R2UR UR4, R8.reuse ;  /* 0x00000000080472ca */ /* 0x040fe400000e0000 */
[----:B------:R-:W-:Y:S02]  /*eb90*/  R2UR UR5, R9 ;  /* 0x00000000090572ca */ /* 0x000fe400000e0000 */
[----:B------:R-:W-:-:S02]  /*eba0*/  R2UR UR8, R8 ;  /* 0x00000000080872ca */ /* 0x000fc400000e0000 */
[C---:B------:R-:W-:Y:S02]  /*ebb0*/  R2UR UR9, R9.reuse ;  /* 0x00000000090972ca */ /* 0x040fe400000e0000 */
        /* <DEDUP_REMOVED lines=16> */
[----:B------:R-:W-:Y:S02]  /*ecc0*/  R2UR UR23, R13 ;  /* 0x000000000d1772ca */ /* 0x000fe400000e0000 */
[----:B------:R-:W-:Y:S02]  /*ecd0*/  R2UR UR20, R8 ;  /* 0x00000000081472ca */ /* 0x000fe400000e0000 */
[----:B------:R-:W-:Y:S02]  /*ece0*/  R2UR UR21, R9 ;  /* 0x00000000091572ca */ /* 0x000fe400000e0000 */
[----:B------:R-:W-:Y:S01]  /*ecf0*/  MOV R13, 0x40000040 ;  /* 0x40000040000d7802 */ /* 0x000fe20000000f00 */
[----:B------:R-:W-:-:S02]  /*ed00*/  WARPGROUP.DEPBAR.LE gsb0, 0x0 ;  /* 0x00008000000079c5 */ /* 0x000fc40000010000 */
        /* <DEDUP_REMOVED lines=10> */
[C---:B------:R-:W-:Y:S01]  /*edb0*/  VIADD R12, R14.reuse, 0x306 ;  /* 0x000003060e0c7836 */ /* 0x040fe20000000000 */
[----:B------:R-:W-:Y:S01]  /*edc0*/  R2UR UR11, R13 ;  /* 0x000000000d0b72ca */ /* 0x000fe200000e0000 */
[----:B------:R-:W-:Y:S01]  /*edd0*/  VIADD R14, R14, 0x406 ;  /* 0x000004060e0e7836 */ /* 0x000fe20000000000 */
[----:B------:R-:W-:Y:S01]  /*ede0*/  MOV R13, 0x40000040 ;  /* 0x40000040000d7802 */ /* 0x000fe20000000f00 */
[----:B------:R-:W-:Y:S02]  /*edf0*/  WARPGROUP.DEPBAR.LE gsb0, 0x0 ;  /* 0x00008000000079c5 */ /* 0x000fe40000010000 */
[----:B------:R-:W-:-:S06]  /*ee00*/  WARPGROUP.ARRIVE ;  /* 0x00000000000079c5 */ /* 0x000fcc0000000000 */
[----:B------:R-:W-:Y:S01]  /*ee10*/  QGMMA.64x32x32.F32.E4M3.E4M3 R60, gdesc[UR12], R60, gsb0 ;  /* 0x006000000c3c79f3 */ /* 0x000fe2000800083c */
[----:B------:R-:W-:Y:S01]  /*ee20*/  R2UR UR14, R6 ;  /* 0x00000000060e72ca */ /* 0x000fe200000e0000 */
[----:B------:R-:W-:Y:S01]  /*ee30*/  VIADD R6, R4, 0x6 ;  /* 0x0000000604067836 */ /* 0x000fe20000000000 */
[----:B------:R-:W-:Y:S01]  /*ee40*/  R2UR UR15, R7 ;  /* 0x00000000070f72ca */ /* 0x000fe200000e0000 */
[----:B------:R-:W-:-:S03]  /*ee50*/  IMAD.MOV.U32 R7, RZ, RZ, 0x40000040 ;  /* 0x40000040ff077424 */ /* 0x000fc600078e00ff */
[C---:B------:R-:W-:Y:S02]  /*ee60*/  R2UR UR4, R6.reuse ;  /* 0x00000000060472ca */ /* 0x040fe400000e0000 */
[C---:B------:R-:W-:Y:S02]  /*ee70*/  R2UR UR5, R7.reuse ;  /* 0x00000000070572ca */ /* 0x040fe400000e0000 */
[C---:B------:R-:W-:Y:S02]  /*ee80*/  R2UR UR8, R6.reuse ;  /* 0x00000000060872ca */ /* 0x040fe400000e0000 */
[C---:B------:R-:W-:Y:S02]  /*ee90*/  R2UR UR9, R7.reuse ;  /* 0x00000000070972ca */ /* 0x040fe400000e0000 */
[----:B------:R-:W-:Y:S02]  /*eea0*/  R2UR UR12, R6 ;  /* 0x00000000060c72ca */ /* 0x000fe400000e0000 */
[----:B------:R-:W-:Y:S01]  /*eeb0*/  R2UR UR13, R7 ;  /* 0x00000000070d72ca */ /* 0x000fe200000e0000 */
[----:B------:R-:W-:-:S02]  /*eec0*/  WARPGROUP.DEPBAR.LE gsb0, 0x0 ;  /* 0x00008000000079c5 */ /* 0x000fc40000010000 */
[----:B------:R-:W-:-:S06]  /*eed0*/  WARPGROUP.ARRIVE ;  /* 0x00000000000079c5 */ /* 0x000fcc0000000000 */
[----:B------:R-:W-:Y:S01]  /*eee0*/  QGMMA.64x32x32.F32.E4M3.E4M3 R44, gdesc[UR16], R44, gsb0 ;  /* 0x00600000102c79f3 */ /* 0x000fe2000800082c */
[----:B------:R-:W-:Y:S02]  /*eef0*/  R2UR UR18, R12 ;  /* 0x000000000c1272ca */ /* 0x000fe400000e0000 */
[----:B------:R-:W-:Y:S02]  /*ef00*/  R2UR UR19, R13 ;  /* 0x000000000d1372ca */ /* 0x000fe400000e0000 */
[----:B------:R-:W-:Y:S02]  /*ef10*/  R2UR UR16, R6 ;  /* 0x00000000061072ca */ /* 0x000fe400000e0000 */
[----:B------:R-:W-:Y:S01]  /*ef20*/  R2UR UR17, R7 ;  /* 0x00000000071172ca */ /* 0x000fe200000e0000 */
[----:B------:R-:W-:Y:S02]  /*ef30*/  WARPGROUP.DEPBAR.LE gsb0, 0x0 ;  /* 0x00008000000079c5 */ /* 0x000fe40000010000 */
        /* <DEDUP_REMOVED lines=22> */
[----:B------:R-:W-:Y:S05]  /*f0a0*/  @!P0 BRA `(.L_x_636) ;  /* 0x0000000000048947 */ /* 0x000fea0003800000 */
[----:B------:R-:W-:Y:S01]  /*f0b0*/  BPT.TRAP 0x1 ;  /* 0x000000040000795c */ /* 0x000fe20000300000 */
.L_x_636:
[C---:B------:R-:W-:Y:S01]  /*f0c0*/  FMUL.FTZ R12, R2.reuse, R92 ;  /* 0x0000005c020c7220 */ /* 0x040fe20000410000 */
[C---:B------:R-:W-:Y:S01]  /*f0d0*/  FMUL.FTZ R13, R2.reuse, R93 ;  /* 0x0000005d020d7220 */ /* 0x040fe20000410000 */
[C---:B------:R-:W-:Y:S01]  /*f0e0*/  FMUL.FTZ R20, R2.reuse, R96 ;  /* 0x0000006002147220 */ /* 0x040fe20000410000 */
[C---:B------:R-:W-:Y:S01]  /*f0f0*/  FMUL.FTZ R15, R2.reuse, R95 ;  /* 0x0000005f020f7220 */ /* 0x040fe20000410000 */
[C---:B------:R-:W-:Y:S01]  /*f100*/  FMUL.FTZ R21, R2.reuse, R97 ;  /* 0x0000006102157220 */ /* 0x040fe20000410000 */
[----:B------:R-:W-:Y:S01]  /*f110*/  FMUL.FTZ R95, R2, R102 ;  /* 0x00000066025f7220 */ /* 0x000fe20000410000 */
[----:B------:R-:W0:Y:S01]  /*f120*/  MUFU.TANH R12, R12 ;  /* 0x0000000c000c7308 */ /* 0x000e220000002400 */
[----:B------:R-:W-:Y:S01]  /*f130*/  IADD3 R102, R24, 0xa0, -R211 ;  /* 0x000000a018667810 */ /* 0x000fe20007ffe8d3 */
[C---:B------:R-:W-:Y:S01]  /*f140*/  FMUL.FTZ R14, R2.reuse, R94 ;  /* 0x0000005e020e7220 */ /* 0x040fe20000410000 */
[C---:B------:R-:W-:Y:S01]  /*f150*/  FMUL.FTZ R93, R2.reuse, R100 ;  /* 0x00000064025d7220 */ /* 0x040fe20000410000 */
[C---:B------:R-:W-:Y:S01]  /*f160*/  FMUL.FTZ R94, R2.reuse, R101 ;  /* 0x00000065025e7220 */ /* 0x040fe20000410000 */
[----:B------:R-:W-:Y:S01]  /*f170*/  FMUL.FTZ R101, R2, R37 ;  /* 0x0000002502657220 */ /* 0x000fe20000410000 */
[----:B------:R-:W-:-:S02]  /*f180*/  IMAD R37, R27, -0xa0, R102 ;  /* 0xffffff601b257824 */ /* 0x000fc400078e0266 */
[C---:B-----5:R-:W-:Y:S01]  /*f190*/  FMUL.FTZ R26, R2.reuse, R98 ;  /* 0x00000062021a7220 */ /* 0x060fe20000410000 */
[----:B------:R-:W1:Y:S01]  /*f1a0*/  MUFU.TANH R13, R13 ;  /* 0x0000000d000d7308 */ /* 0x000e620000002400 */
[C---:B------:R-:W-:Y:S01]  /*f1b0*/  FMUL.FTZ R97, R2.reuse, R104 ;  /* 0x0000006802617220 */ /* 0x040fe20000410000 */
[C---:B------:R-:W-:Y:S01]  /*f1c0*/  FMUL.FTZ R92, R2.reuse, R99 ;  /* 0x00000063025c7220 */ /* 0x040fe20000410000 */
[C---:B------:R-:W-:Y:S01]  /*f1d0*/  ISETP.GT.AND P1, PT, R37.reuse, RZ, PT ;  /* 0x000000ff2500720c */ /* 0x040fe20003f24270 */
[C---:B------:R-:W-:Y:S01]  /*f1e0*/  FMUL.FTZ R98, R2.reuse, R105 ;  /* 0x0000006902627220 */ /* 0x040fe20000410000 */
[C---:B------:R-:W-:Y:S01]  /*f1f0*/  ISETP.GT.AND P2, PT, R37.reuse, 0x1, PT ;  /* 0x000000012500780c */ /* 0x040fe20003f44270 */
[----:B------:R-:W-:Y:S01]  /*f200*/  FMUL.FTZ R76, R2, R76 ;  /* 0x0000004c024c7220 */ /* 0x000fe20000410000 */
[C---:B------:R-:W-:Y:S01]  /*f210*/  ISETP.GT.AND P3, PT, R37.reuse, 0x8, PT ;  /* 0x000000082500780c */ /* 0x040fe20003f64270 */
[----:B------:R-:W2:Y:S01]  /*f220*/  MUFU.TANH R20, R20 ;  /* 0x0000001400147308 */ /* 0x000ea20000002400 */
[----:B0-----:R-:W-:Y:S01]  /*f230*/  FSEL R12, R12, -INF , P1 ;  /* 0xff8000000c0c7808 */ /* 0x001fe20000800000 */
[C---:B------:R-:W-:Y:S01]  /*f240*/  FMUL.FTZ R96, R2.reuse, R103 ;  /* 0x0000006702607220 */ /* 0x040fe20000410000 */
[C---:B------:R-:W-:Y:S01]  /*f250*/  ISETP.GT.AND P4, PT, R37.reuse, 0x9, PT ;  /* 0x000000092500780c */ /* 0x040fe20003f84270 */
[C---:B------:R-:W-:Y:S01]  /*f260*/  FMUL.FTZ R77, R2.reuse, R77 ;  /* 0x0000004d024d7220 */ /* 0x040fe20000410000 */
[----:B------:R-:W-:Y:S01]  /*f270*/  ISETP.GT.AND P5, PT, R37, 0x10, PT ;  /* 0x000000102500780c */ /* 0x000fe20003fa4270 */
[C---:B------:R-:W-:Y:S01]  /*f280*/  FMUL.FTZ R99, R2.reuse, R106 ;  /* 0x0000006a02637220 */ /* 0x040fe20000410000 */
[C---:B------:R-:W-:Y:S01]  /*f290*/  FMUL.FTZ R80, R2.reuse, R80 ;  /* 0x0000005002507220 */ /* 0x040fe20000410000 */
[----:B------:R-:W0:Y:S01]  /*f2a0*/  MUFU.TANH R21, R21 ;  /* 0x0000001500157308 */ /* 0x000e220000002400 */
[----:B-1----:R-:W-:Y:S01]  /*f2b0*/  FSEL R13, R13, -INF , P2 ;  /* 0xff8000000d0d7808 */ /* 0x002fe20001000000 */
[C---:B------:R-:W-:Y:S01]  /*f2c0*/  FMUL.FTZ R100, R2.reuse, R107 ;  /* 0x0000006b02647220 */ /* 0x040fe20000410000 */
[C---:B------:R-:W-:Y:S01]  /*f2d0*/  FMUL.FTZ R81, R2.reuse, R81 ;  /* 0x0000005102517220 */ /* 0x040fe20000410000 */
[C---:B------:R-:W-:Y:S01]  /*f2e0*/  FMUL.FTZ R78, R2.reuse, R78 ;  /* 0x0000004e024e7220 */ /* 0x040fe20000410000 */
[C---:B------:R-:W-:Y:S01]  /*f2f0*/  FMUL.FTZ R84, R2.reuse, R84 ;  /* 0x0000005402547220 */ /* 0x040fe20000410000 */
[C---:B------:R-:W-:Y:S01]  /*f300*/  FMUL.FTZ R79, R2.reuse, R79 ;  /* 0x0000004f024f7220 */ /* 0x040fe20000410000 */
[----:B------:R-:W-:Y:S01]  /*f310*/  FMUL.FTZ R85, R2, R85 ;  /* 0x0000005502557220 */ /* 0x000fe20000410000 */
[----:B------:R-:W1:Y:S01]  /*f320*/  MUFU.TANH R14, R14 ;  /* 0x0000000e000e7308 */ /* 0x000e620000002400 */
[----:B--2---:R-:W-:Y:S01]  /*f330*/  FSEL R20, R20, -INF , P3 ;  /* 0xff80000014147808 */ /* 0x004fe20001800000 */
[C---:B------:R-:W-:Y:S01]  /*f340*/  FMUL.FTZ R82, R2.reuse, R82 ;  /* 0x0000005202527220 */ /* 0x040fe20000410000 */
[C---:B------:R-:W-:Y:S01]  /*f350*/  FMUL.FTZ R88, R2.reuse, R88 ;  /* 0x0000005802587220 */ /* 0x040fe20000410000 */
        /* <DEDUP_REMOVED lines=9> */
[C---:B------:R-:W-:Y:S01]  /*f3f0*/  FMUL.FTZ R64, R2.reuse, R64 ;  /* 0x0000004002407220 */ /* 0x040fe20000410000 */
[C---:B------:R-:W-:Y:S01]  /*f400*/  FMUL.FTZ R91, R2.reuse, R91 ;  /* 0x0000005b025b7220 */ /* 0x040fe20000410000 */
[----:B------:R-:W-:Y:S01]  /*f410*/  FMUL.FTZ R65, R2, R65 ;  /* 0x0000004102417220 */ /* 0x000fe20000410000 */
[----:B------:R-:W0:Y:S01]  /*f420*/  MUFU.TANH R15, R15 ;  /* 0x0000000f000f7308 */ /* 0x000e220000002400 */
[----:B-1----:R-:W-:Y:S01]  /*f430*/  FSEL R14, R14, -INF , P1 ;  /* 0xff8000000e0e7808 */ /* 0x002fe20000800000 */
[C---:B------:R-:W-:Y:S01]  /*f440*/  FMUL.FTZ R62, R2.reuse, R62 ;  /* 0x0000003e023e7220 */ /* 0x040fe20000410000 */
[----:B------:R-:W-:Y:S01]  /*f450*/  ISETP.GT.AND P1, PT, R37, 0x11, PT ;  /* 0x000000112500780c */ /* 0x000fe20003f24270 */
[C---:B------:R-:W-:Y:S01]  /*f460*/  FMUL.FTZ R68, R2.reuse, R68 ;  /* 0x0000004402447220 */ /* 0x040fe20000410000 */
[C---:B------:R-:W-:Y:S01]  /*f470*/  FMUL.FTZ R63, R2.reuse, R63 ;  /* 0x0000003f023f7220 */ /* 0x040fe20000410000 */
[C---:B------:R-:W-:Y:S01]  /*f480*/  FMUL.FTZ R69, R2.reuse, R69 ;  /* 0x0000004502457220 */ /* 0x040fe20000410000 */
[C---:B------:R-:W-:Y:S01]  /*f490*/  FMUL.FTZ R66, R2.reuse, R66 ;  /* 0x0000004202427220 */ /* 0x040fe20000410000 */
        /* <DEDUP_REMOVED lines=11> */
[C---:B------:R-:W-:Y:S01]  /*f550*/  ISETP.GT.AND P2, PT, R37.reuse, 0x18, PT ;  /* 0x000000182500780c */ /* 0x040fe20003f44270 */
[C---:B------:R-:W-:Y:S01]  /*f560*/  FMUL.FTZ R74, R2.reuse, R74 ;  /* 0x0000004a024a7220 */ /* 0x040fe20000410000 */
[C---:B------:R-:W-:Y:S01]  /*f570*/  FMUL.FTZ R48, R2.reuse, R48 ;  /* 0x0000003002307220 */ /* 0x040fe20000410000 */
[C---:B------:R-:W-:Y:S01]  /*f580*/  FMUL.FTZ R75, R2.reuse, R75 ;  /* 0x0000004b024b7220 */ /* 0x040fe20000410000 */
[----:B------:R-:W-:Y:S01]  /*f590*/  FMUL.FTZ R49, R2, R49 ;  /* 0x0000003102317220 */ /* 0x000fe20000410000 */
        /* <DEDUP_REMOVED lines=8> */
[----:B------:R1:W-:Y:S01]  /*f620*/  MUFU.TANH R24, R101 ;  /* 0x0000006500187308 */ /* 0x0003e20000002400 */
[----:B--2---:R-:W-:Y:S01]  /*f630*/  FSEL R26, R26, -INF , P3 ;  /* 0xff8000001a1a7808 */ /* 0x004fe20001800000 */
[C---:B------:R-:W-:Y:S01]  /*f640*/  FMUL.FTZ R51, R2.reuse, R51 ;  /* 0x0000003302337220 */ /* 0x040fe20000410000 */
[----:B------:R-:W-:Y:S01]  /*f650*/  ISETP.GT.AND P3, PT, R37, 0x19, PT ;  /* 0x000000192500780c */ /* 0x000fe20003f64270 */
[C---:B------:R-:W-:Y:S01]  /*f660*/  FMUL.FTZ R57, R2.reuse, R57 ;  /* 0x0000003902397220 */ /* 0x040fe20000410000 */
[C---:B------:R-:W-:Y:S01]  /*f670*/  FMUL.FTZ R54, R2.reuse, R54 ;  /* 0x0000003602367220 */ /* 0x040fe20000410000 */
[C---:B------:R-:W-:Y:S01]  /*f680*/  FMUL.FTZ R28, R2.reuse, R28 ;  /* 0x0000001c021c7220 */ /* 0x040fe20000410000 */
[----:B------:R-:W-:Y:S01]  /*f690*/  FMUL.FTZ R55, R2, R55 ;  /* 0x0000003702377220 */ /* 0x000fe20000410000 */
[----:B------:R-:W2:Y:S01]  /*f6a0*/  MUFU.TANH R92, R92 ;  /* 0x0000005c005c7308 */ /* 0x000ea20000002400 */
[----:B-1----:R-:W-:Y:S01]  /*f6b0*/  FMNMX.FTZ R101, R12, R13, !PT ;  /* 0x0000000d0c657209 */ /* 0x002fe20007810000 */
[C---:B------:R-:W-:Y:S01]  /*f6c0*/  FMUL.FTZ R29, R2.reuse, R29 ;  /* 0x0000001d021d7220 */ /* 0x040fe20000410000 */
[----:B0-----:R-:W-:Y:S01]  /*f6d0*/  FSEL R97, R97, -INF , P2 ;  /* 0xff80000061617808 */ /* 0x001fe20001000000 */
[----:B------:R-:W-:Y:S01]  /*f6e0*/  FMUL.FTZ R58, R2, R58 ;  /* 0x0000003a023a7220 */ /* 0x000fe20000410000 */
[----:B------:R-:W-:Y:S01]  /*f6f0*/  FMNMX.FTZ R102, R20, R101, !PT ;  /* 0x0000006514667209 */ /* 0x000fe20007810000 */
[C---:B------:R-:W-:Y:S01]  /*f700*/  FMUL.FTZ R32, R2.reuse, R32 ;  /* 0x0000002002207220 */ /* 0x040fe20000410000 */
[C---:B------:R-:W-:Y:S01]  /*f710*/  FMUL.FTZ R59, R2.reuse, R59 ;  /* 0x0000003b023b7220 */ /* 0x040fe20000410000 */
[----:B------:R-:W0:Y:S01]  /*f720*/  MUFU.TANH R98, R98 ;  /* 0x0000006200627308 */ /* 0x000e220000002400 */
[----:B------:R-:W-:Y:S01]  /*f730*/  FMNMX.FTZ R102, R21, R102, !PT ;  /* 0x0000006615667209 */ /* 0x000fe20007810000 */
[C---:B------:R-:W-:Y:S01]  /*f740*/  FMUL.FTZ R33, R2.reuse, R33 ;  /* 0x0000002102217220 */ /* 0x040fe20000410000 */
[C---:B------:R-:W-:Y:S01]  /*f750*/  FMUL.FTZ R30, R2.reuse, R30 ;  /* 0x0000001e021e7220 */ /* 0x040fe20000410000 */
[C---:B------:R-:W-:Y:S01]  /*f760*/  FMUL.FTZ R36, R2.reuse, R36 ;  /* 0x0000002402247220 */ /* 0x040fe20000410000 */
[----:B------:R-:W-:Y:S01]  /*f770*/  FMNMX.FTZ R101, R93, R102, !PT ;  /* 0x000000665d657209 */ /* 0x000fe20007810000 */
[C---:B------:R-:W-:Y:S01]  /*f780*/  FMUL.FTZ R31, R2.reuse, R31 ;  /* 0x0000001f021f7220 */ /* 0x040fe20000410000 */
[----:B------:R-:W-:Y:S01]  /*f790*/  FMUL.FTZ R34, R2, R34 ;  /* 0x0000002202227220 */ /* 0x000fe20000410000 */
[----:B------:R-:W1:Y:S01]  /*f7a0*/  MUFU.TANH R95, R95 ;  /* 0x0000005f005f7308 */ /* 0x000e620000002400 */
[----:B------:R-:W-:Y:S01]  /*f7b0*/  FMNMX.FTZ R102, R94, R101, !PT ;  /* 0x000000655e667209 */ /* 0x000fe20007810000 */
[----:B------:R-:W-:Y:S01]  /*f7c0*/  FMUL.FTZ R40, R2, R40 ;  /* 0x0000002802287220 */ /* 0x000fe20000410000 */
[----:B--2---:R-:W-:Y:S01]  /*f7d0*/  FSEL R92, R92, -INF , P4 ;  /* 0xff8000005c5c7808 */ /* 0x004fe20002000000 */
[C---:B------:R-:W-:Y:S01]  /*f7e0*/  FMUL.FTZ R41, R2.reuse, R41 ;  /* 0x0000002902297220 */ /* 0x040fe20000410000 */
[----:B------:R-:W-:Y:S01]  /*f7f0*/  ISETP.GT.AND P4, PT, R37, 0x20, PT ;  /* 0x000000202500780c */ /* 0x000fe20003f84270 */
[----:B------:R-:W-:Y:S01]  /*f800*/  FMUL.FTZ R113, R2, R35 ;  /* 0x0000002302717220 */ /* 0x000fe20000410000 */
[----:B------:R-:W-:Y:S01]  /*f810*/  FMNMX.FTZ R101, R97, R102, !PT ;  /* 0x0000006661657209 */ /* 0x000fe20007810000 */
[----:B------:R-:W2:Y:S01]  /*f820*/  MUFU.TANH R76, R76 ;  /* 0x0000004c004c7308 */ /* 0x000ea20000002400 */
[----:B0-----:R-:W-:Y:S01]  /*f830*/  FSEL R98, R98, -INF , P3 ;  /* 0xff80000062627808 */ /* 0x001fe20001800000 */
[C---:B------:R-:W-:Y:S01]  /*f840*/  FMUL.FTZ R116, R2.reuse, R38 ;  /* 0x0000002602747220 */ /* 0x040fe20000410000 */
[C---:B------:R-:W-:Y:S01]  /*f850*/  FMUL.FTZ R118, R2.reuse, R42 ;  /* 0x0000002a02767220 */ /* 0x040fe20000410000 */
[----:B------:R-:W-:Y:S01]  /*f860*/  FMUL.FTZ R117, R2, R43 ;  /* 0x0000002b02757220 */ /* 0x000fe20000410000 */
[----:B------:R-:W-:Y:S01]  /*f870*/  FMNMX.FTZ R101, R98, R101, !PT ;  /* 0x0000006562657209 */ /* 0x000fe20007810000 */
[----:B------:R-:W-:Y:S01]  /*f880*/  ULDC UR38, c[0x0][0x988] ;  /* 0x0002620000267ab9 */ /* 0x000fe20000000800 */
[----:B------:R-:W-:Y:S01]  /*f890*/  FMUL.FTZ R115, R2, R39 ;  /* 0x0000002702737220 */ /* 0x000fe20000410000 */
[----:B------:R-:W0:Y:S01]  /*f8a0*/  MUFU.TANH R96, R96 ;  /* 0x0000006000607308 */ /* 0x000e220000002400 */
[----:B-1----:R-:W-:Y:S01]  /*f8b0*/  FSEL R95, R95, -INF , P5 ;  /* 0xff8000005f5f7808 */ /* 0x002fe20002800000 */
[----:B------:R-:W-:Y:S01]  /*f8c0*/  IMAD.U32 R111, RZ, RZ, UR38 ;  /* 0x00000026ff6f7e24 */ /* 0x000fe2000f8e00ff */
        /* <DEDUP_REMOVED lines=125> */
[----:B------:R-:W-:-:S05]  /*100a0*/  ISETP.GT.AND P1, PT, R37, 0x78, PT ;  /* 0x000000782500780c */ /* 0x000fca0003f24270 */
[----:B------:R-:W1:Y:S01]  /*100b0*/  MUFU.TANH R56, R56 ;  /* 0x0000003800387308 */ /* 0x000e620000002400 */
[----:B--2---:R-:W-:Y:S02]  /*100c0*/  FSEL R90, R53, -INF , P5 ;  /* 0xff800000355a7808 */ /* 0x004fe40002800000 */
[----:B------:R-:W-:-:S05]  /*100d0*/  FMNMX.FTZ R53, R52, R103, !PT ;  /* 0x0000006734357209 */ /* 0x000fca0007810000 */
[----:B------:R-:W2:Y:S01]  /*100e0*/  MUFU.TANH R51, R51 ;  /* 0x0000003300337308 */ /* 0x000ea20000002400 */
[----:B0-----:R-:W-:Y:S02]  /*100f0*/  FSEL R50, R50, -INF , P2 ;  /* 0xff80000032327808 */ /* 0x001fe40001000000 */
[----:B------:R-:W-:-:S05]  /*10100*/  ISETP.GT.AND P2, PT, R37, 0x79, PT ;  /* 0x000000792500780c */ /* 0x000fca0003f44270 */
[----:B------:R-:W0:Y:S01]  /*10110*/  MUFU.TANH R57, R57 ;  /* 0x0000003900397308 */ /* 0x000e220000002400 */
[----:B-1----:R-:W-:Y:S02]  /*10120*/  FSEL R103, R56, -INF , P1 ;  /* 0xff80000038677808 */ /* 0x002fe40000800000 */
[----:B------:R-:W-:-:S04]  /*10130*/  FMNMX.FTZ R56, R90, R53, !PT ;  /* 0x000000355a387209 */ /* 0x000fc80007810000 */
[----:B------:R-:W-:Y:S01]  /*10140*/  FMNMX.FTZ R53, R103, R56, !PT ;  /* 0x0000003867357209 */ /* 0x000fe20007810000 */
        /* <DEDUP_REMOVED lines=32> */
[----:B------:R-:W-:-:S04]  /*10350*/  ISETP.GT.AND P3, PT, R37, 0x91, PT ;  /* 0x000000912500780c */ /* 0x000fc80003f64270 */
[----:B------:R-:W-:Y:S01]  /*10360*/  FSEL R109, R24, -INF , P3 ;  /* 0xff800000186d7808 */ /* 0x000fe20001800000 */
[----:B------:R-:W0:Y:S01]  /*10370*/  MUFU.TANH R34, R34 ;  /* 0x0000002200227308 */ /* 0x000e220000002400 */
[----:B-1----:R-:W-:-:S04]  /*10380*/  FSEL R110, R36, -INF , P2 ;  /* 0xff800000246e7808 */ /* 0x002fc80001000000 */
[----:B------:R-:W-:-:S03]  /*10390*/  FMNMX.FTZ R24, R110, R29, !PT ;  /* 0x0000001d6e187209 */ /* 0x000fc60007810000 */
[----:B------:R-:W1:Y:S01]  /*103a0*/  MUFU.TANH R40, R40 ;  /* 0x0000002800287308 */ /* 0x000e620000002400 */
[----:B--2---:R-:W-:Y:S02]  /*103b0*/  FSEL R31, R31, -INF , P4 ;  /* 0xff8000001f1f7808 */ /* 0x004fe40002000000 */
[----:B------:R-:W-:Y:S02]  /*103c0*/  ISETP.GT.AND P4, PT, R37, 0x98, PT ;  /* 0x000000982500780c */ /* 0x000fe40003f84270 */
        /* <DEDUP_REMOVED lines=8> */
[----:B--2---:R-:W-:-:S04]  /*10450*/  FSEL R112, R41, -INF , P5 ;  /* 0xff80000029707808 */ /* 0x004fc80002800000 */
[----:B------:R-:W-:-:S03]  /*10460*/  FMNMX.FTZ R29, R112, R29, !PT ;  /* 0x0000001d701d7209 */ /* 0x000fc60007810000 */
[----:B------:R-:W2:Y:S01]  /*10470*/  MUFU.TANH R115, R115 ;  /* 0x0000007300737308 */ /* 0x000ea20000002400 */
[----:B0-----:R-:W-:Y:S01]  /*10480*/  FSEL R113, R113, -INF , P1 ;  /* 0xff80000071717808 */ /* 0x001fe20000800000 */
[----:B------:R-:W0:Y:S06]  /*10490*/  SHFL.BFLY PT, R24, R29, 0x2, 0x1f ;  /* 0x0c401f001d187f89 */ /* 0x000e2c00000e0000 */
[----:B------:R-:W3:Y:S01]  /*104a0*/  MUFU.TANH R118, R118 ;  /* 0x0000007600767308 */ /* 0x000ee20000002400 */
[----:B-1----:R-:W-:-:S07]  /*104b0*/  FSEL R116, R116, -INF , P2 ;  /* 0xff80000074747808 */ /* 0x002fce0001000000 */
[----:B------:R-:W1:Y:S01]  /*104c0*/  MUFU.TANH R117, R117 ;  /* 0x0000007500757308 */ /* 0x000e620000002400 */
[----:B--2---:R-:W-:Y:S02]  /*104d0*/  FSEL R115, R115, -INF , P3 ;  /* 0xff80000073737808 */ /* 0x004fe40001800000 */
[----:B---3--:R-:W-:Y:S02]  /*104e0*/  FSEL R118, R118, -INF , P4 ;  /* 0xff80000076767808 */ /* 0x008fe40002000000 */
[----:B0-----:R-:W-:-:S05]  /*104f0*/  FMNMX.FTZ R24, R29, R24, !PT ;  /* 0x000000181d187209 */ /* 0x001fca0007810000 */
[----:B------:R-:W0:Y:S01]  /*10500*/  SHFL.BFLY PT, R33, R24, 0x1, 0x1f ;  /* 0x0c201f0018217f89 */ /* 0x000e2200000e0000 */
[----:B-1----:R-:W-:Y:S02]  /*10510*/  FSEL R117, R117, -INF , P5 ;  /* 0xff80000075757808 */ /* 0x002fe40002800000 */
[----:B0-----:R-:W-:Y:S02]  /*10520*/  FMNMX.FTZ R88, R24, R33, !PT ;  /* 0x0000002118587209 */ /* 0x001fe40007810000 */
[----:B------:R-:W-:Y:S02]  /*10530*/  FMNMX.FTZ R33, R14, R15, !PT ;  /* 0x0000000f0e217209 */ /* 0x000fe40007810000 */
[C---:B------:R-:W-:Y:S01]  /*10540*/  FSETP.NEU.FTZ.AND P6, PT, R88.reuse, -INF , PT ;  /* 0xff8000005800780b */ /* 0x040fe20003fdd000 */
[----:B------:R-:W-:-:S01]  /*10550*/  FFMA.FTZ R111, R88, R111, -8 ;  /* 0xc1000000586f7423 */ /* 0x000fc2000001006f */
[----:B------:R-:W-:-:S04]  /*10560*/  FMNMX.FTZ R35, R26, R33, !PT ;  /* 0x000000211a237209 */ /* 0x000fc80007810000 */
[----:B------:R-:W-:Y:S02]  /*10570*/  FMNMX.FTZ R32, R92, R35, !PT ;  /* 0x000000235c207209 */ /* 0x000fe40007810000 */
[----:B------:R-:W-:Y:S02]  /*10580*/  FSEL R111, R111, RZ, P6 ;  /* 0x000000ff6f6f7208 */ /* 0x000fe40003000000 */
[----:B------:R-:W-:-:S03]  /*10590*/  FMNMX.FTZ R35, R95, R32, !PT ;  /* 0x000000205f237209 */ /* 0x000fc60007810000 */
[--C-:B------:R-:W-:Y:S01]  /*105a0*/  FFMA.FTZ R76, R76, UR38, -R111.reuse ;  /* 0x000000264c4c7c23 */ /* 0x100fe2000801086f */
[----:B------:R-:W-:Y:S01]  /*105b0*/  FMNMX.FTZ R36, R96, R35, !PT ;  /* 0x0000002360247209 */ /* 0x000fe20007810000 */
[--C-:B------:R-:W-:Y:S01]  /*105c0*/  FFMA.FTZ R57, R64, UR38, -R111.reuse ;  /* 0x0000002640397c23 */ /* 0x100fe2000801086f */
[----:B------:R-:W-:-:S01]  /*105d0*/  FFMA.FTZ R64, R65, UR38, -R111 ;  /* 0x0000002641407c23 */ /* 0x000fc2000801086f */
[----:B------:R0:W-:Y:S01]  /*105e0*/  MUFU.EX2 R32, R76 ;  /* 0x0000004c00207308 */ /* 0x0001e20000000800 */
[----:B------:R-:W-:Y:S01]  /*105f0*/  FMNMX.FTZ R37, R99, R36, !PT ;  /* 0x0000002463257209 */ /* 0x000fe20007810000 */
[--C-:B------:R-:W-:Y:S01]  /*10600*/  FFMA.FTZ R84, R84, UR38, -R111.reuse ;  /* 0x0000002654547c23 */ /* 0x100fe2000801086f */
[----:B------:R-:W-:-:S01]  /*10610*/  FFMA.FTZ R53, R89, UR38, -R111 ;  /* 0x0000002659357c23 */ /* 0x000fc2000801086f */
[----:B------:R-:W-:Y:S01]  /*10620*/  MOV R89, UR38 ;  /* 0x0000002600597c02 */ /* 0x000fe20008000f00 */
[----:B------:R-:W-:-:S01]  /*10630*/  FFMA.FTZ R12, R12, UR38, -R111 ;  /* 0x000000260c0c7c23 */ /* 0x000fc2000801086f */
[----:B------:R-:W-:Y:S01]  /*10640*/  FMNMX.FTZ R37, R100, R37, !PT ;  /* 0x0000002564257209 */ /* 0x000fe20007810000 */
[----:B------:R-:W-:-:S01]  /*10650*/  FFMA.FTZ R13, R13, UR38, -R111 ;  /* 0x000000260d0d7c23 */ /* 0x000fc2000801086f */
[--C-:B------:R-:W-:Y:S01]  /*10660*/  FFMA.FTZ R20, R20, UR38, -R111.reuse ;  /* 0x0000002614147c23 */ /* 0x100fe2000801086f */
[----:B0-----:R-:W-:-:S01]  /*10670*/  FFMA.FTZ R76, R68, UR38, -R111 ;  /* 0x00000026444c7c23 */ /* 0x001fc2000801086f */
[----:B------:R-:W-:Y:S01]  /*10680*/  FMNMX.FTZ R38, R78, R37, !PT ;  /* 0x000000254e267209 */ /* 0x000fe20007810000 */
[----:B------:R-:W-:-:S01]  /*10690*/  FFMA.FTZ R28, R97, UR38, -R111 ;  /* 0x00000026611c7c23 */ /* 0x000fc2000801086f */
[----:B------:R-:W-:Y:S01]  /*106a0*/  MUFU.EX2 R12, R12 ;  /* 0x0000000c000c7308 */ /* 0x000fe20000000800 */
[----:B------:R-:W-:-:S01]  /*106b0*/  FFMA.FTZ R29, R21, UR38, -R111 ;  /* 0x00000026151d7c23 */ /* 0x000fc2000801086f */
[----:B------:R-:W-:Y:S01]  /*106c0*/  FMNMX.FTZ R37, R79, R38, !PT ;  /* 0x000000264f257209 */ /* 0x000fe20007810000 */
[----:B------:R-:W-:-:S01]  /*106d0*/  FFMA.FTZ R21, R93, UR38, -R111 ;  /* 0x000000265d157c23 */ /* 0x000fc2000801086f */
[--C-:B------:R-:W-:Y:S01]  /*106e0*/  FFMA.FTZ R24, R94, UR38, -R111.reuse ;  /* 0x000000265e187c23 */ /* 0x100fe2000801086f */
[----:B------:R-:W-:-:S01]  /*106f0*/  FFMA.FTZ R98, R98, UR38, -R111 ;  /* 0x0000002662627c23 */ /* 0x000fc2000801086f */
        /* <DEDUP_REMOVED lines=22> */
[----:B------:R-:W-:-:S02]  /*10860*/  FFMA.FTZ R81, R110, UR38, -R111 ;  /* 0x000000266e517c23 */ /* 0x000fc4000801086f */
[----:B------:R-:W-:Y:S02]  /*10870*/  FMNMX.FTZ R42, R62, R41, !PT ;  /* 0x000000293e2a7209 */ /* 0x000fe40007810000 */
[----:B------:R-:W0:Y:S02]  /*10880*/  MUFU.EX2 R29, R29 ;  /* 0x0000001d001d7308 */ /* 0x000e240000000800 */
[----:B------:R-:W-:-:S04]  /*10890*/  FMNMX.FTZ R41, R63, R42, !PT ;  /* 0x0000002a3f297209 */ /* 0x000fc80007810000 */
[----:B------:R-:W-:Y:S02]  /*108a0*/  FMNMX.FTZ R42, R66, R41, !PT ;  /* 0x00000029422a7209 */ /* 0x000fe40007810000 */
[----:B------:R-:W-:Y:S02]  /*108b0*/  MUFU.EX2 R21, R21 ;  /* 0x0000001500157308 */ /* 0x000fe40000000800 */
[----:B------:R-:W-:-:S04]  /*108c0*/  FMNMX.FTZ R41, R67, R42, !PT ;  /* 0x0000002a43297209 */ /* 0x000fc80007810000 */
[----:B------:R-:W-:Y:S02]  /*108d0*/  FMNMX.FTZ R42, R70, R41, !PT ;  /* 0x00000029462a7209 */ /* 0x000fe40007810000 */
[----:B------:R-:W-:Y:S01]  /*108e0*/  MUFU.EX2 R24, R24 ;  /* 0x0000001800187308 */ /* 0x000fe20000000800 */
[----:B0-----:R-:W-:Y:S02]  /*108f0*/  F2FP.SATFINITE.E4M3.F32.PACK_AB_MERGE_C R168, R29, R20, RZ ;  /* 0x000000141da8723e */ /* 0x001fe400048070ff */
[----:B------:R-:W-:Y:S01]  /*10900*/  FMNMX.FTZ R43, R71, R42, !PT ;  /* 0x0000002a472b7209 */ /* 0x000fe20007810000 */
[----:B------:R-:W-:-:S01]  /*10910*/  FFMA.FTZ R42, R61, UR38, -R111 ;  /* 0x000000263d2a7c23 */ /* 0x000fc2000801086f */
[----:B------:R-:W-:Y:S02]  /*10920*/  F2FP.SATFINITE.E4M3.F32.PACK_AB_MERGE_C R168, R13, R12, R168 ;  /* 0x0000000c0da8723e */ /* 0x000fe400048070a8 */
[----:B------:R-:W-:Y:S01]  /*10930*/  FMNMX.FTZ R56, R74, R43, !PT ;  /* 0x0000002b4a387209 */ /* 0x000fe20007810000 */
[----:B------:R-:W-:Y:S03]  /*10940*/  MUFU.EX2 R28, R28 ;  /* 0x0000001c001c7308 */ /* 0x000fe60000000800 */
[----:B------:R-:W-:-:S04]  /*10950*/  FMNMX.FTZ R43, R75, R56, !PT ;  /* 0x000000384b2b7209 */ /* 0x000fc80007810000 */
[----:B------:R-:W-:Y:S01]  /*10960*/  FMNMX.FTZ R56, R46, R43, !PT ;  /* 0x0000002b2e387209 */ /* 0x000fe20007810000 */
[----:B------:R-:W0:Y:S03]  /*10970*/  MUFU.EX2 R33, R98 ;  /* 0x0000006200217308 */ /* 0x000e260000000800 */
[----:B------:R-:W-:-:S04]  /*10980*/  FMNMX.FTZ R43, R47, R56, !PT ;  /* 0x000000382f2b7209 */ /* 0x000fc80007810000 */
[----:B------:R-:W-:Y:S01]  /*10990*/  FMNMX.FTZ R56, R50, R43, !PT ;  /* 0x0000002b32387209 */ /* 0x000fe20007810000 */
[----:B------:R-:W-:Y:S03]  /*109a0*/  MUFU.EX2 R41, R102 ;  /* 0x0000006600297308 */ /* 0x000fe60000000800 */
[----:B------:R-:W-:-:S04]  /*109b0*/  FMNMX.FTZ R43, R51, R56, !PT ;  /* 0x00000038332b7209 */ /* 0x000fc80007810000 */
[----:B------:R-:W-:Y:S01]  /*109c0*/  FMNMX.FTZ R56, R54, R43, !PT ;  /* 0x0000002b36387209 */ /* 0x000fe20007810000 */
[----:B------:R-:W-:Y:S01]  /*109d0*/  MUFU.EX2 R35, R35 ;  /* 0x0000002300237308 */ /* 0x000fe20000000800 */
[----:B0-----:R-:W-:Y:S02]  /*109e0*/  F2FP.SATFINITE.E4M3.F32.PACK_AB_MERGE_C R170, R33, R28, RZ ;  /* 0x0000001c21aa723e */ /* 0x001fe400048070ff */
[----:B------:R-:W-:Y:S01]  /*109f0*/  FMNMX.FTZ R61, R55, R56, !PT ;  /* 0x00000038373d7209 */ /* 0x000fe20007810000 */
[----:B------:R-:W-:-:S01]  /*10a00*/  FFMA.FTZ R56, R69, UR38, -R111 ;  /* 0x0000002645387c23 */ /* 0x000fc2000801086f */
[----:B------:R-:W-:Y:S01]  /*10a10*/  FFMA.FTZ R69, R72, UR38, -R111 ;  /* 0x0000002648457c23 */ /* 0x000fe2000801086f */
[----:B------:R-:W-:Y:S02]  /*10a20*/  F2FP.SATFINITE.E4M3.F32.PACK_AB_MERGE_C R170, R24, R21, R170 ;  /* 0x0000001518aa723e */ /* 0x000fe400048070aa */
[----:B------:R-:W-:Y:S01]  /*10a30*/  FMNMX.FTZ R68, R58, R61, !PT ;  /* 0x0000003d3a447209 */ /* 0x000fe20007810000 */
[----:B------:R-:W-:Y:S03]  /*10a40*/  MUFU.EX2 R36, R36 ;  /* 0x0000002400247308 */ /* 0x000fe60000000800 */
[----:B------:R-:W-:-:S04]  /*10a50*/  FMNMX.FTZ R61, R59, R68, !PT ;  /* 0x000000443b3d7209 */ /* 0x000fc80007810000 */
[----:B------:R-:W-:Y:S01]  /*10a60*/  FMNMX.FTZ R68, R30, R61, !PT ;  /* 0x0000003d1e447209 */ /* 0x000fe20007810000 */
[----:B------:R-:W0:Y:S03]  /*10a70*/  MUFU.EX2 R39, R39 ;  /* 0x0000002700277308 */ /* 0x000e260000000800 */
[----:B------:R-:W-:Y:S01]  /*10a80*/  FMNMX.FTZ R65, R31, R68, !PT ;  /* 0x000000441f417209 */ /* 0x000fe20007810000 */
[----:B------:R-:W-:-:S03]  /*10a90*/  FFMA.FTZ R68, R73, UR38, -R111 ;  /* 0x0000002649447c23 */ /* 0x000fc6000801086f */
[----:B------:R-:W-:Y:S01]  /*10aa0*/  FMNMX.FTZ R72, R34, R65, !PT ;  /* 0x0000004122487209 */ /* 0x000fe20007810000 */
[----:B------:R1:W-:Y:S03]  /*10ab0*/  MUFU.EX2 R61, R69 ;  /* 0x00000045003d7308 */ /* 0x0003e60000000800 */
[----:B------:R-:W-:-:S04]  /*10ac0*/  FMNMX.FTZ R65, R113, R72, !PT ;  /* 0x0000004871417209 */ /* 0x000fc80007810000 */
[----:B------:R-:W-:Y:S01]  /*10ad0*/  FMNMX.FTZ R72, R116, R65, !PT ;  /* 0x0000004174487209 */ /* 0x000fe20007810000 */
[----:B------:R-:W-:Y:S01]  /*10ae0*/  MUFU.EX2 R38, R38 ;  /* 0x0000002600267308 */ /* 0x000fe20000000800 */
[----:B-1----:R-:W-:-:S01]  /*10af0*/  FFMA.FTZ R69, R103, UR38, -R111 ;  /* 0x0000002667457c23 */ /* 0x002fc2000801086f */
[----:B------:R-:W-:Y:S01]  /*10b00*/  IMAD.U32 R103, RZ, RZ, UR39 ;  /* 0x00000027ff677e24 */ /* 0x000fe2000f8e00ff */
[----:B------:R-:W-:Y:S02]  /*10b10*/  FMNMX.FTZ R65, R115, R72, !PT ;  /* 0x0000004873417209 */ /* 0x000fe40007810000 */
[----:B0-----:R-:W-:Y:S02]  /*10b20*/  F2FP.SATFINITE.E4M3.F32.PACK_AB_MERGE_C R172, R39, R36, RZ ;  /* 0x0000002427ac723e */ /* 0x001fe400048070ff */
[----:B------:R-:W-:Y:S01]  /*10b30*/  FMNMX.FTZ R72, R118, R65, !PT ;  /* 0x0000004176487209 */ /* 0x000fe20007810000 */
[--C-:B------:R-:W-:Y:S01]  /*10b40*/  FFMA.FTZ R65, R49, UR38, -R111.reuse ;  /* 0x0000002631417c23 */ /* 0x100fe2000801086f */
[----:B------:R-:W-:-:S01]  /*10b50*/  FFMA.FTZ R49, R52, UR38, -R111 ;  /* 0x0000002634317c23 */ /* 0x000fc2000801086f */
[----:B------:R-:W-:Y:S01]  /*10b60*/  FFMA.FTZ R52, R90, UR38, -R111 ;  /* 0x000000265a347c23 */ /* 0x000fe2000801086f */
[----:B------:R-:W-:Y:S01]  /*10b70*/  FMNMX.FTZ R72, R117, R72, !PT ;  /* 0x0000004875487209 */ /* 0x000fe20007810000 */
[----:B------:R-:W-:Y:S01]  /*10b80*/  MUFU.EX2 R40, R40 ;  /* 0x0000002800287308 */ /* 0x000fe20000000800 */
[----:B------:R-:W-:-:S03]  /*10b90*/  F2FP.SATFINITE.E4M3.F32.PACK_AB_MERGE_C R172, R35, R32, R172 ;  /* 0x0000002023ac723e */ /* 0x000fc600048070ac */
[----:B------:R-:W0:Y:S04]  /*10ba0*/  SHFL.BFLY PT, R73, R72, 0x2, 0x1f ;  /* 0x0c401f0048497f89 */ /* 0x000e2800000e0000 */
[----:B------:R-:W1:Y:S08]  /*10bb0*/  MUFU.EX2 R53, R53 ;  /* 0x0000003500357308 */ /* 0x000e700000000800 */
[----:B------:R-:W-:Y:S08]  /*10bc0*/  MUFU.EX2 R42, R42 ;  /* 0x0000002a002a7308 */ /* 0x000ff00000000800 */
[----:B------:R-:W-:Y:S01]  /*10bd0*/  MUFU.EX2 R57, R57 ;  /* 0x0000003900397308 */ /* 0x000fe20000000800 */
[----:B-1----:R-:W-:-:S02]  /*10be0*/  F2FP.SATFINITE.E4M3.F32.PACK_AB_MERGE_C R174, R53, R40, RZ ;  /* 0x0000002835ae723e */ /* 0x002fc400048070ff */
[----:B0-----:R-:W-:Y:S01]  /*10bf0*/  FMNMX.FTZ R84, R72, R73, !PT ;  /* 0x0000004948547209 */ /* 0x001fe20007810000 */
[----:B------:R-:W-:-:S01]  /*10c00*/  FFMA.FTZ R73, R105, UR38, -R111 ;  /* 0x0000002669497c23 */ /* 0x000fc2000801086f */
[----:B------:R-:W-:-:S03]  /*10c10*/  F2FP.SATFINITE.E4M3.F32.PACK_AB_MERGE_C R174, R38, R37, R174 ;  /* 0x0000002526ae723e */ /* 0x000fc600048070ae */
[----:B------:R-:W0:Y:S01]  /*10c20*/  MUFU.EX2 R64, R64 ;  /* 0x0000004000407308 */ /* 0x000e220000000800 */
[----:B------:R-:W1:Y:S07]  /*10c30*/  SHFL.BFLY PT, R85, R84, 0x1, 0x1f ;  /* 0x0c201f0054557f89 */ /* 0x000e6e00000e0000 */
[----:B------:R2:W-:Y:S08]  /*10c40*/  MUFU.EX2 R43, R76 ;  /* 0x0000004c002b7308 */ /* 0x0005f00000000800 */
[----:B------:R-:W-:Y:S01]  /*10c50*/  MUFU.EX2 R56, R56 ;  /* 0x0000003800387308 */ /* 0x000fe20000000800 */
[----:B0-----:R-:W-:Y:S01]  /*10c60*/  F2FP.SATFINITE.E4M3.F32.PACK_AB_MERGE_C R176, R64, R57, RZ ;  /* 0x0000003940b0723e */ /* 0x001fe200048070ff */
[----:B--2---:R-:W-:-:S03]  /*10c70*/  FFMA.FTZ R76, R106, UR38, -R111 ;  /* 0x000000266a4c7c23 */ /* 0x004fc6000801086f */
[----:B------:R-:W-:-:S03]  /*10c80*/  F2FP.SATFINITE.E4M3.F32.PACK_AB_MERGE_C R176, R42, R41, R176 ;  /* 0x000000292ab0723e */ /* 0x000fc600048070b0 */
[----:B------:R-:W-:Y:S01]  /*10c90*/  MUFU.EX2 R68, R68 ;  /* 0x0000004400447308 */ /* 0x000fe20000000800 */
[----:B-1----:R-:W-:Y:S01]  /*10ca0*/  FMNMX.FTZ R90, R84, R85, !PT ;  /* 0x00000055545a7209 */ /* 0x002fe20007810000 */
[--C-:B------:R-:W-:Y:S01]  /*10cb0*/  FFMA.FTZ R85, R114, UR38, -R111.reuse ;  /* 0x0000002672557c23 */ /* 0x100fe2000801086f */
[----:B------:R-:W-:-:S02]  /*10cc0*/  FFMA.FTZ R84, R109, UR38, -R111 ;  /* 0x000000266d547c23 */ /* 0x000fc4000801086f */
[C---:B------:R-:W-:Y:S01]  /*10cd0*/  FSETP.NEU.FTZ.AND P1, PT, R90.reuse, -INF , PT ;  /* 0xff8000005a00780b */ /* 0x040fe20003f3d000 */
[----:B------:R-:W-:-:S02]  /*10ce0*/  FFMA.FTZ R89, R90, R89, -8 ;  /* 0xc10000005a597423 */ /* 0x000fc40000010059 */
[----:B------:R-:W-:Y:S03]  /*10cf0*/  MUFU.EX2 R44, R44 ;  /* 0x0000002c002c7308 */ /* 0x000fe60000000800 */
[----:B------:R-:W-:-:S05]  /*10d00*/  FSEL R89, R89, RZ, P1 ;  /* 0x000000ff59597208 */ /* 0x000fca0000800000 */
        /* <DEDUP_REMOVED lines=14> */
[----:B------:R-:W0:Y:S01]  /*10df0*/  MUFU.EX2 R15, R15 ;  /* 0x0000000f000f7308 */ /* 0x000e220000000800 */
[----:B------:R-:W-:-:S01]  /*10e00*/  FADD.FTZ R75, R12, R13 ;  /* 0x0000000d0c4b7221 */ /* 0x000fc20000010000 */
[--C-:B------:R-:W-:Y:S01]  /*10e10*/  FFMA.FTZ R96, R100, UR38, -R89.reuse ;  /* 0x0000002664607c23 */ /* 0x100fe20008010859 */
[----:B------:R-:W-:-:S01]  /*10e20*/  FFMA.FTZ R98, R82, UR38, -R89 ;  /* 0x0000002652627c23 */ /* 0x000fc20008010859 */
[----:B------:R-:W-:Y:S01]  /*10e30*/  FFMA.FTZ R82, R86, UR38, -R89 ;  /* 0x0000002656527c23 */ /* 0x000fe20008010859 */
[----:B------:R-:W-:-:S01]  /*10e40*/  FADD.FTZ R102, R20, R75 ;  /* 0x0000004b14667221 */ /* 0x000fc20000010000 */
[--C-:B------:R-:W-:Y:S01]  /*10e50*/  FFMA.FTZ R86, R60, UR38, -R89.reuse ;  /* 0x000000263c567c23 */ /* 0x100fe20008010859 */
[----:B------:R-:W-:-:S01]  /*10e60*/  FFMA.FTZ R78, R78, UR38, -R89 ;  /* 0x000000264e4e7c23 */ /* 0x000fc20008010859 */
[----:B------:R-:W1:Y:S01]  /*10e70*/  MUFU.EX2 R97, R97 ;  /* 0x0000006100617308 */ /* 0x000e620000000800 */
[----:B------:R-:W-:-:S01]  /*10e80*/  FFMA.FTZ R60, R62, UR38, -R89 ;  /* 0x000000263e3c7c23 */ /* 0x000fc20008010859 */
[----:B------:R-:W-:Y:S01]  /*10e90*/  FFMA.FTZ R62, R70, UR38, -R89 ;  /* 0x00000026463e7c23 */ /* 0x000fe20008010859 */
[----:B------:R-:W-:-:S01]  /*10ea0*/  FADD.FTZ R102, R29, R102 ;  /* 0x000000661d667221 */ /* 0x000fc20000010000 */
[----:B------:R-:W-:Y:S01]  /*10eb0*/  FFMA.FTZ R70, R74, UR38, -R89 ;  /* 0x000000264a467c23 */ /* 0x000fe20008010859 */
[----:B------:R-:W-:-:S02]  /*10ec0*/  VIADD R74, R3, 0x22840 ;  /* 0x00022840034a7836 */ /* 0x000fc40000000000 */
[----:B------:R-:W-:Y:S01]  /*10ed0*/  FFMA.FTZ R79, R79, UR38, -R89 ;  /* 0x000000264f4f7c23 */ /* 0x000fe20008010859 */
[----:B------:R-:W-:-:S01]  /*10ee0*/  FADD.FTZ R101, R21, R102 ;  /* 0x0000006615657221 */ /* 0x000fc20000010000 */
[----:B------:R-:W2:Y:S01]  /*10ef0*/  MUFU.EX2 R92, R92 ;  /* 0x0000005c005c7308 */ /* 0x000ea20000000800 */
[----:B0-----:R-:W-:-:S01]  /*10f00*/  FADD.FTZ R100, R14, R15 ;  /* 0x0000000f0e647221 */ /* 0x001fc20000010000 */
[----:B------:R-:W-:Y:S01]  /*10f10*/  PRMT R74, R103, 0x654, R74 ;  /* 0x00000654674a7816 */ /* 0x000fe2000000004a */
[----:B------:R-:W-:-:S01]  /*10f20*/  FADD.FTZ R101, R24, R101 ;  /* 0x0000006518657221 */ /* 0x000fc20000010000 */
[--C-:B------:R-:W-:Y:S01]  /*10f30*/  FFMA.FTZ R3, R46, UR38, -R89.reuse ;  /* 0x000000262e037c23 */ /* 0x100fe20008010859 */
[----:B------:R-:W-:-:S01]  /*10f40*/  FFMA.FTZ R46, R47, UR38, -R89 ;  /* 0x000000262f2e7c23 */ /* 0x000fc20008010859 */
[----:B------:R0:W-:Y:S01]  /*10f50*/  SYNCS.ARRIVE.TRANS64.RED.A1T0 RZ, [R74+URZ], RZ ;  /* 0x000000ff4aff79a7 */ /* 0x0001e2000810043f */
[----:B------:R-:W-:-:S01]  /*10f60*/  FFMA.FTZ R47, R50, UR38, -R89 ;  /* 0x00000026322f7c23 */ /* 0x000fc20008010859 */
[----:B------:R-:W3:Y:S01]  /*10f70*/  MUFU.EX2 R26, R26 ;  /* 0x0000001a001a7308 */ /* 0x000ee20000000800 */
[----:B-1----:R-:W-:-:S01]  /*10f80*/  FADD.FTZ R75, R97, R100 ;  /* 0x00000064614b7221 */ /* 0x002fc20000010000 */
[--C-:B------:R-:W-:Y:S01]  /*10f90*/  FFMA.FTZ R50, R51, UR38, -R89.reuse ;  /* 0x0000002633327c23 */ /* 0x100fe20008010859 */
[----:B------:R-:W-:-:S01]  /*10fa0*/  FFMA.FTZ R63, R63, UR38, -R89 ;  /* 0x000000263f3f7c23 */ /* 0x000fc20008010859 */
[--C-:B------:R-:W-:Y:S01]  /*10fb0*/  FFMA.FTZ R66, R66, UR38, -R89.reuse ;  /* 0x0000002642427c23 */ /* 0x100fe20008010859 */
[----:B------:R-:W-:-:S01]  /*10fc0*/  FFMA.FTZ R54, R54, UR38, -R89 ;  /* 0x0000002636367c23 */ /* 0x000fc20008010859 */
[----:B0-----:R-:W-:Y:S01]  /*10fd0*/  FADD.FTZ R74, R28, R101 ;  /* 0x000000651c4a7221 */ /* 0x001fe20000010000 */
[----:B------:R-:W-:-:S01]  /*10fe0*/  FFMA.FTZ R55, R55, UR38, -R89 ;  /* 0x0000002637377c23 */ /* 0x000fc20008010859 */
[----:B------:R-:W0:Y:S01]  /*10ff0*/  MUFU.EX2 R93, R93 ;  /* 0x0000005d005d7308 */ /* 0x000e220000000800 */
[----:B--2---:R-:W-:-:S01]  /*11000*/  FADD.FTZ R75, R92, R75 ;  /* 0x0000004b5c4b7221 */ /* 0x004fc20000010000 */
[----:B------:R-:W-:Y:S01]  /*11010*/  FADD.FTZ R51, R33, R74 ;  /* 0x0000004a21337221 */ /* 0x000fe20000010000 */
[----:B------:R-:W-:-:S01]  /*11020*/  FFMA.FTZ R58, R58, UR38, -R89 ;  /* 0x000000263a3a7c23 */ /* 0x000fc20008010859 */
[--C-:B------:R-:W-:Y:S01]  /*11030*/  FFMA.FTZ R59, R59, UR38, -R89.reuse ;  /* 0x000000263b3b7c23 */ /* 0x100fe20008010859 */
[----:B------:R-:W-:-:S01]  /*11040*/  FFMA.FTZ R34, R34, UR38, -R89 ;  /* 0x0000002622227c23 */ /* 0x000fc20008010859 */
[----:B------:R-:W-:Y:S01]  /*11050*/  FADD.FTZ R74, R32, R51 ;  /* 0x00000033204a7221 */ /* 0x000fe20000010000 */
[----:B------:R-:W-:-:S01]  /*11060*/  FFMA.FTZ R113, R113, UR38, -R89 ;  /* 0x0000002671717c23 */ /* 0x000fc20008010859 */
[----:B------:R-:W1:Y:S01]  /*11070*/  MUFU.EX2 R95, R95 ;  /* 0x0000005f005f7308 */ /* 0x000e620000000800 */
[----:B---3--:R-:W-:-:S01]  /*11080*/  FADD.FTZ R100, R26, R75 ;  /* 0x0000004b1a647221 */ /* 0x008fc20000010000 */
[----:B------:R-:W-:Y:S01]  /*11090*/  FADD.FTZ R51, R35, R74 ;  /* 0x0000004a23337221 */ /* 0x000fe20000010000 */
[----:B------:R-:W-:-:S01]  /*110a0*/  FFMA.FTZ R74, R31, UR38, -R89 ;  /* 0x000000261f4a7c23 */ /* 0x000fc20008010859 */
[--C-:B------:R-:W-:Y:S01]  /*110b0*/  FFMA.FTZ R116, R116, UR38, -R89.reuse ;  /* 0x0000002674747c23 */ /* 0x100fe20008010859 */
[----:B------:R-:W-:Y:S01]  /*110c0*/  F2FP.SATFINITE.E4M3.F32.PACK_AB_MERGE_C R169, R92, R97, RZ ;  /* 0x000000615ca9723e */ /* 0x000fe200048070ff */
[--C-:B------:R-:W-:Y:S01]  /*110d0*/  FFMA.FTZ R115, R115, UR38, -R89.reuse ;  /* 0x0000002673737c23 */ /* 0x100fe20008010859 */
[----:B------:R-:W-:-:S01]  /*110e0*/  FFMA.FTZ R118, R118, UR38, -R89 ;  /* 0x0000002676767c23 */ /* 0x000fc20008010859 */
[----:B------:R-:W2:Y:S01]  /*110f0*/  MUFU.EX2 R96, R96 ;  /* 0x0000006000607308 */ /* 0x000ea20000000800 */
[----:B0-----:R-:W-:-:S01]  /*11100*/  FADD.FTZ R100, R93, R100 ;  /* 0x000000645d647221 */ /* 0x001fc20000010000 */
[----:B------:R-:W-:Y:S01]  /*11110*/  F2FP.SATFINITE.E4M3.F32.PACK_AB_MERGE_C R169, R15, R14, R169 ;  /* 0x0000000e0fa9723e */ /* 0x000fe200048070a9 */
[--C-:B------:R-:W-:Y:S01]  /*11120*/  IMAD.MOV.U32 R32, RZ, RZ, R25.reuse ;  /* 0x000000ffff207224 */ /* 0x100fe200078e0019 */
[----:B------:R-:W-:Y:S01]  /*11130*/  F2FP.SATFINITE.E4M3.F32.PACK_AB_MERGE_C R178, R68, R61, RZ ;  /* 0x0000003d44b2723e */ /* 0x000fe200048070ff */
[----:B------:R-:W-:-:S03]  /*11140*/  IMAD.MOV.U32 R35, RZ, RZ, R25 ;  /* 0x000000ffff237224 */ /* 0x000fc600078e0019 */
[----:B------:R-:W0:Y:S01]  /*11150*/  MUFU.EX2 R78, R78 ;  /* 0x0000004e004e7308 */ /* 0x000e220000000800 */
[----:B-1----:R-:W-:-:S01]  /*11160*/  FADD.FTZ R75, R95, R100 ;  /* 0x000000645f4b7221 */ /* 0x002fc20000010000 */
[----:B------:R-:W-:-:S06]  /*11170*/  F2FP.SATFINITE.E4M3.F32.PACK_AB_MERGE_C R178, R56, R43, R178 ;  /* 0x0000002b38b2723e */ /* 0x000fcc00048070b2 */
[----:B------:R-:W1:Y:S01]  /*11180*/  MUFU.EX2 R79, R79 ;  /* 0x0000004f004f7308 */ /* 0x000e620000000800 */
[----:B--2---:R-:W-:-:S01]  /*11190*/  FADD.FTZ R75, R96, R75 ;  /* 0x0000004b604b7221 */ /* 0x004fc20000010000 */
[----:B------:R-:W-:-:S04]  /*111a0*/  F2FP.SATFINITE.E4M3.F32.PACK_AB_MERGE_C R171, R96, R95, RZ ;  /* 0x0000005f60ab723e */ /* 0x000fc800048070ff */
[----:B------:R-:W-:Y:S01]  /*111b0*/  F2FP.SATFINITE.E4M3.F32.PACK_AB_MERGE_C R171, R93, R26, R171 ;  /* 0x0000001a5dab723e */ /* 0x000fe200048070ab */
[----:B------:R-:W-:Y:S01]  /*111c0*/  IMAD.MOV.U32 R26, RZ, RZ, R25 ;  /* 0x000000ffff1a7224 */ /* 0x000fe200078e0019 */
[----:B------:R-:W2:Y:S01]  /*111d0*/  MUFU.EX2 R98, R98 ;  /* 0x0000006200627308 */ /* 0x000ea20000000800 */
[----:B0-----:R-:W-:-:S07]  /*111e0*/  FADD.FTZ R100, R78, R75 ;  /* 0x0000004b4e647221 */ /* 0x001fce0000010000 */
[----:B------:R-:W0:Y:S01]  /*111f0*/  MUFU.EX2 R99, R99 ;  /* 0x0000006300637308 */ /* 0x000e220000000800 */
[----:B-1----:R-:W-:-:S01]  /*11200*/  FADD.FTZ R75, R79, R100 ;  /* 0x000000644f4b7221 */ /* 0x002fc20000010000 */
[----:B------:R-:W-:Y:S01]  /*11210*/  FADD.FTZ R100, R36, R51 ;  /* 0x0000003324647221 */ /* 0x000fe20000010000 */
[----:B------:R-:W-:-:S01]  /*11220*/  FFMA.FTZ R51, R30, UR38, -R89 ;  /* 0x000000261e337c23 */ /* 0x000fc20008010859 */
[----:B------:R-:W-:Y:S02]  /*11230*/  FFMA.FTZ R89, R117, UR38, -R89 ;  /* 0x0000002675597c23 */ /* 0x000fe40008010859 */
[----:B------:R-:W-:-:S02]  /*11240*/  FADD.FTZ R100, R39, R100 ;  /* 0x0000006427647221 */ /* 0x000fc40000010000 */
[----:B------:R-:W1:Y:S01]  /*11250*/  MUFU.EX2 R82, R82 ;  /* 0x0000005200527308 */ /* 0x000e620000000800 */
[----:B--2---:R-:W-:-:S01]  /*11260*/  FADD.FTZ R30, R98, R75 ;  /* 0x0000004b621e7221 */ /* 0x004fc20000010000 */
[----:B------:R-:W-:Y:S01]  /*11270*/  FADD.FTZ R75, R37, R100 ;  /* 0x00000064254b7221 */ /* 0x000fe20000010000 */
[----:B------:R-:W-:-:S03]  /*11280*/  MOV R37, R25 ;  /* 0x0000001900257202 */ /* 0x000fc60000000f00 */
[----:B------:R-:W-:Y:S01]  /*11290*/  FADD.FTZ R75, R38, R75 ;  /* 0x0000004b264b7221 */ /* 0x000fe20000010000 */
[----:B------:R-:W-:Y:S01]  /*112a0*/  IMAD.MOV.U32 R38, RZ, RZ, R25 ;  /* 0x000000ffff267224 */ /* 0x000fe200078e0019 */
[----:B------:R-:W2:Y:S01]  /*112b0*/  MUFU.EX2 R83, R83 ;  /* 0x0000005300537308 */ /* 0x000ea20000000800 */
[----:B0-----:R-:W-:-:S01]  /*112c0*/  FADD.FTZ R31, R99, R30 ;  /* 0x0000001e631f7221 */ /* 0x001fc20000010000 */
[----:B------:R-:W-:-:S04]  /*112d0*/  F2FP.SATFINITE.E4M3.F32.PACK_AB_MERGE_C R173, R99, R98, RZ ;  /* 0x0000006263ad723e */ /* 0x000fc800048070ff */
[----:B------:R-:W-:Y:S01]  /*112e0*/  F2FP.SATFINITE.E4M3.F32.PACK_AB_MERGE_C R173, R79, R78, R173 ;  /* 0x0000004e4fad723e */ /* 0x000fe200048070ad */
[----:B------:R-:W-:Y:S01]  /*112f0*/  IMAD.MOV.U32 R79, RZ, RZ, R25 ;  /* 0x000000ffff4f7224 */ /* 0x000fe200078e0019 */
[----:B------:R-:W0:Y:S01]  /*11300*/  MUFU.EX2 R86, R86 ;  /* 0x0000005600567308 */ /* 0x000e220000000800 */
[----:B-1----:R-:W-:-:S01]  /*11310*/  FADD.FTZ R100, R82, R31 ;  /* 0x0000001f52647221 */ /* 0x002fc20000010000 */
[----:B------:R-:W-:-:S06]  /*11320*/  IMAD.MOV.U32 R78, RZ, RZ, R25 ;  /* 0x000000ffff4e7224 */ /* 0x000fcc00078e0019 */
[----:B------:R-:W1:Y:S01]  /*11330*/  MUFU.EX2 R87, R87 ;  /* 0x0000005700577308 */ /* 0x000e620000000800 */
[----:B--2---:R-:W-:-:S01]  /*11340*/  FADD.FTZ R101, R83, R100 ;  /* 0x0000006453657221 */ /* 0x004fc20000010000 */
[----:B------:R-:W-:-:S04]  /*11350*/  FADD.FTZ R100, R40, R75 ;  /* 0x0000004b28647221 */ /* 0x000fc80000010000 */
[----:B------:R-:W-:Y:S02]  /*11360*/  FADD.FTZ R100, R53, R100 ;  /* 0x0000006435647221 */ /* 0x000fe40000010000 */
[----:B------:R-:W2:Y:S08]  /*11370*/  MUFU.EX2 R60, R60 ;  /* 0x0000003c003c7308 */ /* 0x000eb00000000800 */
[----:B------:R-:W3:Y:S08]  /*11380*/  MUFU.EX2 R63, R63 ;  /* 0x0000003f003f7308 */ /* 0x000ef00000000800 */
[----:B------:R-:W4:Y:S08]  /*11390*/  MUFU.EX2 R66, R66 ;  /* 0x0000004200427308 */ /* 0x000f300000000800 */
[----:B------:R0:W-:Y:S08]  /*113a0*/  MUFU.EX2 R30, R54 ;  /* 0x00000036001e7308 */ /* 0x0001f00000000800 */
[----:B------:R-:W4:Y:S01]  /*113b0*/  MUFU.EX2 R91, R91 ;  /* 0x0000005b005b7308 */ /* 0x000f220000000800 */
[----:B0-----:R-:W-:-:S01]  /*113c0*/  FADD.FTZ R54, R86, R101 ;  /* 0x0000006556367221 */ /* 0x001fc20000010000 */
[----:B------:R-:W-:Y:S01]  /*113d0*/  FADD.FTZ R101, R41, R100 ;  /* 0x0000006429657221 */ /* 0x000fe20000010000 */
[----:B-1----:R-:W-:Y:S01]  /*113e0*/  F2FP.SATFINITE.E4M3.F32.PACK_AB_MERGE_C R86, R87, R86, RZ ;  /* 0x000000565756723e */ /* 0x002fe200048070ff */
[----:B------:R-:W-:-:S02]  /*113f0*/  IMAD.MOV.U32 R41, RZ, RZ, R25 ;  /* 0x000000ffff297224 */ /* 0x000fc400078e0019 */
[----:B------:R-:W-:-:S01]  /*11400*/  FADD.FTZ R75, R87, R54 ;  /* 0x00000036574b7221 */ /* 0x000fc20000010000 */
[----:B------:R-:W-:Y:S01]  /*11410*/  FADD.FTZ R36, R42, R101 ;  /* 0x000000652a247221 */ /* 0x000fe20000010000 */
[----:B------:R-:W-:Y:S01]  /*11420*/  F2FP.SATFINITE.E4M3.F32.PACK_AB_MERGE_C R175, R83, R82, R86 ;  /* 0x0000005253af723e */ /* 0x000fe20004807056 */
[----:B------:R-:W0:Y:S01]  /*11430*/  MUFU.EX2 R62, R62 ;  /* 0x0000003e003e7308 */ /* 0x000e220000000800 */
[----:B--2---:R-:W-:-:S01]  /*11440*/  FADD.FTZ R20, R60, R75 ;  /* 0x0000004b3c147221 */ /* 0x004fc20000010000 */
[----:B------:R-:W-:Y:S01]  /*11450*/  FADD.FTZ R39, R57, R36 ;  /* 0x0000002439277221 */ /* 0x000fe20000010000 */
[----:B------:R-:W-:Y:S01]  /*11460*/  IMAD.MOV.U32 R42, RZ, RZ, R25 ;  /* 0x000000ffff2a7224 */ /* 0x000fe200078e0019 */
[----:B------:R-:W-:Y:S01]  /*11470*/  MOV R57, R25 ;  /* 0x0000001900397202 */ /* 0x000fe20000000f00 */
[----:B---3--:R-:W-:-:S01]  /*11480*/  FADD.FTZ R33, R63, R20 ;  /* 0x000000143f217221 */ /* 0x008fc20000010000 */
[----:B------:R-:W-:Y:S01]  /*11490*/  FADD.FTZ R64, R64, R39 ;  /* 0x0000002740407221 */ /* 0x000fe20000010000 */
[----:B------:R-:W-:Y:S01]  /*114a0*/  IMAD.MOV.U32 R54, RZ, RZ, R25 ;  /* 0x000000ffff367224 */ /* 0x000fe200078e0019 */
[----:B------:R-:W1:Y:S01]  /*114b0*/  MUFU.EX2 R67, R67 ;  /* 0x0000004300437308 */ /* 0x000e620000000800 */
[----:B----4-:R-:W-:-:S01]  /*114c0*/  FADD.FTZ R20, R66, R33 ;  /* 0x0000002142147221 */ /* 0x010fc20000010000 */
[----:B------:R-:W-:Y:S01]  /*114d0*/  FADD.FTZ R39, R43, R64 ;  /* 0x000000402b277221 */ /* 0x000fe20000010000 */
[----:B------:R-:W-:Y:S01]  /*114e0*/  F2FP.SATFINITE.E4M3.F32.PACK_AB_MERGE_C R66, R91, R66, RZ ;  /* 0x000000425b42723e */ /* 0x000fe200048070ff */
[----:B------:R-:W-:-:S02]  /*114f0*/  IMAD.MOV.U32 R43, RZ, RZ, R25 ;  /* 0x000000ffff2b7224 */ /* 0x000fc400078e0019 */
[----:B------:R-:W-:-:S01]  /*11500*/  FADD.FTZ R33, R91, R20 ;  /* 0x000000145b217221 */ /* 0x000fc20000010000 */
[----:B------:R-:W-:Y:S01]  /*11510*/  FADD.FTZ R40, R56, R39 ;  /* 0x0000002738287221 */ /* 0x000fe20000010000 */
[----:B------:R-:W-:Y:S01]  /*11520*/  F2FP.SATFINITE.E4M3.F32.PACK_AB_MERGE_C R177, R63, R60, R66 ;  /* 0x0000003c3fb1723e */ /* 0x000fe20004807042 */
[----:B------:R-:W2:Y:S01]  /*11530*/  MUFU.EX2 R70, R70 ;  /* 0x0000004600467308 */ /* 0x000ea20000000800 */
[----:B0-----:R-:W-:-:S01]  /*11540*/  FADD.FTZ R36, R62, R33 ;  /* 0x000000213e247221 */ /* 0x001fc20000010000 */
[----:B------:R-:W-:Y:S01]  /*11550*/  FADD.FTZ R53, R61, R40 ;  /* 0x000000283d357221 */ /* 0x000fe20000010000 */
[-C--:B------:R-:W-:Y:S01]  /*11560*/  MOV R40, R25.reuse ;  /* 0x0000001900287202 */ /* 0x080fe20000000f00 */
[----:B------:R-:W-:Y:S01]  /*11570*/  IMAD.MOV.U32 R56, RZ, RZ, R25 ;  /* 0x000000ffff387224 */ /* 0x000fe200078e0019 */
[----:B------:R-:W-:Y:S01]  /*11580*/  MOV R60, R25 ;  /* 0x00000019003c7202 */ /* 0x000fe20000000f00 */
[----:B------:R-:W-:Y:S01]  /*11590*/  FADD.FTZ R53, R68, R53 ;  /* 0x0000003544357221 */ /* 0x000fe20000010000 */
[----:B------:R-:W-:Y:S01]  /*115a0*/  IMAD.MOV.U32 R61, RZ, RZ, R25 ;  /* 0x000000ffff3d7224 */ /* 0x000fe200078e0019 */
[----:B------:R-:W0:Y:S01]  /*115b0*/  MUFU.EX2 R71, R71 ;  /* 0x0000004700477308 */ /* 0x000e220000000800 */
[----:B-1----:R-:W-:-:S01]  /*115c0*/  FADD.FTZ R39, R67, R36 ;  /* 0x0000002443277221 */ /* 0x002fc20000010000 */
[----:B------:R-:W-:Y:S01]  /*115d0*/  FADD.FTZ R36, R44, R53 ;  /* 0x000000352c247221 */ /* 0x000fe20000010000 */
[--C-:B------:R-:W-:Y:S01]  /*115e0*/  IMAD.MOV.U32 R53, RZ, RZ, R25.reuse ;  /* 0x000000ffff357224 */ /* 0x100fe200078e0019 */
[----:B------:R-:W-:Y:S01]  /*115f0*/  MOV R87, R25 ;  /* 0x0000001900577202 */ /* 0x000fe20000000f00 */
[----:B------:R-:W-:-:S02]  /*11600*/  IMAD.MOV.U32 R63, RZ, RZ, R25 ;  /* 0x000000ffff3f7224 */ /* 0x000fc400078e0019 */
[----:B------:R-:W-:Y:S01]  /*11610*/  IMAD.MOV.U32 R64, RZ, RZ, R25 ;  /* 0x000000ffff407224 */ /* 0x000fe200078e0019 */
[----:B------:R-:W1:Y:S01]  /*11620*/  MUFU.EX2 R3, R3 ;  /* 0x0000000300037308 */ /* 0x000e620000000800 */
[----:B--2---:R-:W-:-:S01]  /*11630*/  FADD.FTZ R12, R70, R39 ;  /* 0x00000027460c7221 */ /* 0x004fc20000010000 */
[--C-:B------:R-:W-:Y:S02]  /*11640*/  IMAD.MOV.U32 R39, RZ, RZ, R25.reuse ;  /* 0x000000ffff277224 */ /* 0x100fe400078e0019 */
[--C-:B------:R-:W-:Y:S02]  /*11650*/  IMAD.MOV.U32 R66, RZ, RZ, R25.reuse ;  /* 0x000000ffff427224 */ /* 0x100fe400078e0019 */
[----:B------:R-:W-:Y:S02]  /*11660*/  IMAD.MOV.U32 R68, RZ, RZ, R25 ;  /* 0x000000ffff447224 */ /* 0x000fe400078e0019 */
        /* <DEDUP_REMOVED lines=8> */
[----:B-1----:R-:W-:-:S01]  /*116f0*/  FADD.FTZ R13, R3, R12 ;  /* 0x0000000c030d7221 */ /* 0x002fc20000010000 */
[-C--:B------:R-:W-:Y:S01]  /*11700*/  MOV R67, R25.reuse ;  /* 0x0000001900437202 */ /* 0x080fe20000000f00 */
[--C-:B------:R-:W-:Y:S01]  /*11710*/  IMAD.MOV.U32 R83, RZ, RZ, R25.reuse ;  /* 0x000000ffff537224 */ /* 0x100fe200078e0019 */
[----:B------:R-:W-:Y:S01]  /*11720*/  MOV R70, R25 ;  /* 0x0000001900467202 */ /* 0x000fe20000000f00 */
[--C-:B------:R-:W-:Y:S02]  /*11730*/  IMAD.MOV.U32 R82, RZ, RZ, R25.reuse ;  /* 0x000000ffff527224 */ /* 0x100fe400078e0019 */
[----:B------:R-:W-:Y:S01]  /*11740*/  IMAD.MOV.U32 R86, RZ, RZ, R25 ;  /* 0x000000ffff567224 */ /* 0x000fe200078e0019 */
[----:B------:R-:W1:Y:S01]  /*11750*/  MUFU.EX2 R48, R48 ;  /* 0x0000003000307308 */ /* 0x000e620000000800 */
[----:B--2---:R-:W-:-:S01]  /*11760*/  FADD.FTZ R21, R45, R36 ;  /* 0x000000242d157221 */ /* 0x004fc20000010000 */
[----:B------:R-:W-:-:S06]  /*11770*/  IMAD.MOV.U32 R36, RZ, RZ, R25 ;  /* 0x000000ffff247224 */ /* 0x000fcc00078e0019 */
        /* <DEDUP_REMOVED lines=8> */
[----:B------:R-:W-:Y:S01]  /*11800*/  F2FP.SATFINITE.E4M3.F32.PACK_AB_MERGE_C R180, R65, R48, RZ ;  /* 0x0000003041b4723e */ /* 0x000fe200048070ff */
[--C-:B------:R-:W-:Y:S02]  /*11810*/  IMAD.MOV.U32 R48, RZ, RZ, R25.reuse ;  /* 0x000000ffff307224 */ /* 0x100fe400078e0019 */
[--C-:B------:R-:W-:Y:S01]  /*11820*/  IMAD.MOV.U32 R65, RZ, RZ, R25.reuse ;  /* 0x000000ffff417224 */ /* 0x100fe200078e0019 */
[----:B------:R-:W-:Y:S01]  /*11830*/  F2FP.SATFINITE.E4M3.F32.PACK_AB_MERGE_C R180, R45, R44, R180 ;  /* 0x0000002c2db4723e */ /* 0x000fe200048070b4 */
[----:B------:R-:W-:Y:S01]  /*11840*/  IMAD.MOV.U32 R45, RZ, RZ, R25 ;  /* 0x000000ffff2d7224 */ /* 0x000fe200078e0019 */
[----:B------:R-:W0:Y:S01]  /*11850*/  MUFU.EX2 R52, R52 ;  /* 0x0000003400347308 */ /* 0x000e220000000800 */
[----:B-1----:R-:W-:-:S01]  /*11860*/  FADD.FTZ R13, R50, R13 ;  /* 0x0000000d320d7221 */ /* 0x002fc20000010000 */
[----:B------:R-:W-:Y:S01]  /*11870*/  F2FP.SATFINITE.E4M3.F32.PACK_AB_MERGE_C R47, R50, R47, RZ ;  /* 0x0000002f322f723e */ /* 0x000fe200048070ff */
[----:B------:R-:W-:Y:S01]  /*11880*/  IMAD.MOV.U32 R44, RZ, RZ, R25 ;  /* 0x000000ffff2c7224 */ /* 0x000fe200078e0019 */
[----:B------:R-:W-:Y:S01]  /*11890*/  MOV R50, R25 ;  /* 0x0000001900327202 */ /* 0x000fe20000000f00 */
[----:B------:R-:W-:-:S01]  /*118a0*/  FADD.FTZ R12, R30, R13 ;  /* 0x0000000d1e0c7221 */ /* 0x000fc20000010000 */
[----:B------:R-:W-:Y:S01]  /*118b0*/  F2FP.SATFINITE.E4M3.F32.PACK_AB_MERGE_C R181, R46, R3, R47 ;  /* 0x000000032eb5723e */ /* 0x000fe2000480702f */
[----:B------:R-:W-:Y:S01]  /*118c0*/  IMAD.MOV.U32 R46, RZ, RZ, R25 ;  /* 0x000000ffff2e7224 */ /* 0x000fe200078e0019 */
[----:B------:R1:W3:Y:S01]  /*118d0*/  MUFU.EX2 R31, R55 ;  /* 0x00000037001f7308 */ /* 0x0002e20000000800 */
[----:B--2---:R-:W-:-:S01]  /*118e0*/  FADD.FTZ R21, R49, R24 ;  /* 0x0000001831157221 */ /* 0x004fc20000010000 */
[----:B------:R-:W-:-:S06]  /*118f0*/  MOV R47, R25 ;  /* 0x00000019002f7202 */ /* 0x000fcc0000000f00 */
[----:B------:R-:W-:Y:S01]  /*11900*/  MUFU.EX2 R69, R69 ;  /* 0x0000004500457308 */ /* 0x000fe20000000800 */
[----:B0-----:R-:W-:-:S01]  /*11910*/  FADD.FTZ R24, R52, R21 ;  /* 0x0000001534187221 */ /* 0x001fc20000010000 */
[----:B------:R-:W-:Y:S01]  /*11920*/  VIADD R21, R27, 0xfffffffe ;  /* 0xfffffffe1b157836 */ /* 0x000fe20000000000 */
[----:B------:R-:W-:Y:S01]  /*11930*/  MOV R27, R25 ;  /* 0x00000019001b7202 */ /* 0x000fe20000000f00 */
[----:B-1----:R-:W-:-:S03]  /*11940*/  IMAD.MOV.U32 R55, RZ, RZ, R25 ;  /* 0x000000ffff377224 */ /* 0x002fc600078e0019 */
[----:B------:R-:W-:Y:S01]  /*11950*/  ISETP.GE.AND P1, PT, R21, R201, PT ;  /* 0x000000c91500720c */ /* 0x000fe20003f26270 */
        /* <DEDUP_REMOVED lines=8> */
[----:B------:R-:W-:-:S01]  /*119e0*/  FADD.FTZ R72, R72, R69 ;  /* 0x0000004548487221 */ /* 0x000fc20000010000 */
[----:B------:R-:W-:Y:S01]  /*119f0*/  IMAD.MOV.U32 R49, RZ, RZ, R25 ;  /* 0x000000ffff317224 */ /* 0x000fe200078e0019 */
[----:B------:R-:W-:Y:S01]  /*11a00*/  MUFU.EX2 R77, R77 ;  /* 0x0000004d004d7308 */ /* 0x000fe20000000800 */
[----:B-1----:R-:W-:-:S01]  /*11a10*/  FADD.FTZ R13, R29, R12 ;  /* 0x0000000c1d0d7221 */ /* 0x002fc20000010000 */
[--C-:B------:R-:W-:Y:S02]  /*11a20*/  IMAD.MOV.U32 R52, RZ, RZ, R25.reuse ;  /* 0x000000ffff347224 */ /* 0x100fe400078e0019 */
[--C-:B--2---:R-:W-:Y:S02]  /*11a30*/  IMAD.MOV.U32 R59, RZ, RZ, R25.reuse ;  /* 0x000000ffff3b7224 */ /* 0x104fe400078e0019 */
[----:B------:R-:W-:Y:S02]  /*11a40*/  IMAD.MOV.U32 R58, RZ, RZ, R25 ;  /* 0x000000ffff3a7224 */ /* 0x000fe400078e0019 */
[----:B------:R-:W0:Y:S01]  /*11a50*/  MUFU.EX2 R80, R80 ;  /* 0x0000005000507308 */ /* 0x000e220000000800 */
[----:B---3--:R-:W-:-:S01]  /*11a60*/  FADD.FTZ R13, R28, R13 ;  /* 0x0000000d1c0d7221 */ /* 0x008fc20000010000 */
[----:B------:R-:W-:Y:S01]  /*11a70*/  F2FP.SATFINITE.E4M3.F32.PACK_AB_MERGE_C R29, R28, R29, RZ ;  /* 0x0000001d1c1d723e */ /* 0x000fe200048070ff */
[----:B------:R-:W-:-:S02]  /*11a80*/  IMAD.MOV.U32 R28, RZ, RZ, R25 ;  /* 0x000000ffff1c7224 */ /* 0x000fc400078e0019 */
[----:B------:R-:W-:Y:S01]  /*11a90*/  IMAD.MOV.U32 R69, RZ, RZ, R25 ;  /* 0x000000ffff457224 */ /* 0x000fe200078e0019 */
[----:B------:R-:W-:Y:S01]  /*11aa0*/  F2FP.SATFINITE.E4M3.F32.PACK_AB_MERGE_C R183, R31, R30, R29 ;  /* 0x0000001e1fb7723e */ /* 0x000fe2000480701d */
[--C-:B------:R-:W-:Y:S01]  /*11ab0*/  IMAD.MOV.U32 R29, RZ, RZ, R25.reuse ;  /* 0x000000ffff1d7224 */ /* 0x100fe200078e0019 */
[----:B------:R-:W1:Y:S01]  /*11ac0*/  MUFU.EX2 R73, R73 ;  /* 0x0000004900497308 */ /* 0x000e620000000800 */
[----:B------:R-:W-:Y:S01]  /*11ad0*/  IMAD.MOV.U32 R31, RZ, RZ, R25 ;  /* 0x000000ffff1f7224 */ /* 0x000fe200078e0019 */
[----:B------:R-:W-:-:S06]  /*11ae0*/  MOV R30, R25 ;  /* 0x00000019001e7202 */ /* 0x000fcc0000000f00 */
[----:B------:R2:W3:Y:S01]  /*11af0*/  MUFU.EX2 R20, R51 ;  /* 0x0000003300147308 */ /* 0x0004e20000000800 */
[----:B0-----:R-:W-:-:S07]  /*11b00*/  F2FP.SATFINITE.E4M3.F32.PACK_AB_MERGE_C R184, R80, R77, RZ ;  /* 0x0000004d50b8723e */ /* 0x001fce00048070ff */
[----:B------:R-:W0:Y:S01]  /*11b10*/  MUFU.EX2 R76, R76 ;  /* 0x0000004c004c7308 */ /* 0x000e220000000800 */
[----:B-1----:R-:W-:-:S01]  /*11b20*/  FADD.FTZ R15, R73, R72 ;  /* 0x00000048490f7221 */ /* 0x002fc20000010000 */
[--C-:B--2---:R-:W-:Y:S02]  /*11b30*/  IMAD.MOV.U32 R51, RZ, RZ, R25.reuse ;  /* 0x000000ffff337224 */ /* 0x104fe400078e0019 */
[----:B------:R-:W-:-:S04]  /*11b40*/  IMAD.MOV.U32 R72, RZ, RZ, R25 ;  /* 0x000000ffff487224 */ /* 0x000fc800078e0019 */
[----:B------:R1:W2:Y:S01]  /*11b50*/  MUFU.EX2 R33, R74 ;  /* 0x0000004a00217308 */ /* 0x0002a20000000800 */
[----:B---3--:R-:W-:-:S07]  /*11b60*/  FADD.FTZ R12, R20, R13 ;  /* 0x0000000d140c7221 */ /* 0x008fce0000010000 */
[----:B------:R-:W3:Y:S01]  /*11b70*/  MUFU.EX2 R34, R34 ;  /* 0x0000002200227308 */ /* 0x000ee20000000800 */
[C---:B0-----:R-:W-:Y:S01]  /*11b80*/  F2FP.SATFINITE.E4M3.F32.PACK_AB_MERGE_C R184, R76.reuse, R73, R184 ;  /* 0x000000494cb8723e */ /* 0x041fe200048070b8 */
[----:B------:R-:W-:Y:S01]  /*11b90*/  FADD.FTZ R76, R76, R15 ;  /* 0x0000000f4c4c7221 */ /* 0x000fe20000010000 */
[--C-:B------:R-:W-:Y:S02]  /*11ba0*/  IMAD.MOV.U32 R73, RZ, RZ, R25.reuse ;  /* 0x000000ffff497224 */ /* 0x100fe400078e0019 */
[----:B-1----:R-:W-:Y:S02]  /*11bb0*/  IMAD.MOV.U32 R74, RZ, RZ, R25 ;  /* 0x000000ffff4a7224 */ /* 0x002fe400078e0019 */
[----:B------:R-:W-:-:S01]  /*11bc0*/  FADD.FTZ R77, R77, R76 ;  /* 0x0000004c4d4d7221 */ /* 0x000fc20000010000 */
[----:B------:R-:W-:Y:S01]  /*11bd0*/  IMAD.MOV.U32 R76, RZ, RZ, R25 ;  /* 0x000000ffff4c7224 */ /* 0x000fe200078e0019 */
[----:B------:R-:W0:Y:S01]  /*11be0*/  MUFU.EX2 R113, R113 ;  /* 0x0000007100717308 */ /* 0x000e220000000800 */
[----:B--2---:R-:W-:-:S01]  /*11bf0*/  FADD.FTZ R13, R33, R12 ;  /* 0x0000000c210d7221 */ /* 0x004fc20000010000 */
[----:B------:R-:W-:Y:S01]  /*11c00*/  FADD.FTZ R80, R80, R77 ;  /* 0x0000004d50507221 */ /* 0x000fe20000010000 */
[----:B------:R-:W-:-:S05]  /*11c10*/  MOV R77, R25 ;  /* 0x00000019004d7202 */ /* 0x000fca0000000f00 */
[----:B------:R-:W-:Y:S01]  /*11c20*/  MUFU.EX2 R85, R85 ;  /* 0x0000005500557308 */ /* 0x000fe20000000800 */
[----:B---3--:R-:W-:-:S07]  /*11c30*/  FADD.FTZ R12, R34, R13 ;  /* 0x0000000d220c7221 */ /* 0x008fce0000010000 */
[----:B------:R-:W1:Y:S01]  /*11c40*/  MUFU.EX2 R94, R94 ;  /* 0x0000005e005e7308 */ /* 0x000e620000000800 */
[C---:B0-----:R-:W-:Y:S01]  /*11c50*/  F2FP.SATFINITE.E4M3.F32.PACK_AB_MERGE_C R34, R113.reuse, R34, RZ ;  /* 0x000000227122723e */ /* 0x041fe200048070ff */
[----:B------:R-:W-:-:S03]  /*11c60*/  FADD.FTZ R113, R113, R12 ;  /* 0x0000000c71717221 */ /* 0x000fc60000010000 */
[----:B------:R-:W-:Y:S01]  /*11c70*/  F2FP.SATFINITE.E4M3.F32.PACK_AB_MERGE_C R185, R33, R20, R34 ;  /* 0x0000001421b9723e */ /* 0x000fe20004807022 */
[--C-:B------:R-:W-:Y:S02]  /*11c80*/  IMAD.MOV.U32 R33, RZ, RZ, R25.reuse ;  /* 0x000000ffff217224 */ /* 0x100fe400078e0019 */
[----:B------:R-:W0:Y:S01]  /*11c90*/  MUFU.EX2 R81, R81 ;  /* 0x0000005100517308 */ /* 0x000e220000000800 */
[----:B------:R-:W-:-:S07]  /*11ca0*/  IMAD.MOV.U32 R34, RZ, RZ, R25 ;  /* 0x000000ffff227224 */ /* 0x000fce00078e0019 */
[----:B------:R-:W2:Y:S01]  /*11cb0*/  MUFU.EX2 R116, R116 ;  /* 0x0000007400747308 */ /* 0x000ea20000000800 */
[----:B-1----:R-:W-:-:S07]  /*11cc0*/  F2FP.SATFINITE.E4M3.F32.PACK_AB_MERGE_C R14, R94, R85, RZ ;  /* 0x000000555e0e723e */ /* 0x002fce00048070ff */
[----:B------:R-:W1:Y:S01]  /*11cd0*/  MUFU.EX2 R84, R84 ;  /* 0x0000005400547308 */ /* 0x000e620000000800 */
[----:B0-----:R-:W-:-:S01]  /*11ce0*/  FADD.FTZ R13, R81, R80 ;  /* 0x00000050510d7221 */ /* 0x001fc20000010000 */
[----:B------:R-:W-:-:S06]  /*11cf0*/  MOV R80, R25 ;  /* 0x0000001900507202 */ /* 0x000fcc0000000f00 */
[----:B------:R-:W0:Y:S01]  /*11d00*/  MUFU.EX2 R115, R115 ;  /* 0x0000007300737308 */ /* 0x000e220000000800 */
[----:B--2---:R-:W-:-:S07]  /*11d10*/  FADD.FTZ R12, R116, R113 ;  /* 0x00000071740c7221 */ /* 0x004fce0000010000 */
[----:B------:R-:W-:Y:S01]  /*11d20*/  MUFU.EX2 R118, R118 ;  /* 0x0000007600767308 */ /* 0x000fe20000000800 */
[C---:B-1----:R-:W-:Y:S01]  /*11d30*/  F2FP.SATFINITE.E4M3.F32.PACK_AB_MERGE_C R186, R84.reuse, R81, R14 ;  /* 0x0000005154ba723e */ /* 0x042fe2000480700e */
[----:B------:R-:W-:Y:S01]  /*11d40*/  FADD.FTZ R84, R84, R13 ;  /* 0x0000000d54547221 */ /* 0x000fe20000010000 */
[----:B------:R-:W-:-:S03]  /*11d50*/  IMAD.MOV.U32 R81, RZ, RZ, R25 ;  /* 0x000000ffff517224 */ /* 0x000fc600078e0019 */
[----:B------:R-:W-:Y:S01]  /*11d60*/  FADD.FTZ R85, R85, R84 ;  /* 0x0000005455557221 */ /* 0x000fe20000010000 */
[----:B------:R-:W-:Y:S01]  /*11d70*/  IMAD.MOV.U32 R84, RZ, RZ, R25 ;  /* 0x000000ffff547224 */ /* 0x000fe200078e0019 */
[----:B------:R-:W1:Y:S01]  /*11d80*/  MUFU.EX2 R89, R89 ;  /* 0x0000005900597308 */ /* 0x000e620000000800 */
[----:B0-----:R-:W-:-:S01]  /*11d90*/  FADD.FTZ R3, R115, R12 ;  /* 0x0000000c73037221 */ /* 0x001fc20000010000 */
[----:B-1----:R-:W-:-:S03]  /*11da0*/  F2FP.SATFINITE.E4M3.F32.PACK_AB_MERGE_C R12, R89, R118, RZ ;  /* 0x00000076590c723e */ /* 0x002fc600048070ff */
[----:B------:R-:W-:Y:S01]  /*11db0*/  FADD.FTZ R118, R118, R3 ;  /* 0x0000000376767221 */ /* 0x000fe20000010000 */
[----:B------:R-:W-:-:S01]  /*11dc0*/  FADD.FTZ R3, R94, R85 ;  /* 0x000000555e037221 */ /* 0x000fc20000010000 */
[----:B------:R-:W-:Y:S01]  /*11dd0*/  IMAD.MOV.U32 R85, RZ, RZ, R25 ;  /* 0x000000ffff557224 */ /* 0x000fe200078e0019 */
[----:B------:R-:W-:Y:S01]  /*11de0*/  F2FP.SATFINITE.E4M3.F32.PACK_AB_MERGE_C R187, R115, R116, R12 ;  /* 0x0000007473bb723e */ /* 0x000fe2000480700c */
[----:B------:R-:W-:Y:S01]  /*11df0*/  FADD.FTZ R20, R89, R118 ;  /* 0x0000007659147221 */ /* 0x000fe20000010000 */
[----:B------:R-:W-:Y:S06]  /*11e00*/  @!P1 BRA `(.L_x_637) ;  /* 0x0000003800b09947 */ /* 0x000fec0003800000 */
[----:B------:R-:W-:Y:S01]  /*11e10*/  IMAD.MOV.U32 R216, RZ, RZ, R90 ;  /* 0x000000ffffd87224 */ /* 0x000fe200078e005a */
[----:B------:R-:W-:Y:S01]  /*11e20*/  MOV R218, R194 ;  /* 0x000000c200da7202 */ /* 0x000fe20000000f00 */
[----:B------:R-:W-:Y:S01]  /*11e30*/  IMAD.MOV.U32 R217, RZ, RZ, R88 ;  /* 0x000000ffffd97224 */ /* 0x000fe200078e0058 */
[----:B------:R-:W-:Y:S01]  /*11e40*/  CS2R R86, SRZ ;  /* 0x0000000000567805 */ /* 0x000fe2000001ff00 */
[----:B------:R-:W-:Y:S01]  /*11e50*/  IMAD.MOV.U32 R12, RZ, RZ, R195 ;  /* 0x000000ffff0c7224 */ /* 0x000fe200078e00c3 */
        /* <DEDUP_REMOVED lines=30> */
[----:B------:R-:W-:-:S07]  /*12040*/  CS2R R24, SRZ ;  /* 0x0000000000187805 */ /* 0x000fce000001ff00 */
.L_x_649:
[----:B------:R-:W-:Y:S01]  /*12050*/  ISETP.NE.AND P1, PT, R218, 0x1, PT ;  /* 0x00000001da00780c */ /* 0x000fe20003f25270 */
[----:B------:R-:W-:Y:S05]  /*12060*/  YIELD ;  /* 0x0000000000007946 */ /* 0x000fea0003800000 */
[----:B------:R-:W-:Y:S02]  /*12070*/  SEL R195, RZ, 0x1, P1 ;  /* 0x00000001ffc37807 */ /* 0x000fe40000800000 */
[----:B------:R-:W-:Y:S02]  /*12080*/  ISETP.NE.AND P1, PT, R202, RZ, PT ;  /* 0x000000ffca00720c */ /* 0x000fe40003f25270 */
[----:B------:R-:W-:-:S11]  /*12090*/  LOP3.LUT R195, R12, R195, RZ, 0x3c, !PT ;  /* 0x000000c30cc37212 */ /* 0x000fd600078e3cff */
[----:B------:R-:W-:Y:S05]  /*120a0*/  @P1 BRA `(.L_x_638) ;  /* 0x00000000003c1947 */ /* 0x000fea0003800000 */
[----:B------:R-:W-:Y:S05]  /*120b0*/  @!P0 BRA `(.L_x_639) ;  /* 0x0000000000048947 */ /* 0x000fea0003800000 */
[----:B------:R-:W-:Y:S01]  /*120c0*/  BPT.TRAP 0x1 ;  /* 0x000000040000795c */ /* 0x000fe20000300000 */
.L_x_639:
[----:B------:R-:W-:Y:S01]  /*120d0*/  VIADD R13, R218, 0x1 ;  /* 0x00000001da0d7836 */ /* 0x000fe20000000000 */
[----:B------:R-:W-:-:S04]  /*120e0*/  SHF.L.U32 R14, R195, 0x1f, RZ ;  /* 0x0000001fc30e7819 */ /* 0x000fc800000006ff */
[----:B------:R-:W-:-:S04]  /*120f0*/  ISETP.NE.AND P2, PT, R13, 0x2, PT ;  /* 0x000000020d00780c */ /* 0x000fc80003f45270 */
[----:B------:R-:W-:-:S05]  /*12100*/  SEL R13, R13, RZ, P2 ;  /* 0x000000ff0d0d7207 */ /* 0x000fca0001000000 */
[----:B------:R-:W-:-:S04]  /*12110*/  IMAD R13, R13, 0x8, R18 ;  /* 0x000000080d0d7824 */ /* 0x000fc800078e0212 */
[----:B------:R0:W1:Y:S01]  /*12120*/  SYNCS.PHASECHK.TRANS64.TRYWAIT P2, [R13+URZ+0x22830], R14 ;  /* 0x0228300e0d0075a7 */ /* 0x000062000804017f */
[----:B------:R-:W-:Y:S05]  /*12130*/  @!P0 BRA `(.L_x_640) ;  /* 0x0000000000048947 */ /* 0x000fea0003800000 */
[----:B------:R-:W-:Y:S01]  /*12140*/  BPT.TRAP 0x1 ;  /* 0x000000040000795c */ /* 0x000fe20000300000 */
.L_x_640:
[----:B------:R-:W-:Y:S04]  /*12150*/  BSSY B0, `(.L_x_638) ;  /* 0x0000004000007945 */ /* 0x000fe80003800000 */
[----:B-1----:R-:W-:Y:S05]  /*12160*/  @P2 BRA `(.L_x_641) ;  /* 0x0000000000082947 */ /* 0x002fea0003800000 */
[----:B------:R-:W1:Y:S02]  /*12170*/  SYNCS.PHASECHK.TRANS64.TRYWAIT P2, [R13+URZ+0x22830], R14 ;  /* 0x0228300e0d0075a7 */ /* 0x000e64000804017f */
[----:B-1----:R-:W-:Y:S05]  /*12180*/  @!P2 BRA `(.L_x_642) ;  /* 0x0000011400d0a947 */ /* 0x002fea0003800000 */
.L_x_641:
[----:B------:R-:W-:Y:S05]  /*12190*/  BSYNC B0 ;  /* 0x0000000000007941 */ /* 0x000fea0003800000 */
.L_x_638:
[----:B01----:R-:W0:Y:S01]  /*121a0*/  S2R R13, SR_TID.X ;  /* 0x00000000000d7919 */ /* 0x003e220000002100 */
[----:B------:R-:W-:Y:S01]  /*121b0*/  VIADD R194, R218, 0x1 ;  /* 0x00000001dac27836 */ /* 0x000fe20000000000 */
[----:B------:R-:W-:Y:S05]  /*121c0*/  WARPSYNC.ALL ;  /* 0x0000000000007948 */ /* 0x000fea0003800000 */
[----:B------:R-:W-:Y:S01]  /*121d0*/  ISETP.NE.AND P2, PT, R194, 0x2, PT ;  /* 0x00000002c200780c */ /* 0x000fe20003f45270 */
[----:B------:R-:W-:Y:S01]  /*121e0*/  IMAD.MOV.U32 R89, RZ, RZ, 0x40000040 ;  /* 0x40000040ff597424 */ /* 0x000fe200078e00ff */
[----:B------:R-:W-:Y:S01]  /*121f0*/  R2UR UR44, R4 ;  /* 0x00000000042c72ca */ /* 0x000fe200000e0000 */
[----:B------:R-:W-:Y:S01]  /*12200*/  IMAD.MOV.U32 R91, RZ, RZ, 0x40000040 ;  /* 0x40000040ff5b7424 */ /* 0x000fe200078e00ff */
[----:B------:R-:W-:Y:S01]  /*12210*/  SEL R194, R194, RZ, P2 ;  /* 0x000000ffc2c27207 */ /* 0x000fe20001000000 */
[----:B------:R-:W-:Y:S01]  /*12220*/  IMAD.MOV.U32 R15, RZ, RZ, 0x40000040 ;  /* 0x40000040ff0f7424 */ /* 0x000fe200078e00ff */
[----:B------:R-:W-:Y:S01]  /*12230*/  R2UR UR47, R89 ;  /* 0x00000000592f72ca */ /* 0x000fe200000e0000 */
[----:B------:R-:W-:Y:S01]  /*12240*/  IMAD.MOV.U32 R93, RZ, RZ, 0x40000040 ;  /* 0x40000040ff5d7424 */ /* 0x000fe200078e00ff */
[----:B------:R-:W-:Y:S01]  /*12250*/  R2UR UR45, R5 ;  /* 0x00000000052d72ca */ /* 0x000fe200000e0000 */
[----:B------:R-:W-:Y:S01]  /*12260*/  IMAD R88, R194, 0x500, R0 ;  /* 0x00000500c2587824 */ /* 0x000fe200078e0200 */
[----:B------:R-:W-:Y:S01]  /*12270*/  R2UR UR51, R91 ;  /* 0x000000005b3372ca */ /* 0x000fe200000e0000 */
[----:B------:R-:W-:Y:S01]  /*12280*/  IMAD.MOV.U32 R95, RZ, RZ, 0x40000040 ;  /* 0x40000040ff5f7424 */ /* 0x000fe200078e00ff */
[----:B------:R-:W-:Y:S01]  /*12290*/  R2UR UR48, R4 ;  /* 0x00000000043072ca */ /* 0x000fe200000e0000 */
[C---:B------:R-:W-:Y:S01]  /*122a0*/  VIADD R14, R88.reuse, 0x200 ;  /* 0x00000200580e7836 */ /* 0x040fe20000000000 */
[C---:B------:R-:W-:Y:S01]  /*122b0*/  R2UR UR46, R88.reuse ;  /* 0x00000000582e72ca */ /* 0x040fe200000e0000 */
[C---:B------:R-:W-:Y:S01]  /*122c0*/  VIADD R92, R88.reuse, 0x300 ;  /* 0x00000300585c7836 */ /* 0x040fe20000000000 */
[----:B------:R-:W-:Y:S01]  /*122d0*/  IADD3 R90, R88, 0x100, RZ ;  /* 0x00000100585a7810 */ /* 0x000fe20007ffe0ff */
[----:B------:R-:W-:Y:S01]  /*122e0*/  IMAD.MOV.U32 R89, RZ, RZ, 0x40000040 ;  /* 0x40000040ff597424 */ /* 0x000fe200078e00ff */
[----:B------:R-:W-:-:S02]  /*122f0*/  R2UR UR49, R5 ;  /* 0x00000000053172ca */ /* 0x000fc400000e0000 */
[----:B------:R-:W-:Y:S02]  /*12300*/  R2UR UR50, R90 ;  /* 0x000000005a3272ca */ /* 0x000fe400000e0000 */
[----:B------:R-:W-:Y:S01]  /*12310*/  R2UR UR54, R14 ;  /* 0x000000000e3672ca */ /* 0x000fe200000e0000 */
[----:B------:R-:W-:Y:S01]  /*12320*/  VIADD R14, R88, 0x2 ;  /* 0x00000002580e7836 */ /* 0x000fe20000000000 */
[----:B------:R-:W-:Y:S02]  /*12330*/  R2UR UR55, R15 ;  /* 0x000000000f3772ca */ /* 0x000fe400000e0000 */
[----:B0-----:R-:W-:Y:S02]  /*12340*/  SHF.R.U32.HI R13, RZ, 0x7, R13 ;  /* 0x00000007ff0d7819 */ /* 0x001fe4000001160d */
[----:B------:R-:W-:Y:S02]  /*12350*/  R2UR UR52, R4 ;  /* 0x00000000043472ca */ /* 0x000fe400000e0000 */
[----:B------:R-:W-:Y:S01]  /*12360*/  R2UR UR53, R5 ;  /* 0x00000000053572ca */ /* 0x000fe200000e0000 */
[----:B------:R-:W-:Y:S01]  /*12370*/  VIADD R94, R13, 0x8 ;  /* 0x000000080d5e7836 */ /* 0x000fe20000000000 */
[----:B------:R-:W-:Y:S01]  /*12380*/  R2UR UR8, R92 ;  /* 0x000000005c0872ca */ /* 0x000fe200000e0000 */
[C---:B------:R-:W-:Y:S01]  /*12390*/  VIADD R92, R88.reuse, 0x102 ;  /* 0x00000102585c7836 */ /* 0x040fe20000000000 */
[----:B------:R-:W-:-:S02]  /*123a0*/  IADD3 R90, R88, 0x400, RZ ;  /* 0x00000400585a7810 */ /* 0x000fc40007ffe0ff */
[----:B------:R0:W-:Y:S01]  /*123b0*/  BAR.SYNC.DEFER_BLOCKING R94, 0x100 ;  /* 0x0004005e0000751d */ /* 0x0001e20000010000 */
[----:B------:R-:W-:Y:S02]  /*123c0*/  MOV R13, UR39 ;  /* 0x00000027000d7c02 */ /* 0x000fe40008000f00 */
[----:B------:R-:W-:Y:S02]  /*123d0*/  MOV R219, UR38 ;  /* 0x0000002600db7c02 */ /* 0x000fe40008000f00 */
[----:B------:R-:W-:Y:S02]  /*123e0*/  R2UR UR38, R92 ;  /* 0x000000005c2672ca */ /* 0x000fe400000e0000 */
[----:B------:R-:W-:Y:S01]  /*123f0*/  R2UR UR39, R93 ;  /* 0x000000005d2772ca */ /* 0x000fe200000e0000 */
[----:B0-----:R-:W-:Y:S01]  /*12400*/  VIADD R94, R88, 0x4 ;  /* 0x00000004585e7836 */ /* 0x001fe20000000000 */
[----:B------:R-:W-:Y:S02]  /*12410*/  R2UR UR6, R90 ;  /* 0x000000005a0672ca */ /* 0x000fe400000e0000 */
[----:B------:R-:W-:-:S02]  /*12420*/  R2UR UR7, R91 ;  /* 0x000000005b0772ca */ /* 0x000fc400000e0000 */
[----:B------:R-:W-:Y:S01]  /*12430*/  R2UR UR18, R94 ;  /* 0x000000005e1272ca */ /* 0x000fe200000e0000 */
[----:B------:R-:W-:Y:S01]  /*12440*/  VIADD R94, R88, 0x6 ;  /* 0x00000006585e7836 */ /* 0x000fe20000000000 */
[----:B------:R-:W-:Y:S02]  /*12450*/  R2UR UR19, R95 ;  /* 0x000000005f1372ca */ /* 0x000fe400000e0000 */
[----:B------:R-:W-:Y:S01]  /*12460*/  R2UR UR4, R14 ;  /* 0x000000000e0472ca */ /* 0x000fe200000e0000 */
[C---:B------:R-:W-:Y:S01]  /*12470*/  VIADD R14, R88.reuse, 0x302 ;  /* 0x00000302580e7836 */ /* 0x040fe20000000000 */
[----:B------:R-:W-:Y:S02]  /*12480*/  R2UR UR5, R15 ;  /* 0x000000000f0572ca */ /* 0x000fe400000e0000 */
[----:B------:R-:W-:Y:S02]  /*12490*/  IADD3 R90, R88, 0x202, RZ ;  /* 0x00000202585a7810 */ /* 0x000fe40007ffe0ff */
[----:B------:R-:W-:Y:S01]  /*124a0*/  MOV R222, UR39 ;  /* 0x0000002700de7c02 */ /* 0x000fe20008000f00 */
[----:B------:R-:W-:Y:S01]  /*124b0*/  WARPGROUP.ARRIVE ;  /* 0x00000000000079c5 */ /* 0x000fe20000000000 */
[----:B------:R-:W-:Y:S01]  /*124c0*/  MOV R223, UR38 ;  /* 0x0000002600df7c02 */ /* 0x000fe20008000f00 */
[----:B------:R-:W-:Y:S01]  /*124d0*/  UMOV UR38, UR6 ;  /* 0x0000000600267c82 */ /* 0x000fe20008000000 */
[----:B------:R-:W-:Y:S01]  /*124e0*/  UMOV UR39, UR7 ;  /* 0x0000000700277c82 */ /* 0x000fe20008000000 */
[----:B------:R-:W-:Y:S01]  /*124f0*/  R2UR UR6, R90 ;  /* 0x000000005a0672ca */ /* 0x000fe200000e0000 */
[----:B------:R-:W-:Y:S01]  /*12500*/  VIADD R90, R88, 0x402 ;  /* 0x00000402585a7836 */ /* 0x000fe20000000000 */
[----:B------:R-:W-:Y:S01]  /*12510*/  QGMMA.64x32x32.F32.E4M3.E4M3 R152, gdesc[UR44], RZ, !UPT, gsb0 ;  /* 0x006000002c9879f3 */ /* 0x000fe2000c0008ff */
[----:B------:R-:W-:-:S02]  /*12520*/  R2UR UR7, R91 ;  /* 0x000000005b0772ca */ /* 0x000fc400000e0000 */
[----:B------:R-:W-:Y:S02]  /*12530*/  R2UR UR9, R93 ;  /* 0x000000005d0972ca */ /* 0x000fe400000e0000 */
[----:B------:R-:W-:Y:S01]  /*12540*/  MOV R224, UR19 ;  /* 0x0000001300e07c02 */ /* 0x000fe20008000f00 */
[----:B------:R-:W-:Y:S01]  /*12550*/  UMOV UR19, UR5 ;  /* 0x0000000500137c82 */ /* 0x000fe20008000000 */
[----:B------:R-:W-:Y:S01]  /*12560*/  MOV R225, UR18 ;  /* 0x0000001200e17c02 */ /* 0x000fe20008000f00 */
[----:B------:R-:W-:Y:S01]  /*12570*/  UMOV UR18, UR4 ;  /* 0x0000000400127c82 */ /* 0x000fe20008000000 */
[----:B------:R-:W-:Y:S02]  /*12580*/  R2UR UR4, R4 ;  /* 0x00000000040472ca */ /* 0x000fe400000e0000 */
[----:B------:R-:W-:Y:S02]  /*12590*/  R2UR UR5, R5 ;  /* 0x00000000050572ca */ /* 0x000fe400000e0000 */
[----:B------:R-:W-:Y:S01]  /*125a0*/  MOV R93, UR6 ;  /* 0x00000006005d7c02 */ /* 0x000fe20008000f00 */
[----:B------:R-:W-:Y:S01]  /*125b0*/  UMOV UR6, UR8 ;  /* 0x0000000800067c82 */ /* 0x000fe20008000000 */
[----:B------:R-:W-:Y:S01]  /*125c0*/  MOV R92, UR7 ;  /* 0x00000007005c7c02 */ /* 0x000fe20008000f00 */
[----:B------:R-:W-:Y:S01]  /*125d0*/  UMOV UR7, UR9 ;  /* 0x0000000900077c82 */ /* 0x000fe20008000000 */
[----:B------:R-:W-:Y:S01]  /*125e0*/  R2UR UR10, R14 ;  /* 0x000000000e0a72ca */ /* 0x000fe200000e0000 */
[----:B------:R-:W-:Y:S01]  /*125f0*/  VIADD R14, R88, 0x104 ;  /* 0x00000104580e7836 */ /* 0x000fe20000000000 */
[----:B------:R-:W-:-:S02]  /*12600*/  R2UR UR14, R90 ;  /* 0x000000005a0e72ca */ /* 0x000fc400000e0000 */
[----:B------:R-:W-:Y:S02]  /*12610*/  IADD3 R90, R88, 0x204, RZ ;  /* 0x00000204585a7810 */ /* 0x000fe40007ffe0ff */
[----:B------:R-:W-:Y:S01]  /*12620*/  R2UR UR22, R14 ;  /* 0x000000000e1672ca */ /* 0x000fe200000e0000 */
[----:B------:R-:W-:Y:S01]  /*12630*/  VIADD R14, R88, 0x304 ;  /* 0x00000304580e7836 */ /* 0x000fe20000000000 */
[----:B------:R-:W-:Y:S01]  /*12640*/  R2UR UR26, R90 ;  /* 0x000000005a1a72ca */ /* 0x000fe200000e0000 */
[----:B------:R-:W-:Y:S01]  /*12650*/  VIADD R90, R88, 0x404 ;  /* 0x00000404585a7836 */ /* 0x000fe20000000000 */
[----:B------:R-:W-:Y:S02]  /*12660*/  MOV R220, UR37 ;  /* 0x0000002500dc7c02 */ /* 0x000fe40008000f00 */
[----:B------:R-:W-:Y:S02]  /*12670*/  R2UR UR30, R14 ;  /* 0x000000000e1e72ca */ /* 0x000fe400000e0000 */
[----:B------:R-:W-:-:S02]  /*12680*/  IADD3 R14, R88, 0x106, RZ ;  /* 0x00000106580e7810 */ /* 0x000fc40007ffe0ff */
[----:B------:R-:W-:Y:S02]  /*12690*/  MOV R221, UR36 ;  /* 0x0000002400dd7c02 */ /* 0x000fe40008000f00 */
[----:B------:R-:W-:Y:S01]  /*126a0*/  R2UR UR34, R90 ;  /* 0x000000005a2272ca */ /* 0x000fe200000e0000 */
[----:B------:R-:W-:Y:S01]  /*126b0*/  VIADD R90, R88, 0x206 ;  /* 0x00000206585a7836 */ /* 0x000fe20000000000 */
[----:B------:R-:W-:Y:S01]  /*126c0*/  R2UR UR46, R14 ;  /* 0x000000000e2e72ca */ /* 0x000fe200000e0000 */
[C---:B------:R-:W-:Y:S01]  /*126d0*/  VIADD R14, R88.reuse, 0x306 ;  /* 0x00000306580e7836 */ /* 0x040fe20000000000 */
[C---:B------:R-:W-:Y:S01]  /*126e0*/  R2UR UR15, R91.reuse ;  /* 0x000000005b0f72ca */ /* 0x040fe200000e0000 */
[----:B------:R-:W-:Y:S01]  /*126f0*/  VIADD R88, R88, 0x406 ;  /* 0x0000040658587836 */ /* 0x000fe20000000000 */
[C---:B------:R-:W-:Y:S02]  /*12700*/  R2UR UR27, R91.reuse ;  /* 0x000000005b1b72ca */ /* 0x040fe400000e0000 */
[----:B------:R-:W-:Y:S01]  /*12710*/  R2UR UR35, R91 ;  /* 0x000000005b2372ca */ /* 0x000fe200000e0000 */
[----:B------:R-:W-:Y:S01]  /*12720*/  IMAD.MOV.U32 R91, RZ, RZ, 0x40000040 ;  /* 0x40000040ff5b7424 */ /* 0x000fe200078e00ff */
[----:B------:R-:W-:-:S02]  /*12730*/  R2UR UR36, R4 ;  /* 0x00000000042472ca */ /* 0x000fc400000e0000 */
[----:B------:R-:W-:Y:S02]  /*12740*/  R2UR UR37, R5 ;  /* 0x00000000052572ca */ /* 0x000fe400000e0000 */
[----:B------:R-:W-:Y:S02]  /*12750*/  R2UR UR42, R94 ;  /* 0x000000005e2a72ca */ /* 0x000fe400000e0000 */
[----:B------:R-:W-:Y:S02]  /*12760*/  R2UR UR43, R95 ;  /* 0x000000005f2b72ca */ /* 0x000fe400000e0000 */
[----:B------:R-:W-:Y:S02]  /*12770*/  R2UR UR58, R88 ;  /* 0x00000000583a72ca */ /* 0x000fe400000e0000 */
[----:B------:R-:W-:Y:S02]  /*12780*/  R2UR UR59, R89 ;  /* 0x00000000593b72ca */ /* 0x000fe400000e0000 */
[----:B------:R-:W-:-:S02]  /*12790*/  R2UR UR16, R10 ;  /* 0x000000000a1072ca */ /* 0x000fc400000e0000 */
[----:B------:R-:W-:Y:S01]  /*127a0*/  R2UR UR17, R11 ;  /* 0x000000000b1172ca */ /* 0x000fe200000e0000 */
[----:B------:R-:W-:Y:S02]  /*127b0*/  WARPGROUP.DEPBAR.LE gsb0, 0x0 ;  /* 0x00008000000079c5 */ /* 0x000fe40000010000 */
[----:B------:R-:W-:Y:S01]  /*127c0*/  WARPGROUP.ARRIVE ;  /* 0x00000000000079c5 */ /* 0x000fe20000000000 */
[----:B------:R-:W-:Y:S02]  /*127d0*/  R2UR UR11, R15 ;  /* 0x000000000f0b72ca */ /* 0x000fe400000e0000 */
[----:B------:R-:W-:Y:S02]  /*127e0*/  R2UR UR8, R10 ;  /* 0x000000000a0872ca */ /* 0x000fe400000e0000 */
[----:B------:R-:W-:Y:S01]  /*127f0*/  R2UR UR9, R11 ;  /* 0x000000000b0972ca */ /* 0x000fe200000e0000 */
[----:B------:R-:W-:Y:S01]  /*12800*/  QGMMA.64x32x32.F32.E4M3.E4M3 R136, gdesc[UR48], RZ, !UPT, gsb0 ;  /* 0x00600000308879f3 */ /* 0x000fe2000c0008ff */
[----:B------:R-:W-:-:S02]  /*12810*/  R2UR UR50, R90 ;  /* 0x000000005a3272ca */ /* 0x000fc400000e0000 */
[----:B------:R-:W-:Y:S02]  /*12820*/  R2UR UR51, R91 ;  /* 0x000000005b3372ca */ /* 0x000fe400000e0000 */
[----:B------:R-:W-:Y:S02]  /*12830*/  R2UR UR12, R10 ;  /* 0x000000000a0c72ca */ /* 0x000fe400000e0000 */
[----:B------:R-:W-:Y:S02]  /*12840*/  R2UR UR13, R11 ;  /* 0x000000000b0d72ca */ /* 0x000fe400000e0000 */
[----:B------:R-:W-:Y:S02]  /*12850*/  R2UR UR23, R15 ;  /* 0x000000000f1772ca */ /* 0x000fe400000e0000 */
[----:B------:R-:W-:Y:S02]  /*12860*/  R2UR UR20, R8 ;  /* 0x00000000081472ca */ /* 0x000fe400000e0000 */
[----:B------:R-:W-:-:S02]  /*12870*/  R2UR UR21, R9 ;  /* 0x00000000091572ca */ /* 0x000fc400000e0000 */
[C---:B------:R-:W-:Y:S02]  /*12880*/  R2UR UR24, R8.reuse ;  /* 0x00000000081872ca */ /* 0x040fe400000e0000 */
[----:B------:R-:W-:Y:S02]  /*12890*/  R2UR UR25, R9 ;  /* 0x00000000091972ca */ /* 0x000fe400000e0000 */
[----:B------:R-:W-:Y:S02]  /*128a0*/  R2UR UR31, R15 ;  /* 0x000000000f1f72ca */ /* 0x000fe400000e0000 */
[C---:B------:R-:W-:Y:S02]  /*128b0*/  R2UR UR28, R8.reuse ;  /* 0x00000000081c72ca */ /* 0x040fe400000e0000 */
[----:B------:R-:W-:Y:S02]  /*128c0*/  R2UR UR29, R9 ;  /* 0x00000000091d72ca */ /* 0x000fe400000e0000 */
[----:B------:R-:W-:-:S02]  /*128d0*/  R2UR UR32, R8 ;  /* 0x00000000082072ca */ /* 0x000fc400000e0000 */
[----:B------:R-:W-:Y:S02]  /*128e0*/  R2UR UR33, R9 ;  /* 0x00000000092172ca */ /* 0x000fe400000e0000 */
[C---:B------:R-:W-:Y:S02]  /*128f0*/  R2UR UR40, R6.reuse ;  /* 0x00000000062872ca */ /* 0x040fe400000e0000 */
[----:B------:R-:W-:Y:S02]  /*12900*/  R2UR UR41, R7 ;  /* 0x00000000072972ca */ /* 0x000fe400000e0000 */
[----:B------:R-:W-:Y:S02]  /*12910*/  R2UR UR47, R15 ;  /* 0x000000000f2f72ca */ /* 0x000fe400000e0000 */
[----:B------:R-:W-:Y:S02]  /*12920*/  R2UR UR44, R6 ;  /* 0x00000000062c72ca */ /* 0x000fe400000e0000 */
[----:B------:R-:W-:-:S02]  /*12930*/  R2UR UR45, R7 ;  /* 0x00000000072d72ca */ /* 0x000fc400000e0000 */
[C---:B------:R-:W-:Y:S02]  /*12940*/  R2UR UR48, R6.reuse ;  /* 0x00000000063072ca */ /* 0x040fe400000e0000 */
[C---:B------:R-:W-:Y:S02]  /*12950*/  R2UR UR49, R7.reuse ;  /* 0x00000000073172ca */ /* 0x040fe400000e0000 */
[----:B------:R-:W-:Y:S02]  /*12960*/  MOV R15, 0x40000040 ;  /* 0x40000040000f7802 */ /* 0x000fe40000000f00 */
[----:B------:R-:W-:Y:S02]  /*12970*/  R2UR UR56, R6 ;  /* 0x00000000063872ca */ /* 0x000fe400000e0000 */
[----:B------:R-:W-:Y:S01]  /*12980*/  R2UR UR57, R7 ;  /* 0x00000000073972ca */ /* 0x000fe200000e0000 */
[----:B------:R-:W-:Y:S02]  /*12990*/  WARPGROUP.DEPBAR.LE gsb0, 0x0 ;  /* 0x00008000000079c5 */ /* 0x000fe40000010000 */
[----:B------:R-:W-:-:S06]  /*129a0*/  WARPGROUP.ARRIVE ;  /* 0x00000000000079c5 */ /* 0x000fcc0000000000 */
[----:B------:R-:W-:Y:S01]  /*129b0*/  QGMMA.64x32x32.F32.E4M3.E4M3 R120, gdesc[UR52], RZ, !UPT, gsb0 ;  /* 0x00600000347879f3 */ /* 0x000fe2000c0008ff */
[----:B------:R-:W-:Y:S02]  /*129c0*/  R2UR UR54, R14 ;  /* 0x000000000e3672ca */ /* 0x000fe400000e0000 */
[----:B------:R-:W-:Y:S02]  /*129d0*/  R2UR UR55, R15 ;  /* 0x000000000f3772ca */ /* 0x000fe400000e0000 */
        /* <DEDUP_REMOVED lines=70> */
[----:B------:R-:W-:Y:S05]  /*12e40*/  @P1 BRA `(.L_x_643) ;  /* 0x0000000000281947 */ /* 0x000fea0003800000 */
[----:B------:R-:W-:Y:S05]  /*12e50*/  @!P0 BRA `(.L_x_644) ;  /* 0x0000000000048947 */ /* 0x000fea0003800000 */
[----:B------:R-:W-:Y:S01]  /*12e60*/  BPT.TRAP 0x1 ;  /* 0x000000040000795c */ /* 0x000fe20000300000 */
.L_x_644:
[----:B------:R-:W-:Y:S01]  /*12e70*/  SHF.L.U32 R12, R12, 0x1f, RZ ;  /* 0x0000001f0c0c7819 */ /* 0x000fe200000006ff */
[----:B------:R-:W-:-:S04]  /*12e80*/  IMAD R13, R218, 0x8, R18 ;  /* 0x00000008da0d7824 */ /* 0x000fc800078e0212 */
[----:B------:R0:W1:Y:S01]  /*12e90*/  SYNCS.PHASECHK.TRANS64.TRYWAIT P1, [R13+URZ+0x22850], R12 ;  /* 0x0228500c0d0075a7 */ /* 0x000062000802017f */
[----:B------:R-:W-:Y:S05]  /*12ea0*/  @!P0 BRA `(.L_x_645) ;  /* 0x0000000000048947 */ /* 0x000fea0003800000 */
[----:B------:R-:W-:Y:S01]  /*12eb0*/  BPT.TRAP 0x1 ;  /* 0x000000040000795c */ /* 0x000fe20000300000 */
.L_x_645:
[----:B-1----:R-:W-:Y:S05]  /*12ec0*/  @P1 BRA `(.L_x_643) ;  /* 0x0000000000081947 */ /* 0x002fea0003800000 */
[----:B------:R-:W1:Y:S02]  /*12ed0*/  SYNCS.PHASECHK.TRANS64.TRYWAIT P1, [R13+URZ+0x22850], R12 ;  /* 0x0228500c0d0075a7 */ /* 0x000e64000802017f */
[----:B-1----:R-:W-:Y:S05]  /*12ee0*/  @!P1 BRA `(.L_x_646) ;  /* 0x00000108008c9947 */ /* 0x002fea0003800000 */
.L_x_643:
[----:B01----:R-:W-:Y:S01]  /*12ef0*/  VIADD R12, R18, 0x400 ;  /* 0x00000400120c7836 */ /* 0x003fe20000000000 */
[----:B------:R-:W-:Y:S05]  /*12f00*/  WARPSYNC.ALL ;  /* 0x0000000000007948 */ /* 0x000fea0003800000 */
[----:B------:R-:W-:Y:S01]  /*12f10*/  SHF.R.U32.HI R12, RZ, 0x4, R12 ;  /* 0x00000004ff0c7819 */ /* 0x000fe2000001160c */
[----:B------:R-:W-:Y:S01]  /*12f20*/  IMAD.MOV.U32 R13, RZ, RZ, -0x3ffffff0 ;  /* 0xc0000010ff0d7424 */ /* 0x000fe200078e00ff */
[----:B------:R-:W-:Y:S01]  /*12f30*/  WARPGROUP.ARRIVE ;  /* 0x00000000000079c5 */ /* 0x000fe20000000000 */
[----:B------:R-:W-:Y:S01]  /*12f40*/  IMAD.MOV.U32 R15, RZ, RZ, -0x3ffffff0 ;  /* 0xc0000010ff0f7424 */ /* 0x000fe200078e00ff */
[----:B------:R-:W-:-:S04]  /*12f50*/  LOP3.LUT R12, R12, 0x3fff, RZ, 0xc0, !PT ;  /* 0x00003fff0c0c7812 */ /* 0x000fc800078ec0ff */
[----:B------:R-:W0:Y:S01]  /*12f60*/  S2R R219, SR_TID.X ;  /* 0x0000000000db7919 */ /* 0x000e220000002100 */
[----:B------:R-:W-:Y:S01]  /*12f70*/  R2UR UR7, R13 ;  /* 0x000000000d0772ca */ /* 0x000fe200000e0000 */
[----:B------:R-:W-:Y:S01]  /*12f80*/  IMAD.MOV.U32 R13, RZ, RZ, -0x3ffffff0 ;  /* 0xc0000010ff0d7424 */ /* 0x000fe200078e00ff */
[----:B------:R-:W-:-:S05]  /*12f90*/  LOP3.LUT R12, R12, 0x10000, RZ, 0xfc, !PT ;  /* 0x000100000c0c7812 */ /* 0x000fca00078efcff */
[----:B------:R-:W-:-:S05]  /*12fa0*/  IMAD R12, R218, 0x500, R12 ;  /* 0x00000500da0c7824 */ /* 0x000fca00078e020c */
[C---:B------:R-:W-:Y:S02]  /*12fb0*/  R2UR UR6, R12.reuse ;  /* 0x000000000c0672ca */ /* 0x040fe400000e0000 */
[----:B------:R-:W-:-:S11]  /*12fc0*/  IADD3 R14, R12, 0x100, RZ ;  /* 0x000001000c0e7810 */ /* 0x000fd60007ffe0ff */
[----:B------:R-:W-:Y:S01]  /*12fd0*/  QGMMA.64x128x32.F32.E4M3.E4M3 R24, R168, gdesc[UR4], R24, gsb0 ;  /* 0x01e00004a8187df3 */ /* 0x000fe20008000818 */
[----:B------:R-:W-:Y:S01]  /*12fe0*/  R2UR UR6, R14 ;  /* 0x000000000e0672ca */ /* 0x000fe200000e0000 */
[----:B------:R-:W-:Y:S01]  /*12ff0*/  VIADD R14, R12, 0x200 ;  /* 0x000002000c0e7836 */ /* 0x000fe20000000000 */
[----:B------:R-:W-:Y:S01]  /*13000*/  R2UR UR7, R15 ;  /* 0x000000000f0772ca */ /* 0x000fe200000e0000 */
[----:B------:R-:W-:Y:S01]  /*13010*/  IMAD.MOV.U32 R15, RZ, RZ, -0x3ffffff0 ;  /* 0xc0000010ff0f7424 */ /* 0x000fe200078e00ff */
[----:B0-----:R-:W-:Y:S01]  /*13020*/  SHF.R.U32.HI R219, RZ, 0x7, R219 ;  /* 0x00000007ffdb7819 */ /* 0x001fe200000116db */
[----:B------:R-:W-:Y:S02]  /*13030*/  WARPGROUP.DEPBAR.LE gsb0, 0x0 ;  /* 0x00008000000079c5 */ /* 0x000fe40000010000 */
[----:B------:R-:W-:-:S08]  /*13040*/  WARPGROUP.ARRIVE ;  /* 0x00000000000079c5 */ /* 0x000fd00000000000 */
[----:B------:R-:W-:Y:S01]  /*13050*/  QGMMA.64x128x32.F32.E4M3.E4M3 R24, R172, gdesc[UR4], R24, gsb0 ;  /* 0x01e00004ac187df3 */ /* 0x000fe20008000818 */
[----:B------:R-:W-:Y:S01]  /*13060*/  R2UR UR6, R14 ;  /* 0x000000000e0672ca */ /* 0x000fe200000e0000 */
[C---:B------:R-:W-:Y:S01]  /*13070*/  VIADD R14, R12.reuse, 0x300 ;  /* 0x000003000c0e7836 */ /* 0x040fe20000000000 */
[----:B------:R-:W-:Y:S01]  /*13080*/  R2UR UR7, R15 ;  /* 0x000000000f0772ca */ /* 0x000fe200000e0000 */
[----:B------:R-:W-:Y:S01]  /*13090*/  VIADD R12, R12, 0x400 ;  /* 0x000004000c0c7836 */ /* 0x000fe20000000000 */
[----:B------:R-:W-:Y:S01]  /*130a0*/  MOV R15, 0xc0000010 ;  /* 0xc0000010000f7802 */ /* 0x000fe20000000f00 */
[----:B------:R-:W-:Y:S02]  /*130b0*/  WARPGROUP.DEPBAR.LE gsb0, 0x0 ;  /* 0x00008000000079c5 */ /* 0x000fe40000010000 */
[----:B------:R-:W-:-:S08]  /*130c0*/  WARPGROUP.ARRIVE ;  /* 0x00000000000079c5 */ /* 0x000fd00000000000 */
[----:B------:R-:W-:Y:S01]  /*130d0*/  QGMMA.64x128x32.F32.E4M3.E4M3 R24, R176, gdesc[UR4], R24, gsb0 ;  /* 0x01e00004b0187df3 */ /* 0x000fe20008000818 */
[----:B------:R-:W-:Y:S02]  /*130e0*/  R2UR UR6, R14 ;  /* 0x000000000e0672ca */ /* 0x000fe400000e0000 */
[----:B------:R-:W-:Y:S01]  /*130f0*/  R2UR UR7, R15 ;  /* 0x000000000f0772ca */ /* 0x000fe200000e0000 */
[----:B------:R-:W-:Y:S02]  /*13100*/  WARPGROUP.DEPBAR.LE gsb0, 0x0 ;  /* 0x00008000000079c5 */ /* 0x000fe40000010000 */
[----:B------:R-:W-:-:S10]  /*13110*/  WARPGROUP.ARRIVE ;  /* 0x00000000000079c5 */ /* 0x000fd40000000000 */
[----:B------:R-:W-:Y:S01]  /*13120*/  QGMMA.64x128x32.F32.E4M3.E4M3 R24, R180, gdesc[UR4], R24, gsb0 ;  /* 0x01e00004b4187df3 */ /* 0x000fe20008000818 */
[----:B------:R-:W-:Y:S02]  /*13130*/  R2UR UR6, R12 ;  /* 0x000000000c0672ca */ /* 0x000fe400000e0000 */
[----:B------:R-:W-:Y:S02]  /*13140*/  R2UR UR7, R13 ;  /* 0x000000000d0772ca */ /* 0x000fe400000e0000 */
[----:B------:R-:W-:Y:S01]  /*13150*/  IADD3 R12, -R219, 0xb, RZ ;  /* 0x0000000bdb0c7810 */ /* 0x000fe20007ffe1ff */
[----:B------:R-:W-:Y:S02]  /*13160*/  WARPGROUP.DEPBAR.LE gsb0, 0x0 ;  /* 0x00008000000079c5 */ /* 0x000fe40000010000 */
[----:B------:R-:W-:-:S08]  /*13170*/  WARPGROUP.ARRIVE ;  /* 0x00000000000079c5 */ /* 0x000fd00000000000 */
[----:B------:R-:W-:Y:S03]  /*13180*/  QGMMA.64x128x32.F32.E4M3.E4M3 R24, R184, gdesc[UR4], R24, gsb0 ;  /* 0x01e00004b8187df3 */ /* 0x000fe60008000818 */
[----:B------:R-:W-:Y:S02]  /*13190*/  WARPGROUP.DEPBAR.LE gsb0, 0x0 ;  /* 0x00008000000079c5 */ /* 0x000fe40000010000 */
[----:B------:R0:W-:Y:S06]  /*131a0*/  BAR.ARV R12, 0x100 ;  /* 0x0004000c0000751d */ /* 0x0001ec0000002000 */
[----:B------:R-:W-:Y:S05]  /*131b0*/  @!P0 BRA `(.L_x_647) ;  /* 0x0000000000048947 */ /* 0x000fea0003800000 */
[----:B------:R-:W-:Y:S01]  /*131c0*/  BPT.TRAP 0x1 ;  /* 0x000000040000795c */ /* 0x000fe20000300000 */
.L_x_647:
[C---:B0-----:R-:W-:Y:S01]  /*131d0*/  FMUL.FTZ R12, R2.reuse, R152 ;  /* 0x00000098020c7220 */ /* 0x041fe20000410000 */
[C---:B------:R-:W-:Y:S01]  /*131e0*/  FMUL.FTZ R13, R2.reuse, R153 ;  /* 0x00000099020d7220 */ /* 0x040fe20000410000 */
[C---:B------:R-:W-:Y:S01]  /*131f0*/  FMUL.FTZ R152, R2.reuse, R156 ;  /* 0x0000009c02987220 */ /* 0x040fe20000410000 */
[C---:B------:R-:W-:Y:S01]  /*13200*/  FMUL.FTZ R156, R2.reuse, R160 ;  /* 0x000000a0029c7220 */ /* 0x040fe20000410000 */
[----:B------:R-:W-:Y:S01]  /*13210*/  FMUL.FTZ R160, R2, R164 ;  /* 0x000000a402a07220 */ /* 0x000fe20000410000 */
[----:B------:R-:W-:Y:S01]  /*13220*/  IMAD R164, R194, 0x8, R18 ;  /* 0x00000008c2a47824 */ /* 0x000fe200078e0212 */
[----:B------:R-:W0:Y:S01]  /*13230*/  MUFU.TANH R12, R12 ;  /* 0x0000000c000c7308 */ /* 0x000e220000002400 */
[C---:B------:R-:W-:Y:S01]  /*13240*/  FMUL.FTZ R153, R2.reuse, R157 ;  /* 0x0000009d02997220 */ /* 0x040fe20000410000 */
[C---:B------:R-:W-:Y:S01]  /*13250*/  FMUL.FTZ R157, R2.reuse, R161 ;  /* 0x000000a1029d7220 */ /* 0x040fe20000410000 */
[----:B------:R-:W-:Y:S01]  /*13260*/  FMUL.FTZ R161, R2, R165 ;  /* 0x000000a502a17220 */ /* 0x000fe20000410000 */
[----:B------:R-:W-:Y:S01]  /*13270*/  VIADD R164, R164, 0x22840 ;  /* 0x00022840a4a47836 */ /* 0x000fe20000000000 */
[----:B------:R-:W-:Y:S01]  /*13280*/  MOV R165, UR39 ;  /* 0x0000002700a57c02 */ /* 0x000fe20008000f00 */
[C---:B------:R-:W-:Y:S01]  /*13290*/  FMUL.FTZ R136, R2.reuse, R136 ;  /* 0x0000008802887220 */ /* 0x040fe20000410000 */
[C---:B------:R-:W-:Y:S01]  /*132a0*/  FMUL.FTZ R137, R2.reuse, R137 ;  /* 0x0000008902897220 */ /* 0x040fe20000410000 */
[----:B------:R-:W1:Y:S01]  /*132b0*/  MUFU.TANH R13, R13 ;  /* 0x0000000d000d7308 */ /* 0x000e620000002400 */
[----:B------:R-:W-:Y:S01]  /*132c0*/  PRMT R164, R165, 0x654, R164 ;  /* 0x00000654a5a47816 */ /* 0x000fe200000000a4 */
[C---:B------:R-:W-:Y:S01]  /*132d0*/  FMUL.FTZ R140, R2.reuse, R140 ;  /* 0x0000008c028c7220 */ /* 0x040fe20000410000 */
[C---:B------:R-:W-:Y:S01]  /*132e0*/  FMUL.FTZ R141, R2.reuse, R141 ;  /* 0x0000008d028d7220 */ /* 0x040fe20000410000 */
[C---:B------:R-:W-:Y:S01]  /*132f0*/  FMUL.FTZ R144, R2.reuse, R144 ;  /* 0x0000009002907220 */ /* 0x040fe20000410000 */
[----:B------:R0:W-:Y:S01]  /*13300*/  SYNCS.ARRIVE.TRANS64.RED.A1T0 RZ, [R164+URZ], RZ ;  /* 0x000000ffa4ff79a7 */ /* 0x0001e2000810043f */
[C---:B------:R-:W-:Y:S01]  /*13310*/  FMUL.FTZ R145, R2.reuse, R145 ;  /* 0x0000009102917220 */ /* 0x040fe20000410000 */
[C---:B------:R-:W-:Y:S01]  /*13320*/  FMUL.FTZ R148, R2.reuse, R148 ;  /* 0x0000009402947220 */ /* 0x040fe20000410000 */
[----:B------:R-:W2:Y:S01]  /*13330*/  MUFU.TANH R152, R152 ;  /* 0x0000009800987308 */ /* 0x000ea20000002400 */
[C---:B------:R-:W-:Y:S01]  /*13340*/  FMUL.FTZ R149, R2.reuse, R149 ;  /* 0x0000009502957220 */ /* 0x040fe20000410000 */
[C---:B------:R-:W-:Y:S01]  /*13350*/  FMUL.FTZ R120, R2.reuse, R120 ;  /* 0x0000007802787220 */ /* 0x040fe20000410000 */
[C---:B------:R-:W-:Y:S01]  /*13360*/  FMUL.FTZ R121, R2.reuse, R121 ;  /* 0x0000007902797220 */ /* 0x040fe20000410000 */
[----:B------:R-:W-:Y:S01]  /*13370*/  FMUL.FTZ R124, R2, R124 ;  /* 0x0000007c027c7220 */ /* 0x000fe20000410000 */
[----:B0-----:R-:W-:Y:S01]  /*13380*/  FMNMX.FTZ R164, R12, R217, !PT ;  /* 0x000000d90ca47209 */ /* 0x001fe20007810000 */
        /* <DEDUP_REMOVED lines=33> */
[C---:B------:R-:W-:Y:S01]  /*135a0*/  FMUL.FTZ R158, R2.reuse, R162 ;  /* 0x000000a2029e7220 */ /* 0x040fe20000410000 */
        /* <DEDUP_REMOVED lines=46> */
[----:B------:R-:W-:Y:S01]  /*13890*/  FMUL.FTZ R103, R2, R103 ;  /* 0x0000006702677220 */ /* 0x000fe20000410000 */
[----:B------:R-:W-:Y:S01]  /*138a0*/  ULDC UR4, c[0x0][0x988] ;  /* 0x0002620000047ab9 */ /* 0x000fe20000000800 */
[----:B------:R-:W1:Y:S01]  /*138b0*/  MUFU.TANH R145, R145 ;  /* 0x0000009100917308 */ /* 0x000e620000002400 */
[----:B--2---:R-:W-:Y:S01]  /*138c0*/  FMNMX.FTZ R164, R141, R164, !PT ;  /* 0x000000a48da47209 */ /* 0x004fe20007810000 */
[----:B------:R-:W-:-:S06]  /*138d0*/  UMOV UR38, UR4 ;  /* 0x0000000400267c82 */ /* 0x000fcc0008000000 */
        /* <DEDUP_REMOVED lines=55> */
[----:B0-----:R-:W-:-:S05]  /*13c50*/  FMNMX.FTZ R165, R101, R165, !PT ;  /* 0x000000a565a57209 */ /* 0x001fca0007810000 */
[----:B------:R-:W0:Y:S02]  /*13c60*/  SHFL.BFLY PT, R88, R165, 0x2, 0x1f ;  /* 0x0c401f00a5587f89 */ /* 0x000e2400000e0000 */
[----:B------:R-:W3:Y:S08]  /*13c70*/  MUFU.TANH R154, R154 ;  /* 0x0000009a009a7308 */ /* 0x000ef00000002400 */
[----:B------:R-:W4:Y:S08]  /*13c80*/  MUFU.TANH R155, R155 ;  /* 0x0000009b009b7308 */ /* 0x000f300000002400 */
[----:B------:R-:W5:Y:S01]  /*13c90*/  MUFU.TANH R158, R158 ;  /* 0x0000009e009e7308 */ /* 0x000f620000002400 */
[----:B0-----:R-:W-:-:S07]  /*13ca0*/  FMNMX.FTZ R88, R165, R88, !PT ;  /* 0x00000058a5587209 */ /* 0x001fce0007810000 */
[----:B------:R-:W0:Y:S01]  /*13cb0*/  MUFU.TANH R159, R159 ;  /* 0x0000009f009f7308 */ /* 0x000e220000002400 */
[----:B------:R-:W1:Y:S07]  /*13cc0*/  SHFL.BFLY PT, R165, R88, 0x1, 0x1f ;  /* 0x0c201f0058a57f89 */ /* 0x000e6e00000e0000 */
[----:B------:R-:W0:Y:S08]  /*13cd0*/  MUFU.TANH R162, R162 ;  /* 0x000000a200a27308 */ /* 0x000e300000002400 */
[----:B------:R-:W0:Y:S08]  /*13ce0*/  MUFU.TANH R163, R163 ;  /* 0x000000a300a37308 */ /* 0x000e300000002400 */
[----:B------:R-:W0:Y:S01]  /*13cf0*/  MUFU.TANH R138, R138 ;  /* 0x0000008a008a7308 */ /* 0x000e220000002400 */
[----:B-1----:R-:W-:-:S02]  /*13d00*/  FMNMX.FTZ R88, R88, R165, !PT ;  /* 0x000000a558587209 */ /* 0x002fc40007810000 */
[----:B------:R-:W-:-:S05]  /*13d10*/  FMNMX.FTZ R165, R14, R216, !PT ;  /* 0x000000d80ea57209 */ /* 0x000fca0007810000 */
[----:B------:R-:W1:Y:S01]  /*13d20*/  MUFU.TANH R139, R139 ;  /* 0x0000008b008b7308 */ /* 0x000e620000002400 */
[----:B--2---:R-:W-:Y:S01]  /*13d30*/  FMNMX.FTZ R165, R15, R165, !PT ;  /* 0x000000a50fa57209 */ /* 0x004fe20007810000 */
[----:B------:R-:W-:-:S03]  /*13d40*/  FADD.FTZ R167, -R88, R217 ;  /* 0x000000d958a77221 */ /* 0x000fc60000010100 */
[----:B---3--:R-:W-:Y:S01]  /*13d50*/  FMNMX.FTZ R165, R154, R165, !PT ;  /* 0x000000a59aa57209 */ /* 0x008fe20007810000 */
[----:B------:R-:W-:Y:S02]  /*13d60*/  FMUL.FTZ R167, R167, UR38 ;  /* 0x00000026a7a77c20 */ /* 0x000fe40008410000 */
[----:B------:R-:W2:Y:S01]  /*13d70*/  MUFU.TANH R142, R142 ;  /* 0x0000008e008e7308 */ /* 0x000ea20000002400 */
[----:B----4-:R-:W-:-:S04]  /*13d80*/  FMNMX.FTZ R165, R155, R165, !PT ;  /* 0x000000a59ba57209 */ /* 0x010fc80007810000 */
[----:B-----5:R-:W-:-:S03]  /*13d90*/  FMNMX.FTZ R165, R158, R165, !PT ;  /* 0x000000a59ea57209 */ /* 0x020fc60007810000 */
[----:B------:R-:W3:Y:S01]  /*13da0*/  MUFU.TANH R143, R143 ;  /* 0x0000008f008f7308 */ /* 0x000ee20000002400 */
[----:B0-----:R-:W-:-:S04]  /*13db0*/  FMNMX.FTZ R165, R159, R165, !PT ;  /* 0x000000a59fa57209 */ /* 0x001fc80007810000 */
[----:B------:R-:W-:-:S03]  /*13dc0*/  FMNMX.FTZ R165, R162, R165, !PT ;  /* 0x000000a5a2a57209 */ /* 0x000fc60007810000 */
[----:B------:R-:W0:Y:S01]  /*13dd0*/  MUFU.TANH R146, R146 ;  /* 0x0000009200927308 */ /* 0x000e220000002400 */
[----:B------:R-:W-:-:S04]  /*13de0*/  FMNMX.FTZ R165, R163, R165, !PT ;  /* 0x000000a5a3a57209 */ /* 0x000fc80007810000 */
[----:B------:R-:W-:-:S03]  /*13df0*/  FMNMX.FTZ R165, R138, R165, !PT ;  /* 0x000000a58aa57209 */ /* 0x000fc60007810000 */
[----:B------:R-:W4:Y:S01]  /*13e00*/  MUFU.TANH R147, R147 ;  /* 0x0000009300937308 */ /* 0x000f220000002400 */
[----:B-1----:R-:W-:-:S04]  /*13e10*/  FMNMX.FTZ R165, R139, R165, !PT ;  /* 0x000000a58ba57209 */ /* 0x002fc80007810000 */
[----:B--2---:R-:W-:-:S03]  /*13e20*/  FMNMX.FTZ R165, R142, R165, !PT ;  /* 0x000000a58ea57209 */ /* 0x004fc60007810000 */
[----:B------:R-:W1:Y:S01]  /*13e30*/  MUFU.TANH R150, R150 ;  /* 0x0000009600967308 */ /* 0x000e620000002400 */
[----:B---3--:R-:W-:-:S04]  /*13e40*/  FMNMX.FTZ R165, R143, R165, !PT ;  /* 0x000000a58fa57209 */ /* 0x008fc80007810000 */
[----:B0-----:R-:W-:-:S03]  /*13e50*/  FMNMX.FTZ R165, R146, R165, !PT ;  /* 0x000000a592a57209 */ /* 0x001fc60007810000 */
[----:B------:R-:W0:Y:S01]  /*13e60*/  MUFU.TANH R151, R151 ;  /* 0x0000009700977308 */ /* 0x000e220000002400 */
[----:B----4-:R-:W-:-:S07]  /*13e70*/  FMNMX.FTZ R165, R147, R165, !PT ;  /* 0x000000a593a57209 */ /* 0x010fce0007810000 */
[----:B------:R-:W2:Y:S01]  /*13e80*/  MUFU.TANH R122, R122 ;  /* 0x0000007a007a7308 */ /* 0x000ea20000002400 */
[----:B-1----:R-:W-:-:S07]  /*13e90*/  FMNMX.FTZ R165, R150, R165, !PT ;  /* 0x000000a596a57209 */ /* 0x002fce0007810000 */
[----:B------:R-:W1:Y:S01]  /*13ea0*/  MUFU.TANH R123, R123 ;  /* 0x0000007b007b7308 */ /* 0x000e620000002400 */
[----:B0-----:R-:W-:-:S07]  /*13eb0*/  FMNMX.FTZ R165, R151, R165, !PT ;  /* 0x000000a597a57209 */ /* 0x001fce0007810000 */
[----:B------:R-:W0:Y:S01]  /*13ec0*/  MUFU.TANH R126, R126 ;  /* 0x0000007e007e7308 */ /* 0x000e220000002400 */
[----:B--2---:R-:W-:-:S07]  /*13ed0*/  FMNMX.FTZ R165, R122, R165, !PT ;  /* 0x000000a57aa57209 */ /* 0x004fce0007810000 */
        /* <DEDUP_REMOVED lines=42> */
[----:B------:R-:W-:Y:S01]  /*14180*/  MUFU.EX2 R167, R167 ;  /* 0x000000a700a77308 */ /* 0x000fe20000000800 */
[----:B-1----:R-:W-:-:S04]  /*14190*/  FMNMX.FTZ R90, R102, R90, !PT ;  /* 0x0000005a665a7209 */ /* 0x002fc80007810000 */
[----:B0-----:R-:W-:-:S05]  /*141a0*/  FMNMX.FTZ R90, R166, R90, !PT ;  /* 0x0000005aa65a7209 */ /* 0x001fca0007810000 */
[----:B------:R-:W0:Y:S02]  /*141b0*/  SHFL.BFLY PT, R103, R90, 0x2, 0x1f ;  /* 0x0c401f005a677f89 */ /* 0x000e2400000e0000 */
[----:B0-----:R-:W-:-:S05]  /*141c0*/  FMNMX.FTZ R90, R90, R103, !PT ;  /* 0x000000675a5a7209 */ /* 0x001fca0007810000 */
[----:B------:R-:W0:Y:S02]  /*141d0*/  SHFL.BFLY PT, R103, R90, 0x1, 0x1f ;  /* 0x0c201f005a677f89 */ /* 0x000e2400000e0000 */
[----:B0-----:R-:W-:Y:S01]  /*141e0*/  FMNMX.FTZ R90, R90, R103, !PT ;  /* 0x000000675a5a7209 */ /* 0x001fe20007810000 */
[----:B------:R-:W-:-:S04]  /*141f0*/  IMAD.U32 R103, RZ, RZ, UR38 ;  /* 0x00000026ff677e24 */ /* 0x000fc8000f8e00ff */
[----:B------:R-:W-:Y:S01]  /*14200*/  FFMA.FTZ R103, R88, R103, -8 ;  /* 0xc100000058677423 */ /* 0x000fe20000010067 */
[----:B------:R-:W-:-:S03]  /*14210*/  FADD.FTZ R168, -R90, R216 ;  /* 0x000000d85aa87221 */ /* 0x000fc60000010100 */
[--C-:B------:R-:W-:Y:S01]  /*14220*/  FFMA.FTZ R12, R12, UR38, -R103.reuse ;  /* 0x000000260c0c7c23 */ /* 0x100fe20008010867 */
[----:B------:R-:W-:-:S01]  /*14230*/  FFMA.FTZ R13, R13, UR38, -R103 ;  /* 0x000000260d0d7c23 */ /* 0x000fc20008010867 */
        /* <DEDUP_REMOVED lines=38> */
[----:B------:R-:W-:-:S02]  /*144a0*/  IMAD.U32 R103, RZ, RZ, UR38 ;  /* 0x00000026ff677e24 */ /* 0x000fc4000f8e00ff */
[----:B------:R-:W-:Y:S01]  /*144b0*/  FMUL.FTZ R168, R168, UR38 ;  /* 0x00000026a8a87c20 */ /* 0x000fe20008410000 */
[----:B------:R-:W0:Y:S01]  /*144c0*/  MUFU.EX2 R12, R12 ;  /* 0x0000000c000c7308 */ /* 0x000e220000000800 */
[----:B------:R-:W-:-:S04]  /*144d0*/  FFMA.FTZ R103, R90, R103, -8 ;  /* 0xc10000005a677423 */ /* 0x000fc80000010067 */
[--C-:B------:R-:W-:Y:S01]  /*144e0*/  FFMA.FTZ R14, R14, UR38, -R103.reuse ;  /* 0x000000260e0e7c23 */ /* 0x100fe20008010867 */
[----:B------:R-:W-:-:S02]  /*144f0*/  FFMA.FTZ R15, R15, UR38, -R103 ;  /* 0x000000260f0f7c23 */ /* 0x000fc40008010867 */
        /* <DEDUP_REMOVED lines=9> */
[----:B0-----:R-:W-:-:S01]  /*14590*/  FFMA.FTZ R3, R167, R3, R12 ;  /* 0x00000003a7037223 */ /* 0x001fc2000001000c */
[--C-:B------:R-:W-:Y:S01]  /*145a0*/  FFMA.FTZ R139, R139, UR38, -R103.reuse ;  /* 0x000000268b8b7c23 */ /* 0x100fe20008010867 */
[----:B------:R-:W-:-:S01]  /*145b0*/  FFMA.FTZ R142, R142, UR38, -R103 ;  /* 0x000000268e8e7c23 */ /* 0x000fc20008010867 */
[--C-:B------:R-:W-:Y:S01]  /*145c0*/  FFMA.FTZ R143, R143, UR38, -R103.reuse ;  /* 0x000000268f8f7c23 */ /* 0x100fe20008010867 */
[----:B------:R-:W-:-:S01]  /*145d0*/  FFMA.FTZ R146, R146, UR38, -R103 ;  /* 0x0000002692927c23 */ /* 0x000fc20008010867 */
[--C-:B------:R-:W-:Y:S01]  /*145e0*/  FFMA.FTZ R147, R147, UR38, -R103.reuse ;  /* 0x0000002693937c23 */ /* 0x100fe20008010867 */
[----:B------:R-:W-:-:S01]  /*145f0*/  FFMA.FTZ R150, R150, UR38, -R103 ;  /* 0x0000002696967c23 */ /* 0x000fc20008010867 */
[----:B------:R-:W0:Y:S01]  /*14600*/  MUFU.EX2 R13, R13 ;  /* 0x0000000d000d7308 */ /* 0x000e220000000800 */
        /* <DEDUP_REMOVED lines=8> */
[----:B-1----:R-:W-:-:S01]  /*14690*/  FFMA.FTZ R20, R168, R20, R14 ;  /* 0x00000014a8147223 */ /* 0x002fc2000001000e */
[--C-:B------:R-:W-:Y:S01]  /*146a0*/  FFMA.FTZ R134, R134, UR38, -R103.reuse ;  /* 0x0000002686867c23 */ /* 0x100fe20008010867 */
[----:B------:R-:W-:-:S01]  /*146b0*/  FFMA.FTZ R135, R135, UR38, -R103 ;  /* 0x0000002687877c23 */ /* 0x000fc20008010867 */
[--C-:B------:R-:W-:Y:S01]  /*146c0*/  FFMA.FTZ R106, R106, UR38, -R103.reuse ;  /* 0x000000266a6a7c23 */ /* 0x100fe20008010867 */
[----:B------:R-:W-:-:S01]  /*146d0*/  FFMA.FTZ R107, R107, UR38, -R103 ;  /* 0x000000266b6b7c23 */ /* 0x000fc20008010867 */
[--C-:B------:R-:W-:Y:S01]  /*146e0*/  FFMA.FTZ R110, R110, UR38, -R103.reuse ;  /* 0x000000266e6e7c23 */ /* 0x100fe20008010867 */
[----:B------:R-:W-:-:S01]  /*146f0*/  FFMA.FTZ R111, R111, UR38, -R103 ;  /* 0x000000266f6f7c23 */ /* 0x000fc20008010867 */
[----:B------:R-:W1:Y:S01]  /*14700*/  MUFU.EX2 R152, R152 ;  /* 0x0000009800987308 */ /* 0x000e620000000800 */
[----:B0-----:R-:W-:-:S01]  /*14710*/  FADD.FTZ R3, R13, R3 ;  /* 0x000000030d037221 */ /* 0x001fc20000010000 */
[--C-:B------:R-:W-:Y:S01]  /*14720*/  FFMA.FTZ R114, R114, UR38, -R103.reuse ;  /* 0x0000002672727c23 */ /* 0x100fe20008010867 */
[----:B------:R-:W-:-:S01]  /*14730*/  FFMA.FTZ R115, R115, UR38, -R103 ;  /* 0x0000002673737c23 */ /* 0x000fc20008010867 */
[--C-:B------:R-:W-:Y:S01]  /*14740*/  FFMA.FTZ R118, R118, UR38, -R103.reuse ;  /* 0x0000002676767c23 */ /* 0x100fe20008010867 */
[----:B------:R-:W-:-:S01]  /*14750*/  FFMA.FTZ R119, R119, UR38, -R103 ;  /* 0x0000002677777c23 */ /* 0x000fc20008010867 */
[--C-:B------:R-:W-:Y:S01]  /*14760*/  FFMA.FTZ R165, R165, UR38, -R103.reuse ;  /* 0x00000026a5a57c23 */ /* 0x100fe20008010867 */
[----:B------:R-:W-:-:S01]  /*14770*/  FFMA.FTZ R91, R91, UR38, -R103 ;  /* 0x000000265b5b7c23 */ /* 0x000fc20008010867 */
[----:B------:R-:W0:Y:S01]  /*14780*/  MUFU.EX2 R154, R154 ;  /* 0x0000009a009a7308 */ /* 0x000e220000000800 */
[----:B--2---:R-:W-:-:S01]  /*14790*/  FADD.FTZ R20, R15, R20 ;  /* 0x000000140f147221 */ /* 0x004fc20000010000 */
[--C-:B------:R-:W-:Y:S01]  /*147a0*/  FFMA.FTZ R94, R94, UR38, -R103.reuse ;  /* 0x000000265e5e7c23 */ /* 0x100fe20008010867 */
[----:B------:R-:W-:-:S01]  /*147b0*/  FFMA.FTZ R95, R95, UR38, -R103 ;  /* 0x000000265f5f7c23 */ /* 0x000fc20008010867 */
[--C-:B------:R-:W-:Y:S01]  /*147c0*/  FFMA.FTZ R98, R98, UR38, -R103.reuse ;  /* 0x0000002662627c23 */ /* 0x100fe20008010867 */
[----:B------:R-:W-:-:S01]  /*147d0*/  FFMA.FTZ R99, R99, UR38, -R103 ;  /* 0x0000002663637c23 */ /* 0x000fc20008010867 */
[--C-:B------:R-:W-:Y:S01]  /*147e0*/  FFMA.FTZ R102, R102, UR38, -R103.reuse ;  /* 0x0000002666667c23 */ /* 0x100fe20008010867 */
[----:B------:R-:W-:-:S01]  /*147f0*/  FFMA.FTZ R103, R166, UR38, -R103 ;  /* 0x00000026a6677c23 */ /* 0x000fc20008010867 */
        /* <DEDUP_REMOVED lines=152> */
.L_x_648:
[----:B------:R-:W-:Y:S01]  /*15180*/  IMAD R166, R218, 0x8, R18 ;  /* 0x00000008daa67824 */ /* 0x000fe200078e0212 */
[----:B------:R-:W-:Y:S01]  /*15190*/  ISETP.GT.AND P1, PT, R21, R201, PT ;  /* 0x000000c91500720c */ /* 0x000fe20003f24270 */
[----:B------:R-:W-:Y:S01]  /*151a0*/  FMUL.FTZ R26, R26, R168 ;  /* 0x000000a81a1a7220 */ /* 0x000fe20000410000 */
[----:B------:R-:W-:Y:S01]  /*151b0*/  MOV R169, UR39 ;  /* 0x0000002700a97c02 */ /* 0x000fe20008000f00 */
[----:B------:R-:W-:Y:S01]  /*151c0*/  VIADD R166, R166, 0x22860 ;  /* 0x00022860a6a67836 */ /* 0x000fe20000000000 */
[----:B------:R-:W-:Y:S01]  /*151d0*/  F2FP.SATFINITE.E4M3.F32.PACK_AB_MERGE_C R152, R153, R152, RZ ;  /* 0x000000989998723e */ /* 0x000fe200048070ff */
[----:B------:R-:W-:Y:S01]  /*151e0*/  FMUL.FTZ R27, R27, R168 ;  /* 0x000000a81b1b7220 */ /* 0x000fe20000410000 */
[----:B------:R-:W-:Y:S01]  /*151f0*/  F2FP.SATFINITE.E4M3.F32.PACK_AB_MERGE_C R154, R155, R154, RZ ;  /* 0x0000009a9b9a723e */ /* 0x000fe200048070ff */
[-C--:B------:R-:W-:Y:S01]  /*15200*/  FMUL.FTZ R30, R30, R168.reuse ;  /* 0x000000a81e1e7220 */ /* 0x080fe20000410000 */
[----:B------:R-:W-:Y:S01]  /*15210*/  PRMT R166, R169, 0x654, R166 ;  /* 0x00000654a9a67816 */ /* 0x000fe200000000a6 */
[----:B------:R-:W-:Y:S01]  /*15220*/  FMUL.FTZ R31, R31, R168 ;  /* 0x000000a81f1f7220 */ /* 0x000fe20000410000 */
[----:B------:R-:W-:Y:S01]  /*15230*/  F2FP.SATFINITE.E4M3.F32.PACK_AB_MERGE_C R152, R13, R12, R152 ;  /* 0x0000000c0d98723e */ /* 0x000fe20004807098 */
[----:B------:R-:W-:Y:S01]  /*15240*/  FMUL.FTZ R34, R34, R168 ;  /* 0x000000a822227220 */ /* 0x000fe20000410000 */
[----:B------:R-:W-:Y:S01]  /*15250*/  F2FP.SATFINITE.E4M3.F32.PACK_AB_MERGE_C R160, R161, R160, RZ ;  /* 0x000000a0a1a0723e */ /* 0x000fe200048070ff */
[----:B------:R0:W-:Y:S01]  /*15260*/  SYNCS.ARRIVE.TRANS64.RED.A1T0 RZ, [R166+URZ], RZ ;  /* 0x000000ffa6ff79a7 */ /* 0x0001e2000810043f */
        /* <DEDUP_REMOVED lines=45> */
[-C--:B------:R-:W-:Y:S01]  /*15540*/  FMUL.FTZ R24, R24, R167.reuse ;  /* 0x000000a718187220 */ /* 0x080fe20000410000 */
        /* <DEDUP_REMOVED lines=29> */
[----:B------:R-:W-:Y:S01]  /*15720*/  FMUL.FTZ R53, R53, R167 ;  /* 0x000000a735357220 */ /* 0x000fe20000410000 */
[----:B------:R-:W-:Y:S01]  /*15730*/  F2FP.SATFINITE.E4M3.F32.PACK_AB_MERGE_C R185, R91, R165, R94 ;  /* 0x000000a55bb9723e */ /* 0x000fe2000480705e */
[-C--:B------:R-:W-:Y:S01]  /*15740*/  FMUL.FTZ R56, R56, R167.reuse ;  /* 0x000000a738387220 */ /* 0x080fe20000410000 */
[----:B------:R-:W-:Y:S01]  /*15750*/  F2FP.SATFINITE.E4M3.F32.PACK_AB_MERGE_C R186, R97, R96, R100 ;  /* 0x0000006061ba723e */ /* 0x000fe20004807064 */
[-C--:B------:R-:W-:Y:S01]  /*15760*/  FMUL.FTZ R57, R57, R167.reuse ;  /* 0x000000a739397220 */ /* 0x080fe20000410000 */
        /* <DEDUP_REMOVED lines=15> */
[----:B------:R-:W-:Y:S01]  /*15860*/  VIADD R21, R21, 0xffffffff ;  /* 0xffffffff15157836 */ /* 0x000fe20000000000 */
[----:B------:R-:W-:Y:S01]  /*15870*/  MOV R218, R194 ;  /* 0x000000c200da7202 */ /* 0x000fe20000000f00 */
[----:B------:R-:W-:-:S02]  /*15880*/  IMAD.MOV.U32 R216, RZ, RZ, R90 ;  /* 0x000000ffffd87224 */ /* 0x000fc400078e005a */
[----:B------:R-:W-:Y:S02]  /*15890*/  IMAD.MOV.U32 R217, RZ, RZ, R88 ;  /* 0x000000ffffd97224 */ /* 0x000fe400078e0058 */
[----:B------:R-:W-:Y:S02]  /*158a0*/  IMAD.MOV.U32 R12, RZ, RZ, R195 ;  /* 0x000000ffff0c7224 */ /* 0x000fe400078e00c3 */
[----:B------:R-:W-:Y:S01]  /*158b0*/  IMAD.MOV.U32 R168, RZ, RZ, R152 ;  /* 0x000000ffffa87224 */ /* 0x000fe200078e0098 */
[----:B0-----:R-:W-:Y:S06]  /*158c0*/  @P1 BRA `(.L_x_649) ;  /* 0xffffffc400e01947 */ /* 0x001fec000383ffff */
.L_x_637:
[----:B------:R-:W-:Y:S05]  /*158d0*/  WARPSYNC.ALL ;  /* 0x0000000000007948 */ /* 0x000fea0003800000 */
[----:B------:R-:W-:Y:S06]  /*158e0*/  BAR.ARV 0x8, 0x180 ;  /* 0x0206000000007b1d */ /* 0x000fec0000002000 */
[----:B------:R-:W-:Y:S05]  /*158f0*/  @!P0 BRA `(.L_x_650) ;  /* 0x0000000000048947 */ /* 0x000fea0003800000 */
[----:B------:R-:W-:Y:S01]  /*15900*/  BPT.TRAP 0x1 ;  /* 0x000000040000795c */ /* 0x000fe20000300000 */
.L_x_650:
[----:B------:R-:W-:Y:S01]  /*15910*/  IMAD R11, R194, 0x8, R18 ;  /* 0x00000008c20b7824 */ /* 0x000fe200078e0212 */
[----:B------:R-:W-:-:S04]  /*15920*/  SHF.L.U32 R0, R195, 0x1f, RZ ;  /* 0x0000001fc3007819 */ /* 0x000fc800000006ff */
[----:B------:R0:W1:Y:S01]  /*15930*/  SYNCS.PHASECHK.TRANS64.TRYWAIT P1, [R11+URZ+0x22850], R0 ;  /* 0x022850000b0075a7 */ /* 0x000062000802017f */
[----:B------:R-:W-:Y:S05]  /*15940*/  @!P0 BRA `(.L_x_651) ;  /* 0x0000000000048947 */ /* 0x000fea0003800000 */
[----:B------:R-:W-:Y:S01]  /*15950*/  BPT.TRAP 0x1 ;  /* 0x000000040000795c */ /* 0x000fe20000300000 */
.L_x_651:
[----:B------:R-:W-:-:S05]  /*15960*/  VIADD R18, R18, 0x400 ;  /* 0x0000040012127836 */ /* 0x000fca0000000000 */
[----:B------:R-:W-:-:S04]  /*15970*/  SHF.R.U32.HI R18, RZ, 0x4, R18 ;  /* 0x00000004ff127819 */ /* 0x000fc80000011612 */
[----:B------:R-:W-:-:S04]  /*15980*/  LOP3.LUT R18, R18, 0x3fff, RZ, 0xc0, !PT ;  /* 0x00003fff12127812 */ /* 0x000fc800078ec0ff */
[----:B------:R-:W-:Y:S01]  /*15990*/  LOP3.LUT R5, R18, 0x10000, RZ, 0xfc, !PT ;  /* 0x0001000012057812 */ /* 0x000fe200078efcff */
[----:B-1----:R-:W-:Y:S06]  /*159a0*/  @P1 BRA `(.L_x_652) ;  /* 0x0000000000081947 */ /* 0x002fec0003800000 */
[----:B------:R-:W1:Y:S02]  /*159b0*/  SYNCS.PHASECHK.TRANS64.TRYWAIT P1, [R11+URZ+0x22850], R0 ;  /* 0x022850000b0075a7 */ /* 0x000e64000802017f */
[----:B-1----:R-:W-:Y:S05]  /*159c0*/  @!P1 BRA `(.L_x_653) ;  /* 0x000000dc00e89947 */ /* 0x002fea0003800000 */
.L_x_652:
[----:B------:R-:W-:Y:S01]  /*159d0*/  IMAD R4, R194, 0x500, R5 ;  /* 0x00000500c2047824 */ /* 0x000fe200078e0205 */
[----:B------:R-:W-:Y:S05]  /*159e0*/  WARPSYNC.ALL ;  /* 0x0000000000007948 */ /* 0x000fea0003800000 */
[----:B------:R-:W-:Y:S01]  /*159f0*/  IMAD.MOV.U32 R5, RZ, RZ, -0x3ffffff0 ;  /* 0xc0000010ff057424 */ /* 0x000fe200078e00ff */
[C---:B------:R-:W-:Y:S01]  /*15a00*/  R2UR UR6, R4.reuse ;  /* 0x00000000040672ca */ /* 0x040fe200000e0000 */
[----:B------:R-:W-:Y:S01]  /*15a10*/  WARPGROUP.ARRIVE ;  /* 0x00000000000079c5 */ /* 0x000fe20000000000 */
[----:B------:R-:W-:Y:S01]  /*15a20*/  IMAD.MOV.U32 R7, RZ, RZ, -0x3ffffff0 ;  /* 0xc0000010ff077424 */ /* 0x000fe200078e00ff */
[----:B------:R-:W-:Y:S01]  /*15a30*/  IADD3 R6, R4, 0x100, RZ ;  /* 0x0000010004067810 */ /* 0x000fe20007ffe0ff */
[----:B------:R-:W-:Y:S01]  /*15a40*/  ULDC.64 UR4, c[0x0][0x9a0] ;  /* 0x0002680000047ab9 */ /* 0x000fe20000000a00 */
[----:B------:R-:W-:-:S02]  /*15a50*/  R2UR UR7, R5 ;  /* 0x00000000050772ca */ /* 0x000fc400000e0000 */
[----:B------:R-:W-:-:S04]  /*15a60*/  ISETP.NE.U32.AND P1, PT, RZ, UR4, PT ;  /* 0x00000004ff007c0c */ /* 0x000fc8000bf25070 */
[----:B------:R-:W-:-:S07]  /*15a70*/  ISETP.NE.AND.EX P1, PT, RZ, UR5, PT, P1 ;  /* 0x00000005ff007c0c */ /* 0x000fce000bf25310 */
[----:B------:R-:W-:Y:S01]  /*15a80*/  QGMMA.64x128x32.F32.E4M3.E4M3 R24, R168, gdesc[UR4], R24, gsb0 ;  /* 0x01e00004a8187df3 */ /* 0x000fe20008000818 */
[----:B------:R-:W-:Y:S02]  /*15a90*/  R2UR UR6, R6 ;  /* 0x00000000060672ca */ /* 0x000fe400000e0000 */
[----:B------:R-:W-:-:S03]  /*15aa0*/  R2UR UR7, R7 ;  /* 0x00000000070772ca */ /* 0x000fc600000e0000 */
[----:B------:R-:W0:Y:S08]  /*15ab0*/  @P1 LDC.64 R6, c[0x0][0x9c8] ;  /* 0x00027200ff061b82 */ /* 0x000e300000000a00 */
[----:B------:R-:W2:Y:S01]  /*15ac0*/  @P1 LDC.64 R8, c[0x0][0x9d0] ;  /* 0x00027400ff081b82 */ /* 0x000ea20000000a00 */
[----:B01----:R-:W-:-:S04]  /*15ad0*/  @P1 IMAD R0, R212, R6, RZ ;  /* 0x00000006d4001224 */ /* 0x003fc800078e02ff */
[C---:B------:R-:W-:Y:S02]  /*15ae0*/  @P1 IMAD R5, R205.reuse, R7, R0 ;  /* 0x00000007cd051224 */ /* 0x040fe400078e0200 */
[----:B------:R-:W-:-:S04]  /*15af0*/  @P1 IMAD.WIDE.U32 R6, R205, R6, RZ ;  /* 0x00000006cd061225 */ /* 0x000fc800078e00ff */
[----:B------:R-:W-:Y:S02]  /*15b00*/  @P1 IMAD.IADD R7, R7, 0x1, R5 ;  /* 0x0000000107071824 */ /* 0x000fe400078e0205 */
[----:B------:R-:W-:Y:S02]  /*15b10*/  IMAD.MOV.U32 R0, RZ, RZ, 0x3f800000 ;  /* 0x3f800000ff007424 */ /* 0x000fe400078e00ff */
[----:B--2---:R-:W-:-:S04]  /*15b20*/  @P1 IMAD.WIDE.U32 R6, R191, R8, R6 ;  /* 0x00000008bf061225 */ /* 0x004fc800078e0006 */
[----:B------:R-:W-:Y:S01]  /*15b30*/  @P1 IMAD R9, R191, R9, R7 ;  /* 0x00000009bf091224 */ /* 0x000fe200078e0207 */
[C---:B------:R-:W-:Y:S01]  /*15b40*/  @P1 LEA R8, P2, R6.reuse, UR4, 0x2 ;  /* 0x0000000406081c11 */ /* 0x040fe2000f8410ff */
[----:B------:R-:W-:Y:S02]  /*15b50*/  WARPGROUP.DEPBAR.LE gsb0, 0x0 ;  /* 0x00008000000079c5 */ /* 0x000fe40000010000 */
[----:B------:R-:W-:Y:S01]  /*15b60*/  WARPGROUP.ARRIVE ;  /* 0x00000000000079c5 */ /* 0x000fe20000000000 */
[----:B------:R-:W-:Y:S01]  /*15b70*/  @P1 LEA.HI.X R9, R6, UR5, R9, 0x2, P2 ;  /* 0x0000000506091c11 */ /* 0x000fe200090f1409 */
[----:B------:R-:W-:-:S04]  /*15b80*/  VIADD R6, R4, 0x200 ;  /* 0x0000020004067836 */ /* 0x000fc80000000000 */
[----:B------:R-:W-:Y:S01]  /*15b90*/  QGMMA.64x128x32.F32.E4M3.E4M3 R24, R172, gdesc[UR4], R24, gsb0 ;  /* 0x01e00004ac187df3 */ /* 0x000fe20008000818 */
[----:B------:R-:W-:Y:S01]  /*15ba0*/  MOV R7, 0xc0000010 ;  /* 0xc000001000077802 */ /* 0x000fe20000000f00 */
[----:B------:R0:W2:Y:S01]  /*15bb0*/  @P1 LDG.E R0, desc[UR36][R8.64] ;  /* 0x0000002408001981 */ /* 0x0000a2000c1e1900 */
[----:B------:R-:W-:Y:S02]  /*15bc0*/  R2UR UR6, R6 ;  /* 0x00000000060672ca */ /* 0x000fe400000e0000 */
[----:B------:R-:W-:Y:S01]  /*15bd0*/  R2UR UR7, R7 ;  /* 0x00000000070772ca */ /* 0x000fe200000e0000 */
[----:B------:R-:W-:Y:S02]  /*15be0*/  VIADD R6, R4, 0x300 ;  /* 0x0000030004067836 */ /* 0x000fe40000000000 */
[----:B------:R-:W-:Y:S01]  /*15bf0*/  IMAD.MOV.U32 R7, RZ, RZ, -0x3ffffff0 ;  /* 0xc0000010ff077424 */ /* 0x000fe200078e00ff */
[----:B------:R-:W-:Y:S02]  /*15c00*/  WARPGROUP.DEPBAR.LE gsb0, 0x0 ;  /* 0x00008000000079c5 */ /* 0x000fe40000010000 */
[----:B------:R-:W-:-:S07]  /*15c10*/  WARPGROUP.ARRIVE ;  /* 0x00000000000079c5 */ /* 0x000fce0000000000 */
[----:B------:R-:W-:Y:S01]  /*15c20*/  QGMMA.64x128x32.F32.E4M3.E4M3 R24, R176, gdesc[UR4], R24, gsb0 ;  /* 0x01e00004b0187df3 */ /* 0x000fe20008000818 */
[----:B------:R-:W-:Y:S02]  /*15c30*/  R2UR UR6, R6 ;  /* 0x00000000060672ca */ /* 0x000fe400000e0000 */
[----:B------:R-:W-:Y:S01]  /*15c40*/  R2UR UR7, R7 ;  /* 0x00000000070772ca */ /* 0x000fe200000e0000 */
[----:B------:R-:W-:Y:S02]  /*15c50*/  VIADD R4, R4, 0x400 ;  /* 0x0000040004047836 */ /* 0x000fe40000000000 */
[----:B------:R-:W-:Y:S01]  /*15c60*/  IMAD.MOV.U32 R5, RZ, RZ, -0x3ffffff0 ;  /* 0xc0000010ff057424 */ /* 0x000fe200078e00ff */
[----:B------:R-:W1:Y:S04]  /*15c70*/  SHFL.BFLY PT, R2, R3, 0x2, 0x1f ;  /* 0x0c401f0003027f89 */ /* 0x000e6800000e0000 */
[----:B------:R-:W3:Y:S01]  /*15c80*/  SHFL.BFLY PT, R7, R20, 0x2, 0x1f ;  /* 0x0c401f0014077f89 */ /* 0x000ee200000e0000 */
[----:B------:R-:W-:-:S02]  /*15c90*/  WARPGROUP.DEPBAR.LE gsb0, 0x0 ;  /* 0x00008000000079c5 */ /* 0x000fc40000010000 */
[----:B------:R-:W-:-:S06]  /*15ca0*/  WARPGROUP.ARRIVE ;  /* 0x00000000000079c5 */ /* 0x000fcc0000000000 */
[----:B------:R-:W-:Y:S01]  /*15cb0*/  QGMMA.64x128x32.F32.E4M3.E4M3 R24, R180, gdesc[UR4], R24, gsb0 ;  /* 0x01e00004b4187df3 */ /* 0x000fe20008000818 */
[----:B------:R-:W-:Y:S02]  /*15cc0*/  R2UR UR6, R4 ;  /* 0x00000000040672ca */ /* 0x000fe400000e0000 */
[----:B------:R-:W-:Y:S01]  /*15cd0*/  R2UR UR7, R5 ;  /* 0x00000000050772ca */ /* 0x000fe200000e0000 */
[----:B-1----:R-:W-:-:S01]  /*15ce0*/  FADD.FTZ R2, R2, R3 ;  /* 0x0000000302027221 */ /* 0x002fc20000010000 */
[----:B---3--:R-:W-:-:S04]  /*15cf0*/  FADD.FTZ R7, R7, R20 ;  /* 0x0000001407077221 */ /* 0x008fc80000010000 */
[----:B------:R-:W1:Y:S04]  /*15d00*/  SHFL.BFLY PT, R5, R2, 0x1, 0x1f ;  /* 0x0c201f0002057f89 */ /* 0x000e6800000e0000 */
[----:B------:R-:W3:Y:S01]  /*15d10*/  SHFL.BFLY PT, R4, R7, 0x1, 0x1f ;  /* 0x0c201f0007047f89 */ /* 0x000ee200000e0000 */
[----:B------:R-:W-:Y:S01]  /*15d20*/  MOV R3, RZ ;  /* 0x000000ff00037202 */ /* 0x000fe20000000f00 */
[----:B-1----:R-:W-:Y:S01]  /*15d30*/  FADD.FTZ R5, R2, R5 ;  /* 0x0000000502057221 */ /* 0x002fe20000010000 */
[----:B---3--:R-:W-:-:S04]  /*15d40*/  FADD.FTZ R6, R7, R4 ;  /* 0x0000000407067221 */ /* 0x008fc80000010000 */
[C---:B------:R-:W-:Y:S01]  /*15d50*/  FSETP.NE.FTZ.AND P1, PT, R5.reuse, RZ, PT ;  /* 0x000000ff0500720b */ /* 0x040fe20003f35000 */
[----:B0-----:R-:W-:Y:S01]  /*15d60*/  FMUL.FTZ R8, R5, 0.00390625 ;  /* 0x3b80000005087820 */ /* 0x001fe20000410000 */
        /* <DEDUP_REMOVED lines=18> */
[----:B------:R-:W-:Y:S01]  /*15e90*/  IMAD.MOV.U32 R89, RZ, RZ, -0x800000 ;  /* 0xff800000ff597424 */ /* 0x000fe200078e00ff */
[----:B------:R-:W-:Y:S01]  /*15ea0*/  MOV R91, 0xff800000 ;  /* 0xff800000005b7802 */ /* 0x000fe20000000f00 */
[----:B------:R-:W-:-:S01]  /*15eb0*/  @P2 FFMA.FTZ R89, R5, R88, R2 ;  /* 0x0000005805592223 */ /* 0x000fc20000010002 */
[----:B------:R-:W-:Y:S01]  /*15ec0*/  @P3 FFMA.FTZ R91, R10, R90, R9 ;  /* 0x0000005a0a5b3223 */ /* 0x000fe20000010009 */
[-C--:B--2---:R-:W-:Y:S01]  /*15ed0*/  FMUL.FTZ R3, R3, R0.reuse ;  /* 0x0000000003037220 */ /* 0x084fe20000410000 */
[----:B---3--:R-:W-:Y:S01]  /*15ee0*/  FMUL.FTZ R5, R7, R0 ;  /* 0x0000000007057220 */ /* 0x008fe20000410000 */
[----:B------:R-:W-:-:S02]  /*15ef0*/  WARPGROUP.DEPBAR.LE gsb0, 0x0 ;  /* 0x00008000000079c5 */ /* 0x000fc40000010000 */
[----:B------:R-:W-:Y:S05]  /*15f00*/  @!P0 BRA `(.L_x_654) ;  /* 0x0000000000048947 */ /* 0x000fea0003800000 */
[----:B------:R-:W-:Y:S01]  /*15f10*/  BPT.TRAP 0x1 ;  /* 0x000000040000795c */ /* 0x000fe20000300000 */
.L_x_654:
[----:B------:R-:W2:Y:S01]  /*15f20*/  LDL.LU R0, [R1+0x20] ;  /* 0x0000200001007983 */ /* 0x000ea20000300800 */
[----:B------:R-:W-:Y:S02]  /*15f30*/  IMAD.U32 R7, RZ, RZ, UR39 ;  /* 0x00000027ff077e24 */ /* 0x000fe4000f8e00ff */
        /* <DEDUP_REMOVED lines=28> */
[----:B------:R-:W-:-:S02]  /*16100*/  VIADD R194, R194, 0x1 ;  /* 0x00000001c2c27836 */ /* 0x000fc40000000000 */
[-C--:B------:R-:W-:Y:S01]  /*16110*/  FMUL.FTZ R61, R34, R5.reuse ;  /* 0x00000005223d7220 */ /* 0x080fe20000410000 */
[-C--:B------:R-:W-:Y:S01]  /*16120*/  FMUL.FTZ R34, R55, R5.reuse ;  /* 0x0000000537227220 */ /* 0x080fe20000410000 */
[-C--:B------:R-:W-:Y:S01]  /*16130*/  FMUL.FTZ R52, R39, R5.reuse ;  /* 0x0000000527347220 */ /* 0x080fe20000410000 */
[-C--:B------:R-:W-:Y:S01]  /*16140*/  FMUL.FTZ R57, R71, R5.reuse ;  /* 0x0000000547397220 */ /* 0x080fe20000410000 */
[----:B------:R-:W-:Y:S01]  /*16150*/  ISETP.NE.AND P1, PT, R194, 0x2, PT ;  /* 0x00000002c200780c */ /* 0x000fe20003f25270 */
        /* <DEDUP_REMOVED lines=26> */
[----:B------:R-:W-:Y:S01]  /*16300*/  FMUL.FTZ R70, R83, R5 ;  /* 0x0000000553467220 */ /* 0x000fe20000410000 */
[----:B------:R-:W-:-:S02]  /*16310*/  SEL R194, R194, RZ, P1 ;  /* 0x000000ffc2c27207 */ /* 0x000fc40000800000 */
[----:B--2---:R-:W-:Y:S01]  /*16320*/  R2UR UR4, R0 ;  /* 0x00000000000472ca */ /* 0x004fe200000e0000 */
[----:B------:R-:W-:Y:S02]  /*16330*/  VIADD R0, R11, 0x22860 ;  /* 0x000228600b007836 */ /* 0x000fe40000000000 */
[----:B------:R-:W-:-:S03]  /*16340*/  FMUL.FTZ R11, R24, R3 ;  /* 0x00000003180b7220 */ /* 0x000fc60000410000 */
[----:B------:R-:W-:Y:S01]  /*16350*/  PRMT R2, R7, 0x654, R0 ;  /* 0x0000065407027816 */ /* 0x000fe20000000000 */
[-C--:B------:R-:W-:Y:S01]  /*16360*/  FMUL.FTZ R0, R40, R3.reuse ;  /* 0x0000000328007220 */ /* 0x080fe20000410000 */
[-C--:B------:R-:W-:Y:S01]  /*16370*/  FMUL.FTZ R40, R45, R3.reuse ;  /* 0x000000032d287220 */ /* 0x080fe20000410000 */
[----:B------:R-:W-:Y:S01]  /*16380*/  FMUL.FTZ R45, R53, R3 ;  /* 0x00000003352d7220 */ /* 0x000fe20000410000 */
[----:B------:R0:W-:Y:S01]  /*16390*/  SYNCS.ARRIVE.TRANS64.RED.A1T0 RZ, [R2+URZ], RZ ;  /* 0x000000ff02ff79a7 */ /* 0x0001e2000810043f */
[-C--:B------:R-:W-:Y:S01]  /*163a0*/  FMUL.FTZ R53, R42, R5.reuse ;  /* 0x000000052a357220 */ /* 0x080fe20000410000 */
[----:B------:R-:W-:Y:S01]  /*163b0*/  FMUL.FTZ R7, R82, R5 ;  /* 0x0000000552077220 */ /* 0x000fe20000410000 */
[----:B------:R-:W-:Y:S01]  /*163c0*/  UIADD3 UR4, UR4, 0x1, URZ ;  /* 0x0000000104047890 */ /* 0x000fe2000fffe03f */
[----:B0-----:R-:W-:-:S05]  /*163d0*/  SEL R2, RZ, 0x1, P1 ;  /* 0x00000001ff027807 */ /* 0x001fca0000800000 */
[----:B------:R-:W-:Y:S01]  /*163e0*/  IMAD.U32 R3, RZ, RZ, UR4 ;  /* 0x00000004ff037e24 */ /* 0x000fe2000f8e00ff */
[----:B------:R-:W-:-:S04]  /*163f0*/  LOP3.LUT R195, R195, R2, RZ, 0x3c, !PT ;  /* 0x00000002c3c37212 */ /* 0x000fc800078e3cff */
[----:B------:R0:W-:Y:S03]  /*16400*/  STL [R1+0x20], R3 ;  /* 0x0000200301007387 */ /* 0x0001e60000100800 */
.L_x_600:
[----:B------:R-:W-:Y:S05]  /*16410*/  WARPSYNC.ALL ;  /* 0x0000000000007948 */ /* 0x000fea0003800000 */
[----:B------:R-:W1:Y:S08]  /*16420*/  S2UR UR39, SR_CgaCtaId ;  /* 0x00000000002779c3 */ /* 0x000e700000008800 */
[----:B------:R-:W-:Y:S01]  /*16430*/  BAR.SYNC.DEFER_BLOCKING 0x5, 0x180 ;  /* 0x0146000000007b1d */ /* 0x000fe20000010000 */
[----:B------:R-:W-:-:S05]  /*16440*/  ISETP.NE.AND P1, PT, R208, RZ, PT ;  /* 0x000000ffd000720c */ /* 0x000fca0003f25270 */
[----:B------:R-:W-:Y:S01]  /*16450*/  UMOV UR4, 0x400 ;  /* 0x0000040000047882 */ /* 0x000fe20000000000 */
[----:B------:R-:W-:Y:S07]  /*16460*/  BSSY B0, `(.L_x_655) ;  /* 0x0000430000007945 */ /* 0x000fee0003800000 */
[----:B------:R-:W4:Y:S01]  /*16470*/  @!P1 LDC R208, c[0x0][0xad4] ;  /* 0x0002b500ffd09b82 */ /* 0x000f220000000800 */
[----:B-1----:R-:W-:-:S06]  /*16480*/  ULEA UR4, UR39, UR4, 0x18 ;  /* 0x0000000427047291 */ /* 0x002fcc000f8ec03f */
[----:B------:R-:W-:-:S05]  /*16490*/  MOV R18, UR4 ;  /* 0x0000000400127c02 */ /* 0x000fca0008000f00 */
[----:B------:R1:W0:Y:S01]  /*164a0*/  LDS.128 R28, [R18+0x228d0] ;  /* 0x0228d000121c7984 */ /* 0x0002220000000c00 */
[----:B------:R-:W-:Y:S06]  /*164b0*/  BAR.ARV 0x4, 0x180 ;  /* 0x0106000000007b1d */ /* 0x000fec0000002000 */
[----:B------:R-:W-:Y:S05]  /*164c0*/  @P0 BRA `(.L_x_656) ;  /* 0x0000003400800947 */ /* 0x000fea0003800000 */
[----:B------:R-:W2:Y:S01]  /*164d0*/  LDL R20, [R1+0x48] ;  /* 0x0000480001147983 */ /* 0x000ea20000100800 */
[----:B------:R-:W-:Y:S01]  /*164e0*/  ULDC.64 UR4, c[0x4][0x38] ;  /* 0x01000e0000047ab9 */ /* 0x000fe20000000a00 */
[----:B------:R-:W1:Y:S01]  /*164f0*/  S2R R13, SR_TID.X ;  /* 0x00000000000d7919 */ /* 0x000e620000002100 */
[----:B------:R-:W3:Y:S01]  /*16500*/  S2R R21, SR_SWINHI ;  /* 0x0000000000157919 */ /* 0x000ee20000002f00 */
[----:B-1----:R-:W-:Y:S01]  /*16510*/  IMAD.SHL.U32 R2, R13, 0x4, RZ ;  /* 0x000000040d027824 */ /* 0x002fe200078e00ff */
[----:B------:R-:W-:Y:S02]  /*16520*/  MOV R62, R18 ;  /* 0x00000012003e7202 */ /* 0x000fe40000000f00 */
[----:B---3--:R-:W-:Y:S02]  /*16530*/  MOV R63, R21 ;  /* 0x00000015003f7202 */ /* 0x008fe40000000f00 */
[----:B------:R-:W-:-:S04]  /*16540*/  LOP3.LUT R2, R2, 0xc, RZ, 0xc0, !PT ;  /* 0x0000000c02027812 */ /* 0x000fc800078ec0ff */
[----:B------:R-:W-:-:S05]  /*16550*/  IADD3 R2, P0, R2, UR4, RZ ;  /* 0x0000000402027c10 */ /* 0x000fca000ff1e0ff */
[----:B0-----:R-:W-:Y:S01]  /*16560*/  IMAD.X R3, RZ, RZ, UR5, P0 ;  /* 0x00000005ff037e24 */ /* 0x001fe200080e06ff */
[----:B------:R-:W-:-:S04]  /*16570*/  LOP3.LUT P0, R13, R13, 0x3, RZ, 0xc0, !PT ;  /* 0x000000030d0d7812 */ /* 0x000fc8000780c0ff */
[----:B------:R0:W5:Y:S01]  /*16580*/  LDG.E.CONSTANT R5, desc[UR36][R2.64] ;  /* 0x0000002402057981 */ /* 0x000162000c1e9900 */
[----:B------:R-:W-:-:S04]  /*16590*/  ISETP.EQ.OR P0, PT, R13, 0x3, !P0 ;  /* 0x000000030d00780c */ /* 0x000fc80004702670 */
[----:B------:R-:W-:Y:S02]  /*165a0*/  SEL R100, R11, R14, P0 ;  /* 0x0000000e0b647207 */ /* 0x000fe40000000000 */
[----:B------:R-:W-:Y:S02]  /*165b0*/  SEL R51, R14, R11, P0 ;  /* 0x0000000b0e337207 */ /* 0x000fe40000000000 */
[----:B------:R-:W-:Y:S02]  /*165c0*/  SEL R13, R15, R10, P0 ;  /* 0x0000000a0f0d7207 */ /* 0x000fe40000000000 */
[----:B------:R-:W-:Y:S01]  /*165d0*/  SEL R41, R10, R15, P0 ;  /* 0x0000000f0a297207 */ /* 0x000fe20000000000 */
[----:B------:R-:W-:Y:S01]  /*165e0*/  UMOV UR4, 0xffffffff ;  /* 0xffffffff00047882 */ /* 0x000fe20000000000 */
[----:B--2---:R-:W-:-:S03]  /*165f0*/  IMAD.WIDE R32, R20, 0x2, R62 ;  /* 0x0000000214207825 */ /* 0x004fc600078e023e */
[C---:B------:R-:W-:Y:S02]  /*16600*/  IADD3 R107, P5, R32.reuse, 0x4060, RZ ;  /* 0x00004060206b7810 */ /* 0x040fe40007fbe0ff */
[C---:B------:R-:W-:Y:S02]  /*16610*/  IADD3 R27, P1, R32.reuse, 0x4040, RZ ;  /* 0x00004040201b7810 */ /* 0x040fe40007f3e0ff */
[----:B------:R-:W-:Y:S02]  /*16620*/  LOP3.LUT R106, R107, 0x380, RZ, 0xc0, !PT ;  /* 0x000003806b6a7812 */ /* 0x000fe400078ec0ff */
[----:B-----5:R-:W-:Y:S02]  /*16630*/  LOP3.LUT R26, R27, 0x380, RZ, 0xc0, !PT ;  /* 0x000003801b1a7812 */ /* 0x020fe400078ec0ff */
[----:B0-----:R-:W-:Y:S02]  /*16640*/  IADD3 R3, P3, R32, 0x4000, RZ ;  /* 0x0000400020037810 */ /* 0x001fe40007f7e0ff */
[----:B------:R-:W-:-:S02]  /*16650*/  SHF.R.U64 R106, R106, 0x3, RZ ;  /* 0x000000036a6a7819 */ /* 0x000fc400000012ff */
[----:B------:R-:W-:Y:S02]  /*16660*/  SHF.R.U64 R26, R26, 0x3, RZ ;  /* 0x000000031a1a7819 */ /* 0x000fe400000012ff */
[----:B------:R-:W-:Y:S02]  /*16670*/  LOP3.LUT R20, R3, 0x380, RZ, 0xc0, !PT ;  /* 0x0000038003147812 */ /* 0x000fe400078ec0ff */
[----:B------:R-:W-:Y:S01]  /*16680*/  LOP3.LUT R106, R106, R107, RZ, 0x3c, !PT ;  /* 0x0000006b6a6a7212 */ /* 0x000fe200078e3cff */
[--C-:B------:R-:W-:Y:S01]  /*16690*/  IMAD.X R107, RZ, RZ, R33.reuse, P5 ;  /* 0x000000ffff6b7224 */ /* 0x100fe200028e0621 */
[----:B------:R-:W-:Y:S01]  /*166a0*/  LOP3.LUT R26, R26, R27, RZ, 0x3c, !PT ;  /* 0x0000001b1a1a7212 */ /* 0x000fe200078e3cff */
[----:B------:R-:W-:Y:S01]  /*166b0*/  IMAD.X R27, RZ, RZ, R33, P1 ;  /* 0x000000ffff1b7224 */ /* 0x000fe200008e0621 */
[----:B------:R-:W-:Y:S02]  /*166c0*/  SHF.R.U64 R20, R20, 0x3, RZ ;  /* 0x0000000314147819 */ /* 0x000fe400000012ff */
[----:B------:R-:W-:-:S02]  /*166d0*/  IADD3 R21, P4, R32, 0x60, RZ ;  /* 0x0000006020157810 */ /* 0x000fc40007f9e0ff */
[C---:B------:R-:W-:Y:S02]  /*166e0*/  IADD3 R15, P5, R32.reuse, 0x40, RZ ;  /* 0x00000040200f7810 */ /* 0x040fe40007fbe0ff */
[C---:B------:R-:W-:Y:S02]  /*166f0*/  IADD3 R11, P1, R32.reuse, 0x20, RZ ;  /* 0x00000020200b7810 */ /* 0x040fe40007f3e0ff */
[----:B------:R-:W-:Y:S02]  /*16700*/  IADD3 R25, P2, R32, 0x4020, RZ ;  /* 0x0000402020197810 */ /* 0x000fe40007f5e0ff */
[----:B------:R-:W-:Y:S02]  /*16710*/  LOP3.LUT R20, R20, R3, RZ, 0x3c, !PT ;  /* 0x0000000314147212 */ /* 0x000fe400078e3cff */
[----:B------:R-:W-:Y:S02]  /*16720*/  LOP3.LUT R14, R21, 0x380, RZ, 0xc0, !PT ;  /* 0x00000380150e7812 */ /* 0x000fe400078ec0ff */
[----:B------:R-:W-:-:S02]  /*16730*/  LOP3.LUT R10, R15, 0x380, RZ, 0xc0, !PT ;  /* 0x000003800f0a7812 */ /* 0x000fc400078ec0ff */
[----:B------:R-:W-:Y:S02]  /*16740*/  LOP3.LUT R2, R11, 0x380, RZ, 0xc0, !PT ;  /* 0x000003800b027812 */ /* 0x000fe400078ec0ff */
[----:B------:R-:W-:Y:S02]  /*16750*/  LOP3.LUT R3, R32, 0x380, RZ, 0xc0, !PT ;  /* 0x0000038020037812 */ /* 0x000fe400078ec0ff */
[----:B------:R-:W-:Y:S02]  /*16760*/  LOP3.LUT R24, R25, 0x380, RZ, 0xc0, !PT ;  /* 0x0000038019187812 */ /* 0x000fe400078ec0ff */
[----:B------:R-:W-:Y:S02]  /*16770*/  SHF.R.U64 R14, R14, 0x3, RZ ;  /* 0x000000030e0e7819 */ /* 0x000fe400000012ff */
[----:B------:R-:W-:Y:S02]  /*16780*/  SHF.R.U64 R10, R10, 0x3, RZ ;  /* 0x000000030a0a7819 */ /* 0x000fe400000012ff */
[----:B------:R-:W-:-:S02]  /*16790*/  SHF.R.U64 R2, R2, 0x3, RZ ;  /* 0x0000000302027819 */ /* 0x000fc400000012ff */
[----:B------:R-:W-:Y:S02]  /*167a0*/  SHF.R.U64 R3, R3, 0x3, RZ ;  /* 0x0000000303037819 */ /* 0x000fe400000012ff */
[----:B------:R-:W-:Y:S02]  /*167b0*/  SHF.R.U64 R24, R24, 0x3, RZ ;  /* 0x0000000318187819 */ /* 0x000fe400000012ff */
        /* <DEDUP_REMOVED lines=8> */
[----:B------:R-:W-:-:S02]  /*16840*/  LOP3.LUT R24, R24, R25, RZ, 0x3c, !PT ;  /* 0x0000001918187212 */ /* 0x000fc400078e3cff */
[----:B------:R-:W-:Y:S02]  /*16850*/  IADD3.X R25, RZ, R33, RZ, P2, !PT ;  /* 0x00000021ff197210 */ /* 0x000fe400017fe4ff */
[----:B------:R-:W-:Y:S02]  /*16860*/  MOV R106, R106 ;  /* 0x0000006a006a7202 */ /* 0x000fe40000000f00 */
[----:B------:R-:W-:Y:S02]  /*16870*/  MOV R110, R32 ;  /* 0x00000020006e7202 */ /* 0x000fe40000000f00 */
[----:B------:R-:W-:Y:S02]  /*16880*/  MOV R105, R26 ;  /* 0x0000001a00697202 */ /* 0x000fe40000000f00 */
[----:B------:R-:W-:Y:S02]  /*16890*/  MOV R104, R24 ;  /* 0x0000001800687202 */ /* 0x000fe40000000f00 */
[----:B------:R-:W-:-:S02]  /*168a0*/  MOV R103, R20 ;  /* 0x0000001400677202 */ /* 0x000fc40000000f00 */
[----:B------:R-:W-:Y:S02]  /*168b0*/  MOV R109, R14 ;  /* 0x0000000e006d7202 */ /* 0x000fe40000000f00 */
[----:B------:R-:W-:Y:S02]  /*168c0*/  MOV R108, R10 ;  /* 0x0000000a006c7202 */ /* 0x000fe40000000f00 */
[----:B------:R-:W-:Y:S01]  /*168d0*/  MOV R107, R2 ;  /* 0x00000002006b7202 */ /* 0x000fe20000000f00 */
[----:B------:R-:W-:Y:S06]  /*168e0*/  BRA.DIV UR4, `(.L_x_657) ;  /* 0x000000d204347947 */ /* 0x000fec000b800000 */
[----:B------:R-:W-:Y:S01]  /*168f0*/  SEL R86, R6, R85, P0 ;  /* 0x0000005506567207 */ /* 0x000fe20000000000 */
[----:B------:R-:W-:Y:S01]  /*16900*/  SHFL.IDX PT, R100, R100, R5, 0x1c1f ;  /* 0x001c1f0564647589 */ /* 0x000fe200000e0000 */
[----:B------:R-:W-:Y:S02]  /*16910*/  SEL R78, R77, R88, P0 ;  /* 0x000000584d4e7207 */ /* 0x000fe40000000000 */
[----:B------:R-:W-:Y:S02]  /*16920*/  SEL R47, R88, R77, P0 ;  /* 0x0000004d582f7207 */ /* 0x000fe40000000000 */
[----:B------:R-:W-:Y:S01]  /*16930*/  SEL R20, R0, R95, P0 ;  /* 0x0000005f00147207 */ /* 0x000fe20000000000 */
[----:B------:R-:W-:Y:S01]  /*16940*/  SHFL.IDX PT, R86, R86, R5, 0x1c1f ;  /* 0x001c1f0556567589 */ /* 0x000fe200000e0000 */
[----:B------:R-:W-:Y:S02]  /*16950*/  SEL R85, R85, R6, P0 ;  /* 0x0000000655557207 */ /* 0x000fe40000000000 */
[----:B------:R-:W-:Y:S01]  /*16960*/  SEL R77, R95, R0, P0 ;  /* 0x000000005f4d7207 */ /* 0x000fe20000000000 */
[----:B------:R-:W-:Y:S01]  /*16970*/  SHFL.IDX PT, R3, R20, R5, 0x1c1f ;  /* 0x001c1f0514037589 */ /* 0x000fe200000e0000 */
[----:B------:R-:W-:-:S02]  /*16980*/  SEL R2, R44, R45, P0 ;  /* 0x0000002d2c027207 */ /* 0x000fc40000000000 */
[----:B------:R-:W-:Y:S01]  /*16990*/  SEL R79, R45, R44, P0 ;  /* 0x0000002c2d4f7207 */ /* 0x000fe20000000000 */
[----:B------:R-:W-:Y:S01]  /*169a0*/  SHFL.IDX PT, R78, R78, R5, 0x1c1f ;  /* 0x001c1f054e4e7589 */ /* 0x000fe200000e0000 */
[----:B------:R-:W-:Y:S02]  /*169b0*/  SEL R88, R81, R60, P0 ;  /* 0x0000003c51587207 */ /* 0x000fe40000000000 */
[----:B------:R-:W-:Y:S01]  /*169c0*/  SEL R83, R60, R81, P0 ;  /* 0x000000513c537207 */ /* 0x000fe20000000000 */
[----:B------:R-:W-:Y:S01]  /*169d0*/  SHFL.IDX PT, R21, R2, R5, 0x1c1f ;  /* 0x001c1f0502157589 */ /* 0x000fe200000e0000 */
[----:B------:R-:W-:Y:S02]  /*169e0*/  LOP3.LUT R6, R5, 0x2, RZ, 0x3c, !PT ;  /* 0x0000000205067812 */ /* 0x000fe400078e3cff */
[----:B------:R-:W-:Y:S01]  /*169f0*/  SEL R42, R48, R121, P0 ;  /* 0x00000079302a7207 */ /* 0x000fe20000000000 */
[----:B------:R-:W-:Y:S01]  /*16a00*/  SHFL.IDX PT, R88, R88, R5, 0x1c1f ;  /* 0x001c1f0558587589 */ /* 0x000fe200000e0000 */
[----:B------:R-:W-:-:S02]  /*16a10*/  SEL R54, R64, R99, P0 ;  /* 0x0000006340367207 */ /* 0x000fc40000000000 */
[----:B------:R-:W-:Y:S01]  /*16a20*/  SEL R45, R99, R64, P0 ;  /* 0x00000040632d7207 */ /* 0x000fe20000000000 */
[----:B------:R-:W0:Y:S01]  /*16a30*/  SHFL.IDX PT, R20, R77, R6, 0x1c1f ;  /* 0x001c1f064d147589 */ /* 0x000e2200000e0000 */
[----:B------:R-:W-:Y:S02]  /*16a40*/  SEL R60, R55, R52, P0 ;  /* 0x00000034373c7207 */ /* 0x000fe40000000000 */
[----:B------:R-:W-:Y:S01]  /*16a50*/  SEL R43, R52, R55, P0 ;  /* 0x00000037342b7207 */ /* 0x000fe20000000000 */
[----:B------:R-:W1:Y:S01]  /*16a60*/  SHFL.IDX PT, R51, R51, R6, 0x1c1f ;  /* 0x001c1f0633337589 */ /* 0x000e6200000e0000 */
[----:B------:R-:W-:Y:S02]  /*16a70*/  SEL R121, R121, R48, P0 ;  /* 0x0000003079797207 */ /* 0x000fe40000000000 */
[----:B------:R-:W-:Y:S01]  /*16a80*/  SEL R58, R61, R116, P0 ;  /* 0x000000743d3a7207 */ /* 0x000fe20000000000 */
[----:B------:R-:W-:Y:S01]  /*16a90*/  SHFL.IDX PT, R54, R54, R5, 0x1c1f ;  /* 0x001c1f0536367589 */ /* 0x000fe200000e0000 */
[----:B------:R-:W-:-:S02]  /*16aa0*/  SEL R64, R38, R69, P0 ;  /* 0x0000004526407207 */ /* 0x000fc40000000000 */
[----:B------:R-:W-:Y:S01]  /*16ab0*/  SEL R55, R69, R38, P0 ;  /* 0x0000002645377207 */ /* 0x000fe20000000000 */
[----:B------:R-:W2:Y:S01]  /*16ac0*/  SHFL.IDX PT, R47, R47, R6, 0x1c1f ;  /* 0x001c1f062f2f7589 */ /* 0x000ea200000e0000 */
[----:B------:R-:W-:Y:S02]  /*16ad0*/  SEL R0, R93, R40, P0 ;  /* 0x000000285d007207 */ /* 0x000fe40000000000 */
[----:B------:R-:W-:Y:S01]  /*16ae0*/  SEL R49, R40, R93, P0 ;  /* 0x0000005d28317207 */ /* 0x000fe20000000000 */
[----:B------:R-:W3:Y:S01]  /*16af0*/  SHFL.IDX PT, R127, R45, R6, 0x1c1f ;  /* 0x001c1f062d7f7589 */ /* 0x000ee200000e0000 */
        /* <DEDUP_REMOVED lines=32> */
[----:B------:R-:W5:Y:S01]  /*16d00*/  SHFL.IDX PT, R98, R13, R5, 0x1c1f ;  /* 0x001c1f050d627589 */ /* 0x000f6200000e0000 */
        /* <DEDUP_REMOVED lines=14> */
[----:B------:R3:W-:Y:S01]  /*16df0*/  SHFL.IDX PT, R65, R52, R5, 0x1c1f ;  /* 0x001c1f0534417589 */ /* 0x0007e200000e0000 */
[----:B------:R-:W-:-:S02]  /*16e00*/  SEL R39, R56, R39, P0 ;  /* 0x0000002738277207 */ /* 0x000fc40000000000 */
[----:B------:R-:W-:Y:S01]  /*16e10*/  SEL R25, R75, R74, P0 ;  /* 0x0000004a4b197207 */ /* 0x000fe20000000000 */
[----:B------:R-:W4:Y:S01]  /*16e20*/  SHFL.IDX PT, R56, R79, R6, 0x1c1f ;  /* 0x001c1f064f387589 */ /* 0x000f2200000e0000 */
[----:B------:R-:W-:Y:S02]  /*16e30*/  SEL R59, R4, R59, P0 ;  /* 0x0000003b043b7207 */ /* 0x000fe40000000000 */
[----:B------:R-:W-:Y:S01]  /*16e40*/  SEL R4, R68, R9, P0 ;  /* 0x0000000944047207 */ /* 0x000fe20000000000 */
[----:B------:R-:W-:Y:S01]  /*16e50*/  SHFL.IDX PT, R75, R34, R5, 0x1c1f ;  /* 0x001c1f05224b7589 */ /* 0x000fe200000e0000 */
[----:B------:R-:W-:Y:S02]  /*16e60*/  SEL R9, R9, R68, P0 ;  /* 0x0000004409097207 */ /* 0x000fe40000000000 */
[----:B------:R-:W-:Y:S01]  /*16e70*/  SEL R66, R7, R70, P0 ;  /* 0x0000004607427207 */ /* 0x000fe20000000000 */
[----:B------:R-:W-:Y:S01]  /*16e80*/  SHFL.IDX PT, R97, R10, R5, 0x1c1f ;  /* 0x001c1f050a617589 */ /* 0x000fe200000e0000 */
[----:B------:R-:W-:-:S02]  /*16e90*/  SEL R7, R70, R7, P0 ;  /* 0x0000000746077207 */ /* 0x000fc40000000000 */
[----:B0-----:R-:W-:Y:S01]  /*16ea0*/  SEL R2, R3, R20, P0 ;  /* 0x0000001403027207 */ /* 0x001fe20000000000 */
[----:B------:R-:W-:Y:S01]  /*16eb0*/  SHFL.IDX PT, R95, R8, R5, 0x1c1f ;  /* 0x001c1f05085f7589 */ /* 0x000fe200000e0000 */
[----:B------:R-:W-:Y:S02]  /*16ec0*/  SEL R3, R20, R3, P0 ;  /* 0x0000000314037207 */ /* 0x000fe40000000000 */
[----:B-1----:R-:W-:Y:S01]  /*16ed0*/  SEL R102, R100, R51, P0 ;  /* 0x0000003364667207 */ /* 0x002fe20000000000 */
[----:B------:R-:W0:Y:S01]  /*16ee0*/  SHFL.IDX PT, R101, R101, R6, 0x1c1f ;  /* 0x001c1f0665657589 */ /* 0x000e2200000e0000 */
[----:B------:R-:W-:Y:S02]  /*16ef0*/  SEL R100, R51, R100, P0 ;  /* 0x0000006433647207 */ /* 0x000fe40000000000 */
[----:B--2---:R-:W-:Y:S01]  /*16f00*/  SEL R77, R78, R47, P0 ;  /* 0x0000002f4e4d7207 */ /* 0x004fe20000000000 */
[----:B------:R1:W-:Y:S01]  /*16f10*/  SHFL.IDX PT, R68, R53, R6, 0x1c1f ;  /* 0x001c1f0635447589 */ /* 0x0003e200000e0000 */
[----:B---3--:R-:W-:-:S02]  /*16f20*/  SEL R52, R54, R127, P0 ;  /* 0x0000007f36347207 */ /* 0x008fc40000000000 */
[----:B-----5:R-:W-:Y:S01]  /*16f30*/  SEL R99, R98, R41, P0 ;  /* 0x0000002962637207 */ /* 0x020fe20000000000 */
[----:B------:R-:W-:Y:S01]  /*16f40*/  SHFL.IDX PT, R80, R80, R5, 0x1c1f ;  /* 0x001c1f0550507589 */ /* 0x000fe200000e0000 */
[----:B----4-:R-:W-:Y:S02]  /*16f50*/  SEL R20, R21, R56, P0 ;  /* 0x0000003815147207 */ /* 0x010fe40000000000 */
[----:B------:R-:W-:Y:S01]  /*16f60*/  SEL R21, R56, R21, P0 ;  /* 0x0000001538157207 */ /* 0x000fe20000000000 */
[----:B------:R-:W-:Y:S01]  /*16f70*/  SHFL.IDX PT, R40, R40, R5, 0x1c1f ;  /* 0x001c1f0528287589 */ /* 0x000fe200000e0000 */
[----:B------:R-:W-:Y:S02]  /*16f80*/  SEL R78, R47, R78, P0 ;  /* 0x0000004e2f4e7207 */ /* 0x000fe40000000000 */
[----:B-1----:R-:W-:Y:S01]  /*16f90*/  SEL R53, R127, R54, P0 ;  /* 0x000000367f357207 */ /* 0x002fe20000000000 */
        /* <DEDUP_REMOVED lines=10> */
[----:B0-----:R-:W-:-:S02]  /*17040*/  SEL R47, R48, R101, P0 ;  /* 0x00000065302f7207 */ /* 0x001fc40000000000 */
[----:B------:R-:W-:Y:S01]  /*17050*/  SEL R82, R87, R82, P0 ;  /* 0x0000005257527207 */ /* 0x000fe20000000000 */
[----:B------:R-:W-:Y:S01]  /*17060*/  SHFL.IDX PT, R84, R84, R5, 0x1c1f ;  /* 0x001c1f0554547589 */ /* 0x000fe200000e0000 */
[----:B------:R-:W-:Y:S02]  /*17070*/  SEL R48, R101, R48, P0 ;  /* 0x0000003065307207 */ /* 0x000fe40000000000 */
[----:B------:R-:W-:Y:S01]  /*17080*/  MOV R101, RZ ;  /* 0x000000ff00657202 */ /* 0x000fe20000000f00 */
[----:B------:R-:W-:Y:S04]  /*17090*/  SHFL.IDX PT, R93, R26, R5, 0x1c1f ;  /* 0x001c1f051a5d7589 */ /* 0x000fe800000e0000 */
[----:B------:R-:W0:Y:S04]  /*170a0*/  SHFL.IDX PT, R67, R67, R6, 0x1c1f ;  /* 0x001c1f0643437589 */ /* 0x000e2800000e0000 */
[----:B------:R-:W1:Y:S04]  /*170b0*/  SHFL.IDX PT, R119, R119, R6, 0x1c1f ;  /* 0x001c1f0677777589 */ /* 0x000e6800000e0000 */
[----:B------:R-:W2:Y:S04]  /*170c0*/  SHFL.IDX PT, R121, R121, R6, 0x1c1f ;  /* 0x001c1f0679797589 */ /* 0x000ea800000e0000 */
[----:B------:R-:W3:Y:S04]  /*170d0*/  SHFL.IDX PT, R111, R111, R6, 0x1c1f ;  /* 0x001c1f066f6f7589 */ /* 0x000ee800000e0000 */
[----:B------:R-:W4:Y:S04]  /*170e0*/  SHFL.IDX PT, R113, R113, R6, 0x1c1f ;  /* 0x001c1f0671717589 */ /* 0x000f2800000e0000 */
[----:B------:R-:W5:Y:S04]  /*170f0*/  SHFL.IDX PT, R115, R115, R6, 0x1c1f ;  /* 0x001c1f0673737589 */ /* 0x000f6800000e0000 */
[----:B------:R-:W5:Y:S01]  /*17100*/  SHFL.IDX PT, R117, R117, R6, 0x1c1f ;  /* 0x001c1f0675757589 */ /* 0x000f6200000e0000 */
[----:B0-----:R-:W-:-:S02]  /*17110*/  SEL R79, R80, R67, P0 ;  /* 0x00000043504f7207 */ /* 0x001fc40000000000 */
[----:B------:R-:W-:Y:S01]  /*17120*/  SEL R80, R67, R80, P0 ;  /* 0x0000005043507207 */ /* 0x000fe20000000000 */
[----:B------:R-:W0:Y:S01]  /*17130*/  SHFL.IDX PT, R123, R85, R6, 0x1c1f ;  /* 0x001c1f06557b7589 */ /* 0x000e2200000e0000 */
[----:B-1----:R-:W-:Y:S02]  /*17140*/  SEL R28, R40, R119, P0 ;  /* 0x00000077281c7207 */ /* 0x002fe40000000000 */
[----:B------:R-:W-:Y:S01]  /*17150*/  SEL R40, R119, R40, P0 ;  /* 0x0000002877287207 */ /* 0x000fe20000000000 */
[----:B------:R1:W0:Y:S01]  /*17160*/  SHFL.IDX PT, R125, R83, R6, 0x1c1f ;  /* 0x001c1f06537d7589 */ /* 0x00022200000e0000 */
[----:B--2---:R-:W-:Y:S02]  /*17170*/  SEL R41, R42, R121, P0 ;  /* 0x000000792a297207 */ /* 0x004fe40000000000 */
[----:B------:R-:W-:Y:S01]  /*17180*/  SEL R42, R121, R42, P0 ;  /* 0x0000002a792a7207 */ /* 0x000fe20000000000 */
[----:B------:R-:W-:Y:S01]  /*17190*/  SHFL.IDX PT, R36, R33, R6, 0x1c1f ;  /* 0x001c1f0621247589 */ /* 0x000fe200000e0000 */
[----:B---3--:R-:W-:-:S02]  /*171a0*/  SEL R43, R44, R111, P0 ;  /* 0x0000006f2c2b7207 */ /* 0x008fc40000000000 */
[----:B------:R-:W-:Y:S01]  /*171b0*/  SEL R44, R111, R44, P0 ;  /* 0x0000002c6f2c7207 */ /* 0x000fe20000000000 */
[----:B------:R-:W2:Y:S01]  /*171c0*/  SHFL.IDX PT, R38, R27, R6, 0x1c1f ;  /* 0x001c1f061b267589 */ /* 0x000ea200000e0000 */
[----:B----4-:R-:W-:Y:S02]  /*171d0*/  SEL R45, R46, R113, P0 ;  /* 0x000000712e2d7207 */ /* 0x010fe40000000000 */
[----:B------:R-:W-:Y:S01]  /*171e0*/  SEL R46, R113, R46, P0 ;  /* 0x0000002e712e7207 */ /* 0x000fe20000000000 */
[----:B------:R-:W3:Y:S01]  /*171f0*/  SHFL.IDX PT, R32, R37, R6, 0x1c1f ;  /* 0x001c1f0625207589 */ /* 0x000ee200000e0000 */
[----:B-----5:R-:W-:Y:S02]  /*17200*/  SEL R49, R50, R115, P0 ;  /* 0x0000007332317207 */ /* 0x020fe40000000000 */
[----:B------:R-:W-:Y:S01]  /*17210*/  SEL R50, R115, R50, P0 ;  /* 0x0000003273327207 */ /* 0x000fe20000000000 */
[----:B------:R-:W4:Y:S01]  /*17220*/  SHFL.IDX PT, R34, R35, R6, 0x1c1f ;  /* 0x001c1f0623227589 */ /* 0x000f2200000e0000 */
[----:B-1----:R-:W-:-:S02]  /*17230*/  SEL R83, R84, R117, P0 ;  /* 0x0000007554537207 */ /* 0x002fc40000000000 */
[----:B------:R-:W-:Y:S01]  /*17240*/  SEL R84, R117, R84, P0 ;  /* 0x0000005475547207 */ /* 0x000fe20000000000 */
[----:B------:R1:W5:Y:S01]  /*17250*/  SHFL.IDX PT, R133, R57, R6, 0x1c1f ;  /* 0x001c1f0639857589 */ /* 0x00036200000e0000 */
[----:B0-----:R-:W-:Y:S02]  /*17260*/  SEL R85, R86, R123, P0 ;  /* 0x0000007b56557207 */ /* 0x001fe40000000000 */
[----:B------:R-:W-:Y:S01]  /*17270*/  SEL R86, R123, R86, P0 ;  /* 0x000000567b567207 */ /* 0x000fe20000000000 */
[----:B------:R-:W0:Y:S01]  /*17280*/  SHFL.IDX PT, R24, R39, R6, 0x1c1f ;  /* 0x001c1f0627187589 */ /* 0x000e2200000e0000 */
[----:B------:R-:W-:Y:S02]  /*17290*/  SEL R87, R88, R125, P0 ;  /* 0x0000007d58577207 */ /* 0x000fe40000000000 */
[----:B------:R-:W-:Y:S01]  /*172a0*/  SEL R88, R125, R88, P0 ;  /* 0x000000587d587207 */ /* 0x000fe20000000000 */
[----:B------:R-:W-:Y:S01]  /*172b0*/  SHFL.IDX PT, R8, R59, R6, 0x1c1f ;  /* 0x001c1f063b087589 */ /* 0x000fe200000e0000 */
[----:B-1----:R-:W-:-:S03]  /*172c0*/  SEL R57, R61, R58, P0 ;  /* 0x0000003a3d397207 */ /* 0x002fc60000000000 */
[----:B------:R-:W1:Y:S01]  /*172d0*/  SHFL.IDX PT, R10, R25, R6, 0x1c1f ;  /* 0x001c1f06190a7589 */ /* 0x000e6200000e0000 */
[----:B------:R-:W-:Y:S02]  /*172e0*/  SEL R61, R68, R65, P0 ;  /* 0x00000041443d7207 */ /* 0x000fe40000000000 */
[----:B--2---:R-:W-:Y:S01]  /*172f0*/  SEL R70, R71, R38, P0 ;  /* 0x0000002647467207 */ /* 0x004fe20000000000 */
[----:B------:R-:W-:Y:S01]  /*17300*/  SHFL.IDX PT, R64, R64, R5, 0x1c1f ;  /* 0x001c1f0540407589 */ /* 0x000fe200000e0000 */
[----:B---3--:R-:W-:Y:S02]  /*17310*/  SEL R72, R73, R32, P0 ;  /* 0x0000002049487207 */ /* 0x008fe40000000000 */
[----:B------:R-:W-:Y:S01]  /*17320*/  SEL R71, R38, R71, P0 ;  /* 0x0000004726477207 */ /* 0x000fe20000000000 */
[----:B------:R2:W3:Y:S01]  /*17330*/  SHFL.IDX PT, R131, R55, R6, 0x1c1f ;  /* 0x001c1f0637837589 */ /* 0x0004e200000e0000 */
[----:B----4-:R-:W-:Y:S02]  /*17340*/  SEL R74, R75, R34, P0 ;  /* 0x000000224b4a7207 */ /* 0x010fe40000000000 */
[----:B------:R-:W-:Y:S01]  /*17350*/  SEL R75, R34, R75, P0 ;  /* 0x0000004b224b7207 */ /* 0x000fe20000000000 */
[----:B------:R4:W4:Y:S01]  /*17360*/  SHFL.IDX PT, R66, R66, R5, 0x1c1f ;  /* 0x001c1f0542427589 */ /* 0x00092200000e0000 */
[----:B-----5:R-:W-:-:S02]  /*17370*/  SEL R76, R90, R133, P0 ;  /* 0x000000855a4c7207 */ /* 0x020fc40000000000 */
[----:B------:R-:W-:Y:S01]  /*17380*/  SEL R73, R32, R73, P0 ;  /* 0x0000004920497207 */ /* 0x000fe20000000000 */
[----:B------:R3:W4:Y:S01]  /*17390*/  SHFL.IDX PT, R4, R4, R5, 0x1c1f ;  /* 0x001c1f0504047589 */ /* 0x00072200000e0000 */
[----:B0-----:R-:W-:Y:S02]  /*173a0*/  SEL R92, R93, R24, P0 ;  /* 0x000000185d5c7207 */ /* 0x001fe40000000000 */
[----:B--2---:R-:W-:Y:S01]  /*173b0*/  SEL R55, R129, R60, P0 ;  /* 0x0000003c81377207 */ /* 0x004fe20000000000 */
[----:B------:R0:W2:Y:S01]  /*173c0*/  SHFL.IDX PT, R9, R9, R6, 0x1c1f ;  /* 0x001c1f0609097589 */ /* 0x0000a200000e0000 */
[----:B------:R-:W-:Y:S02]  /*173d0*/  SEL R60, R65, R68, P0 ;  /* 0x00000044413c7207 */ /* 0x000fe40000000000 */
[----:B------:R-:W-:Y:S01]  /*173e0*/  SEL R68, R69, R36, P0 ;  /* 0x0000002445447207 */ /* 0x000fe20000000000 */
[----:B------:R0:W0:Y:S01]  /*173f0*/  SHFL.IDX PT, R14, R7, R6, 0x1c1f ;  /* 0x001c1f06070e7589 */ /* 0x00002200000e0000 */
[----:B-1----:R-:W-:-:S02]  /*17400*/  SEL R96, R97, R10, P0 ;  /* 0x0000000a61607207 */ /* 0x002fc40000000000 */
[----:B------:R-:W-:Y:S02]  /*17410*/  SEL R94, R95, R8, P0 ;  /* 0x000000085f5e7207 */ /* 0x000fe40000000000 */
[----:B------:R-:W-:Y:S02]  /*17420*/  SEL R69, R36, R69, P0 ;  /* 0x0000004524457207 */ /* 0x000fe40000000000 */
[----:B------:R-:W-:Y:S02]  /*17430*/  SEL R93, R24, R93, P0 ;  /* 0x0000005d185d7207 */ /* 0x000fe40000000000 */
[----:B---3--:R-:W-:Y:S02]  /*17440*/  SEL R58, R64, R131, P0 ;  /* 0x00000083403a7207 */ /* 0x008fe40000000000 */
[----:B------:R-:W-:Y:S02]  /*17450*/  SEL R59, R131, R64, P0 ;  /* 0x00000040833b7207 */ /* 0x000fe40000000000 */
[----:B------:R-:W-:-:S02]  /*17460*/  SEL R90, R133, R90, P0 ;  /* 0x0000005a855a7207 */ /* 0x000fc40000000000 */
[----:B------:R-:W-:Y:S02]  /*17470*/  SEL R97, R10, R97, P0 ;  /* 0x000000610a617207 */ /* 0x000fe40000000000 */
[----:B----4-:R-:W-:-:S07]  /*17480*/  SEL R95, R8, R95, P0 ;  /* 0x0000005f085f7207 */ /* 0x010fce0000000000 */
.L_x_942:
[----:B------:R-:W-:Y:S05]  /*17490*/  WARPSYNC.ALL ;  /* 0x0000000000007948 */ /* 0x000fea0003800000 */
[----:B------:R-:W-:Y:S01]  /*174a0*/  BAR.SYNC.DEFER_BLOCKING 0x1, 0x100 ;  /* 0x0044000000007b1d */ /* 0x000fe20000010000 */
[----:B--2---:R-:W-:Y:S02]  /*174b0*/  SEL R65, R4, R9, P0 ;  /* 0x0000000904417207 */ /* 0x004fe40000000000 */
[----:B------:R-:W-:Y:S02]  /*174c0*/  SEL R67, R9, R4, P0 ;  /* 0x0000000409437207 */ /* 0x000fe40000000000 */
[----:B0-----:R-:W-:Y:S01]  /*174d0*/  SEL R64, R66, R14, P0 ;  /* 0x0000000e42407207 */ /* 0x001fe20000000000 */
[----:B------:R-:W-:Y:S01]  /*174e0*/  ULDC.64 UR4, c[0x0][0xc00] ;  /* 0x0003000000047ab9 */ /* 0x000fe20000000a00 */
[----:B------:R-:W-:Y:S01]  /*174f0*/  F2FP.BF16.F32.PACK_AB R4, R99, R102 ;  /* 0x000000666304723e */ /* 0x000fe200000010ff */
[----:B------:R-:W-:Y:S01]  /*17500*/  ULDC.64 UR6, c[0x0][0xc08] ;  /* 0x0003020000067ab9 */ /* 0x000fe20000000a00 */
[----:B------:R-:W-:-:S02]  /*17510*/  F2FP.BF16.F32.PACK_AB R5, R87, R52 ;  /* 0x000000345705723e */ /* 0x000fc400000010ff */
[----:B------:R-:W-:Y:S02]  /*17520*/  F2FP.BF16.F32.PACK_AB R6, R98, R100 ;  /* 0x000000646206723e */ /* 0x000fe400000010ff */
[----:B------:R-:W-:Y:S02]  /*17530*/  F2FP.BF16.F32.PACK_AB R7, R88, R53 ;  /* 0x000000355807723e */ /* 0x000fe400000010ff */
[----:B------:R-:W-:Y:S02]  /*17540*/  SEL R66, R14, R66, P0 ;  /* 0x000000420e427207 */ /* 0x000fe40000000000 */
[----:B------:R-:W-:Y:S02]  /*17550*/  F2FP.BF16.F32.PACK_AB R8, R77, R79 ;  /* 0x0000004f4d08723e */ /* 0x000fe400000010ff */
[----:B------:R-:W-:Y:S02]  /*17560*/  F2FP.BF16.F32.PACK_AB R9, R54, R56 ;  /* 0x000000383609723e */ /* 0x000fe400000010ff */
[----:B------:R-:W-:-:S02]  /*17570*/  F2FP.BF16.F32.PACK_AB R10, R78, R80 ;  /* 0x000000504e0a723e */ /* 0x000fc400000010ff */
[----:B------:R-:W-:Y:S01]  /*17580*/  F2FP.BF16.F32.PACK_AB R11, R55, R57 ;  /* 0x00000039370b723e */ /* 0x000fe200000010ff */
[----:B------:R-:W-:Y:S01]  /*17590*/  STSM.16.M88.4 [R110], R4 ;  /* 0x000000046e007844 */ /* 0x000fe20000000200 */
[----:B------:R-:W-:Y:S02]  /*175a0*/  F2FP.BF16.F32.PACK_AB R12, R81, R2 ;  /* 0x00000002510c723e */ /* 0x000fe400000010ff */
[----:B------:R-:W-:Y:S01]  /*175b0*/  F2FP.BF16.F32.PACK_AB R13, R58, R60 ;  /* 0x0000003c3a0d723e */ /* 0x000fe200000010ff */
[----:B------:R-:W-:Y:S01]  /*175c0*/  STSM.16.M88.4 [R107], R8 ;  /* 0x000000086b007844 */ /* 0x000fe20000000200 */
[----:B------:R-:W-:Y:S02]  /*175d0*/  F2FP.BF16.F32.PACK_AB R14, R0, R3 ;  /* 0x00000003000e723e */ /* 0x000fe400000010ff */
[----:B------:R-:W-:Y:S02]  /*175e0*/  F2FP.BF16.F32.PACK_AB R15, R59, R61 ;  /* 0x0000003d3b0f723e */ /* 0x000fe400000010ff */
[----:B------:R-:W-:-:S02]  /*175f0*/  F2FP.BF16.F32.PACK_AB R24, R20, R28 ;  /* 0x0000001c1418723e */ /* 0x000fc400000010ff */
[----:B------:R-:W-:Y:S01]  /*17600*/  F2FP.BF16.F32.PACK_AB R25, R68, R70 ;  /* 0x000000464419723e */ /* 0x000fe200000010ff */
[----:B------:R0:W-:Y:S01]  /*17610*/  STSM.16.M88.4 [R108], R12 ;  /* 0x0000000c6c007844 */ /* 0x0001e20000000200 */
[----:B------:R-:W-:Y:S02]  /*17620*/  F2FP.BF16.F32.PACK_AB R26, R21, R40 ;  /* 0x00000028151a723e */ /* 0x000fe400000010ff */
[----:B------:R-:W-:Y:S02]  /*17630*/  F2FP.BF16.F32.PACK_AB R27, R69, R71 ;  /* 0x00000047451b723e */ /* 0x000fe400000010ff */
[----:B------:R-:W-:Y:S02]  /*17640*/  F2FP.BF16.F32.PACK_AB R32, R41, R43 ;  /* 0x0000002b2920723e */ /* 0x000fe400000010ff */
[----:B------:R-:W-:Y:S01]  /*17650*/  F2FP.BF16.F32.PACK_AB R33, R72, R74 ;  /* 0x0000004a4821723e */ /* 0x000fe200000010ff */
[----:B------:R-:W-:Y:S01]  /*17660*/  STSM.16.M88.4 [R109], R24 ;  /* 0x000000186d007844 */ /* 0x000fe20000000200 */
[----:B------:R-:W-:-:S02]  /*17670*/  F2FP.BF16.F32.PACK_AB R34, R42, R44 ;  /* 0x0000002c2a22723e */ /* 0x000fc400000010ff */
[----:B------:R-:W-:Y:S02]  /*17680*/  F2FP.BF16.F32.PACK_AB R35, R73, R75 ;  /* 0x0000004b4923723e */ /* 0x000fe400000010ff */
[----:B------:R-:W-:Y:S02]  /*17690*/  F2FP.BF16.F32.PACK_AB R36, R45, R47 ;  /* 0x0000002f2d24723e */ /* 0x000fe400000010ff */
[----:B------:R-:W-:Y:S01]  /*176a0*/  F2FP.BF16.F32.PACK_AB R37, R76, R92 ;  /* 0x0000005c4c25723e */ /* 0x000fe200000010ff */
[----:B------:R-:W-:Y:S01]  /*176b0*/  STSM.16.M88.4 [R103], R32 ;  /* 0x0000002067007844 */ /* 0x000fe20000000200 */
[----:B------:R-:W-:Y:S01]  /*176c0*/  F2FP.BF16.F32.PACK_AB R38, R46, R48 ;  /* 0x000000302e26723e */ /* 0x000fe200000010ff */
[----:B0-----:R-:W0:Y:S01]  /*176d0*/  LDC R14, c[0x0][0xbe8] ;  /* 0x0002fa00ff0e7b82 */ /* 0x001e220000000800 */
[----:B------:R-:W-:Y:S02]  /*176e0*/  F2FP.BF16.F32.PACK_AB R39, R90, R93 ;  /* 0x0000005d5a27723e */ /* 0x000fe400000010ff */
[----:B------:R-:W-:-:S02]  /*176f0*/  F2FP.BF16.F32.PACK_AB R4, R49, R51 ;  /* 0x000000333104723e */ /* 0x000fc400000010ff */
[----:B------:R-:W-:Y:S01]  /*17700*/  F2FP.BF16.F32.PACK_AB R5, R94, R96 ;  /* 0x000000605e05723e */ /* 0x000fe200000010ff */
[----:B------:R-:W-:Y:S01]  /*17710*/  STSM.16.M88.4 [R104], R36 ;  /* 0x0000002468007844 */ /* 0x000fe20000000200 */
[----:B------:R-:W-:Y:S02]  /*17720*/  F2FP.BF16.F32.PACK_AB R6, R50, R82 ;  /* 0x000000523206723e */ /* 0x000fe400000010ff */
[----:B------:R-:W-:Y:S02]  /*17730*/  F2FP.BF16.F32.PACK_AB R7, R95, R97 ;  /* 0x000000615f07723e */ /* 0x000fe400000010ff */
[----:B------:R-:W-:Y:S02]  /*17740*/  F2FP.BF16.F32.PACK_AB R8, R83, R85 ;  /* 0x000000555308723e */ /* 0x000fe400000010ff */
[----:B------:R-:W-:Y:S01]  /*17750*/  F2FP.BF16.F32.PACK_AB R10, R84, R86 ;  /* 0x00000056540a723e */ /* 0x000fe200000010ff */
[----:B------:R-:W-:Y:S01]  /*17760*/  STSM.16.M88.4 [R105], R4 ;  /* 0x0000000469007844 */ /* 0x000fe20000000200 */
[----:B------:R-:W-:-:S02]  /*17770*/  F2FP.BF16.F32.PACK_AB R9, R65, R64 ;  /* 0x000000404109723e */ /* 0x000fc400000010ff */
[----:B------:R-:W-:Y:S02]  /*17780*/  F2FP.BF16.F32.PACK_AB R11, R67, R66 ;  /* 0x00000042430b723e */ /* 0x000fe400000010ff */
[----:B------:R-:W-:Y:S02]  /*17790*/  ISETP.NE.U32.AND P0, PT, RZ, UR4, PT ;  /* 0x00000004ff007c0c */ /* 0x000fe4000bf05070 */
[----:B------:R-:W-:Y:S01]  /*177a0*/  IADD3 R12, P1, R209, UR4, RZ ;  /* 0x00000004d10c7c10 */ /* 0x000fe2000ff3e0ff */
[----:B------:R1:W-:Y:S01]  /*177b0*/  STSM.16.M88.4 [R106], R8 ;  /* 0x000000086a007844 */ /* 0x0003e20000000200 */
[----:B------:R-:W-:Y:S01]  /*177c0*/  BAR.SYNC.DEFER_BLOCKING 0x1, 0x100 ;  /* 0x0044000000007b1d */ /* 0x000fe20000010000 */
[----:B------:R-:W-:Y:S02]  /*177d0*/  ISETP.NE.AND.EX P0, PT, RZ, UR5, PT, P0 ;  /* 0x00000005ff007c0c */ /* 0x000fe4000bf05300 */
[----:B------:R-:W-:-:S11]  /*177e0*/  IADD3.X R13, R210, UR5, RZ, P1, !PT ;  /* 0x00000005d20d7c10 */ /* 0x000fd60008ffe4ff */
[----:B------:R-:W5:Y:S01]  /*177f0*/  @P0 LDG.E R101, desc[UR36][R12.64] ;  /* 0x000000240c650981 */ /* 0x000f62000c1e1900 */
[----:B------:R-:W-:-:S04]  /*17800*/  ISETP.NE.U32.AND P3, PT, RZ, UR6, PT ;  /* 0x00000006ff007c0c */ /* 0x000fc8000bf65070 */
[----:B------:R-:W-:Y:S01]  /*17810*/  ISETP.NE.AND.EX P3, PT, RZ, UR7, PT, P3 ;  /* 0x00000007ff007c0c */ /* 0x000fe2000bf65330 */
[----:B-1----:R-:W-:Y:S01]  /*17820*/  IMAD.MOV.U32 R10, RZ, RZ, 0x9b8 ;  /* 0x000009b8ff0a7424 */ /* 0x002fe200078e00ff */
[----:B------:R-:W-:-:S04]  /*17830*/  ISETP.GT.AND P2, PT, R208, 0x1, PT ;  /* 0x00000001d000780c */ /* 0x000fc80003f44270 */
[----:B------:R-:W-:-:S07]  /*17840*/  SEL R10, R10, 0x978, P2 ;  /* 0x000009780a0a7807 */ /* 0x000fce0001000000 */
[----:B------:R-:W-:Y:S01]  /*17850*/  @P3 IADD3 R4, P1, R209, UR6, RZ ;  /* 0x00000006d1043c10 */ /* 0x000fe2000ff3e0ff */
[----:B------:R-:W-:Y:S02]  /*17860*/  ULDC UR6, c[0x0][0xa88] ;  /* 0x0002a20000067ab9 */ /* 0x000fe40000000800 */
[----:B------:R-:W-:Y:S01]  /*17870*/  IMAD.U32 R25, RZ, RZ, UR6 ;  /* 0x00000006ff197e24 */ /* 0x000fe2000f8e00ff */
[----:B------:R-:W-:Y:S01]  /*17880*/  @P3 IADD3.X R5, R210, UR7, RZ, P1, !PT ;  /* 0x00000007d2053c10 */ /* 0x000fe20008ffe4ff */
[----:B------:R1:W2:Y:S04]  /*17890*/  LDC.64 R6, c[0x0][R10+0x218] ;  /* 0x000086000a067b82 */ /* 0x0002a80000000a00 */
[----:B------:R3:W5:Y:S01]  /*178a0*/  @P3 LDG.E R25, desc[UR36][R4.64] ;  /* 0x0000002404193981 */ /* 0x000762000c1e1900 */
[----:B0-----:R-:W-:-:S03]  /*178b0*/  ISETP.NE.AND P1, PT, R14, 0x1, PT ;  /* 0x000000010e00780c */ /* 0x001fc60003f25270 */
[----:B------:R1:W0:Y:S08]  /*178c0*/  LDC.64 R8, c[0x0][R10+0x228] ;  /* 0x00008a000a087b82 */ /* 0x0002300000000a00 */
[----:B---3--:R1:W3:Y:S01]  /*178d0*/  LDC.64 R4, c[0x0][R10+0x220] ;  /* 0x000088000a047b82 */ /* 0x0082e20000000a00 */
[----:B------:R-:W-:Y:S05]  /*178e0*/  @P3 BRA `(.L_x_658) ;  /* 0x0000000000103947 */ /* 0x000fea0003800000 */
[----:B------:R-:W-:Y:S05]  /*178f0*/  @!P0 BRA `(.L_x_658) ;  /* 0x00000000000c8947 */ /* 0x000fea0003800000 */
[----:B------:R-:W4:Y:S04]  /*17900*/  LDG.E R24, desc[UR36][R12.64] ;  /* 0x000000240c187981 */ /* 0x000f28000c1e1900 */
[----:B-----5:R-:W4:Y:S02]  /*17910*/  LDG.E R25, desc[UR36][R12.64+0x4] ;  /* 0x000004240c197981 */ /* 0x020f24000c1e1900 */
[----:B----4-:R-:W-:-:S07]  /*17920*/  IMAD.IADD R25, R25, 0x1, -R24 ;  /* 0x0000000119197824 */ /* 0x010fce00078e0a18 */
.L_x_658:
[----:B------:R-:W4:Y:S01]  /*17930*/  LDL R26, [R1+0x44] ;  /* 0x00004400011a7983 */ /* 0x000f220000100800 */
[----:B-1----:R-:W1:Y:S01]  /*17940*/  LDC.64 R10, c[0x0][R10+0x210] ;  /* 0x000084000a0a7b82 */ /* 0x002e620000000a00 */
[----:B------:R-:W-:Y:S02]  /*17950*/  ISETP.NE.U32.AND P0, PT, RZ, UR4, PT ;  /* 0x00000004ff007c0c */ /* 0x000fe4000bf05070 */
[----:B------:R-:W4:Y:S02]  /*17960*/  LDL R34, [R1+0x40] ;  /* 0x0000400001227983 */ /* 0x000f240000100800 */
[----:B------:R-:W-:-:S03]  /*17970*/  ISETP.NE.AND.EX P0, PT, RZ, UR5, PT, P0 ;  /* 0x00000005ff007c0c */ /* 0x000fc6000bf05300 */
[----:B------:R-:W0:Y:S01]  /*17980*/  @P1 LDC R24, c[0x0][0xbec] ;  /* 0x0002fb00ff181b82 */ /* 0x000e220000000800 */
[----:B------:R-:W-:Y:S02]  /*17990*/  SEL R205, R205, RZ, !P0 ;  /* 0x000000ffcdcd7207 */ /* 0x000fe40004000000 */
[----:B------:R-:W-:-:S05]  /*179a0*/  SEL R15, R212, RZ, !P0 ;  /* 0x000000ffd40f7207 */ /* 0x000fca0004000000 */
[----:B------:R-:W1:Y:S01]  /*179b0*/  @P1 LDC R35, c[0x0][0xbf0] ;  /* 0x0002fc00ff231b82 */ /* 0x000e620000000800 */
[----:B---3--:R-:W-:-:S07]  /*179c0*/  IMAD R5, R5, R205, RZ ;  /* 0x000000cd05057224 */ /* 0x008fce00078e02ff */
[----:B------:R-:W3:Y:S01]  /*179d0*/  LDC.64 R12, c[0x0][0xba8] ;  /* 0x0002ea00ff0c7b82 */ /* 0x000ee20000000a00 */
[----:B------:R-:W0:Y:S01]  /*179e0*/  S2R R32, SR_TID.X ;  /* 0x0000000000207919 */ /* 0x000e220000002100 */
[----:B------:R-:W-:Y:S02]  /*179f0*/  IMAD R33, R4, R15, R5 ;  /* 0x0000000f04217224 */ /* 0x000fe400078e0205 */
[-C--:B--2---:R-:W-:Y:S02]  /*17a00*/  IMAD R15, R7, R191.reuse, RZ ;  /* 0x000000bf070f7224 */ /* 0x084fe400078e02ff */
[----:B------:R-:W-:-:S04]  /*17a10*/  IMAD.WIDE.U32 R6, R6, R191, RZ ;  /* 0x000000bf06067225 */ /* 0x000fc800078e00ff */
[----:B------:R-:W-:Y:S01]  /*17a20*/  IMAD.WIDE.U32 R4, R4, R205, RZ ;  /* 0x000000cd04047225 */ /* 0x000fe200078e00ff */
[----:B------:R-:W-:Y:S02]  /*17a30*/  SEL R27, R214, RZ, P2 ;  /* 0x000000ffd61b7207 */ /* 0x000fe40001000000 */
[----:B-----5:R-:W-:Y:S01]  /*17a40*/  IADD3 R6, P0, P3, R4, R6, R101 ;  /* 0x0000000604067210 */ /* 0x020fe20007b1e065 */
[----:B---3--:R-:W2:Y:S08]  /*17a50*/  @!P2 LDC R12, c[0x0][0xb50] ;  /* 0x0002d400ff0cab82 */ /* 0x008eb00000000800 */
[----:B------:R-:W3:Y:S01]  /*17a60*/  @!P2 LDC R13, c[0x0][0xb54] ;  /* 0x0002d500ff0dab82 */ /* 0x000ee20000000800 */
[----:B0-----:R-:W-:-:S05]  /*17a70*/  VIADD R36, R32, 0xffffff80 ;  /* 0xffffff8020247836 */ /* 0x001fca0000000000 */
[----:B------:R-:W-:-:S04]  /*17a80*/  SHF.R.S32.HI R32, RZ, 0x1f, R36 ;  /* 0x0000001fff207819 */ /* 0x000fc80000011424 */
[----:B------:R-:W-:-:S04]  /*17a90*/  LEA.HI R32, R32, R36, RZ, 0x7 ;  /* 0x0000002420207211 */ /* 0x000fc800078f38ff */
[----:B------:R-:W-:-:S05]  /*17aa0*/  LOP3.LUT R32, R32, 0xffffff80, RZ, 0xc0, !PT ;  /* 0xffffff8020207812 */ /* 0x000fca00078ec0ff */
[----:B------:R-:W-:Y:S02]  /*17ab0*/  IMAD.IADD R32, R36, 0x1, -R32 ;  /* 0x0000000124207824 */ /* 0x000fe400078e0a20 */
[----:B----4-:R-:W-:Y:S01]  /*17ac0*/  IMAD R37, R213, 0x80, R26 ;  /* 0x00000080d5257824 */ /* 0x010fe200078e021a */
[----:B------:R-:W-:-:S03]  /*17ad0*/  IADD3 R26, R7, R15, RZ ;  /* 0x0000000f071a7210 */ /* 0x000fc60007ffe0ff */
[----:B------:R-:W-:-:S04]  /*17ae0*/  @P1 IMAD.HI.U32 R4, R37, R24, RZ ;  /* 0x0000001825041227 */ /* 0x000fc800078e00ff */
[----:B------:R-:W-:Y:S02]  /*17af0*/  IMAD.IADD R7, R5, 0x1, R33 ;  /* 0x0000000105077824 */ /* 0x000fe400078e0221 */
[----:B------:R-:W-:Y:S01]  /*17b00*/  IMAD.MOV.U32 R5, RZ, RZ, R37 ;  /* 0x000000ffff057224 */ /* 0x000fe200078e0025 */
[----:B-1----:R-:W-:Y:S01]  /*17b10*/  @P1 SHF.R.U32.HI R5, RZ, R35, R4 ;  /* 0x00000023ff051219 */ /* 0x002fe20000011604 */
[-C--:B------:R-:W-:Y:S01]  /*17b20*/  IMAD R33, R9, R27.reuse, RZ ;  /* 0x0000001b09217224 */ /* 0x080fe200078e02ff */
[----:B------:R-:W-:Y:S01]  /*17b30*/  SHF.R.S32.HI R15, RZ, 0x1f, R101 ;  /* 0x0000001fff0f7819 */ /* 0x000fe20000011465 */
[----:B------:R-:W-:Y:S01]  /*17b40*/  IMAD.WIDE.U32 R8, R8, R27, RZ ;  /* 0x0000001b08087225 */ /* 0x000fe200078e00ff */
[----:B------:R-:W-:-:S03]  /*17b50*/  SHF.R.S32.HI R4, RZ, 0x1f, R5 ;  /* 0x0000001fff047819 */ /* 0x000fc60000011405 */
[----:B------:R-:W-:Y:S01]  /*17b60*/  IMAD.MOV R27, RZ, RZ, -R5 ;  /* 0x000000ffff1b7224 */ /* 0x000fe200078e0a05 */
[----:B------:R-:W-:Y:S01]  /*17b70*/  IADD3.X R7, R7, R26, R15, P0, P3 ;  /* 0x0000001a07077210 */ /* 0x000fe200007e640f */
[----:B------:R-:W-:Y:S01]  /*17b80*/  IMAD.IADD R33, R9, 0x1, R33 ;  /* 0x0000000109217824 */ /* 0x000fe200078e0221 */
[----:B------:R-:W-:Y:S01]  /*17b90*/  IADD3 R8, P0, P3, R5, R6, R8 ;  /* 0x0000000605087210 */ /* 0x000fe20007b1e008 */
[----:B------:R-:W-:-:S03]  /*17ba0*/  IMAD R5, R14, R27, R37 ;  /* 0x0000001b0e057224 */ /* 0x000fc600078e0225 */
[----:B------:R-:W-:Y:S01]  /*17bb0*/  IADD3.X R9, R4, R7, R33, P0, P3 ;  /* 0x0000000704097210 */ /* 0x000fe200007e6421 */
[-C--:B------:R-:W-:Y:S01]  /*17bc0*/  IMAD R4, R11, R5.reuse, RZ ;  /* 0x000000050b047224 */ /* 0x080fe200078e02ff */
[----:B------:R-:W-:Y:S01]  /*17bd0*/  SHF.R.S32.HI R7, RZ, 0x1f, R5 ;  /* 0x0000001fff077819 */ /* 0x000fe20000011405 */
[----:B------:R-:W-:-:S04]  /*17be0*/  IMAD.WIDE.U32 R8, R10, R5, R8 ;  /* 0x000000050a087225 */ /* 0x000fc800078e0008 */
[----:B------:R-:W-:Y:S01]  /*17bf0*/  IMAD R7, R10, R7, R4 ;  /* 0x000000070a077224 */ /* 0x000fe200078e0204 */
[----:B--2---:R-:W-:-:S04]  /*17c00*/  LEA R12, P0, R8, R12, 0x2 ;  /* 0x0000000c080c7211 */ /* 0x004fc800078010ff */
[----:B------:R-:W-:-:S04]  /*17c10*/  IADD3 R4, R9, R7, RZ ;  /* 0x0000000709047210 */ /* 0x000fc80007ffe0ff */
[----:B---3--:R-:W-:Y:S01]  /*17c20*/  LEA.HI.X R13, R8, R13, R4, 0x2, P0 ;  /* 0x0000000d080d7211 */ /* 0x008fe200000f1404 */
[----:B------:R-:W-:Y:S01]  /*17c30*/  SHFL.IDX PT, R6, R12, 0x1, 0x1c1f ;  /* 0x003c1f000c067f89 */ /* 0x000fe200000e0000 */
[----:B------:R-:W-:-:S03]  /*17c40*/  IMAD R35, R213, 0x80, R34 ;  /* 0x00000080d5237824 */ /* 0x000fc600078e0222 */
[----:B------:R-:W-:Y:S04]  /*17c50*/  SHFL.IDX PT, R4, R12, RZ, 0x1c1f ;  /* 0x001c1fff0c047589 */ /* 0x000fe800000e0000 */
[----:B------:R-:W0:Y:S04]  /*17c60*/  SHFL.IDX PT, R5, R13, RZ, 0x1c1f ;  /* 0x001c1fff0d057589 */ /* 0x000e2800000e0000 */
[----:B------:R-:W1:Y:S01]  /*17c70*/  SHFL.IDX PT, R7, R13, 0x1, 0x1c1f ;  /* 0x003c1f000d077f89 */ /* 0x000e6200000e0000 */
[----:B------:R-:W-:Y:S01]  /*17c80*/  IMAD R10, R25, R14, RZ ;  /* 0x0000000e190a7224 */ /* 0x000fe200078e02ff */
[----:B------:R-:W-:Y:S01]  /*17c90*/  LOP3.LUT P0, RZ, R32, 0x3, RZ, 0xc0, !PT ;  /* 0x0000000320ff7812 */ /* 0x000fe2000780c0ff */
[----:B------:R-:W-:-:S03]  /*17ca0*/  VIADD R27, R35, 0x8 ;  /* 0x00000008231b7836 */ /* 0x000fc60000000000 */
[-C--:B------:R-:W-:Y:S02]  /*17cb0*/  ISETP.GE.OR P3, PT, R35, R10.reuse, P0 ;  /* 0x0000000a2300720c */ /* 0x080fe40000766670 */
[----:B------:R-:W-:-:S11]  /*17cc0*/  ISETP.GE.OR P0, PT, R27, R10, P0 ;  /* 0x0000000a1b00720c */ /* 0x000fd60000706670 */
[----:B0-----:R0:W-:Y:S04]  /*17cd0*/  @!P3 ST.E desc[UR36][R4.64], R89 ;  /* 0x000000590400b985 */ /* 0x0011e8000c101924 */
[----:B-1----:R0:W-:Y:S01]  /*17ce0*/  @!P0 ST.E desc[UR36][R6.64], R91 ;  /* 0x0000005b06008985 */ /* 0x0021e2000c101924 */
[----:B------:R-:W-:Y:S05]  /*17cf0*/  @P2 BRA `(.L_x_659) ;  /* 0x0000000800d02947 */ /* 0x000fea0003800000 */
[----:B------:R-:W1:Y:S01]  /*17d00*/  S2R R32, SR_TID.X ;  /* 0x0000000000207919 */ /* 0x000e620000002100 */
[----:B------:R-:W2:Y:S01]  /*17d10*/  @P1 LDC R11, c[0x0][0xbec] ;  /* 0x0002fb00ff0b1b82 */ /* 0x000ea20000000800 */
[----:B------:R-:W-:-:S07]  /*17d20*/  ULDC.64 UR4, c[0x0][0xaa0] ;  /* 0x0002a80000047ab9 */ /* 0x000fce0000000a00 */
[----:B------:R-:W3:Y:S01]  /*17d30*/  @P1 LDC R13, c[0x0][0xbf0] ;  /* 0x0002fc00ff0d1b82 */ /* 0x000ee20000000800 */
[----:B-1----:R-:W-:-:S04]  /*17d40*/  IADD3 R32, R32, -0x80, RZ ;  /* 0xffffff8020207810 */ /* 0x002fc80007ffe0ff */
[----:B------:R-:W-:-:S04]  /*17d50*/  SHF.R.S32.HI R103, RZ, 0x1f, R32 ;  /* 0x0000001fff677819 */ /* 0x000fc80000011420 */
[----:B------:R-:W-:-:S04]  /*17d60*/  LEA.HI R103, R103, R32, RZ, 0x3 ;  /* 0x0000002067677211 */ /* 0x000fc800078f18ff */
[----:B------:R-:W-:-:S05]  /*17d70*/  SHF.R.S32.HI R103, RZ, 0x3, R103 ;  /* 0x00000003ff677819 */ /* 0x000fca0000011467 */
[----:B------:R-:W-:-:S04]  /*17d80*/  IMAD R3, R103, 0x40, R198 ;  /* 0x0000004067037824 */ /* 0x000fc800078e02c6 */
[----:B------:R-:W-:-:S03]  /*17d90*/  IMAD.WIDE R62, R3, 0x2, R62 ;  /* 0x00000002033e7825 */ /* 0x000fc600078e023e */
[C---:B------:R-:W-:Y:S02]  /*17da0*/  IADD3 R33, P0, R62.reuse, 0x2000, RZ ;  /* 0x000020003e217810 */ /* 0x040fe40007f1e0ff */
[----:B------:R-:W-:Y:S02]  /*17db0*/  IADD3 R25, P5, R62, 0x1000, RZ ;  /* 0x000010003e197810 */ /* 0x000fe40007fbe0ff */
[----:B------:R-:W-:Y:S02]  /*17dc0*/  LOP3.LUT R32, R33, 0x380, RZ, 0xc0, !PT ;  /* 0x0000038021207812 */ /* 0x000fe400078ec0ff */
[----:B------:R-:W-:Y:S02]  /*17dd0*/  LOP3.LUT R24, R25, 0x380, RZ, 0xc0, !PT ;  /* 0x0000038019187812 */ /* 0x000fe400078ec0ff */
[----:B------:R-:W-:Y:S02]  /*17de0*/  SHF.R.U64 R32, R32, 0x3, RZ ;  /* 0x0000000320207819 */ /* 0x000fe400000012ff */
[----:B------:R-:W-:-:S02]  /*17df0*/  SHF.R.U64 R24, R24, 0x3, RZ ;  /* 0x0000000318187819 */ /* 0x000fc400000012ff */
[----:B------:R-:W-:Y:S01]  /*17e00*/  LOP3.LUT R32, R32, R33, RZ, 0x3c, !PT ;  /* 0x0000002120207212 */ /* 0x000fe200078e3cff */
[--C-:B------:R-:W-:Y:S01]  /*17e10*/  IMAD.X R33, RZ, RZ, R63.reuse, P0 ;  /* 0x000000ffff217224 */ /* 0x100fe200000e063f */
[----:B------:R-:W-:Y:S02]  /*17e20*/  IADD3 R3, P0, R62, 0x7000, RZ ;  /* 0x000070003e037810 */ /* 0x000fe40007f1e0ff */
[----:B------:R-:W-:Y:S01]  /*17e30*/  LOP3.LUT R24, R24, R25, RZ, 0x3c, !PT ;  /* 0x0000001918187212 */ /* 0x000fe200078e3cff */
[--C-:B------:R-:W-:Y:S01]  /*17e40*/  IMAD.X R25, RZ, RZ, R63.reuse, P5 ;  /* 0x000000ffff197224 */ /* 0x100fe200028e063f */
[----:B------:R-:W-:Y:S01]  /*17e50*/  LOP3.LUT R0, R3, 0x380, RZ, 0xc0, !PT ;  /* 0x0000038003007812 */ /* 0x000fe200078ec0ff */
[----:B------:R-:W-:Y:S01]  /*17e60*/  IMAD.X R53, RZ, RZ, R63, P0 ;  /* 0x000000ffff357224 */ /* 0x000fe200000e063f */
[C---:B------:R-:W-:Y:S01]  /*17e70*/  IADD3 R37, P2, R62.reuse, 0x3000, RZ ;  /* 0x000030003e257810 */ /* 0x040fe20007f5e0ff */
[----:B------:R-:W5:Y:S01]  /*17e80*/  LD.E.128 R32, desc[UR36][R32.64] ;  /* 0x0000002420207980 */ /* 0x000f62000c101d00 */
[----:B------:R-:W-:-:S02]  /*17e90*/  IADD3 R41, P3, R62, 0x4000, RZ ;  /* 0x000040003e297810 */ /* 0x000fc40007f7e0ff */
[C---:B------:R-:W-:Y:S01]  /*17ea0*/  IADD3 R45, P4, R62.reuse, 0x5000, RZ ;  /* 0x000050003e2d7810 */ /* 0x040fe20007f9e0ff */
[----:B------:R-:W5:Y:S01]  /*17eb0*/  LD.E.128 R24, desc[UR36][R24.64] ;  /* 0x0000002418187980 */ /* 0x000f62000c101d00 */
[----:B------:R-:W-:Y:S02]  /*17ec0*/  IADD3 R49, P5, R62, 0x6000, RZ ;  /* 0x000060003e317810 */ /* 0x000fe40007fbe0ff */
[----:B------:R-:W-:Y:S02]  /*17ed0*/  SHF.R.U64 R0, R0, 0x3, RZ ;  /* 0x0000000300007819 */ /* 0x000fe400000012ff */
[----:B------:R-:W-:Y:S02]  /*17ee0*/  LOP3.LUT R36, R37, 0x380, RZ, 0xc0, !PT ;  /* 0x0000038025247812 */ /* 0x000fe400078ec0ff */
[----:B------:R-:W-:Y:S02]  /*17ef0*/  LOP3.LUT R40, R41, 0x380, RZ, 0xc0, !PT ;  /* 0x0000038029287812 */ /* 0x000fe400078ec0ff */
[----:B------:R-:W-:-:S02]  /*17f00*/  LOP3.LUT R44, R45, 0x380, RZ, 0xc0, !PT ;  /* 0x000003802d2c7812 */ /* 0x000fc400078ec0ff */
[----:B------:R-:W-:Y:S02]  /*17f10*/  LOP3.LUT R48, R49, 0x380, RZ, 0xc0, !PT ;  /* 0x0000038031307812 */ /* 0x000fe400078ec0ff */
[----:B0-----:R-:W-:Y:S02]  /*17f20*/  LOP3.LUT R5, R62, 0x380, RZ, 0xc0, !PT ;  /* 0x000003803e057812 */ /* 0x001fe400078ec0ff */
[----:B------:R-:W-:Y:S01]  /*17f30*/  LOP3.LUT R52, R0, R3, RZ, 0x3c, !PT ;  /* 0x0000000300347212 */ /* 0x000fe200078e3cff */
[----:B------:R-:W-:Y:S01]  /*17f40*/  IMAD R0, R15, UR4, RZ ;  /* 0x000000040f007c24 */ /* 0x000fe2000f8e02ff */
[----:B------:R-:W-:Y:S02]  /*17f50*/  SHF.R.U64 R36, R36, 0x3, RZ ;  /* 0x0000000324247819 */ /* 0x000fe400000012ff */
[----:B------:R-:W-:Y:S02]  /*17f60*/  SHF.R.U64 R40, R40, 0x3, RZ ;  /* 0x0000000328287819 */ /* 0x000fe400000012ff */
[----:B------:R-:W-:-:S02]  /*17f70*/  SHF.R.U64 R44, R44, 0x3, RZ ;  /* 0x000000032c2c7819 */ /* 0x000fc400000012ff */
[----:B------:R-:W-:Y:S02]  /*17f80*/  SHF.R.U64 R48, R48, 0x3, RZ ;  /* 0x0000000330307819 */ /* 0x000fe400000012ff */
[----:B------:R-:W-:Y:S01]  /*17f90*/  SHF.R.U64 R5, R5, 0x3, RZ ;  /* 0x0000000305057819 */ /* 0x000fe200000012ff */
[C---:B------:R-:W-:Y:S01]  /*17fa0*/  IMAD R9, R101.reuse, UR5, R0 ;  /* 0x0000000565097c24 */ /* 0x040fe2000f8e0200 */
[----:B------:R-:W-:Y:S01]  /*17fb0*/  LOP3.LUT R36, R36, R37, RZ, 0x3c, !PT ;  /* 0x0000002524247212 */ /* 0x000fe200078e3cff */
[----:B------:R-:W-:Y:S01]  /*17fc0*/  IMAD.WIDE.U32 R2, R101, UR4, RZ ;  /* 0x0000000465027c25 */ /* 0x000fe2000f8e00ff */
[----:B------:R-:W-:Y:S01]  /*17fd0*/  LOP3.LUT R40, R40, R41, RZ, 0x3c, !PT ;  /* 0x0000002928287212 */ /* 0x000fe200078e3cff */
[----:B------:R-:W-:Y:S01]  /*17fe0*/  ULDC.64 UR4, c[0x0][0xae8] ;  /* 0x0002ba0000047ab9 */ /* 0x000fe20000000a00 */
[----:B------:R-:W-:Y:S01]  /*17ff0*/  LOP3.LUT R44, R44, R45, RZ, 0x3c, !PT ;  /* 0x0000002d2c2c7212 */ /* 0x000fe200078e3cff */
[--C-:B------:R-:W-:Y:S01]  /*18000*/  IMAD.X R37, RZ, RZ, R63.reuse, P2 ;  /* 0x000000ffff257224 */ /* 0x100fe200010e063f */
[----:B------:R-:W-:Y:S01]  /*18010*/  LOP3.LUT R48, R48, R49, RZ, 0x3c, !PT ;  /* 0x0000003130307212 */ /* 0x000fe200078e3cff */
[--C-:B------:R-:W-:Y:S01]  /*18020*/  IMAD.X R45, RZ, RZ, R63.reuse, P4 ;  /* 0x000000ffff2d7224 */ /* 0x100fe200020e063f */
[----:B------:R-:W-:Y:S01]  /*18030*/  IADD3.X R41, RZ, R63, RZ, P3, !PT ;  /* 0x0000003fff297210 */ /* 0x000fe20001ffe4ff */
[----:B------:R-:W-:Y:S01]  /*18040*/  IMAD.X R49, RZ, RZ, R63, P5 ;  /* 0x000000ffff317224 */ /* 0x000fe200028e063f */
[----:B------:R-:W-:Y:S01]  /*18050*/  LOP3.LUT R62, R5, R62, RZ, 0x3c, !PT ;  /* 0x0000003e053e7212 */ /* 0x000fe200078e3cff */
[----:B------:R-:W-:Y:S01]  /*18060*/  IMAD.IADD R3, R3, 0x1, R9 ;  /* 0x0000000103037824 */ /* 0x000fe200078e0209 */
[----:B------:R-:W-:Y:S01]  /*18070*/  LEA R0, R207, R103, 0x5 ;  /* 0x00000067cf007211 */ /* 0x000fe200078e28ff */
[----:B------:R-:W5:Y:S01]  /*18080*/  LD.E.128 R36, desc[UR36][R36.64] ;  /* 0x0000002424247980 */ /* 0x000f62000c101d00 */
[----:B------:R-:W-:-:S03]  /*18090*/  IMAD.WIDE.U32 R2, R191, UR4, R2 ;  /* 0x00000004bf027c25 */ /* 0x000fc6000f8e0002 */
[----:B------:R0:W5:Y:S01]  /*180a0*/  LD.E.128 R4, desc[UR36][R62.64] ;  /* 0x000000243e047980 */ /* 0x000162000c101d00 */
[----:B------:R-:W-:-:S03]  /*180b0*/  SHF.R.S32.HI R8, RZ, 0x1f, R205 ;  /* 0x0000001fff087819 */ /* 0x000fc600000114cd */
[----:B------:R-:W5:Y:S01]  /*180c0*/  LD.E.128 R40, desc[UR36][R40.64] ;  /* 0x0000002428287980 */ /* 0x000f62000c101d00 */
[----:B------:R-:W-:-:S03]  /*180d0*/  IMAD R12, R213, 0x80, R0 ;  /* 0x00000080d50c7824 */ /* 0x000fc600078e0200 */
[----:B------:R-:W5:Y:S04]  /*180e0*/  LD.E.128 R44, desc[UR36][R44.64] ;  /* 0x000000242c2c7980 */ /* 0x000f68000c101d00 */
[----:B------:R-:W5:Y:S04]  /*180f0*/  LD.E.128 R48, desc[UR36][R48.64] ;  /* 0x0000002430307980 */ /* 0x000f68000c101d00 */
[----:B------:R-:W5:Y:S01]  /*18100*/  LD.E.128 R52, desc[UR36][R52.64] ;  /* 0x0000002434347980 */ /* 0x000f62000c101d00 */
[----:B------:R-:W-:Y:S01]  /*18110*/  @!PT LDS RZ, [RZ] ;  /* 0x00000000fffff984 */ /* 0x000fe20000000800 */
[----:B------:R-:W-:Y:S01]  /*18120*/  @!PT LDS RZ, [RZ] ;  /* 0x00000000fffff984 */ /* 0x000fe20000000800 */
[----:B------:R-:W-:Y:S01]  /*18130*/  @!PT LDS RZ, [RZ] ;  /* 0x00000000fffff984 */ /* 0x000fe20000000800 */
[----:B------:R-:W-:Y:S01]  /*18140*/  @!PT LDS RZ, [RZ] ;  /* 0x00000000fffff984 */ /* 0x000fe20000000800 */
[----:B------:R1:W-:Y:S06]  /*18150*/  MEMBAR.ALL.CTA ;  /* 0x0000000000007992 */ /* 0x0003ec0000008000 */
[----:B-1----:R-:W1:Y:S01]  /*18160*/  FENCE.VIEW.ASYNC.S ;  /* 0x00000000000073c6 */ /* 0x002e620000000000 */
[----:B------:R-:W-:Y:S01]  /*18170*/  IMAD R3, R191, UR5, R3 ;  /* 0x00000005bf037c24 */ /* 0x000fe2000f8e0203 */
[----:B------:R-:W-:Y:S01]  /*18180*/  ULDC.64 UR4, c[0x0][0xaf0] ;  /* 0x0002bc0000047ab9 */ /* 0x000fe20000000a00 */
[----:B--2---:R-:W-:-:S04]  /*18190*/  @P1 IMAD.HI.U32 R0, R12, R11, RZ ;  /* 0x0000000b0c001227 */ /* 0x004fc800078e00ff */
[----:B------:R-:W-:Y:S02]  /*181a0*/  IMAD R8, R8, UR4, RZ ;  /* 0x0000000408087c24 */ /* 0x000fe4000f8e02ff */
[----:B------:R-:W-:Y:S01]  /*181b0*/  IMAD.MOV.U32 R9, RZ, RZ, R12 ;  /* 0x000000ffff097224 */ /* 0x000fe200078e000c */
[----:B---3--:R-:W-:Y:S01]  /*181c0*/  @P1 SHF.R.U32.HI R9, RZ, R13, R0 ;  /* 0x0000000dff091219 */ /* 0x008fe20000011600 */
[C---:B------:R-:W-:Y:S02]  /*181d0*/  IMAD R11, R205.reuse, UR5, R8 ;  /* 0x00000005cd0b7c24 */ /* 0x040fe4000f8e0208 */
[----:B------:R-:W-:Y:S01]  /*181e0*/  IMAD.WIDE.U32 R2, R205, UR4, R2 ;  /* 0x00000004cd027c25 */ /* 0x000fe2000f8e0002 */
[----:B------:R-:W-:Y:S01]  /*181f0*/  SHF.R.S32.HI R8, RZ, 0x1f, R9 ;  /* 0x0000001fff087819 */ /* 0x000fe20000011409 */
[----:B------:R-:W-:Y:S01]  /*18200*/  ULDC.64 UR4, c[0x0][0xae0] ;  /* 0x0002b80000047ab9 */ /* 0x000fe20000000a00 */
[----:B------:R-:W-:Y:S01]  /*18210*/  IADD3 R0, R18, 0x22820, RZ ;  /* 0x0002282012007810 */ /* 0x000fe20007ffe0ff */
[----:B------:R-:W-:-:S02]  /*18220*/  IMAD.IADD R3, R3, 0x1, R11 ;  /* 0x0000000103037824 */ /* 0x000fc400078e020b */
[----:B------:R-:W-:Y:S01]  /*18230*/  IMAD.MOV R11, RZ, RZ, -R9 ;  /* 0x000000ffff0b7224 */ /* 0x000fe200078e0a09 */
[----:B------:R-:W-:Y:S01]  /*18240*/  PRMT R0, RZ, 0x654, R0 ;  /* 0x00000654ff007816 */ /* 0x000fe20000000000 */
[----:B------:R-:W-:Y:S02]  /*18250*/  IMAD R8, R8, UR4, RZ ;  /* 0x0000000408087c24 */ /* 0x000fe4000f8e02ff */
[----:B------:R-:W-:Y:S01]  /*18260*/  IMAD R11, R14, R11, R12 ;  /* 0x0000000b0e0b7224 */ /* 0x000fe200078e020c */
[----:B-1----:R1:W-:Y:S01]  /*18270*/  SYNCS.ARRIVE.TRANS64.RED.A1T0 RZ, [R0+URZ], RZ ;  /* 0x000000ff00ff79a7 */ /* 0x0023e2000810043f */
[C---:B------:R-:W-:Y:S02]  /*18280*/  IMAD R13, R9.reuse, UR5, R8 ;  /* 0x00000005090d7c24 */ /* 0x040fe4000f8e0208 */
[----:B------:R-:W-:Y:S01]  /*18290*/  IMAD.WIDE.U32 R2, R9, UR4, R2 ;  /* 0x0000000409027c25 */ /* 0x000fe2000f8e0002 */
[----:B------:R-:W-:Y:S01]  /*182a0*/  ULDC.64 UR4, c[0x0][0xad8] ;  /* 0x0002b60000047ab9 */ /* 0x000fe20000000a00 */
[----:B-1----:R-:W-:-:S02]  /*182b0*/  SHF.R.S32.HI R0, RZ, 0x1f, R11 ;  /* 0x0000001fff007819 */ /* 0x002fc4000001140b */
[----:B------:R-:W-:-:S03]  /*182c0*/  IMAD.IADD R3, R3, 0x1, R13 ;  /* 0x0000000103037824 */ /* 0x000fc600078e020d */
[----:B------:R-:W-:Y:S02]  /*182d0*/  IMAD R0, R0, UR4, RZ ;  /* 0x0000000400007c24 */ /* 0x000fe4000f8e02ff */
[----:B------:R-:W-:-:S04]  /*182e0*/  IMAD.WIDE.U32 R2, R11, UR4, R2 ;  /* 0x000000040b027c25 */ /* 0x000fc8000f8e0002 */
[----:B------:R-:W-:Y:S01]  /*182f0*/  IMAD R11, R11, UR5, R0 ;  /* 0x000000050b0b7c24 */ /* 0x000fe2000f8e0200 */
[----:B------:R-:W-:Y:S02]  /*18300*/  ULDC.64 UR4, c[0x0][0xa80] ;  /* 0x0002a00000047ab9 */ /* 0x000fe40000000a00 */
[----:B------:R-:W-:Y:S01]  /*18310*/  LEA R0, P0, R2, UR4, 0x1 ;  /* 0x0000000402007c11 */ /* 0x000fe2000f8008ff */
[----:B------:R-:W-:Y:S01]  /*18320*/  IMAD.IADD R3, R3, 0x1, R11 ;  /* 0x0000000103037824 */ /* 0x000fe200078e020b */
[----:B------:R-:W-:-:S04]  /*18330*/  UMOV UR4, 0xffffffff ;  /* 0xffffffff00047882 */ /* 0x000fc80000000000 */
[----:B------:R-:W-:Y:S01]  /*18340*/  LEA.HI.X R2, R2, UR5, R3, 0x1, P0 ;  /* 0x0000000502027c11 */ /* 0x000fe200080f0c03 */
[----:B0-----:R-:W-:Y:S06]  /*18350*/  BRA.DIV UR4, `(.L_x_660) ;  /* 0x000000d604047947 */ /* 0x001fec000b800000 */
[----:B------:R0:W1:Y:S04]  /*18360*/  SHFL.IDX PT, R3, R2, RZ, 0x181f ;  /* 0x00181fff02037589 */ /* 0x00006800000e0000 */
[----:B------:R0:W2:Y:S02]  /*18370*/  SHFL.IDX PT, R14, R0, RZ, 0x181f ;  /* 0x00181fff000e7589 */ /* 0x0000a400000e0000 */
.L_x_945:
[----:B------:R-:W-:Y:S01]  /*18380*/  IMAD R21, R213, 0x80, R103 ;  /* 0x00000080d5157824 */ /* 0x000fe200078e0267 */
[----:B------:R-:W-:Y:S04]  /*18390*/  BSSY B1, `(.L_x_661) ;  /* 0x000000e000017945 */ /* 0x000fe80003800000 */
[----:B------:R-:W-:-:S13]  /*183a0*/  ISETP.GE.AND P0, PT, R21, R10, PT ;  /* 0x0000000a1500720c */ /* 0x000fda0003f06270 */
[----:B------:R-:W-:Y:S05]  /*183b0*/  @P0 BRA `(.L_x_662) ;  /* 0x00000000002c0947 */ /* 0x000fea0003800000 */
[----:B------:R-:W-:Y:S01]  /*183c0*/  ULDC UR4, c[0x0][0xac8] ;  /* 0x0002b20000047ab9 */ /* 0x000fe20000000800 */
[----:B------:R-:W-:Y:S02]  /*183d0*/  SHF.R.S32.HI R12, RZ, 0x1f, R198 ;  /* 0x0000001fff0c7819 */ /* 0x000fe400000114c6 */
[----:B------:R-:W-:Y:S02]  /*183e0*/  ISETP.GE.AND P0, PT, R198, UR4, PT ;  /* 0x00000004c6007c0c */ /* 0x000fe4000bf06270 */
[----:B------:R-:W-:Y:S02]  /*183f0*/  ISETP.GE.AND P1, PT, R206, UR4, PT ;  /* 0x00000004ce007c0c */ /* 0x000fe4000bf26270 */
[----:B------:R-:W-:-:S09]  /*18400*/  SHF.R.S32.HI R11, RZ, 0x1f, R206 ;  /* 0x0000001fff0b7819 */ /* 0x000fd200000114ce */
[-C--:B--2---:R-:W-:Y:S02]  /*18410*/  @!P0 LEA R8, P2, R198, R14.reuse, 0x1 ;  /* 0x0000000ec6088211 */ /* 0x084fe400078408ff */
[----:B------:R-:W-:Y:S02]  /*18420*/  @!P1 LEA R14, P3, R206, R14, 0x1 ;  /* 0x0000000ece0e9211 */ /* 0x000fe400078608ff */
[-C--:B-1----:R-:W-:Y:S02]  /*18430*/  @!P0 LEA.HI.X R9, R198, R3.reuse, R12, 0x1, P2 ;  /* 0x00000003c6098211 */ /* 0x082fe400010f0c0c */
[----:B------:R-:W-:-:S03]  /*18440*/  @!P1 LEA.HI.X R15, R206, R3, R11, 0x1, P3 ;  /* 0x00000003ce0f9211 */ /* 0x000fc600018f0c0b */
[----:B-----5:R3:W-:Y:S04]  /*18450*/  @!P0 ST.E.128 desc[UR36][R8.64], R4 ;  /* 0x0000000408008985 */ /* 0x0207e8000c101d24 */
[----:B------:R3:W-:Y:S02]  /*18460*/  @!P1 ST.E.128 desc[UR36][R14.64], R40 ;  /* 0x000000280e009985 */ /* 0x0007e4000c101d24 */
.L_x_662:
[----:B------:R-:W-:Y:S05]  /*18470*/  BSYNC B1 ;  /* 0x0000000000017941 */ /* 0x000fea0003800000 */
.L_x_661:
[----:B------:R-:W-:-:S03]  /*18480*/  UMOV UR4, 0xffffffff ;  /* 0xffffffff00047882 */ /* 0x000fc60000000000 */
[----:B------:R-:W-:Y:S05]  /*18490*/  BRA.DIV UR4, `(.L_x_663) ;  /* 0x000000d204e87947 */ /* 0x000fea000b800000 */
[----:B-1----:R1:W4:Y:S04]  /*184a0*/  SHFL.IDX PT, R3, R2, 0x1, 0x181f ;  /* 0x00381f0002037f89 */ /* 0x00232800000e0000 */
[----:B--23--:R1:W2:Y:S02]  /*184b0*/  SHFL.IDX PT, R14, R0, 0x1, 0x181f ;  /* 0x00381f00000e7f89 */ /* 0x00c2a400000e0000 */
.L_x_949:
[----:B-----5:R-:W-:Y:S01]  /*184c0*/  VIADD R5, R21, 0x20 ;  /* 0x0000002015057836 */ /* 0x020fe20000000000 */
        /* <DEDUP_REMOVED lines=10> */
[-C--:B----4-:R-:W-:Y:S02]  /*18570*/  @!P2 LEA.HI.X R5, R198, R3.reuse, R7, 0x1, P0 ;  /* 0x00000003c605a211 */ /* 0x090fe400000f0c07 */
[----:B------:R-:W-:-:S03]  /*18580*/  @!P3 LEA.HI.X R15, R206, R3, R6, 0x1, P1 ;  /* 0x00000003ce0fb211 */ /* 0x000fc600008f0c06 */
[----:B------:R3:W-:Y:S04]  /*18590*/  @!P2 ST.E.128 desc[UR36][R4.64], R24 ;  /* 0x000000180400a985 */ /* 0x0007e8000c101d24 */
[----:B------:R3:W-:Y:S02]  /*185a0*/  @!P3 ST.E.128 desc[UR36][R14.64], R44 ;  /* 0x0000002c0e00b985 */ /* 0x0007e4000c101d24 */
.L_x_665:
[----:B------:R-:W-:Y:S05]  /*185b0*/  BSYNC B1 ;  /* 0x0000000000017941 */ /* 0x000fea0003800000 */
.L_x_664:
[----:B------:R-:W-:-:S03]  /*185c0*/  UMOV UR4, 0xffffffff ;  /* 0xffffffff00047882 */ /* 0x000fc60000000000 */
[----:B------:R-:W-:Y:S05]  /*185d0*/  BRA.DIV UR4, `(.L_x_666) ;  /* 0x000000d204e07947 */ /* 0x000fea000b800000 */
[----:B----4-:R4:W0:Y:S04]  /*185e0*/  SHFL.IDX PT, R3, R2, 0x2, 0x181f ;  /* 0x00581f0002037f89 */ /* 0x01082800000e0000 */
[----:B--23--:R4:W2:Y:S02]  /*185f0*/  SHFL.IDX PT, R14, R0, 0x2, 0x181f ;  /* 0x00581f00000e7f89 */ /* 0x00c8a400000e0000 */
.L_x_953:
[----:B------:R-:W-:Y:S01]  /*18600*/  IADD3 R5, R21, 0x40, RZ ;  /* 0x0000004015057810 */ /* 0x000fe20007ffe0ff */
[----:B------:R-:W-:Y:S03]  /*18610*/  BSSY B1, `(.L_x_667) ;  /* 0x000000e000017945 */ /* 0x000fe60003800000 */
        /* <DEDUP_REMOVED lines=9> */
[-C--:B0-----:R-:W-:Y:S02]  /*186b0*/  @!P2 LEA.HI.X R5, R198, R3.reuse, R7, 0x1, P0 ;  /* 0x00000003c605a211 */ /* 0x081fe400000f0c07 */
[----:B------:R-:W-:-:S03]  /*186c0*/  @!P3 LEA.HI.X R15, R206, R3, R6, 0x1, P1 ;  /* 0x00000003ce0fb211 */ /* 0x000fc600008f0c06 */
[----:B------:R3:W-:Y:S04]  /*186d0*/  @!P2 ST.E.128 desc[UR36][R4.64], R32 ;  /* 0x000000200400a985 */ /* 0x0007e8000c101d24 */
[----:B------:R3:W-:Y:S02]  /*186e0*/  @!P3 ST.E.128 desc[UR36][R14.64], R48 ;  /* 0x000000300e00b985 */ /* 0x0007e4000c101d24 */
.L_x_668:
[----:B------:R-:W-:Y:S05]  /*186f0*/  BSYNC B1 ;  /* 0x0000000000017941 */ /* 0x000fea0003800000 */
.L_x_667:
[----:B------:R-:W-:-:S03]  /*18700*/  UMOV UR4, 0xffffffff ;  /* 0xffffffff00047882 */ /* 0x000fc60000000000 */
[----:B------:R-:W-:Y:S05]  /*18710*/  BRA.DIV UR4, `(.L_x_669) ;  /* 0x000000d204d87947 */ /* 0x000fea000b800000 */
[----:B0-----:R0:W0:Y:S04]  /*18720*/  SHFL.IDX PT, R3, R2, 0x3, 0x181f ;  /* 0x00781f0002037f89 */ /* 0x00102800000e0000 */
[----:B--23--:R2:W3:Y:S02]  /*18730*/  SHFL.IDX PT, R14, R0, 0x3, 0x181f ;  /* 0x00781f00000e7f89 */ /* 0x00c4e400000e0000 */
.L_x_957:
[----:B------:R-:W-:-:S05]  /*18740*/  VIADD R5, R21, 0x60 ;  /* 0x0000006015057836 */ /* 0x000fca0000000000 */
[----:B------:R-:W-:-:S13]  /*18750*/  ISETP.GE.AND P0, PT, R5, R10, PT ;  /* 0x0000000a0500720c */ /* 0x000fda0003f06270 */
[----:B------:R-:W-:Y:S05]  /*18760*/  @P0 BRA `(.L_x_670) ;  /* 0x0000001c00fc0947 */ /* 0x000fea0003800000 */
[----:B------:R-:W-:Y:S01]  /*18770*/  ULDC UR4, c[0x0][0xac8] ;  /* 0x0002b20000047ab9 */ /* 0x000fe20000000800 */
[----:B-12-4-:R-:W-:Y:S02]  /*18780*/  SHF.R.S32.HI R0, RZ, 0x1f, R198 ;  /* 0x0000001fff007819 */ /* 0x016fe400000114c6 */
[----:B------:R-:W-:-:S13]  /*18790*/  ISETP.GE.AND P1, PT, R198, UR4, PT ;  /* 0x00000004c6007c0c */ /* 0x000fda000bf26270 */
[----:B---3--:R-:W-:-:S04]  /*187a0*/  @!P1 LEA R4, P0, R198, R14, 0x1 ;  /* 0x0000000ec6049211 */ /* 0x008fc800078008ff */
[----:B0-----:R-:W-:Y:S02]  /*187b0*/  @!P1 LEA.HI.X R5, R198, R3, R0, 0x1, P0 ;  /* 0x00000003c6059211 */ /* 0x001fe400000f0c00 */
[----:B------:R-:W-:-:S03]  /*187c0*/  ISETP.GE.AND P0, PT, R206, UR4, PT ;  /* 0x00000004ce007c0c */ /* 0x000fc6000bf06270 */
[----:B------:R0:W-:Y:S10]  /*187d0*/  @!P1 ST.E.128 desc[UR36][R4.64], R36 ;  /* 0x0000002404009985 */ /* 0x0001f4000c101d24 */
[----:B------:R-:W-:Y:S05]  /*187e0*/  @P0 BRA `(.L_x_670) ;  /* 0x0000001c00dc0947 */ /* 0x000fea0003800000 */
[----:B------:R-:W-:Y:S02]  /*187f0*/  SHF.R.S32.HI R0, RZ, 0x1f, R206 ;  /* 0x0000001fff007819 */ /* 0x000fe400000114ce */
[----:B------:R-:W-:-:S04]  /*18800*/  LEA R14, P0, R206, R14, 0x1 ;  /* 0x0000000ece0e7211 */ /* 0x000fc800078008ff */
[----:B------:R-:W-:-:S05]  /*18810*/  LEA.HI.X R15, R206, R3, R0, 0x1, P0 ;  /* 0x00000003ce0f7211 */ /* 0x000fca00000f0c00 */
[----:B------:R1:W-:Y:S01]  /*18820*/  ST.E.128 desc[UR36][R14.64], R52 ;  /* 0x000000340e007985 */ /* 0x0003e2000c101d24 */
[----:B------:R-:W-:Y:S05]  /*18830*/  BRA `(.L_x_670) ;  /* 0x0000001c00c87947 */ /* 0x000fea0003800000 */
.L_x_659:
[----:B------:R-:W-:Y:S01]  /*18840*/  ULDC.64 UR4, c[0x0][0xb08] ;  /* 0x0002c20000047ab9 */ /* 0x000fe20000000a00 */
[----:B------:R-:W1:Y:S01]  /*18850*/  @P1 LDC R8, c[0x0][0xbec] ;  /* 0x0002fb00ff081b82 */ /* 0x000e620000000800 */
[----:B0-----:R-:W-:Y:S01]  /*18860*/  IMAD R6, R15, UR4, RZ ;  /* 0x000000040f067c24 */ /* 0x001fe2000f8e02ff */
[----:B------:R-:W-:Y:S01]  /*18870*/  IADD3 R39, R211, 0x10, RZ ;  /* 0x00000010d3277810 */ /* 0x000fe20007ffe0ff */
[----:B------:R-:W-:-:S03]  /*18880*/  IMAD.WIDE.U32 R4, R101, UR4, RZ ;  /* 0x0000000465047c25 */ /* 0x000fc6000f8e00ff */
[----:B------:R-:W-:Y:S01]  /*18890*/  SHF.R.S32.HI R34, RZ, 0x1f, R39 ;  /* 0x0000001fff227819 */ /* 0x000fe20000011427 */
[----:B------:R-:W-:Y:S01]  /*188a0*/  IMAD R101, R101, UR5, R6 ;  /* 0x0000000565657c24 */ /* 0x000fe2000f8e0206 */
[----:B------:R-:W0:Y:S01]  /*188b0*/  @P1 LDC R11, c[0x0][0xbf0] ;  /* 0x0002fc00ff0b1b82 */ /* 0x000e220000000800 */
[----:B------:R-:W-:Y:S01]  /*188c0*/  ULDC.64 UR4, c[0x0][0xb38] ;  /* 0x0002ce0000047ab9 */ /* 0x000fe20000000a00 */
[----:B------:R-:W-:Y:S01]  /*188d0*/  SHF.R.S32.HI R6, RZ, 0x1f, R205 ;  /* 0x0000001fff067819 */ /* 0x000fe200000114cd */
[----:B------:R-:W-:Y:S02]  /*188e0*/  IMAD.IADD R5, R5, 0x1, R101 ;  /* 0x0000000105057824 */ /* 0x000fe400078e0265 */
[----:B------:R-:W-:Y:S02]  /*188f0*/  IMAD.MOV.U32 R7, RZ, RZ, R37 ;  /* 0x000000ffff077224 */ /* 0x000fe400078e0025 */
[----:B------:R-:W-:-:S04]  /*18900*/  IMAD.WIDE.U32 R4, R191, UR4, R4 ;  /* 0x00000004bf047c25 */ /* 0x000fc8000f8e0004 */
[----:B------:R-:W-:Y:S01]  /*18910*/  IMAD R5, R191, UR5, R5 ;  /* 0x00000005bf057c24 */ /* 0x000fe2000f8e0205 */
[----:B------:R-:W-:Y:S01]  /*18920*/  ULDC.64 UR4, c[0x0][0xb40] ;  /* 0x0002d00000047ab9 */ /* 0x000fe20000000a00 */
[----:B------:R-:W-:Y:S02]  /*18930*/  VIADD R33, R211, 0x18 ;  /* 0x00000018d3217836 */ /* 0x000fe40000000000 */
[----:B------:R-:W-:Y:S02]  /*18940*/  IMAD R6, R6, UR4, RZ ;  /* 0x0000000406067c24 */ /* 0x000fe4000f8e02ff */
[----:B------:R-:W-:Y:S01]  /*18950*/  IMAD.WIDE.U32 R4, R205, UR4, R4 ;  /* 0x00000004cd047c25 */ /* 0x000fe2000f8e0004 */
[----:B------:R-:W-:-:S03]  /*18960*/  SHF.R.S32.HI R36, RZ, 0x1f, R33 ;  /* 0x0000001fff247819 */ /* 0x000fc60000011421 */
[----:B------:R-:W-:Y:S01]  /*18970*/  IMAD R9, R205, UR5, R6 ;  /* 0x00000005cd097c24 */ /* 0x000fe2000f8e0206 */
[----:B------:R-:W-:Y:S01]  /*18980*/  ULDC.64 UR4, c[0x0][0xb48] ;  /* 0x0002d20000047ab9 */ /* 0x000fe20000000a00 */
[----:B-1----:R-:W-:-:S04]  /*18990*/  @P1 IMAD.HI.U32 R8, R37, R8, RZ ;  /* 0x0000000825081227 */ /* 0x002fc800078e00ff */
[----:B------:R-:W-:Y:S01]  /*189a0*/  IMAD.IADD R5, R5, 0x1, R9 ;  /* 0x0000000105057824 */ /* 0x000fe200078e0209 */
[----:B0-----:R-:W-:Y:S01]  /*189b0*/  @P1 SHF.R.U32.HI R7, RZ, R11, R8 ;  /* 0x0000000bff071219 */ /* 0x001fe20000011608 */
[----:B------:R-:W-:Y:S02]  /*189c0*/  VIADD R8, R18, 0x22820 ;  /* 0x0002282012087836 */ /* 0x000fe40000000000 */
[C---:B------:R-:W-:Y:S01]  /*189d0*/  IMAD.WIDE.U32 R4, R214.reuse, UR4, R4 ;  /* 0x00000004d6047c25 */ /* 0x040fe2000f8e0004 */
[----:B------:R-:W-:Y:S02]  /*189e0*/  IADD3 R9, -R7, RZ, RZ ;  /* 0x000000ff07097210 */ /* 0x000fe40007ffe1ff */
[----:B------:R-:W-:Y:S01]  /*189f0*/  SHF.R.S32.HI R6, RZ, 0x1f, R7 ;  /* 0x0000001fff067819 */ /* 0x000fe20000011407 */
[----:B------:R-:W-:Y:S01]  /*18a00*/  IMAD R5, R214, UR5, R5 ;  /* 0x00000005d6057c24 */ /* 0x000fe2000f8e0205 */
[----:B------:R-:W-:Y:S01]  /*18a10*/  ULDC.64 UR4, c[0x0][0xb30] ;  /* 0x0002cc0000047ab9 */ /* 0x000fe20000000a00 */
[----:B------:R-:W-:Y:S01]  /*18a20*/  IMAD R9, R14, R9, R37 ;  /* 0x000000090e097224 */ /* 0x000fe200078e0225 */
[----:B------:R-:W-:Y:S01]  /*18a30*/  PRMT R8, RZ, 0x654, R8 ;  /* 0x00000654ff087816 */ /* 0x000fe20000000008 */
[----:B------:R-:W-:-:S02]  /*18a40*/  IMAD R6, R6, UR4, RZ ;  /* 0x0000000406067c24 */ /* 0x000fc4000f8e02ff */
[C---:B------:R-:W-:Y:S01]  /*18a50*/  IMAD.WIDE.U32 R4, R7.reuse, UR4, R4 ;  /* 0x0000000407047c25 */ /* 0x040fe2000f8e0004 */
[----:B------:R0:W-:Y:S03]  /*18a60*/  SYNCS.ARRIVE.TRANS64.RED.A1T0 RZ, [R8+URZ], RZ ;  /* 0x000000ff08ff79a7 */ /* 0x0001e6000810043f */
[----:B------:R-:W-:Y:S01]  /*18a70*/  IMAD R11, R7, UR5, R6 ;  /* 0x00000005070b7c24 */ /* 0x000fe2000f8e0206 */
[----:B------:R-:W-:Y:S01]  /*18a80*/  SHF.R.S32.HI R6, RZ, 0x1f, R9 ;  /* 0x0000001fff067819 */ /* 0x000fe20000011409 */
[----:B------:R-:W-:Y:S01]  /*18a90*/  ULDC.64 UR4, c[0x0][0xb28] ;  /* 0x0002ca0000047ab9 */ /* 0x000fe20000000a00 */
[----:B------:R-:W-:Y:S02]  /*18aa0*/  VIADD R37, R211, 0x8 ;  /* 0x00000008d3257836 */ /* 0x000fe40000000000 */
[----:B------:R-:W-:Y:S02]  /*18ab0*/  IMAD.IADD R5, R5, 0x1, R11 ;  /* 0x0000000105057824 */ /* 0x000fe400078e020b */
[----:B------:R-:W-:Y:S01]  /*18ac0*/  IMAD R6, R6, UR4, RZ ;  /* 0x0000000406067c24 */ /* 0x000fe2000f8e02ff */
[----:B------:R-:W-:Y:S01]  /*18ad0*/  SHF.R.S32.HI R32, RZ, 0x1f, R37 ;  /* 0x0000001fff207819 */ /* 0x000fe20000011425 */
        /* <DEDUP_REMOVED lines=10> */
.L_x_960:
[----:B------:R-:W-:Y:S01]  /*18b80*/  ISETP.GE.AND P0, PT, R35, R10, PT ;  /* 0x0000000a2300720c */ /* 0x000fe20003f06270 */
[----:B------:R-:W-:-:S12]  /*18b90*/  BSSY B1, `(.L_x_672) ;  /* 0x000007a000017945 */ /* 0x000fd80003800000 */
[----:B------:R-:W-:Y:S05]  /*18ba0*/  @P0 BRA `(.L_x_673) ;  /* 0x0000000400e00947 */ /* 0x000fea0003800000 */
[----:B------:R-:W-:Y:S01]  /*18bb0*/  ULDC UR4, c[0x0][0xac8] ;  /* 0x0002b20000047ab9 */ /* 0x000fe20000000800 */
[C---:B------:R-:W-:Y:S01]  /*18bc0*/  VIADD R12, R211.reuse, 0x20 ;  /* 0x00000020d30c7836 */ /* 0x040fe20000000000 */
[C---:B------:R-:W-:Y:S01]  /*18bd0*/  ISETP.GE.AND P0, PT, R211.reuse, UR4, PT ;  /* 0x00000004d3007c0c */ /* 0x040fe2000bf06270 */
[----:B------:R-:W-:Y:S01]  /*18be0*/  VIADD R11, R211, 0x28 ;  /* 0x00000028d30b7836 */ /* 0x000fe20000000000 */
[----:B------:R-:W-:Y:S01]  /*18bf0*/  ISETP.GE.AND P3, PT, R37, UR4, PT ;  /* 0x0000000425007c0c */ /* 0x000fe2000bf66270 */
[----:B------:R-:W-:Y:S01]  /*18c00*/  VIADD R38, R211, 0x20 ;  /* 0x00000020d3267836 */ /* 0x000fe20000000000 */
[----:B------:R-:W-:Y:S01]  /*18c10*/  ISETP.GE.AND P2, PT, R39, UR4, PT ;  /* 0x0000000427007c0c */ /* 0x000fe2000bf46270 */
[----:B------:R-:W-:Y:S01]  /*18c20*/  VIADD R13, R211, 0x38 ;  /* 0x00000038d30d7836 */ /* 0x000fe20000000000 */
[----:B------:R-:W-:Y:S01]  /*18c30*/  ISETP.GE.AND P1, PT, R33, UR4, PT ;  /* 0x0000000421007c0c */ /* 0x000fe2000bf26270 */
[C---:B------:R-:W-:Y:S01]  /*18c40*/  VIADD R15, R211.reuse, 0x28 ;  /* 0x00000028d30f7836 */ /* 0x040fe20000000000 */
[----:B------:R-:W-:-:S02]  /*18c50*/  IADD3 R62, R211, 0x30, RZ ;  /* 0x00000030d33e7810 */ /* 0x000fc40007ffe0ff */
[----:B------:R-:W-:Y:S02]  /*18c60*/  SHF.R.S32.HI R38, RZ, 0x1f, R38 ;  /* 0x0000001fff267819 */ /* 0x000fe40000011426 */
[----:B------:R-:W-:Y:S01]  /*18c70*/  SHF.R.S32.HI R15, RZ, 0x1f, R15 ;  /* 0x0000001fff0f7819 */ /* 0x000fe2000001140f */
[----:B--2---:R-:W-:Y:S01]  /*18c80*/  @!P0 IMAD.MOV.U32 R6, RZ, RZ, R14 ;  /* 0x000000ffff068224 */ /* 0x004fe200078e000e */
[----:B------:R-:W-:Y:S01]  /*18c90*/  @!P0 MOV R8, R102 ;  /* 0x0000006600088202 */ /* 0x000fe20000000f00 */
[----:B-1----:R-:W-:Y:S01]  /*18ca0*/  @!P0 IMAD.MOV.U32 R7, RZ, RZ, R24 ;  /* 0x000000ffff078224 */ /* 0x002fe200078e0018 */
[----:B------:R-:W-:Y:S01]  /*18cb0*/  @!P3 LEA R4, P4, R37, R14, 0x2 ;  /* 0x0000000e2504b211 */ /* 0x000fe200078810ff */
[----:B------:R-:W-:Y:S01]  /*18cc0*/  @!P0 IMAD.MOV.U32 R9, RZ, RZ, R99 ;  /* 0x000000ffff098224 */ /* 0x000fe200078e0063 */
[C---:B------:R-:W-:Y:S01]  /*18cd0*/  IADD3 R63, R211.reuse, 0x30, RZ ;  /* 0x00000030d33f7810 */ /* 0x040fe20007ffe0ff */
[----:B------:R-:W-:Y:S01]  /*18ce0*/  @!P0 IMAD.WIDE R6, R211, 0x4, R6 ;  /* 0x00000004d3068825 */ /* 0x000fe200078e0206 */
[----:B------:R-:W-:-:S02]  /*18cf0*/  @!P3 LEA.HI.X R5, R37, R24, R32, 0x2, P4 ;  /* 0x000000182505b211 */ /* 0x000fc400020f1420 */
[----:B------:R-:W-:Y:S02]  /*18d00*/  SHF.R.S32.HI R63, RZ, 0x1f, R63 ;  /* 0x0000001fff3f7819 */ /* 0x000fe4000001143f */
[----:B------:R1:W-:Y:S01]  /*18d10*/  @!P0 ST.E.64 desc[UR36][R6.64], R8 ;  /* 0x0000000806008985 */ /* 0x0003e2000c101b24 */
[----:B------:R-:W-:Y:S01]  /*18d20*/  ISETP.GE.AND P0, PT, R12, UR4, PT ;  /* 0x000000040c007c0c */ /* 0x000fe2000bf06270 */
[----:B-1----:R-:W-:Y:S01]  /*18d30*/  @!P3 IMAD.MOV.U32 R6, RZ, RZ, R100 ;  /* 0x000000ffff06b224 */ /* 0x002fe200078e0064 */
[----:B------:R-:W-:Y:S01]  /*18d40*/  @!P2 LEA R8, P4, R39, R14, 0x2 ;  /* 0x0000000e2708a211 */ /* 0x000fe200078810ff */
[----:B------:R-:W-:-:S03]  /*18d50*/  @!P3 IMAD.MOV.U32 R7, RZ, RZ, R98 ;  /* 0x000000ffff07b224 */ /* 0x000fc600078e0062 */
[----:B------:R-:W-:Y:S02]  /*18d60*/  @!P2 LEA.HI.X R9, R39, R24, R34, 0x2, P4 ;  /* 0x000000182709a211 */ /* 0x000fe400020f1422 */
[----:B------:R1:W-:Y:S01]  /*18d70*/  @!P3 ST.E.64 desc[UR36][R4.64], R6 ;  /* 0x000000060400b985 */ /* 0x0003e2000c101b24 */
[----:B------:R-:W-:Y:S02]  /*18d80*/  ISETP.GE.AND P3, PT, R11, UR4, PT ;  /* 0x000000040b007c0c */ /* 0x000fe4000bf66270 */
[C---:B-1----:R-:W-:Y:S01]  /*18d90*/  @!P1 LEA R4, P5, R33.reuse, R14, 0x2 ;  /* 0x0000000e21049211 */ /* 0x042fe200078a10ff */
[----:B------:R-:W-:Y:S02]  /*18da0*/  @!P2 IMAD.MOV.U32 R6, RZ, RZ, R79 ;  /* 0x000000ffff06a224 */ /* 0x000fe400078e004f */
[----:B------:R-:W-:Y:S01]  /*18db0*/  @!P2 IMAD.MOV.U32 R7, RZ, RZ, R77 ;  /* 0x000000ffff07a224 */ /* 0x000fe200078e004d */
[----:B------:R-:W-:Y:S01]  /*18dc0*/  @!P1 LEA.HI.X R5, R33, R24, R36, 0x2, P5 ;  /* 0x0000001821059211 */ /* 0x000fe200028f1424 */
[----:B------:R-:W-:Y:S01]  /*18dd0*/  @!P1 IMAD.MOV.U32 R79, RZ, RZ, R78 ;  /* 0x000000ffff4f9224 */ /* 0x000fe200078e004e */
[----:B------:R-:W-:-:S02]  /*18de0*/  @!P1 MOV R78, R80 ;  /* 0x00000050004e9202 */ /* 0x000fc40000000f00 */
[----:B------:R1:W-:Y:S01]  /*18df0*/  @!P2 ST.E.64 desc[UR36][R8.64], R6 ;  /* 0x000000060800a985 */ /* 0x0003e2000c101b24 */
[----:B------:R-:W-:-:S03]  /*18e00*/  ISETP.GE.AND P2, PT, R62, UR4, PT ;  /* 0x000000043e007c0c */ /* 0x000fc6000bf46270 */
[----:B------:R2:W-:Y:S01]  /*18e10*/  @!P1 ST.E.64 desc[UR36][R4.64], R78 ;  /* 0x0000004e04009985 */ /* 0x0005e2000c101b24 */
[----:B------:R-:W-:Y:S02]  /*18e20*/  ISETP.GE.AND P1, PT, R13, UR4, PT ;  /* 0x000000040d007c0c */ /* 0x000fe4000bf26270 */
[CC--:B-1----:R-:W-:Y:S01]  /*18e30*/  @!P0 LEA R6, P4, R12.reuse, R14.reuse, 0x2 ;  /* 0x0000000e0c068211 */ /* 0x0c2fe200078810ff */
[----:B------:R-:W-:Y:S01]  /*18e40*/  @!P0 IMAD.MOV.U32 R8, RZ, RZ, R2 ;  /* 0x000000ffff088224 */ /* 0x000fe200078e0002 */
[----:B------:R-:W-:Y:S01]  /*18e50*/  @!P0 MOV R9, R81 ;  /* 0x0000005100098202 */ /* 0x000fe20000000f00 */
[----:B------:R-:W-:Y:S01]  /*18e60*/  @!P3 IMAD.MOV.U32 R2, RZ, RZ, R3 ;  /* 0x000000ffff02b224 */ /* 0x000fe200078e0003 */
[----:B--2---:R-:W-:Y:S01]  /*18e70*/  @!P3 LEA R4, P5, R11, R14, 0x2 ;  /* 0x0000000e0b04b211 */ /* 0x004fe200078a10ff */
[----:B------:R-:W-:Y:S01]  /*18e80*/  @!P3 IMAD.MOV.U32 R3, RZ, RZ, R0 ;  /* 0x000000ffff03b224 */ /* 0x000fe200078e0000 */
[-C--:B------:R-:W-:Y:S01]  /*18e90*/  @!P0 LEA.HI.X R7, R12, R24.reuse, R38, 0x2, P4 ;  /* 0x000000180c078211 */ /* 0x080fe200020f1426 */
[----:B------:R-:W-:Y:S01]  /*18ea0*/  VIADD R12, R211, 0x40 ;  /* 0x00000040d30c7836 */ /* 0x000fe20000000000 */
[----:B------:R-:W-:Y:S01]  /*18eb0*/  @!P3 LEA.HI.X R5, R11, R24, R15, 0x2, P5 ;  /* 0x000000180b05b211 */ /* 0x000fe200028f140f */
[C---:B------:R-:W-:Y:S01]  /*18ec0*/  VIADD R15, R211.reuse, 0x48 ;  /* 0x00000048d30f7836 */ /* 0x040fe20000000000 */
[----:B------:R-:W-:Y:S01]  /*18ed0*/  SHF.R.S32.HI R0, RZ, 0x1f, R215 ;  /* 0x0000001fff007819 */ /* 0x000fe200000114d7 */
[----:B------:R1:W-:Y:S01]  /*18ee0*/  @!P0 ST.E.64 desc[UR36][R6.64], R8 ;  /* 0x0000000806008985 */ /* 0x0003e2000c101b24 */
[C---:B------:R-:W-:Y:S01]  /*18ef0*/  VIADD R38, R211.reuse, 0x38 ;  /* 0x00000038d3267836 */ /* 0x040fe20000000000 */
[----:B------:R-:W-:Y:S01]  /*18f00*/  ISETP.GE.AND P0, PT, R12, UR4, PT ;  /* 0x000000040c007c0c */ /* 0x000fe2000bf06270 */
[----:B------:R-:W-:Y:S01]  /*18f10*/  VIADD R11, R211, 0x50 ;  /* 0x00000050d30b7836 */ /* 0x000fe20000000000 */
[----:B------:R2:W-:Y:S01]  /*18f20*/  @!P3 ST.E.64 desc[UR36][R4.64], R2 ;  /* 0x000000020400b985 */ /* 0x0005e2000c101b24 */
[----:B------:R-:W-:-:S02]  /*18f30*/  ISETP.GE.AND P3, PT, R15, UR4, PT ;  /* 0x000000040f007c0c */ /* 0x000fc4000bf66270 */
[----:B------:R-:W-:Y:S02]  /*18f40*/  SHF.R.S32.HI R38, RZ, 0x1f, R38 ;  /* 0x0000001fff267819 */ /* 0x000fe40000011426 */
[CC--:B-1----:R-:W-:Y:S02]  /*18f50*/  @!P2 LEA R6, P5, R62.reuse, R14.reuse, 0x2 ;  /* 0x0000000e3e06a211 */ /* 0x0c2fe400078a10ff */
[C---:B--2---:R-:W-:Y:S01]  /*18f60*/  @!P1 LEA R2, P4, R13.reuse, R14, 0x2 ;  /* 0x0000000e0d029211 */ /* 0x044fe200078810ff */
[----:B------:R-:W-:Y:S01]  /*18f70*/  @!P2 IMAD.MOV.U32 R4, RZ, RZ, R28 ;  /* 0x000000ffff04a224 */ /* 0x000fe200078e001c */
[-C--:B------:R-:W-:Y:S01]  /*18f80*/  @!P2 LEA.HI.X R7, R62, R24.reuse, R63, 0x2, P5 ;  /* 0x000000183e07a211 */ /* 0x080fe200028f143f */
[----:B------:R-:W-:Y:S01]  /*18f90*/  @!P2 IMAD.MOV.U32 R5, RZ, RZ, R20 ;  /* 0x000000ffff05a224 */ /* 0x000fe200078e0014 */
[----:B------:R-:W-:Y:S01]  /*18fa0*/  @!P1 LEA.HI.X R3, R13, R24, R38, 0x2, P4 ;  /* 0x000000180d039211 */ /* 0x000fe200020f1426 */
[----:B------:R-:W-:Y:S01]  /*18fb0*/  VIADD R13, R211, 0x40 ;  /* 0x00000040d30d7836 */ /* 0x000fe20000000000 */
[----:B------:R-:W-:Y:S01]  /*18fc0*/  ISETP.GE.AND P5, PT, R11, UR4, PT ;  /* 0x000000040b007c0c */ /* 0x000fe2000bfa6270 */
[----:B------:R-:W-:Y:S01]  /*18fd0*/  VIADD R38, R211, 0x48 ;  /* 0x00000048d3267836 */ /* 0x000fe20000000000 */
[----:B------:R1:W-:Y:S01]  /*18fe0*/  @!P2 ST.E.64 desc[UR36][R6.64], R4 ;  /* 0x000000040600a985 */ /* 0x0003e2000c101b24 */
[----:B------:R-:W-:-:S02]  /*18ff0*/  @!P3 LEA R8, P4, R15, R14, 0x2 ;  /* 0x0000000e0f08b211 */ /* 0x000fc400078810ff */
[----:B------:R-:W-:Y:S02]  /*19000*/  SHF.R.S32.HI R13, RZ, 0x1f, R13 ;  /* 0x0000001fff0d7819 */ /* 0x000fe4000001140d */
[----:B------:R-:W-:Y:S02]  /*19010*/  SHF.R.S32.HI R38, RZ, 0x1f, R38 ;  /* 0x0000001fff267819 */ /* 0x000fe40000011426 */
[----:B------:R-:W-:Y:S02]  /*19020*/  SHF.R.S32.HI R20, RZ, 0x1f, R227 ;  /* 0x0000001fff147819 */ /* 0x000fe400000114e3 */
[----:B------:R-:W-:Y:S01]  /*19030*/  @!P3 LEA.HI.X R9, R15, R24, R38, 0x2, P4 ;  /* 0x000000180f09b211 */ /* 0x000fe200020f1426 */
[----:B------:R-:W-:Y:S01]  /*19040*/  VIADD R15, R211, 0x50 ;  /* 0x00000050d30f7836 */ /* 0x000fe20000000000 */
[----:B------:R-:W-:Y:S01]  /*19050*/  ISETP.GE.AND P4, PT, R215, UR4, PT ;  /* 0x00000004d7007c0c */ /* 0x000fe2000bf86270 */
[----:B-1----:R-:W-:Y:S01]  /*19060*/  @!P1 IMAD.MOV.U32 R4, RZ, RZ, R40 ;  /* 0x000000ffff049224 */ /* 0x002fe200078e0028 */
[----:B------:R-:W-:Y:S01]  /*19070*/  @!P1 MOV R5, R21 ;  /* 0x0000001500059202 */ /* 0x000fe20000000f00 */
[----:B------:R-:W-:Y:S01]  /*19080*/  @!P0 IMAD.MOV.U32 R40, RZ, RZ, R43 ;  /* 0x000000ffff288224 */ /* 0x000fe200078e002b */
[----:B------:R-:W-:-:S02]  /*19090*/  @!P0 LEA R6, P2, R12, R14, 0x2 ;  /* 0x0000000e0c068211 */ /* 0x000fc400078410ff */
[----:B------:R-:W-:Y:S01]  /*190a0*/  SHF.R.S32.HI R15, RZ, 0x1f, R15 ;  /* 0x0000001fff0f7819 */ /* 0x000fe2000001140f */
[----:B------:R1:W-:Y:S01]  /*190b0*/  @!P1 ST.E.64 desc[UR36][R2.64], R4 ;  /* 0x0000000402009985 */ /* 0x0003e2000c101b24 */
[----:B------:R-:W-:Y:S02]  /*190c0*/  @!P0 LEA.HI.X R7, R12, R24, R13, 0x2, P2 ;  /* 0x000000180c078211 */ /* 0x000fe400010f140d */
[----:B------:R-:W-:Y:S02]  /*190d0*/  ISETP.GE.AND P1, PT, R229, UR4, PT ;  /* 0x00000004e5007c0c */ /* 0x000fe4000bf26270 */
[C---:B------:R-:W-:Y:S01]  /*190e0*/  @!P5 LEA R12, P2, R11.reuse, R14, 0x2 ;  /* 0x0000000e0b0cd211 */ /* 0x040fe200078410ff */
[----:B------:R2:W-:Y:S01]  /*190f0*/  @!P0 ST.E.64 desc[UR36][R6.64], R40 ;  /* 0x0000002806008985 */ /* 0x0005e2000c101b24 */
[----:B------:R-:W-:Y:S02]  /*19100*/  ISETP.GE.AND P0, PT, R228, UR4, PT ;  /* 0x00000004e4007c0c */ /* 0x000fe4000bf06270 */
[----:B------:R-:W-:Y:S01]  /*19110*/  @!P3 MOV R43, R42 ;  /* 0x0000002a002bb202 */ /* 0x000fe20000000f00 */
[----:B------:R-:W-:Y:S01]  /*19120*/  @!P3 IMAD.MOV.U32 R42, RZ, RZ, R44 ;  /* 0x000000ffff2ab224 */ /* 0x000fe200078e002c */
[----:B------:R-:W-:Y:S01]  /*19130*/  @!P5 LEA.HI.X R13, R11, R24, R15, 0x2, P2 ;  /* 0x000000180b0dd211 */ /* 0x000fe200010f140f */
[----:B------:R-:W-:Y:S01]  /*19140*/  @!P5 IMAD.MOV.U32 R44, RZ, RZ, R47 ;  /* 0x000000ffff2cd224 */ /* 0x000fe200078e002f */
[----:B------:R-:W-:-:S02]  /*19150*/  SHF.R.S32.HI R15, RZ, 0x1f, R229 ;  /* 0x0000001fff0f7819 */ /* 0x000fc400000114e5 */
[----:B------:R3:W-:Y:S01]  /*19160*/  @!P3 ST.E.64 desc[UR36][R8.64], R42 ;  /* 0x0000002a0800b985 */ /* 0x0007e2000c101b24 */
[----:B-1----:R-:W-:Y:S01]  /*19170*/  @!P1 LEA R2, P2, R229, R14, 0x2 ;  /* 0x0000000ee5029211 */ /* 0x002fe200078410ff */
[----:B------:R-:W-:Y:S01]  /*19180*/  @!P1 IMAD.MOV.U32 R47, RZ, RZ, R46 ;  /* 0x000000ffff2f9224 */ /* 0x000fe200078e002e */
[----:B------:R-:W-:Y:S01]  /*19190*/  ISETP.GE.AND P3, PT, R227, UR4, PT ;  /* 0x00000004e3007c0c */ /* 0x000fe2000bf66270 */
[----:B------:R4:W-:Y:S01]  /*191a0*/  @!P5 ST.E.64 desc[UR36][R12.64], R44 ;  /* 0x0000002c0c00d985 */ /* 0x0009e2000c101b24 */
[----:B------:R-:W-:Y:S01]  /*191b0*/  ISETP.GE.AND P5, PT, R226, UR4, PT ;  /* 0x00000004e2007c0c */ /* 0x000fe2000bfa6270 */
[----:B------:R-:W-:Y:S01]  /*191c0*/  @!P1 IMAD.MOV.U32 R46, RZ, RZ, R48 ;  /* 0x000000ffff2e9224 */ /* 0x000fe200078e0030 */
[----:B------:R-:W-:Y:S02]  /*191d0*/  @!P1 LEA.HI.X R3, R229, R24, R15, 0x2, P2 ;  /* 0x00000018e5039211 */ /* 0x000fe400010f140f */
[----:B------:R-:W-:Y:S02]  /*191e0*/  SHF.R.S32.HI R11, RZ, 0x1f, R228 ;  /* 0x0000001fff0b7819 */ /* 0x000fe400000114e4 */
[----:B------:R-:W-:Y:S01]  /*191f0*/  @!P0 LEA R4, P2, R228, R14, 0x2 ;  /* 0x0000000ee4048211 */ /* 0x000fe200078410ff */
[----:B------:R4:W-:Y:S01]  /*19200*/  @!P1 ST.E.64 desc[UR36][R2.64], R46 ;  /* 0x0000002e02009985 */ /* 0x0009e2000c101b24 */
[----:B------:R-:W-:-:S02]  /*19210*/  @!P0 MOV R48, R51 ;  /* 0x0000003300308202 */ /* 0x000fc40000000f00 */
[----:B------:R-:W-:Y:S01]  /*19220*/  @!P0 LEA.HI.X R5, R228, R24, R11, 0x2, P2 ;  /* 0x00000018e4058211 */ /* 0x000fe200010f140b */
[----:B------:R-:W-:Y:S01]  /*19230*/  @!P3 IMAD.MOV.U32 R51, RZ, RZ, R50 ;  /* 0x000000ffff33b224 */ /* 0x000fe200078e0032 */
[-C--:B--2---:R-:W-:Y:S01]  /*19240*/  @!P3 LEA R6, P1, R227, R14.reuse, 0x2 ;  /* 0x0000000ee306b211 */ /* 0x084fe200078210ff */
[----:B------:R-:W-:Y:S01]  /*19250*/  @!P3 IMAD.MOV.U32 R50, RZ, RZ, R82 ;  /* 0x000000ffff32b224 */ /* 0x000fe200078e0052 */
[----:B------:R-:W-:Y:S01]  /*19260*/  SHF.R.S32.HI R11, RZ, 0x1f, R226 ;  /* 0x0000001fff0b7819 */ /* 0x000fe200000114e2 */
[----:B------:R4:W-:Y:S01]  /*19270*/  @!P0 ST.E.64 desc[UR36][R4.64], R48 ;  /* 0x0000003004008985 */ /* 0x0009e2000c101b24 */
[-C--:B---3--:R-:W-:Y:S01]  /*19280*/  @!P5 LEA R8, P0, R226, R14.reuse, 0x2 ;  /* 0x0000000ee208d211 */ /* 0x088fe200078010ff */
[----:B------:R-:W-:Y:S01]  /*19290*/  @!P5 IMAD.MOV.U32 R82, RZ, RZ, R85 ;  /* 0x000000ffff52d224 */ /* 0x000fe200078e0055 */
[----:B------:R-:W-:Y:S01]  /*192a0*/  @!P4 LEA R14, P2, R215, R14, 0x2 ;  /* 0x0000000ed70ec211 */ /* 0x000fe200078410ff */
[----:B------:R-:W-:Y:S01]  /*192b0*/  @!P4 IMAD.MOV.U32 R85, RZ, RZ, R84 ;  /* 0x000000ffff55c224 */ /* 0x000fe200078e0054 */
[----:B------:R-:W-:-:S02]  /*192c0*/  @!P3 LEA.HI.X R7, R227, R24, R20, 0x2, P1 ;  /* 0x00000018e307b211 */ /* 0x000fc400008f1414 */
[-C--:B------:R-:W-:Y:S02]  /*192d0*/  @!P5 LEA.HI.X R9, R226, R24.reuse, R11, 0x2, P0 ;  /* 0x00000018e209d211 */ /* 0x080fe400000f140b */
[----:B------:R-:W-:Y:S01]  /*192e0*/  @!P4 LEA.HI.X R15, R215, R24, R0, 0x2, P2 ;  /* 0x00000018d70fc211 */ /* 0x000fe200010f1400 */
[----:B------:R4:W-:Y:S01]  /*192f0*/  @!P3 ST.E.64 desc[UR36][R6.64], R50 ;  /* 0x000000320600b985 */ /* 0x0009e2000c101b24 */
[----:B------:R-:W-:-:S03]  /*19300*/  @!P4 MOV R84, R86 ;  /* 0x000000560054c202 */ /* 0x000fc60000000f00 */
[----:B------:R4:W-:Y:S04]  /*19310*/  @!P5 ST.E.64 desc[UR36][R8.64], R82 ;  /* 0x000000520800d985 */ /* 0x0009e8000c101b24 */
[----:B------:R4:W-:Y:S02]  /*19320*/  @!P4 ST.E.64 desc[UR36][R14.64], R84 ;  /* 0x000000540e00c985 */ /* 0x0009e4000c101b24 */
.L_x_673:
[----:B------:R-:W-:Y:S05]  /*19330*/  BSYNC B1 ;  /* 0x0000000000017941 */ /* 0x000fea0003800000 */
.L_x_672:
[----:B------:R-:W-:-:S03]  /*19340*/  UMOV UR4, 0xffffffff ;  /* 0xffffffff00047882 */ /* 0x000fc60000000000 */
[----:B------:R-:W-:Y:S05]  /*19350*/  BRA.DIV UR4, `(.L_x_674) ;  /* 0x000000ca04447947 */ /* 0x000fea000b800000 */
[----:B------:R3:W0:Y:S04]  /*19360*/  SHFL.IDX PT, R0, R26, 0x1, 0x1c1f ;  /* 0x003c1f001a007f89 */ /* 0x00062800000e0000 */
[----:B--2-4-:R3:W2:Y:S02]  /*19370*/  SHFL.IDX PT, R14, R25, 0x1, 0x1c1f ;  /* 0x003c1f00190e7f89 */ /* 0x0146a400000e0000 */
.L_x_964:
[----:B------:R-:W-:-:S13]  /*19380*/  ISETP.GE.AND P0, PT, R27, R10, PT ;  /* 0x0000000a1b00720c */ /* 0x000fda0003f06270 */
[----:B------:R-:W-:Y:S05]  /*19390*/  @P0 BRA `(.L_x_670) ;  /* 0x0000001000f00947 */ /* 0x000fea0003800000 */
[----:B------:R-:W-:Y:S01]  /*193a0*/  ULDC UR4, c[0x0][0xac8] ;  /* 0x0002b20000047ab9 */ /* 0x000fe20000000800 */
[----:B------:R-:W-:Y:S01]  /*193b0*/  VIADD R20, R211, 0x20 ;  /* 0x00000020d3147836 */ /* 0x000fe20000000000 */
[----:B------:R-:W-:Y:S01]  /*193c0*/  ISETP.GE.AND P4, PT, R37, UR4, PT ;  /* 0x0000000425007c0c */ /* 0x000fe2000bf86270 */
[C---:B0--3--:R-:W-:Y:S01]  /*193d0*/  VIADD R25, R211.reuse, 0x28 ;  /* 0x00000028d3197836 */ /* 0x049fe20000000000 */
[C---:B------:R-:W-:Y:S01]  /*193e0*/  ISETP.GE.AND P3, PT, R211.reuse, UR4, PT ;  /* 0x00000004d3007c0c */ /* 0x040fe2000bf66270 */
[----:B------:R-:W-:Y:S01]  /*193f0*/  VIADD R13, R211, 0x30 ;  /* 0x00000030d30d7836 */ /* 0x000fe20000000000 */
[----:B------:R-:W-:Y:S01]  /*19400*/  ISETP.GE.AND P2, PT, R39, UR4, PT ;  /* 0x0000000427007c0c */ /* 0x000fe2000bf46270 */
[----:B------:R-:W-:Y:S01]  /*19410*/  VIADD R12, R211, 0x38 ;  /* 0x00000038d30c7836 */ /* 0x000fe20000000000 */
[----:B------:R-:W-:Y:S01]  /*19420*/  ISETP.GE.AND P0, PT, R33, UR4, PT ;  /* 0x0000000421007c0c */ /* 0x000fe2000bf06270 */
[C---:B------:R-:W-:Y:S01]  /*19430*/  VIADD R26, R211.reuse, 0x28 ;  /* 0x00000028d31a7836 */ /* 0x040fe20000000000 */
[----:B------:R-:W-:-:S02]  /*19440*/  IADD3 R21, R211, 0x20, RZ ;  /* 0x00000020d3157810 */ /* 0x000fc40007ffe0ff */
[----:B-1----:R-:W-:Y:S02]  /*19450*/  IADD3 R24, R211, 0x40, RZ ;  /* 0x00000040d3187810 */ /* 0x002fe40007ffe0ff */
[----:B------:R-:W-:Y:S02]  /*19460*/  SHF.R.S32.HI R21, RZ, 0x1f, R21 ;  /* 0x0000001fff157819 */ /* 0x000fe40000011415 */
[C---:B--2---:R-:W-:Y:S01]  /*19470*/  @!P4 LEA R4, P1, R37.reuse, R14, 0x2 ;  /* 0x0000000e2504c211 */ /* 0x044fe200078210ff */
[----:B------:R-:W-:Y:S01]  /*19480*/  @!P3 IMAD.MOV.U32 R15, RZ, RZ, R0 ;  /* 0x000000ffff0fb224 */ /* 0x000fe200078e0000 */
[----:B------:R-:W-:Y:S01]  /*19490*/  @!P4 MOV R89, R88 ;  /* 0x000000580059c202 */ /* 0x000fe20000000f00 */
[----:B------:R-:W-:Y:S01]  /*194a0*/  @!P3 IMAD.MOV.U32 R86, RZ, RZ, R52 ;  /* 0x000000ffff56b224 */ /* 0x000fe200078e0034 */
[----:B------:R-:W-:Y:S01]  /*194b0*/  @!P4 LEA.HI.X R5, R37, R0, R32, 0x2, P1 ;  /* 0x000000002505c211 */ /* 0x000fe200008f1420 */
[----:B------:R-:W-:Y:S01]  /*194c0*/  @!P3 IMAD.WIDE R2, R211, 0x4, R14 ;  /* 0x00000004d302b825 */ /* 0x000fe200078e020e */
[----:B------:R-:W-:-:S02]  /*194d0*/  ISETP.GE.AND P1, PT, R20, UR4, PT ;  /* 0x0000000414007c0c */ /* 0x000fc4000bf26270 */
[----:B------:R-:W-:Y:S01]  /*194e0*/  @!P2 LEA R6, P5, R39, R14, 0x2 ;  /* 0x0000000e2706a211 */ /* 0x000fe200078a10ff */
[----:B------:R-:W-:Y:S01]  /*194f0*/  @!P4 IMAD.MOV.U32 R88, RZ, RZ, R53 ;  /* 0x000000ffff58c224 */ /* 0x000fe200078e0035 */
[----:B------:R0:W-:Y:S01]  /*19500*/  @!P3 ST.E.64 desc[UR36][R2.64], R86 ;  /* 0x000000560200b985 */ /* 0x0001e2000c101b24 */
[----:B------:R-:W-:Y:S02]  /*19510*/  ISETP.GE.AND P3, PT, R13, UR4, PT ;  /* 0x000000040d007c0c */ /* 0x000fe4000bf66270 */
[----:B------:R-:W-:Y:S01]  /*19520*/  @!P2 LEA.HI.X R7, R39, R0, R34, 0x2, P5 ;  /* 0x000000002707a211 */ /* 0x000fe200028f1422 */
[----:B------:R1:W-:Y:S01]  /*19530*/  @!P4 ST.E.64 desc[UR36][R4.64], R88 ;  /* 0x000000580400c985 */ /* 0x0003e2000c101b24 */
[----:B------:R-:W-:Y:S02]  /*19540*/  @!P0 LEA R8, P5, R33, R14, 0x2 ;  /* 0x0000000e21088211 */ /* 0x000fe400078a10ff */
[----:B------:R-:W-:Y:S02]  /*19550*/  ISETP.GE.AND P4, PT, R25, UR4, PT ;  /* 0x0000000419007c0c */ /* 0x000fe4000bf86270 */
[----:B------:R-:W-:-:S02]  /*19560*/  @!P0 LEA.HI.X R9, R33, R0, R36, 0x2, P5 ;  /* 0x0000000021098211 */ /* 0x000fc400028f1424 */
[----:B------:R-:W-:Y:S01]  /*19570*/  SHF.R.S32.HI R26, RZ, 0x1f, R26 ;  /* 0x0000001fff1a7819 */ /* 0x000fe2000001141a */
[----:B0-----:R-:W-:Y:S02]  /*19580*/  @!P2 IMAD.MOV.U32 R2, RZ, RZ, R56 ;  /* 0x000000ffff02a224 */ /* 0x001fe400078e0038 */
[----:B------:R-:W-:Y:S02]  /*19590*/  @!P2 IMAD.MOV.U32 R3, RZ, RZ, R54 ;  /* 0x000000ffff03a224 */ /* 0x000fe400078e0036 */
[----:B------:R-:W-:-:S03]  /*195a0*/  @!P0 IMAD.MOV.U32 R54, RZ, RZ, R57 ;  /* 0x000000ffff368224 */ /* 0x000fc600078e0039 */
[----:B------:R0:W-:Y:S01]  /*195b0*/  @!P2 ST.E.64 desc[UR36][R6.64], R2 ;  /* 0x000000020600a985 */ /* 0x0001e2000c101b24 */
[----:B------:R-:W-:-:S03]  /*195c0*/  @!P1 LEA R10, P2, R20, R14, 0x2 ;  /* 0x0000000e140a9211 */ /* 0x000fc600078410ff */
[----:B------:R2:W-:Y:S01]  /*195d0*/  @!P0 ST.E.64 desc[UR36][R8.64], R54 ;  /* 0x0000003608008985 */ /* 0x0005e2000c101b24 */
[----:B------:R-:W-:Y:S01]  /*195e0*/  @!P1 LEA.HI.X R11, R20, R0, R21, 0x2, P2 ;  /* 0x00000000140b9211 */ /* 0x000fe200010f1415 */
[C---:B------:R-:W-:Y:S01]  /*195f0*/  VIADD R21, R211.reuse, 0x30 ;  /* 0x00000030d3157836 */ /* 0x040fe20000000000 */
[----:B------:R-:W-:Y:S01]  /*19600*/  ISETP.GE.AND P2, PT, R12, UR4, PT ;  /* 0x000000040c007c0c */ /* 0x000fe2000bf46270 */
[----:B------:R-:W-:Y:S01]  /*19610*/  VIADD R20, R211, 0x48 ;  /* 0x00000048d3147836 */ /* 0x000fe20000000000 */
[C---:B-1----:R-:W-:Y:S02]  /*19620*/  @!P4 LEA R4, P0, R25.reuse, R14, 0x2 ;  /* 0x0000000e1904c211 */ /* 0x042fe400078010ff */
[----:B------:R-:W-:Y:S02]  /*19630*/  SHF.R.S32.HI R21, RZ, 0x1f, R21 ;  /* 0x0000001fff157819 */ /* 0x000fe40000011415 */
[----:B------:R-:W-:Y:S01]  /*19640*/  @!P4 LEA.HI.X R5, R25, R0, R26, 0x2, P0 ;  /* 0x000000001905c211 */ /* 0x000fe200000f141a */
[----:B0-----:R-:W-:Y:S01]  /*19650*/  @!P1 IMAD.MOV.U32 R2, RZ, RZ, R60 ;  /* 0x000000ffff029224 */ /* 0x001fe200078e003c */
[C---:B------:R-:W-:Y:S01]  /*19660*/  @!P3 LEA R6, P5, R13.reuse, R14, 0x2 ;  /* 0x0000000e0d06b211 */ /* 0x040fe200078a10ff */
[----:B------:R-:W-:Y:S01]  /*19670*/  @!P1 IMAD.MOV.U32 R3, RZ, RZ, R58 ;  /* 0x000000ffff039224 */ /* 0x000fe200078e003a */
[----:B------:R-:W-:Y:S01]  /*19680*/  ISETP.GE.AND P0, PT, R20, UR4, PT ;  /* 0x0000000414007c0c */ /* 0x000fe2000bf06270 */
[----:B------:R-:W-:Y:S01]  /*19690*/  @!P4 IMAD.MOV.U32 R58, RZ, RZ, R61 ;  /* 0x000000ffff3ac224 */ /* 0x000fe200078e003d */
[----:B------:R-:W-:Y:S01]  /*196a0*/  @!P3 LEA.HI.X R7, R13, R0, R21, 0x2, P5 ;  /* 0x000000000d07b211 */ /* 0x000fe200028f1415 */
[C---:B------:R-:W-:Y:S01]  /*196b0*/  VIADD R25, R211.reuse, 0x40 ;  /* 0x00000040d3197836 */ /* 0x040fe20000000000 */
[----:B------:R0:W-:Y:S01]  /*196c0*/  @!P1 ST.E.64 desc[UR36][R10.64], R2 ;  /* 0x000000020a009985 */ /* 0x0001e2000c101b24 */
[----:B------:R-:W-:Y:S01]  /*196d0*/  ISETP.GE.AND P1, PT, R24, UR4, PT ;  /* 0x0000000418007c0c */ /* 0x000fe2000bf26270 */
[----:B------:R-:W-:-:S02]  /*196e0*/  VIADD R13, R211, 0x38 ;  /* 0x00000038d30d7836 */ /* 0x000fc40000000000 */
[----:B------:R-:W-:Y:S01]  /*196f0*/  @!P4 ST.E.64 desc[UR36][R4.64], R58 ;  /* 0x0000003a0400c985 */ /* 0x000fe2000c101b24 */
[----:B------:R-:W-:Y:S01]  /*19700*/  SHF.R.S32.HI R25, RZ, 0x1f, R25 ;  /* 0x0000001fff197819 */ /* 0x000fe20000011419 */
[----:B------:R-:W-:Y:S01]  /*19710*/  VIADD R21, R211, 0x50 ;  /* 0x00000050d3157836 */ /* 0x000fe20000000000 */
[----:B--2---:R-:W-:Y:S02]  /*19720*/  @!P2 LEA R8, P4, R12, R14, 0x2 ;  /* 0x0000000e0c08a211 */ /* 0x004fe400078810ff */
[----:B------:R-:W-:-:S04]  /*19730*/  SHF.R.S32.HI R13, RZ, 0x1f, R13 ;  /* 0x0000001fff0d7819 */ /* 0x000fc8000001140d */
[----:B------:R-:W-:Y:S01]  /*19740*/  @!P2 LEA.HI.X R9, R12, R0, R13, 0x2, P4 ;  /* 0x000000000c09a211 */ /* 0x000fe200020f140d */
[----:B0-----:R-:W-:Y:S01]  /*19750*/  @!P3 IMAD.MOV.U32 R3, RZ, RZ, R68 ;  /* 0x000000ffff03b224 */ /* 0x001fe200078e0044 */
[----:B------:R-:W-:Y:S02]  /*19760*/  @!P3 MOV R2, R70 ;  /* 0x000000460002b202 */ /* 0x000fe40000000f00 */
[C---:B------:R-:W-:Y:S02]  /*19770*/  @!P1 LEA R10, P5, R24.reuse, R14, 0x2 ;  /* 0x0000000e180a9211 */ /* 0x040fe400078a10ff */
[----:B------:R-:W-:Y:S01]  /*19780*/  @!P2 MOV R68, R71 ;  /* 0x000000470044a202 */ /* 0x000fe20000000f00 */
[----:B------:R0:W-:Y:S01]  /*19790*/  @!P3 ST.E.64 desc[UR36][R6.64], R2 ;  /* 0x000000020600b985 */ /* 0x0001e2000c101b24 */
[----:B------:R-:W-:Y:S01]  /*197a0*/  @!P1 LEA.HI.X R11, R24, R0, R25, 0x2, P5 ;  /* 0x00000000180b9211 */ /* 0x000fe200028f1419 */
[----:B------:R-:W-:Y:S01]  /*197b0*/  VIADD R24, R211, 0x48 ;  /* 0x00000048d3187836 */ /* 0x000fe20000000000 */
[----:B------:R-:W-:Y:S01]  /*197c0*/  ISETP.GE.AND P3, PT, R21, UR4, PT ;  /* 0x0000000415007c0c */ /* 0x000fe2000bf66270 */
[----:B------:R-:W-:Y:S01]  /*197d0*/  @!P2 ST.E.64 desc[UR36][R8.64], R68 ;  /* 0x000000440800a985 */ /* 0x000fe2000c101b24 */
[----:B------:R-:W-:-:S02]  /*197e0*/  @!P0 LEA R12, P4, R20, R14, 0x2 ;  /* 0x0000000e140c8211 */ /* 0x000fc400078810ff */
[----:B------:R-:W-:Y:S02]  /*197f0*/  SHF.R.S32.HI R24, RZ, 0x1f, R24 ;  /* 0x0000001fff187819 */ /* 0x000fe40000011418 */
[----:B------:R-:W-:Y:S02]  /*19800*/  ISETP.GE.AND P2, PT, R229, UR4, PT ;  /* 0x00000004e5007c0c */ /* 0x000fe4000bf46270 */
[----:B------:R-:W-:Y:S02]  /*19810*/  @!P0 LEA.HI.X R13, R20, R0, R24, 0x2, P4 ;  /* 0x00000000140d8211 */ /* 0x000fe400020f1418 */
[----:B------:R-:W-:Y:S01]  /*19820*/  IADD3 R24, R211, 0x50, RZ ;  /* 0x00000050d3187810 */ /* 0x000fe20007ffe0ff */
[----:B0-----:R-:W-:Y:S01]  /*19830*/  @!P1 IMAD.MOV.U32 R2, RZ, RZ, R74 ;  /* 0x000000ffff029224 */ /* 0x001fe200078e004a */
[----:B------:R-:W-:Y:S01]  /*19840*/  ISETP.GE.AND P4, PT, R228, UR4, PT ;  /* 0x00000004e4007c0c */ /* 0x000fe2000bf86270 */
[----:B------:R-:W-:Y:S01]  /*19850*/  @!P1 IMAD.MOV.U32 R3, RZ, RZ, R72 ;  /* 0x000000ffff039224 */ /* 0x000fe200078e0048 */
[----:B------:R-:W-:Y:S01]  /*19860*/  SHF.R.S32.HI R24, RZ, 0x1f, R24 ;  /* 0x0000001fff187819 */ /* 0x000fe20000011418 */
[----:B------:R-:W-:Y:S01]  /*19870*/  @!P0 IMAD.MOV.U32 R72, RZ, RZ, R75 ;  /* 0x000000ffff488224 */ /* 0x000fe200078e004b */
[----:B------:R-:W-:Y:S01]  /*19880*/  ISETP.GE.AND P5, PT, R227, UR4, PT ;  /* 0x00000004e3007c0c */ /* 0x000fe2000bfa6270 */
[----:B------:R-:W-:Y:S01]  /*19890*/  @!P3 IMAD.MOV.U32 R77, RZ, RZ, R76 ;  /* 0x000000ffff4db224 */ /* 0x000fe200078e004c */
[----:B------:R0:W-:Y:S01]  /*198a0*/  @!P1 ST.E.64 desc[UR36][R10.64], R2 ;  /* 0x000000020a009985 */ /* 0x0001e2000c101b24 */
[C---:B------:R-:W-:Y:S01]  /*198b0*/  @!P3 LEA R4, P1, R21.reuse, R14, 0x2 ;  /* 0x0000000e1504b211 */ /* 0x040fe200078210ff */
[----:B------:R-:W-:Y:S01]  /*198c0*/  @!P3 IMAD.MOV.U32 R76, RZ, RZ, R92 ;  /* 0x000000ffff4cb224 */ /* 0x000fe200078e005c */
[----:B------:R-:W-:Y:S01]  /*198d0*/  SHF.R.S32.HI R20, RZ, 0x1f, R229 ;  /* 0x0000001fff147819 */ /* 0x000fe200000114e5 */
[----:B------:R1:W-:Y:S01]  /*198e0*/  @!P0 ST.E.64 desc[UR36][R12.64], R72 ;  /* 0x000000480c008985 */ /* 0x0003e2000c101b24 */
[----:B------:R-:W-:Y:S01]  /*198f0*/  ISETP.GE.AND P0, PT, R226, UR4, PT ;  /* 0x00000004e2007c0c */ /* 0x000fe2000bf06270 */
[----:B------:R-:W-:Y:S01]  /*19900*/  @!P2 IMAD.MOV.U32 R91, RZ, RZ, R90 ;  /* 0x000000ffff5ba224 */ /* 0x000fe200078e005a */
[----:B------:R-:W-:Y:S01]  /*19910*/  @!P3 LEA.HI.X R5, R21, R0, R24, 0x2, P1 ;  /* 0x000000001505b211 */ /* 0x000fe200008f1418 */
[----:B------:R-:W-:Y:S01]  /*19920*/  @!P2 IMAD.MOV.U32 R90, RZ, RZ, R93 ;  /* 0x000000ffff5aa224 */ /* 0x000fe200078e005d */
[----:B------:R-:W-:-:S02]  /*19930*/  @!P2 LEA R6, P1, R229, R14, 0x2 ;  /* 0x0000000ee506a211 */ /* 0x000fc400078210ff */
[----:B------:R-:W-:Y:S01]  /*19940*/  SHF.R.S32.HI R24, RZ, 0x1f, R228 ;  /* 0x0000001fff187819 */ /* 0x000fe200000114e4 */
[----:B------:R2:W-:Y:S01]  /*19950*/  @!P3 ST.E.64 desc[UR36][R4.64], R76 ;  /* 0x0000004c0400b985 */ /* 0x0005e2000c101b24 */
[----:B------:R-:W-:Y:S01]  /*19960*/  @!P2 LEA.HI.X R7, R229, R0, R20, 0x2, P1 ;  /* 0x00000000e507a211 */ /* 0x000fe200008f1414 */
[----:B0-----:R-:W-:Y:S01]  /*19970*/  @!P4 IMAD.MOV.U32 R3, RZ, RZ, R94 ;  /* 0x000000ffff03c224 */ /* 0x001fe200078e005e */
[-C--:B------:R-:W-:Y:S01]  /*19980*/  @!P4 LEA R8, P1, R228, R14.reuse, 0x2 ;  /* 0x0000000ee408c211 */ /* 0x080fe200078210ff */
[----:B------:R-:W-:Y:S01]  /*19990*/  @!P5 IMAD.MOV.U32 R94, RZ, RZ, R97 ;  /* 0x000000ffff5ed224 */ /* 0x000fe200078e0061 */
[----:B------:R-:W-:Y:S01]  /*199a0*/  SHF.R.S32.HI R21, RZ, 0x1f, R227 ;  /* 0x0000001fff157819 */ /* 0x000fe200000114e3 */
[----:B------:R2:W-:Y:S01]  /*199b0*/  @!P2 ST.E.64 desc[UR36][R6.64], R90 ;  /* 0x0000005a0600a985 */ /* 0x0005e2000c101b24 */
[-C--:B------:R-:W-:Y:S02]  /*199c0*/  @!P5 LEA R10, P2, R227, R14.reuse, 0x2 ;  /* 0x0000000ee30ad211 */ /* 0x080fe400078410ff */
[----:B-1----:R-:W-:-:S02]  /*199d0*/  @!P0 LEA R12, P3, R226, R14, 0x2 ;  /* 0x0000000ee20c8211 */ /* 0x002fc400078610ff */
[----:B------:R-:W-:Y:S02]  /*199e0*/  SHF.R.S32.HI R20, RZ, 0x1f, R226 ;  /* 0x0000001fff147819 */ /* 0x000fe400000114e2 */
[----:B------:R-:W-:Y:S02]  /*199f0*/  @!P4 LEA.HI.X R9, R228, R0, R24, 0x2, P1 ;  /* 0x00000000e409c211 */ /* 0x000fe400008f1418 */
[----:B------:R-:W-:Y:S02]  /*19a00*/  @!P4 MOV R2, R96 ;  /* 0x000000600002c202 */ /* 0x000fe40000000f00 */
[-C--:B------:R-:W-:Y:S02]  /*19a10*/  @!P5 LEA.HI.X R11, R227, R0.reuse, R21, 0x2, P2 ;  /* 0x00000000e30bd211 */ /* 0x080fe400010f1415 */
[----:B------:R-:W-:Y:S01]  /*19a20*/  @!P0 LEA.HI.X R13, R226, R0, R20, 0x2, P3 ;  /* 0x00000000e20d8211 */ /* 0x000fe200018f1414 */
[----:B------:R2:W-:Y:S04]  /*19a30*/  @!P4 ST.E.64 desc[UR36][R8.64], R2 ;  /* 0x000000020800c985 */ /* 0x0005e8000c101b24 */
[----:B------:R2:W-:Y:S04]  /*19a40*/  @!P5 ST.E.64 desc[UR36][R10.64], R94 ;  /* 0x0000005e0a00d985 */ /* 0x0005e8000c101b24 */
[----:B------:R2:W-:Y:S01]  /*19a50*/  @!P0 ST.E.64 desc[UR36][R12.64], R64 ;  /* 0x000000400c008985 */ /* 0x0005e2000c101b24 */
[----:B------:R-:W-:-:S13]  /*19a60*/  ISETP.GE.AND P0, PT, R215, UR4, PT ;  /* 0x00000004d7007c0c */ /* 0x000fda000bf06270 */
[----:B--2---:R-:W-:Y:S05]  /*19a70*/  @P0 BRA `(.L_x_670) ;  /* 0x0000000c00380947 */ /* 0x004fea0003800000 */
[----:B------:R-:W-:Y:S02]  /*19a80*/  SHF.R.S32.HI R20, RZ, 0x1f, R215 ;  /* 0x0000001fff147819 */ /* 0x000fe400000114d7 */
[----:B------:R-:W-:-:S04]  /*19a90*/  LEA R14, P0, R215, R14, 0x2 ;  /* 0x0000000ed70e7211 */ /* 0x000fc800078010ff */
[----:B------:R-:W-:-:S05]  /*19aa0*/  LEA.HI.X R15, R215, R0, R20, 0x2, P0 ;  /* 0x00000000d70f7211 */ /* 0x000fca00000f1414 */
[----:B------:R0:W-:Y:S01]  /*19ab0*/  ST.E.64 desc[UR36][R14.64], R66 ;  /* 0x000000420e007985 */ /* 0x0001e2000c101b24 */
[----:B------:R-:W-:Y:S05]  /*19ac0*/  BRA `(.L_x_670) ;  /* 0x0000000c00247947 */ /* 0x000fea0003800000 */
.L_x_656:
[----:B------:R-:W-:Y:S01]  /*19ad0*/  ULDC.64 UR6, c[0x0][0xc08] ;  /* 0x0003020000067ab9 */ /* 0x000fe20000000a00 */
[----:B------:R-:W-:Y:S01]  /*19ae0*/  ULDC.64 UR4, c[0x0][0xc00] ;  /* 0x0003000000047ab9 */ /* 0x000fe20000000a00 */
[----:B------:R-:W-:Y:S01]  /*19af0*/  ISETP.NE.U32.AND P1, PT, RZ, UR6, PT ;  /* 0x00000006ff007c0c */ /* 0x000fe2000bf25070 */
[----:B------:R-:W-:Y:S01]  /*19b00*/  IMAD.MOV.U32 R13, RZ, RZ, RZ ;  /* 0x000000ffff0d7224 */ /* 0x000fe200078e00ff */
[----:B------:R-:W-:Y:S01]  /*19b10*/  ISETP.NE.U32.AND P0, PT, RZ, UR4, PT ;  /* 0x00000004ff007c0c */ /* 0x000fe2000bf05070 */
[----:B------:R-:W1:Y:S01]  /*19b20*/  S2R R0, SR_TID.X ;  /* 0x0000000000007919 */ /* 0x000e620000002100 */
[----:B------:R-:W-:Y:S02]  /*19b30*/  ISETP.NE.AND.EX P1, PT, RZ, UR7, PT, P1 ;  /* 0x00000007ff007c0c */ /* 0x000fe4000bf25310 */
[----:B------:R-:W-:Y:S02]  /*19b40*/  IADD3 R2, P2, R209, UR4, RZ ;  /* 0x00000004d1027c10 */ /* 0x000fe4000ff5e0ff */
[----:B------:R-:W-:-:S02]  /*19b50*/  ISETP.NE.AND.EX P0, PT, RZ, UR5, PT, P0 ;  /* 0x00000005ff007c0c */ /* 0x000fc4000bf05300 */
[----:B0-----:R-:W-:Y:S01]  /*19b60*/  IADD3.X R3, R210, UR5, RZ, P2, !PT ;  /* 0x00000005d2037c10 */ /* 0x001fe200097fe4ff */
[----:B------:R-:W-:Y:S02]  /*19b70*/  ULDC UR4, c[0x0][0xa88] ;  /* 0x0002a20000047ab9 */ /* 0x000fe40000000800 */
[----:B------:R-:W-:-:S04]  /*19b80*/  MOV R20, UR4 ;  /* 0x0000000400147c02 */ /* 0x000fc80008000f00 */
[----:B------:R-:W-:-:S04]  /*19b90*/  @P1 IADD3 R4, P2, R209, UR6, RZ ;  /* 0x00000006d1041c10 */ /* 0x000fc8000ff5e0ff */
[----:B------:R-:W-:Y:S01]  /*19ba0*/  @P1 IADD3.X R5, R210, UR7, RZ, P2, !PT ;  /* 0x00000007d2051c10 */ /* 0x000fe200097fe4ff */
[----:B------:R0:W5:Y:S04]  /*19bb0*/  @P0 LDG.E R13, desc[UR36][R2.64] ;  /* 0x00000024020d0981 */ /* 0x000168000c1e1900 */
[----:B------:R0:W5:Y:S01]  /*19bc0*/  @P1 LDG.E R20, desc[UR36][R4.64] ;  /* 0x0000002404141981 */ /* 0x000162000c1e1900 */
[----:B----4-:R-:W-:Y:S01]  /*19bd0*/  ISETP.GT.AND P2, PT, R208, 0x1, PT ;  /* 0x00000001d000780c */ /* 0x010fe20003f44270 */
[----:B-1----:R-:W-:-:S05]  /*19be0*/  VIADD R24, R0, 0xffffff80 ;  /* 0xffffff8000187836 */ /* 0x002fca0000000000 */
[----:B------:R-:W-:Y:S01]  /*19bf0*/  ISETP.GT.AND P3, PT, R24, 0x7f, PT ;  /* 0x0000007f1800780c */ /* 0x000fe20003f64270 */
[----:B0-----:R-:W-:-:S12]  /*19c00*/  @P1 BRA `(.L_x_675) ;  /* 0x0000000000101947 */ /* 0x001fd80003800000 */
[----:B------:R-:W-:Y:S05]  /*19c10*/  @!P0 BRA `(.L_x_675) ;  /* 0x00000000000c8947 */ /* 0x000fea0003800000 */
[----:B------:R-:W4:Y:S04]  /*19c20*/  LDG.E R5, desc[UR36][R2.64] ;  /* 0x0000002402057981 */ /* 0x000f28000c1e1900 */
[----:B-----5:R-:W4:Y:S02]  /*19c30*/  LDG.E R20, desc[UR36][R2.64+0x4] ;  /* 0x0000042402147981 */ /* 0x020f24000c1e1900 */
[----:B----4-:R-:W-:-:S07]  /*19c40*/  IMAD.IADD R20, R20, 0x1, -R5 ;  /* 0x0000000114147824 */ /* 0x010fce00078e0a05 */
.L_x_675:
[----:B------:R-:W-:Y:S01]  /*19c50*/  BSSY B1, `(.L_x_676) ;  /* 0x0000036000017945 */ /* 0x000fe20003800000 */
[----:B------:R-:W-:Y:S02]  /*19c60*/  SEL R205, R205, RZ, !P0 ;  /* 0x000000ffcdcd7207 */ /* 0x000fe40004000000 */
[----:B------:R-:W-:Y:S02]  /*19c70*/  SEL R212, R212, RZ, !P0 ;  /* 0x000000ffd4d47207 */ /* 0x000fe40004000000 */
[----:B-----5:R-:W-:Y:S01]  /*19c80*/  SHF.R.S32.HI R12, RZ, 0x1f, R13 ;  /* 0x0000001fff0c7819 */ /* 0x020fe2000001140d */
[----:B------:R-:W-:Y:S06]  /*19c90*/  @P3 BRA `(.L_x_677) ;  /* 0x0000000000c43947 */ /* 0x000fec0003800000 */
[----:B------:R-:W0:Y:S01]  /*19ca0*/  LDC R25, c[0x0][0xbe8] ;  /* 0x0002fa00ff197b82 */ /* 0x000e220000000800 */
[----:B------:R-:W-:-:S04]  /*19cb0*/  IMAD R0, R213, 0x80, R0 ;  /* 0x00000080d5007824 */ /* 0x000fc800078e0200 */
[----:B------:R-:W-:Y:S02]  /*19cc0*/  VIADD R21, R0, 0xffffff80 ;  /* 0xffffff8000157836 */ /* 0x000fe40000000000 */
[----:B0-----:R-:W-:-:S05]  /*19cd0*/  IMAD R2, R20, R25, RZ ;  /* 0x0000001914027224 */ /* 0x001fca00078e02ff */
[----:B------:R-:W-:-:S13]  /*19ce0*/  ISETP.GE.AND P0, PT, R21, R2, PT ;  /* 0x000000021500720c */ /* 0x000fda0003f06270 */
[----:B------:R-:W-:Y:S05]  /*19cf0*/  @P0 BRA `(.L_x_677) ;  /* 0x0000000000ac0947 */ /* 0x000fea0003800000 */
[----:B------:R-:W-:Y:S01]  /*19d00*/  IMAD.MOV.U32 R0, RZ, RZ, 0x9b8 ;  /* 0x000009b8ff007424 */ /* 0x000fe200078e00ff */
[----:B------:R-:W-:Y:S01]  /*19d10*/  ISETP.GT.AND P3, PT, R208, 0x1, PT ;  /* 0x00000001d000780c */ /* 0x000fe20003f64270 */
[----:B------:R-:W0:Y:S01]  /*19d20*/  LDC.64 R26, c[0x0][0xba8] ;  /* 0x0002ea00ff1a7b82 */ /* 0x000e220000000a00 */
[----:B------:R-:W-:Y:S02]  /*19d30*/  ISETP.NE.AND P0, PT, R25, 0x1, PT ;  /* 0x000000011900780c */ /* 0x000fe40003f05270 */
[----:B------:R-:W-:Y:S02]  /*19d40*/  SEL R14, R0, 0x978, P3 ;  /* 0x00000978000e7807 */ /* 0x000fe40001800000 */
[----:B------:R-:W-:-:S03]  /*19d50*/  MOV R15, R21 ;  /* 0x00000015000f7202 */ /* 0x000fc60000000f00 */
[----:B------:R-:W1:Y:S08]  /*19d60*/  LDC.64 R6, c[0x0][R14+0x220] ;  /* 0x000088000e067b82 */ /* 0x000e700000000a00 */
[----:B------:R-:W2:Y:S08]  /*19d70*/  LDC.64 R2, c[0x0][R14+0x218] ;  /* 0x000086000e027b82 */ /* 0x000eb00000000a00 */
[----:B------:R-:W4:Y:S08]  /*19d80*/  LDC.64 R8, c[0x0][R14+0x228] ;  /* 0x00008a000e087b82 */ /* 0x000f300000000a00 */
[----:B------:R-:W5:Y:S08]  /*19d90*/  LDC.64 R4, c[0x0][R14+0x210] ;  /* 0x000084000e047b82 */ /* 0x000f700000000a00 */
[----:B------:R-:W3:Y:S08]  /*19da0*/  @P0 LDC R0, c[0x0][0xbec] ;  /* 0x0002fb00ff000b82 */ /* 0x000ef00000000800 */
[----:B------:R-:W4:Y:S01]  /*19db0*/  @P0 LDC R35, c[0x0][0xbf0] ;  /* 0x0002fc00ff230b82 */ /* 0x000f220000000800 */
[----:B-1----:R-:W-:-:S07]  /*19dc0*/  IMAD R7, R7, R205, RZ ;  /* 0x000000cd07077224 */ /* 0x002fce00078e02ff */
[----:B0-----:R-:W0:Y:S01]  /*19dd0*/  @!P3 LDC R26, c[0x0][0xb50] ;  /* 0x0002d400ff1abb82 */ /* 0x001e220000000800 */
[----:B------:R-:W-:Y:S02]  /*19de0*/  IMAD R7, R6, R212, R7 ;  /* 0x000000d406077224 */ /* 0x000fe400078e0207 */
[----:B---3--:R-:W-:-:S05]  /*19df0*/  @P0 IMAD.HI.U32 R0, R21, R0, RZ ;  /* 0x0000000015000227 */ /* 0x008fca00078e00ff */
[----:B------:R-:W1:Y:S01]  /*19e00*/  @!P3 LDC R27, c[0x0][0xb54] ;  /* 0x0002d500ff1bbb82 */ /* 0x000e620000000800 */
[-C--:B--2---:R-:W-:Y:S02]  /*19e10*/  IMAD R33, R3, R191.reuse, RZ ;  /* 0x000000bf03217224 */ /* 0x084fe400078e02ff */
[----:B------:R-:W-:Y:S01]  /*19e20*/  IMAD.WIDE.U32 R10, R2, R191, RZ ;  /* 0x000000bf020a7225 */ /* 0x000fe200078e00ff */
[----:B----4-:R-:W-:-:S03]  /*19e30*/  @P0 SHF.R.U32.HI R15, RZ, R35, R0 ;  /* 0x00000023ff0f0219 */ /* 0x010fc60000011600 */
[----:B------:R-:W-:Y:S01]  /*19e40*/  IMAD.WIDE.U32 R2, R6, R205, RZ ;  /* 0x000000cd06027225 */ /* 0x000fe200078e00ff */
[----:B------:R-:W-:-:S03]  /*19e50*/  SEL R35, R214, RZ, P3 ;  /* 0x000000ffd6237207 */ /* 0x000fc60001800000 */
[----:B------:R-:W-:Y:S01]  /*19e60*/  IMAD.IADD R11, R33, 0x1, R11 ;  /* 0x00000001210b7824 */ /* 0x000fe200078e020b */
[----:B------:R-:W-:Y:S01]  /*19e70*/  IADD3 R10, P0, P1, R2, R10, R13 ;  /* 0x0000000a020a7210 */ /* 0x000fe2000791e00d */
[----:B------:R-:W-:Y:S02]  /*19e80*/  IMAD.MOV R0, RZ, RZ, -R15 ;  /* 0x000000ffff007224 */ /* 0x000fe400078e0a0f */
[----:B------:R-:W-:Y:S02]  /*19e90*/  IMAD.IADD R6, R3, 0x1, R7 ;  /* 0x0000000103067824 */ /* 0x000fe400078e0207 */
[----:B------:R-:W-:-:S04]  /*19ea0*/  IMAD.WIDE.U32 R2, R8, R35, RZ ;  /* 0x0000002308027225 */ /* 0x000fc800078e00ff */
[----:B------:R-:W-:Y:S02]  /*19eb0*/  IMAD R9, R9, R35, RZ ;  /* 0x0000002309097224 */ /* 0x000fe400078e02ff */
[----:B------:R-:W-:Y:S01]  /*19ec0*/  IMAD R7, R25, R0, R21 ;  /* 0x0000000019077224 */ /* 0x000fe200078e0215 */
[----:B------:R-:W-:Y:S01]  /*19ed0*/  IADD3.X R0, R6, R11, R12, P0, P1 ;  /* 0x0000000b06007210 */ /* 0x000fe200007e240c */
[----:B------:R-:W-:Y:S01]  /*19ee0*/  IMAD.IADD R3, R9, 0x1, R3 ;  /* 0x0000000109037824 */ /* 0x000fe200078e0203 */
[----:B------:R-:W-:Y:S02]  /*19ef0*/  IADD3 R2, P0, P1, R15, R10, R2 ;  /* 0x0000000a0f027210 */ /* 0x000fe4000791e002 */
[----:B------:R-:W-:Y:S02]  /*19f00*/  SHF.R.S32.HI R15, RZ, 0x1f, R15 ;  /* 0x0000001fff0f7819 */ /* 0x000fe4000001140f */
[----:B------:R-:W-:Y:S02]  /*19f10*/  SHF.R.S32.HI R9, RZ, 0x1f, R7 ;  /* 0x0000001fff097819 */ /* 0x000fe40000011407 */
[----:B------:R-:W-:Y:S01]  /*19f20*/  IADD3.X R3, R15, R0, R3, P0, P1 ;  /* 0x000000000f037210 */ /* 0x000fe200007e2403 */
[----:B-----5:R-:W-:-:S04]  /*19f30*/  IMAD R0, R5, R7, RZ ;  /* 0x0000000705007224 */ /* 0x020fc800078e02ff */
[C---:B------:R-:W-:Y:S02]  /*19f40*/  IMAD R9, R4.reuse, R9, R0 ;  /* 0x0000000904097224 */ /* 0x040fe400078e0200 */
[----:B------:R-:W-:-:S05]  /*19f50*/  IMAD.WIDE.U32 R2, R4, R7, R2 ;  /* 0x0000000704027225 */ /* 0x000fca00078e0002 */
[----:B------:R-:W-:Y:S01]  /*19f60*/  IADD3 R0, R3, R9, RZ ;  /* 0x0000000903007210 */ /* 0x000fe20007ffe0ff */
[----:B------:R-:W-:Y:S01]  /*19f70*/  IMAD.MOV.U32 R3, RZ, RZ, -0x800000 ;  /* 0xff800000ff037424 */ /* 0x000fe200078e00ff */
[----:B0-----:R-:W-:-:S04]  /*19f80*/  LEA R4, P0, R2, R26, 0x2 ;  /* 0x0000001a02047211 */ /* 0x001fc800078010ff */
[----:B-1----:R-:W-:-:S05]  /*19f90*/  LEA.HI.X R5, R2, R27, R0, 0x2, P0 ;  /* 0x0000001b02057211 */ /* 0x002fca00000f1400 */
[----:B------:R0:W-:Y:S04]  /*19fa0*/  STG.E desc[UR36][R4.64], R3 ;  /* 0x0000000304007986 */ /* 0x0001e8000c101924 */
.L_x_677:
[----:B------:R-:W-:Y:S05]  /*19fb0*/  BSYNC B1 ;  /* 0x0000000000017941 */ /* 0x000fea0003800000 */
.L_x_676:
[----:B------:R-:W-:Y:S05]  /*19fc0*/  @P2 BRA `(.L_x_670) ;  /* 0x0000000400e42947 */ /* 0x000fea0003800000 */
[----:B------:R-:W1:Y:S01]  /*19fd0*/  LDC R21, c[0x0][0xbe8] ;  /* 0x0002fa00ff157b82 */ /* 0x000e620000000800 */
[----:B------:R-:W-:Y:S01]  /*19fe0*/  SHF.R.S32.HI R6, RZ, 0x1f, R24 ;  /* 0x0000001fff067819 */ /* 0x000fe20000011418 */
[----:B------:R-:W-:Y:S01]  /*19ff0*/  ULDC.64 UR4, c[0x0][0xaa0] ;  /* 0x0002a80000047ab9 */ /* 0x000fe20000000a00 */
[----:B------:R-:W-:Y:S01]  /*1a000*/  ULDC.64 UR6, c[0x0][0xaf0] ;  /* 0x0002bc0000067ab9 */ /* 0x000fe20000000a00 */
[----:B------:R-:W-:Y:S01]  /*1a010*/  IMAD R0, R12, UR4, RZ ;  /* 0x000000040c007c24 */ /* 0x000fe2000f8e02ff */
[----:B------:R-:W-:Y:S01]  /*1a020*/  LEA.HI R6, R6, R24, RZ, 0x3 ;  /* 0x0000001806067211 */ /* 0x000fe200078f18ff */
[----:B0-----:R-:W-:-:S03]  /*1a030*/  IMAD.WIDE.U32 R2, R13, UR4, RZ ;  /* 0x000000040d027c25 */ /* 0x001fc6000f8e00ff */
[----:B------:R-:W-:Y:S01]  /*1a040*/  SHF.R.S32.HI R6, RZ, 0x3, R6 ;  /* 0x00000003ff067819 */ /* 0x000fe20000011406 */
[----:B------:R-:W-:Y:S01]  /*1a050*/  IMAD R5, R13, UR5, R0 ;  /* 0x000000050d057c24 */ /* 0x000fe2000f8e0200 */
[----:B------:R-:W-:-:S03]  /*1a060*/  ULDC.64 UR4, c[0x0][0xae8] ;  /* 0x0002ba0000047ab9 */ /* 0x000fc60000000a00 */
[----:B------:R-:W-:Y:S02]  /*1a070*/  IMAD R0, R207, 0x20, R6 ;  /* 0x00000020cf007824 */ /* 0x000fe400078e0206 */
[----:B------:R-:W-:Y:S02]  /*1a080*/  IMAD.IADD R3, R3, 0x1, R5 ;  /* 0x0000000103037824 */ /* 0x000fe400078e0205 */
[----:B------:R-:W-:Y:S02]  /*1a090*/  IMAD R9, R213, 0x80, R0 ;  /* 0x00000080d5097824 */ /* 0x000fe400078e0200 */
[----:B------:R-:W-:-:S03]  /*1a0a0*/  IMAD.WIDE.U32 R2, R191, UR4, R2 ;  /* 0x00000004bf027c25 */ /* 0x000fc6000f8e0002 */
[----:B------:R-:W-:Y:S01]  /*1a0b0*/  MOV R5, R9 ;  /* 0x0000000900057202 */ /* 0x000fe20000000f00 */
[----:B------:R-:W-:Y:S01]  /*1a0c0*/  IMAD R3, R191, UR5, R3 ;  /* 0x00000005bf037c24 */ /* 0x000fe2000f8e0203 */
[----:B-1----:R-:W-:Y:S01]  /*1a0d0*/  ISETP.NE.AND P0, PT, R21, 0x1, PT ;  /* 0x000000011500780c */ /* 0x002fe20003f05270 */
[----:B------:R-:W-:Y:S01]  /*1a0e0*/  ULDC.64 UR4, c[0x0][0xae0] ;  /* 0x0002b80000047ab9 */ /* 0x000fe20000000a00 */
[----:B------:R-:W-:-:S11]  /*1a0f0*/  IMAD.WIDE.U32 R2, R205, UR6, R2 ;  /* 0x00000006cd027c25 */ /* 0x000fd6000f8e0002 */
[----:B------:R-:W0:Y:S08]  /*1a100*/  @P0 LDC R4, c[0x0][0xbec] ;  /* 0x0002fb00ff040b82 */ /* 0x000e300000000800 */
[----:B------:R-:W1:Y:S01]  /*1a110*/  @P0 LDC R7, c[0x0][0xbf0] ;  /* 0x0002fc00ff070b82 */ /* 0x000e620000000800 */
[----:B0-----:R-:W-:-:S04]  /*1a120*/  @P0 IMAD.HI.U32 R0, R9, R4, RZ ;  /* 0x0000000409000227 */ /* 0x001fc800078e00ff */
[----:B------:R-:W-:Y:S01]  /*1a130*/  IMAD R4, R212, UR6, RZ ;  /* 0x00000006d4047c24 */ /* 0x000fe2000f8e02ff */
[----:B-1----:R-:W-:-:S03]  /*1a140*/  @P0 SHF.R.U32.HI R5, RZ, R7, R0 ;  /* 0x00000007ff050219 */ /* 0x002fc60000011600 */
[----:B------:R-:W-:Y:S01]  /*1a150*/  IMAD R7, R205, UR7, R4 ;  /* 0x00000007cd077c24 */ /* 0x000fe2000f8e0204 */
[--C-:B------:R-:W-:Y:S01]  /*1a160*/  SHF.R.S32.HI R0, RZ, 0x1f, R5.reuse ;  /* 0x0000001fff007819 */ /* 0x100fe20000011405 */
[----:B------:R-:W-:Y:S02]  /*1a170*/  IMAD.MOV R4, RZ, RZ, -R5 ;  /* 0x000000ffff047224 */ /* 0x000fe400078e0a05 */
[----:B------:R-:W-:Y:S02]  /*1a180*/  IMAD.IADD R3, R3, 0x1, R7 ;  /* 0x0000000103037824 */ /* 0x000fe400078e0207 */
[----:B------:R-:W-:Y:S02]  /*1a190*/  IMAD R0, R0, UR4, RZ ;  /* 0x0000000400007c24 */ /* 0x000fe4000f8e02ff */
[----:B------:R-:W-:Y:S02]  /*1a1a0*/  IMAD R7, R21, R4, R9 ;  /* 0x0000000415077224 */ /* 0x000fe400078e0209 */
[----:B------:R-:W-:-:S02]  /*1a1b0*/  IMAD R9, R5, UR5, R0 ;  /* 0x0000000505097c24 */ /* 0x000fc4000f8e0200 */
[----:B------:R-:W-:Y:S01]  /*1a1c0*/  IMAD.WIDE.U32 R2, R5, UR4, R2 ;  /* 0x0000000405027c25 */ /* 0x000fe2000f8e0002 */
[----:B------:R-:W-:Y:S01]  /*1a1d0*/  SHF.R.S32.HI R0, RZ, 0x1f, R7 ;  /* 0x0000001fff007819 */ /* 0x000fe20000011407 */
[----:B------:R-:W-:Y:S02]  /*1a1e0*/  ULDC.64 UR4, c[0x0][0xad8] ;  /* 0x0002b60000047ab9 */ /* 0x000fe40000000a00 */
[----:B------:R-:W-:Y:S02]  /*1a1f0*/  IMAD.IADD R3, R3, 0x1, R9 ;  /* 0x0000000103037824 */ /* 0x000fe400078e0209 */
        /* <DEDUP_REMOVED lines=8> */
[----:B------:R-:W-:Y:S06]  /*1a280*/  BRA.DIV UR4, `(.L_x_678) ;  /* 0x000000ba04c07947 */ /* 0x000fec000b800000 */
[----:B------:R0:W1:Y:S04]  /*1a290*/  SHFL.IDX PT, R3, R2, RZ, 0x181f ;  /* 0x00181fff02037589 */ /* 0x00006800000e0000 */
[----:B------:R0:W4:Y:S02]  /*1a2a0*/  SHFL.IDX PT, R14, R0, RZ, 0x181f ;  /* 0x00181fff000e7589 */ /* 0x00012400000e0000 */
.L_x_967:
[----:B------:R-:W-:Y:S01]  /*1a2b0*/  IMAD R21, R20, R21, RZ ;  /* 0x0000001514157224 */ /* 0x000fe200078e02ff */
[----:B------:R-:W-:Y:S01]  /*1a2c0*/  LEA R6, R213, R6, 0x7 ;  /* 0x00000006d5067211 */ /* 0x000fe200078e38ff */
        /* <DEDUP_REMOVED lines=8> */
[-C--:B----4-:R-:W-:Y:S02]  /*1a350*/  @!P2 LEA R4, P0, R198, R14.reuse, 0x1 ;  /* 0x0000000ec604a211 */ /* 0x090fe400078008ff */
[----:B------:R-:W-:Y:S02]  /*1a360*/  @!P3 LEA R14, P1, R206, R14, 0x1 ;  /* 0x0000000ece0eb211 */ /* 0x000fe400078208ff */
[-C--:B-1----:R-:W-:Y:S02]  /*1a370*/  @!P2 LEA.HI.X R5, R198, R3.reuse, R8, 0x1, P0 ;  /* 0x00000003c605a211 */ /* 0x082fe400000f0c08 */
[----:B------:R-:W-:-:S03]  /*1a380*/  @!P3 LEA.HI.X R15, R206, R3, R7, 0x1, P1 ;  /* 0x00000003ce0fb211 */ /* 0x000fc600008f0c07 */
[----:B------:R1:W-:Y:S04]  /*1a390*/  @!P2 ST.E.128 desc[UR36][R4.64], RZ ;  /* 0x000000ff0400a985 */ /* 0x0003e8000c101d24 */
[----:B------:R1:W-:Y:S02]  /*1a3a0*/  @!P3 ST.E.128 desc[UR36][R14.64], RZ ;  /* 0x000000ff0e00b985 */ /* 0x0003e4000c101d24 */
.L_x_680:
[----:B------:R-:W-:Y:S05]  /*1a3b0*/  BSYNC B1 ;  /* 0x0000000000017941 */ /* 0x000fea0003800000 */
.L_x_679:
[----:B------:R-:W-:-:S03]  /*1a3c0*/  UMOV UR4, 0xffffffff ;  /* 0xffffffff00047882 */ /* 0x000fc60000000000 */
[----:B------:R-:W-:Y:S05]  /*1a3d0*/  BRA.DIV UR4, `(.L_x_681) ;  /* 0x000000ba04a07947 */ /* 0x000fea000b800000 */
[----:B-1----:R1:W0:Y:S04]  /*1a3e0*/  SHFL.IDX PT, R3, R2, 0x1, 0x181f ;  /* 0x00381f0002037f89 */ /* 0x00222800000e0000 */
[----:B----4-:R1:W4:Y:S02]  /*1a3f0*/  SHFL.IDX PT, R14, R0, 0x1, 0x181f ;  /* 0x00381f00000e7f89 */ /* 0x01032400000e0000 */
.L_x_971:
[----:B------:R-:W-:Y:S01]  /*1a400*/  VIADD R4, R6, 0x20 ;  /* 0x0000002006047836 */ /* 0x000fe20000000000 */
        /* <DEDUP_REMOVED lines=10> */
[-C--:B0-----:R-:W-:Y:S02]  /*1a4b0*/  @!P2 LEA.HI.X R5, R198, R3.reuse, R8, 0x1, P0 ;  /* 0x00000003c605a211 */ /* 0x081fe400000f0c08 */
[----:B------:R-:W-:-:S03]  /*1a4c0*/  @!P3 LEA.HI.X R15, R206, R3, R7, 0x1, P1 ;  /* 0x00000003ce0fb211 */ /* 0x000fc600008f0c07 */
[----:B------:R0:W-:Y:S04]  /*1a4d0*/  @!P2 ST.E.128 desc[UR36][R4.64], RZ ;  /* 0x000000ff0400a985 */ /* 0x0001e8000c101d24 */
[----:B------:R0:W-:Y:S02]  /*1a4e0*/  @!P3 ST.E.128 desc[UR36][R14.64], RZ ;  /* 0x000000ff0e00b985 */ /* 0x0001e4000c101d24 */
.L_x_683:
[----:B------:R-:W-:Y:S05]  /*1a4f0*/  BSYNC B1 ;  /* 0x0000000000017941 */ /* 0x000fea0003800000 */
.L_x_682:
[----:B------:R-:W-:-:S03]  /*1a500*/  UMOV UR4, 0xffffffff ;  /* 0xffffffff00047882 */ /* 0x000fc60000000000 */
[----:B------:R-:W-:Y:S05]  /*1a510*/  BRA.DIV UR4, `(.L_x_684) ;  /* 0x000000ba04987947 */ /* 0x000fea000b800000 */
[----:B0-----:R0:W0:Y:S04]  /*1a520*/  SHFL.IDX PT, R3, R2, 0x2, 0x181f ;  /* 0x00581f0002037f89 */ /* 0x00102800000e0000 */
[----:B----4-:R4:W0:Y:S02]  /*1a530*/  SHFL.IDX PT, R14, R0, 0x2, 0x181f ;  /* 0x00581f00000e7f89 */ /* 0x01082400000e0000 */
.L_x_975:
        /* <DEDUP_REMOVED lines=9> */
[-C--:B0-----:R-:W-:Y:S02]  /*1a5d0*/  @!P2 LEA R4, P0, R198, R14.reuse, 0x1 ;  /* 0x0000000ec604a211 */ /* 0x081fe400078008ff */
[----:B------:R-:W-:Y:S02]  /*1a5e0*/  @!P3 LEA R14, P1, R206, R14, 0x1 ;  /* 0x0000000ece0eb211 */ /* 0x000fe400078208ff */
[-C--:B------:R-:W-:Y:S02]  /*1a5f0*/  @!P2 LEA.HI.X R5, R198, R3.reuse, R8, 0x1, P0 ;  /* 0x00000003c605a211 */ /* 0x080fe400000f0c08 */
[----:B------:R-:W-:-:S03]  /*1a600*/  @!P3 LEA.HI.X R15, R206, R3, R7, 0x1, P1 ;  /* 0x00000003ce0fb211 */ /* 0x000fc600008f0c07 */
[----:B------:R0:W-:Y:S04]  /*1a610*/  @!P2 ST.E.128 desc[UR36][R4.64], RZ ;  /* 0x000000ff0400a985 */ /* 0x0001e8000c101d24 */
[----:B------:R0:W-:Y:S02]  /*1a620*/  @!P3 ST.E.128 desc[UR36][R14.64], RZ ;  /* 0x000000ff0e00b985 */ /* 0x0001e4000c101d24 */
.L_x_686:
[----:B------:R-:W-:Y:S05]  /*1a630*/  BSYNC B1 ;  /* 0x0000000000017941 */ /* 0x000fea0003800000 */
.L_x_685:
[----:B------:R-:W-:-:S03]  /*1a640*/  UMOV UR4, 0xffffffff ;  /* 0xffffffff00047882 */ /* 0x000fc60000000000 */
[----:B------:R-:W-:Y:S05]  /*1a650*/  BRA.DIV UR4, `(.L_x_687) ;  /* 0x000000ba04907947 */ /* 0x000fea000b800000 */
[----:B0-----:R0:W0:Y:S04]  /*1a660*/  SHFL.IDX PT, R3, R2, 0x3, 0x181f ;  /* 0x00781f0002037f89 */ /* 0x00102800000e0000 */
[----:B------:R0:W0:Y:S02]  /*1a670*/  SHFL.IDX PT, R14, R0, 0x3, 0x181f ;  /* 0x00781f00000e7f89 */ /* 0x00002400000e0000 */
.L_x_979:
[----:B01--4-:R-:W-:-:S05]  /*1a680*/  VIADD R0, R6, 0x60 ;  /* 0x0000006006007836 */ /* 0x013fca0000000000 */
[----:B------:R-:W-:-:S13]  /*1a690*/  ISETP.GE.AND P0, PT, R0, R21, PT ;  /* 0x000000150000720c */ /* 0x000fda0003f06270 */
[----:B------:R-:W-:Y:S05]  /*1a6a0*/  @P0 BRA `(.L_x_670) ;  /* 0x00000000002c0947 */ /* 0x000fea0003800000 */
[----:B------:R-:W-:Y:S01]  /*1a6b0*/  ULDC UR4, c[0x0][0xac8] ;  /* 0x0002b20000047ab9 */ /* 0x000fe20000000800 */
[----:B------:R-:W-:Y:S02]  /*1a6c0*/  SHF.R.S32.HI R7, RZ, 0x1f, R198 ;  /* 0x0000001fff077819 */ /* 0x000fe400000114c6 */
[----:B------:R-:W-:Y:S02]  /*1a6d0*/  ISETP.GE.AND P2, PT, R198, UR4, PT ;  /* 0x00000004c6007c0c */ /* 0x000fe4000bf46270 */
[----:B------:R-:W-:Y:S02]  /*1a6e0*/  ISETP.GE.AND P3, PT, R206, UR4, PT ;  /* 0x00000004ce007c0c */ /* 0x000fe4000bf66270 */
[----:B------:R-:W-:-:S09]  /*1a6f0*/  SHF.R.S32.HI R2, RZ, 0x1f, R206 ;  /* 0x0000001fff027819 */ /* 0x000fd200000114ce */
[-C--:B------:R-:W-:Y:S02]  /*1a700*/  @!P2 LEA R4, P0, R198, R14.reuse, 0x1 ;  /* 0x0000000ec604a211 */ /* 0x080fe400078008ff */
[----:B------:R-:W-:Y:S02]  /*1a710*/  @!P3 LEA R14, P1, R206, R14, 0x1 ;  /* 0x0000000ece0eb211 */ /* 0x000fe400078208ff */
[-C--:B------:R-:W-:Y:S02]  /*1a720*/  @!P2 LEA.HI.X R5, R198, R3.reuse, R7, 0x1, P0 ;  /* 0x00000003c605a211 */ /* 0x080fe400000f0c07 */
[----:B------:R-:W-:-:S03]  /*1a730*/  @!P3 LEA.HI.X R15, R206, R3, R2, 0x1, P1 ;  /* 0x00000003ce0fb211 */ /* 0x000fc600008f0c02 */
[----:B------:R1:W-:Y:S04]  /*1a740*/  @!P2 ST.E.128 desc[UR36][R4.64], RZ ;  /* 0x000000ff0400a985 */ /* 0x0003e8000c101d24 */
[----:B------:R1:W-:Y:S02]  /*1a750*/  @!P3 ST.E.128 desc[UR36][R14.64], RZ ;  /* 0x000000ff0e00b985 */ /* 0x0003e4000c101d24 */
.L_x_670:
[----:B------:R-:W-:Y:S05]  /*1a760*/  BSYNC B0 ;  /* 0x0000000000007941 */ /* 0x000fea0003800000 */
.L_x_655:
[----:B------:R-:W-:Y:S02]  /*1a770*/  ULDC UR4, c[0x0][0xc3c] ;  /* 0x00030f0000047ab9 */ /* 0x000fe40000000800 */
[----:B------:R-:W-:-:S13]  /*1a780*/  ISETP.GE.AND P0, PT, R31, UR4, PT ;  /* 0x000000041f007c0c */ /* 0x000fda000bf06270 */
[----:B------:R-:W-:Y:S05]  /*1a790*/  @!P0 BRA `(.L_x_688) ;  /* 0xfffffe6800a48947 */ /* 0x000fea000383ffff */
[----:B------:R-:W-:Y:S05]  /*1a7a0*/  BRA `(.L_x_511) ;  /* 0x0000008000087947 */ /* 0x000fea0003800000 */
.L_x_509:
[----:B------:R-:W-:-:S08]  /*1a7b0*/  NOP ;  /* 0x0000000000007918 */ /* 0x000fd00000000000 */
[----:B0-----:R-:W0:-:S00]  /*1a7c0*/  USETMAXREG.DEALLOC.CTAPOOL 0x28 ;  /* 0x00000028000079c8 */ /* 0x001e0000080e0500 */
        /* <DEDUP_REMOVED lines=8> */
[----:B------:R0:W1:Y:S01]  /*1a850*/  @P0 LDS.128 R16, [R2+0x228d0] ;  /* 0x0228d00002100984 */ /* 0x0000620000000c00 */
[----:B------:R-:W-:Y:S06]  /*1a860*/  @P0 BAR.ARV 0x4, 0x180 ;  /* 0x0106000000000b1d */ /* 0x000fec0000002000 */
[----:B------:R-:W-:Y:S05]  /*1a870*/  @P0 BRA `(.L_x_689) ;  /* 0x0000000800980947 */ /* 0x000fea0003800000 */
[----:B------:R-:W2:Y:S01]  /*1a880*/  S2R R4, SR_TID.X ;  /* 0x0000000000047919 */ /* 0x000ea20000002100 */
[----:B------:R-:W-:Y:S01]  /*1a890*/  ULDC UR4, c[0x0][0xc3c] ;  /* 0x00030f0000047ab9 */ /* 0x000fe20000000800 */
[----:B------:R-:W-:Y:S01]  /*1a8a0*/  IMAD.MOV.U32 R0, RZ, RZ, RZ ;  /* 0x000000ffff007224 */ /* 0x000fe200078e00ff */
[----:B------:R-:W-:Y:S01]  /*1a8b0*/  MOV R9, RZ ;  /* 0x000000ff00097202 */ /* 0x000fe20000000f00 */
[----:B------:R-:W3:Y:S01]  /*1a8c0*/  S2UR UR6, SR_CTAID.X ;  /* 0x00000000000679c3 */ /* 0x000ee20000002500 */
[----:B------:R-:W-:Y:S01]  /*1a8d0*/  ULDC UR5, c[0x0][0xc38] ;  /* 0x00030e0000057ab9 */ /* 0x000fe20000000800 */
[----:B--2---:R-:W-:-:S04]  /*1a8e0*/  LOP3.LUT R7, R4, 0x1f, RZ, 0xc0, !PT ;  /* 0x0000001f04077812 */ /* 0x004fc800078ec0ff */
[----:B------:R-:W-:-:S04]  /*1a8f0*/  ISETP.NE.AND P0, PT, R7, 0x1f, PT ;  /* 0x0000001f0700780c */ /* 0x000fc80003f05270 */
[----:B------:R-:W-:-:S13]  /*1a900*/  ISETP.GE.OR P1, PT, R7, UR4, !P0 ;  /* 0x0000000407007c0c */ /* 0x000fda000c726670 */
[----:B------:R-:W2:Y:S08]  /*1a910*/  @!P1 LDC.64 R4, c[0x0][0xc80] ;  /* 0x00032000ff049b82 */ /* 0x000eb00000000a00 */
[----:B0-----:R-:W0:Y:S01]  /*1a920*/  @!P1 LDC.64 R2, c[0x0][0xc78] ;  /* 0x00031e00ff029b82 */ /* 0x001e220000000a00 */
[----:B--2---:R-:W-:-:S05]  /*1a930*/  @!P1 IMAD.WIDE.U32 R4, R7, 0x4, R4 ;  /* 0x0000000407049825 */ /* 0x004fca00078e0004 */
[----:B------:R-:W2:Y:S01]  /*1a940*/  @!P1 LDG.E R0, desc[UR36][R4.64] ;  /* 0x0000002404009981 */ /* 0x000ea2000c1e1900 */
[----:B0-----:R-:W-:-:S05]  /*1a950*/  @!P1 IMAD.WIDE.U32 R2, R7, 0x4, R2 ;  /* 0x0000000407029825 */ /* 0x001fca00078e0002 */
[----:B------:R-:W2:Y:S01]  /*1a960*/  @!P1 LDG.E R9, desc[UR36][R2.64] ;  /* 0x0000002402099981 */ /* 0x000ea2000c1e1900 */
[C---:B------:R-:W-:Y:S02]  /*1a970*/  ISETP.NE.AND P1, PT, R7.reuse, RZ, PT ;  /* 0x000000ff0700720c */ /* 0x040fe40003f25270 */
[C---:B------:R-:W-:Y:S02]  /*1a980*/  ISETP.GE.U32.AND P2, PT, R7.reuse, 0x2, PT ;  /* 0x000000020700780c */ /* 0x040fe40003f46070 */
[C---:B------:R-:W-:Y:S02]  /*1a990*/  ISETP.GE.U32.AND P3, PT, R7.reuse, 0x4, PT ;  /* 0x000000040700780c */ /* 0x040fe40003f66070 */
[C---:B------:R-:W-:Y:S02]  /*1a9a0*/  ISETP.GE.U32.AND P4, PT, R7.reuse, 0x8, PT ;  /* 0x000000080700780c */ /* 0x040fe40003f86070 */
[----:B------:R-:W-:Y:S01]  /*1a9b0*/  ISETP.GE.U32.AND P5, PT, R7, 0x10, PT ;  /* 0x000000100700780c */ /* 0x000fe20003fa6070 */
[----:B------:R-:W-:Y:S01]  /*1a9c0*/  UMOV UR4, URZ ;  /* 0x0000003f00047c82 */ /* 0x000fe20008000000 */
[----:B--2---:R-:W-:-:S05]  /*1a9d0*/  IMAD R6, R0, R9, RZ ;  /* 0x0000000900067224 */ /* 0x004fca00078e02ff */
        /* <DEDUP_REMOVED lines=13> */
[----:B0-----:R-:W-:-:S04]  /*1aab0*/  SEL R5, R4, RZ, P5 ;  /* 0x000000ff04057207 */ /* 0x001fc80002800000 */
[----:B------:R-:W-:-:S05]  /*1aac0*/  IADD3 R5, R2, R5, RZ ;  /* 0x0000000502057210 */ /* 0x000fca0007ffe0ff */
[----:B------:R-:W0:Y:S02]  /*1aad0*/  SHFL.IDX PT, R6, R5, 0x1f, 0x1f ;  /* 0x03e01f0005067f89 */ /* 0x000e2400000e0000 */
[----:B0-----:R-:W-:-:S05]  /*1aae0*/  IMAD R6, R6, UR5, RZ ;  /* 0x0000000506067c24 */ /* 0x001fca000f8e02ff */
[----:B---3--:R-:W-:Y:S01]  /*1aaf0*/  ISETP.GT.AND P6, PT, R6, UR6, PT ;  /* 0x0000000606007c0c */ /* 0x008fe2000bfc4270 */
[----:B------:R-:W-:-:S12]  /*1ab00*/  IMAD.MOV.U32 R3, RZ, RZ, R6 ;  /* 0x000000ffff037224 */ /* 0x000fd800078e0006 */
[----:B------:R-:W-:Y:S05]  /*1ab10*/  @P6 BRA `(.L_x_690) ;  /* 0x0000000000a06947 */ /* 0x000fea0003800000 */
[----:B------:R-:W-:Y:S01]  /*1ab20*/  IMAD.MOV.U32 R6, RZ, RZ, R3 ;  /* 0x000000ffff067224 */ /* 0x000fe200078e0003 */
[----:B------:R-:W-:Y:S01]  /*1ab30*/  UMOV UR4, URZ ;  /* 0x0000003f00047c82 */ /* 0x000fe20008000000 */
[----:B------:R-:W-:-:S05]  /*1ab40*/  ULDC UR5, c[0x0][0xc38] ;  /* 0x00030e0000057ab9 */ /* 0x000fca0000000800 */
.L_x_692:
[----:B------:R-:W0:Y:S01]  /*1ab50*/  LDC R0, c[0x0][0xc3c] ;  /* 0x00030f00ff007b82 */ /* 0x000e220000000800 */
[----:B------:R-:W-:Y:S01]  /*1ab60*/  UIADD3 UR4, UR4, 0x1f, URZ ;  /* 0x0000001f04047890 */ /* 0x000fe2000fffe03f */
[----:B------:R-:W-:Y:S02]  /*1ab70*/  ULDC UR7, c[0x0][0xc3c] ;  /* 0x00030f0000077ab9 */ /* 0x000fe40000000800 */
[----:B-1----:R-:W-:-:S03]  /*1ab80*/  IMAD.U32 R19, RZ, RZ, UR7 ;  /* 0x00000007ff137e24 */ /* 0x002fc6000f8e00ff */
[----:B0-----:R-:W-:-:S13]  /*1ab90*/  ISETP.LE.AND P6, PT, R0, UR4, PT ;  /* 0x0000000400007c0c */ /* 0x001fda000bfc3270 */
[----:B------:R-:W-:Y:S05]  /*1aba0*/  @P6 BRA `(.L_x_691) ;  /* 0x0000000400a86947 */ /* 0x000fea0003800000 */
[----:B------:R-:W-:-:S05]  /*1abb0*/  VIADD R9, R7, UR4 ;  /* 0x0000000407097c36 */ /* 0x000fca0008000000 */
[----:B------:R-:W-:Y:S02]  /*1abc0*/  ISETP.GE.OR P6, PT, R9, R0, !P0 ;  /* 0x000000000900720c */ /* 0x000fe400047c6670 */
[----:B------:R-:W-:-:S11]  /*1abd0*/  MOV R0, RZ ;  /* 0x000000ff00007202 */ /* 0x000fd60000000f00 */
[----:B------:R-:W0:Y:S08]  /*1abe0*/  @!P6 LDC.64 R4, c[0x0][0xc80] ;  /* 0x00032000ff04eb82 */ /* 0x000e300000000a00 */
[----:B------:R-:W1:Y:S01]  /*1abf0*/  @!P6 LDC.64 R2, c[0x0][0xc78] ;  /* 0x00031e00ff02eb82 */ /* 0x000e620000000a00 */
[----:B0-----:R-:W-:-:S05]  /*1ac00*/  @!P6 IMAD.WIDE R4, R9, 0x4, R4 ;  /* 0x000000040904e825 */ /* 0x001fca00078e0204 */
[----:B------:R-:W2:Y:S01]  /*1ac10*/  @!P6 LDG.E R0, desc[UR36][R4.64] ;  /* 0x000000240400e981 */ /* 0x000ea2000c1e1900 */
[----:B-1----:R-:W-:-:S04]  /*1ac20*/  @!P6 IMAD.WIDE R2, R9, 0x4, R2 ;  /* 0x000000040902e825 */ /* 0x002fc800078e0202 */
[----:B------:R-:W-:-:S06]  /*1ac30*/  IMAD.MOV.U32 R9, RZ, RZ, RZ ;  /* 0x000000ffff097224 */ /* 0x000fcc00078e00ff */
[----:B------:R-:W2:Y:S02]  /*1ac40*/  @!P6 LDG.E R9, desc[UR36][R2.64] ;  /* 0x000000240209e981 */ /* 0x000ea4000c1e1900 */
        /* <DEDUP_REMOVED lines=13> */
[----:B------:R-:W0:Y:S02]  /*1ad20*/  SHFL.UP PT, R2, R3, 0x10, RZ ;  /* 0x0600000003027989 */ /* 0x000e2400000e00ff */
[----:B0-----:R-:W-:-:S05]  /*1ad30*/  SEL R2, R2, RZ, P5 ;  /* 0x000000ff02027207 */ /* 0x001fca0002800000 */
[----:B------:R-:W-:-:S05]  /*1ad40*/  IMAD.IADD R5, R3, 0x1, R2 ;  /* 0x0000000103057824 */ /* 0x000fca00078e0202 */
[----:B------:R-:W0:Y:S02]  /*1ad50*/  SHFL.IDX PT, R2, R5, 0x1f, 0x1f ;  /* 0x03e01f0005027f89 */ /* 0x000e2400000e0000 */
[----:B0-----:R-:W-:-:S04]  /*1ad60*/  IMAD R3, R2, UR5, RZ ;  /* 0x0000000502037c24 */ /* 0x001fc8000f8e02ff */
[----:B------:R-:W-:-:S05]  /*1ad70*/  IMAD.IADD R6, R3, 0x1, R6 ;  /* 0x0000000103067824 */ /* 0x000fca00078e0206 */
[----:B------:R-:W-:-:S13]  /*1ad80*/  ISETP.GT.AND P6, PT, R6, UR6, PT ;  /* 0x0000000606007c0c */ /* 0x000fda000bfc4270 */
[----:B------:R-:W-:Y:S05]  /*1ad90*/  @!P6 BRA `(.L_x_692) ;  /* 0xfffffffc006ce947 */ /* 0x000fea000383ffff */
.L_x_690:
[----:B------:R-:W-:Y:S02]  /*1ada0*/  IMAD.IADD R10, R6, 0x1, -R3 ;  /* 0x00000001060a7824 */ /* 0x000fe400078e0a03 */
[----:B-1----:R-:W-:Y:S02]  /*1adb0*/  IMAD.MOV.U32 R16, RZ, RZ, RZ ;  /* 0x000000ffff107224 */ /* 0x002fe400078e00ff */
[----:B------:R-:W-:-:S05]  /*1adc0*/  IMAD R2, R5, UR5, R10 ;  /* 0x0000000505027c24 */ /* 0x000fca000f8e020a */
[----:B------:R-:W-:-:S13]  /*1add0*/  ISETP.GT.AND P0, PT, R2, UR6, PT ;  /* 0x0000000602007c0c */ /* 0x000fda000bf04270 */
[----:B------:R-:W-:-:S04]  /*1ade0*/  VOTE.ANY R6, PT, !P0 ;  /* 0x0000000000067806 */ /* 0x000fc800040e0100 */
[----:B------:R-:W0:Y:S01]  /*1adf0*/  POPC R19, R6 ;  /* 0x0000000600137309 */ /* 0x000e220000000000 */
[----:B------:R-:W-:Y:S01]  /*1ae00*/  ISETP.NE.AND P0, PT, R6, RZ, PT ;  /* 0x000000ff0600720c */ /* 0x000fe20003f05270 */
[----:B0-----:R-:W0:Y:S04]  /*1ae10*/  SHFL.IDX PT, R0, R0, R19, 0x1f ;  /* 0x00001f1300007589 */ /* 0x001e2800000e0000 */
        /* <DEDUP_REMOVED lines=8> */
[----:B------:R-:W-:-:S06]  /*1aea0*/  VIADD R16, R19, 0xffffffff ;  /* 0xffffffff13107836 */ /* 0x000fcc0000000000 */
[----:B------:R0:W1:Y:S02]  /*1aeb0*/  SHFL.IDX PT, R16, R5, R16, 0x1f ;  /* 0x00001f1005107589 */ /* 0x00006400000e0000 */
.L_x_693:
[----:B-1----:R-:W-:Y:S01]  /*1aec0*/  IMAD R16, R16, UR5, R10 ;  /* 0x0000000510107c24 */ /* 0x002fe2000f8e020a */
[----:B------:R-:W-:Y:S01]  /*1aed0*/  IABS R10, R0 ;  /* 0x00000000000a7213 */ /* 0x000fe20000000000 */
[----:B------:R-:W-:Y:S01]  /*1aee0*/  IMAD R11, R11, R4, RZ ;  /* 0x000000040b0b7224 */ /* 0x000fe200078e02ff */
[----:B0-----:R-:W-:Y:S01]  /*1aef0*/  IABS R5, R9 ;  /* 0x0000000900057213 */ /* 0x001fe20000000000 */
[----:B------:R-:W-:Y:S01]  /*1af00*/  IMAD.MOV.U32 R2, RZ, RZ, RZ ;  /* 0x000000ffff027224 */ /* 0x000fe200078e00ff */
[----:B------:R-:W-:Y:S01]  /*1af10*/  IADD3 R17, -R16, UR6, RZ ;  /* 0x0000000610117c10 */ /* 0x000fe2000fffe1ff */
[----:B------:R-:W-:Y:S01]  /*1af20*/  IMAD.MOV R10, RZ, RZ, -R10 ;  /* 0x000000ffff0a7224 */ /* 0x000fe200078e0a0a */
[----:B------:R-:W0:Y:S01]  /*1af30*/  I2F.RP R6, R5 ;  /* 0x0000000500067306 */ /* 0x000e220000209400 */
[----:B------:R-:W-:Y:S01]  /*1af40*/  IMAD.HI.U32 R2, R3, R11, R2 ;  /* 0x0000000b03027227 */ /* 0x000fe200078e0002 */
[----:B------:R-:W-:Y:S02]  /*1af50*/  IABS R8, R17 ;  /* 0x0000001100087213 */ /* 0x000fe40000000000 */
[----:B------:R-:W-:-:S02]  /*1af60*/  IADD3 R19, R19, UR4, RZ ;  /* 0x0000000413137c10 */ /* 0x000fc4000fffe0ff */
[----:B------:R-:W-:Y:S01]  /*1af70*/  MOV R3, R8 ;  /* 0x0000000800037202 */ /* 0x000fe20000000f00 */
[----:B------:R-:W-:-:S04]  /*1af80*/  IMAD.MOV.U32 R8, RZ, RZ, R10 ;  /* 0x000000ffff087224 */ /* 0x000fc800078e000a */
[----:B------:R-:W-:-:S04]  /*1af90*/  IMAD.HI.U32 R2, R2, R3, RZ ;  /* 0x0000000302027227 */ /* 0x000fc800078e00ff */
[----:B------:R-:W-:Y:S01]  /*1afa0*/  IMAD R3, R2, R8, R3 ;  /* 0x0000000802037224 */ /* 0x000fe200078e0203 */
[----:B0-----:R-:W0:Y:S04]  /*1afb0*/  MUFU.RCP R6, R6 ;  /* 0x0000000600067308 */ /* 0x001e280000001000 */
[----:B------:R-:W-:-:S13]  /*1afc0*/  ISETP.GT.U32.AND P1, PT, R4, R3, PT ;  /* 0x000000030400720c */ /* 0x000fda0003f24070 */
[----:B------:R-:W-:Y:S02]  /*1afd0*/  @!P1 IMAD.IADD R3, R3, 0x1, -R4 ;  /* 0x0000000103039824 */ /* 0x000fe400078e0a04 */
[----:B0-----:R-:W-:Y:S02]  /*1afe0*/  VIADD R8, R6, 0xffffffe ;  /* 0x0ffffffe06087836 */ /* 0x001fe40000000000 */
[----:B------:R-:W-:Y:S01]  /*1aff0*/  @!P1 VIADD R2, R2, 0x1 ;  /* 0x0000000102029836 */ /* 0x000fe20000000000 */
[----:B------:R-:W-:Y:S02]  /*1b000*/  ISETP.GE.U32.AND P0, PT, R3, R4, PT ;  /* 0x000000040300720c */ /* 0x000fe40003f06070 */
[----:B------:R0:W1:Y:S01]  /*1b010*/  F2I.FTZ.U32.TRUNC.NTZ R3, R8 ;  /* 0x0000000800037305 */ /* 0x000062000021f000 */
[----:B------:R-:W-:Y:S02]  /*1b020*/  LOP3.LUT R4, R17, R0, RZ, 0x3c, !PT ;  /* 0x0000000011047212 */ /* 0x000fe400078e3cff */
[----:B------:R-:W-:-:S02]  /*1b030*/  ISETP.NE.AND P1, PT, R0, RZ, PT ;  /* 0x000000ff0000720c */ /* 0x000fc40003f25270 */
[----:B------:R-:W-:Y:S02]  /*1b040*/  ISETP.GE.AND P2, PT, R4, RZ, PT ;  /* 0x000000ff0400720c */ /* 0x000fe40003f46270 */
[----:B0-----:R-:W-:-:S04]  /*1b050*/  IABS R8, R9 ;  /* 0x0000000900087213 */ /* 0x001fc80000000000 */
[----:B------:R-:W-:Y:S01]  /*1b060*/  @P0 IADD3 R2, R2, 0x1, RZ ;  /* 0x0000000102020810 */ /* 0x000fe20007ffe0ff */
[----:B------:R-:W-:-:S04]  /*1b070*/  IMAD.MOV R8, RZ, RZ, -R8 ;  /* 0x000000ffff087224 */ /* 0x000fc800078e0a08 */
[----:B------:R-:W-:Y:S02]  /*1b080*/  IMAD.MOV.U32 R6, RZ, RZ, R2 ;  /* 0x000000ffff067224 */ /* 0x000fe400078e0002 */
[----:B-1----:R-:W-:Y:S02]  /*1b090*/  IMAD.MOV R2, RZ, RZ, -R3 ;  /* 0x000000ffff027224 */ /* 0x002fe400078e0a03 */
[----:B------:R-:W-:Y:S01]  /*1b0a0*/  @!P2 IMAD.MOV R6, RZ, RZ, -R6 ;  /* 0x000000ffff06a224 */ /* 0x000fe200078e0a06 */
[----:B------:R-:W-:Y:S01]  /*1b0b0*/  @!P1 LOP3.LUT R6, RZ, R0, RZ, 0x33, !PT ;  /* 0x00000000ff069212 */ /* 0x000fe200078e33ff */
[----:B------:R-:W-:Y:S01]  /*1b0c0*/  IMAD R11, R2, R5, RZ ;  /* 0x00000005020b7224 */ /* 0x000fe200078e02ff */
[----:B------:R-:W-:Y:S02]  /*1b0d0*/  MOV R2, RZ ;  /* 0x000000ff00027202 */ /* 0x000fe40000000f00 */
[-C--:B------:R-:W-:Y:S01]  /*1b0e0*/  IABS R4, R6.reuse ;  /* 0x0000000600047213 */ /* 0x080fe20000000000 */
[----:B------:R-:W-:-:S02]  /*1b0f0*/  IMAD R0, R0, R6, RZ ;  /* 0x0000000600007224 */ /* 0x000fc400078e02ff */
[----:B------:R-:W-:-:S04]  /*1b100*/  IMAD.HI.U32 R2, R3, R11, R2 ;  /* 0x0000000b03027227 */ /* 0x000fc800078e0002 */
[----:B------:R-:W-:Y:S02]  /*1b110*/  IMAD.MOV.U32 R3, RZ, RZ, R4 ;  /* 0x000000ffff037224 */ /* 0x000fe400078e0004 */
[----:B------:R-:W-:Y:S02]  /*1b120*/  IMAD.MOV.U32 R4, RZ, RZ, R8 ;  /* 0x000000ffff047224 */ /* 0x000fe400078e0008 */
[----:B------:R-:W-:-:S04]  /*1b130*/  IMAD.HI.U32 R2, R2, R3, RZ ;  /* 0x0000000302027227 */ /* 0x000fc800078e00ff */
[----:B------:R-:W-:Y:S01]  /*1b140*/  IMAD R4, R2, R4, R3 ;  /* 0x0000000402047224 */ /* 0x000fe200078e0203 */
[----:B------:R-:W-:Y:S01]  /*1b150*/  LOP3.LUT R3, R6, R9, RZ, 0x3c, !PT ;  /* 0x0000000906037212 */ /* 0x000fe200078e3cff */
[----:B------:R-:W-:-:S03]  /*1b160*/  IMAD.IADD R17, R17, 0x1, -R0 ;  /* 0x0000000111117824 */ /* 0x000fc600078e0a00 */
[----:B------:R-:W-:Y:S02]  /*1b170*/  ISETP.GT.U32.AND P1, PT, R5, R4, PT ;  /* 0x000000040500720c */ /* 0x000fe40003f24070 */
[----:B------:R-:W-:-:S11]  /*1b180*/  ISETP.GE.AND P2, PT, R3, RZ, PT ;  /* 0x000000ff0300720c */ /* 0x000fd60003f46270 */
[----:B------:R-:W-:Y:S02]  /*1b190*/  @!P1 IMAD.IADD R4, R4, 0x1, -R5 ;  /* 0x0000000104049824 */ /* 0x000fe400078e0a05 */
[----:B------:R-:W-:Y:S01]  /*1b1a0*/  @!P1 VIADD R2, R2, 0x1 ;  /* 0x0000000102029836 */ /* 0x000fe20000000000 */
[----:B------:R-:W-:Y:S02]  /*1b1b0*/  ISETP.NE.AND P1, PT, R9, RZ, PT ;  /* 0x000000ff0900720c */ /* 0x000fe40003f25270 */
[----:B------:R-:W-:-:S13]  /*1b1c0*/  ISETP.GE.U32.AND P0, PT, R4, R5, PT ;  /* 0x000000050400720c */ /* 0x000fda0003f06070 */
[----:B------:R-:W-:-:S05]  /*1b1d0*/  @P0 IADD3 R2, R2, 0x1, RZ ;  /* 0x0000000102020810 */ /* 0x000fca0007ffe0ff */
[----:B------:R-:W-:Y:S01]  /*1b1e0*/  @!P2 IMAD.MOV R2, RZ, RZ, -R2 ;  /* 0x000000ffff02a224 */ /* 0x000fe200078e0a02 */
[----:B------:R-:W-:-:S05]  /*1b1f0*/  @!P1 LOP3.LUT R2, RZ, R9, RZ, 0x33, !PT ;  /* 0x00000009ff029212 */ /* 0x000fca00078e33ff */
[----:B------:R-:W-:-:S04]  /*1b200*/  IMAD.MOV R18, RZ, RZ, -R2 ;  /* 0x000000ffff127224 */ /* 0x000fc800078e0a02 */
[C---:B------:R-:W-:Y:S02]  /*1b210*/  IMAD R18, R9.reuse, R18, R6 ;  /* 0x0000001209127224 */ /* 0x040fe400078e0206 */
[----:B------:R-:W-:-:S04]  /*1b220*/  IMAD R9, R9, 0x1000000, R2 ;  /* 0x0100000009097824 */ /* 0x000fc800078e0202 */
[----:B------:R-:W-:Y:S01]  /*1b230*/  IMAD R18, R18, 0x10000, R9 ;  /* 0x0001000012127824 */ /* 0x000fe200078e0209 */
[----:B------:R-:W-:Y:S06]  /*1b240*/  BRA `(.L_x_694) ;  /* 0x00000000000c7947 */ /* 0x000fec0003800000 */
.L_x_691:
[----:B------:R-:W-:Y:S02]  /*1b250*/  IMAD.MOV.U32 R17, RZ, RZ, RZ ;  /* 0x000000ffff117224 */ /* 0x000fe400078e00ff */
[----:B------:R-:W-:Y:S02]  /*1b260*/  IMAD.U32 R16, RZ, RZ, UR6 ;  /* 0x00000006ff107e24 */ /* 0x000fe4000f8e00ff */
[----:B------:R-:W-:-:S07]  /*1b270*/  IMAD.MOV.U32 R18, RZ, RZ, RZ ;  /* 0x000000ffff127224 */ /* 0x000fce00078e00ff */
.L_x_694:
[----:B------:R-:W-:-:S13]  /*1b280*/  ISETP.NE.AND P0, PT, R7, RZ, PT ;  /* 0x000000ff0700720c */ /* 0x000fda0003f05270 */
[----:B------:R-:W0:Y:S01]  /*1b290*/  @!P0 S2R R3, SR_CgaCtaId ;  /* 0x0000000000038919 */ /* 0x000e220000008800 */
[----:B------:R-:W-:-:S04]  /*1b2a0*/  @!P0 MOV R0, 0x400 ;  /* 0x0000040000008802 */ /* 0x000fc80000000f00 */
[----:B0-----:R-:W-:-:S05]  /*1b2b0*/  @!P0 LEA R0, R3, R0, 0x18 ;  /* 0x0000000003008211 */ /* 0x001fca00078ec0ff */
[----:B------:R2:W-:Y:S01]  /*1b2c0*/  @!P0 STS.128 [R0+0x228d0], R16 ;  /* 0x0228d01000008388 */ /* 0x0005e20000000c00 */
[----:B------:R-:W-:Y:S06]  /*1b2d0*/  BAR.ARV 0x5, 0x180 ;  /* 0x0146000000007b1d */ /* 0x000fec0000002000 */
.L_x_689:
[----:B------:R3:W-:Y:S01]  /*1b2e0*/  STL [R1+0x38], RZ ;  /* 0x000038ff01007387 */ /* 0x0007e20000100800 */
[----:B------:R-:W-:Y:S01]  /*1b2f0*/  ULDC UR4, c[0x0][0xc3c] ;  /* 0x00030f0000047ab9 */ /* 0x000fe20000000800 */
[----:B------:R-:W-:Y:S01]  /*1b300*/  MOV R36, 0x1 ;  /* 0x0000000100247802 */ /* 0x000fe20000000f00 */
[----:B------:R-:W-:Y:S01]  /*1b310*/  IMAD.MOV.U32 R31, RZ, RZ, RZ ;  /* 0x000000ffff1f7224 */ /* 0x000fe200078e00ff */
[----:B-1----:R-:W-:-:S13]  /*1b320*/  ISETP.GE.AND P0, PT, R19, UR4, PT ;  /* 0x0000000413007c0c */ /* 0x002fda000bf06270 */
[----:B---3--:R-:W-:Y:S05]  /*1b330*/  @P0 BRA `(.L_x_695) ;  /* 0x0000007000200947 */ /* 0x008fea0003800000 */
[----:B--2---:R-:W2:Y:S01]  /*1b340*/  LDL R0, [R1+0x4c] ;  /* 0x00004c0001007983 */ /* 0x004ea20000100800 */
[----:B------:R-:W1:Y:S01]  /*1b350*/  S2UR UR4, SR_CgaCtaId ;  /* 0x00000000000479c3 */ /* 0x000e620000008800 */
[----:B------:R-:W-:Y:S01]  /*1b360*/  MOV R23, 0x400 ;  /* 0x0000040000177802 */ /* 0x000fe20000000f00 */
[----:B------:R-:W-:Y:S01]  /*1b370*/  BSSY B7, `(.L_x_695) ;  /* 0x0000704000077945 */ /* 0x000fe20003800000 */
[----:B------:R-:W3:Y:S01]  /*1b380*/  S2R R14, SR_TID.X ;  /* 0x00000000000e7919 */ /* 0x000ee20000002100 */
[----:B------:R-:W-:Y:S01]  /*1b390*/  IMAD.MOV.U32 R37, RZ, RZ, 0x1 ;  /* 0x00000001ff257424 */ /* 0x000fe200078e00ff */
[----:B------:R-:W-:Y:S01]  /*1b3a0*/  MOV R34, RZ ;  /* 0x000000ff00227202 */ /* 0x000fe20000000f00 */
[----:B------:R-:W-:Y:S01]  /*1b3b0*/  IMAD.MOV.U32 R31, RZ, RZ, RZ ;  /* 0x000000ffff1f7224 */ /* 0x000fe200078e00ff */
[----:B------:R-:W-:Y:S01]  /*1b3c0*/  ULDC.64 UR40, c[0x0][0x198] ;  /* 0x0000660000287ab9 */ /* 0x000fe20000000a00 */
[----:B------:R-:W-:Y:S01]  /*1b3d0*/  IMAD.MOV.U32 R36, RZ, RZ, 0x1 ;  /* 0x00000001ff247424 */ /* 0x000fe200078e00ff */
[----:B------:R-:W-:Y:S01]  /*1b3e0*/  ULDC UR39, c[0x0][0xc] ;  /* 0x0000030000277ab9 */ /* 0x000fe20000000800 */
[C---:B---3--:R-:W-:Y:S01]  /*1b3f0*/  LOP3.LUT R13, R14.reuse, 0x7f, RZ, 0xc0, !PT ;  /* 0x0000007f0e0d7812 */ /* 0x048fe200078ec0ff */
[C---:B------:R-:W-:Y:S01]  /*1b400*/  IMAD.SHL.U32 R5, R14.reuse, 0x20, RZ ;  /* 0x000000200e057824 */ /* 0x040fe200078e00ff */
[C---:B0-----:R-:W-:Y:S01]  /*1b410*/  SHF.L.U32 R2, R14.reuse, 0x7, RZ ;  /* 0x000000070e027819 */ /* 0x041fe200000006ff */
[C---:B------:R-:W-:Y:S01]  /*1b420*/  IMAD.SHL.U32 R11, R14.reuse, 0x4, RZ ;  /* 0x000000040e0b7824 */ /* 0x040fe200078e00ff */
[----:B------:R-:W-:Y:S01]  /*1b430*/  SHF.R.U32.HI R4, RZ, 0x1, R14 ;  /* 0x00000001ff047819 */ /* 0x000fe2000001160e */
[----:B------:R-:W-:Y:S01]  /*1b440*/  IMAD.SHL.U32 R7, R13, 0x10, RZ ;  /* 0x000000100d077824 */ /* 0x000fe200078e00ff */
[----:B------:R-:W-:Y:S01]  /*1b450*/  LOP3.LUT R6, R5, 0x80, RZ, 0xc0, !PT ;  /* 0x0000008005067812 */ /* 0x000fe200078ec0ff */
[----:B------:R-:W-:Y:S01]  /*1b460*/  IMAD.SHL.U32 R10, R14, 0x2, RZ ;  /* 0x000000020e0a7824 */ /* 0x000fe200078e00ff */
[----:B------:R-:W-:-:S02]  /*1b470*/  LOP3.LUT R3, R2, 0x380, RZ, 0xc0, !PT ;  /* 0x0000038002037812 */ /* 0x000fc400078ec0ff */
[----:B------:R-:W-:Y:S02]  /*1b480*/  LOP3.LUT R8, R7, 0x600, RZ, 0xc0, !PT ;  /* 0x0000060007087812 */ /* 0x000fe400078ec0ff */
[----:B------:R-:W-:Y:S02]  /*1b490*/  LOP3.LUT R6, R6, 0x10, R14, 0xf8, !PT ;  /* 0x0000001006067812 */ /* 0x000fe400078ef80e */
[----:B------:R-:W-:Y:S02]  /*1b4a0*/  LOP3.LUT R8, R8, 0x60, R5, 0xf8, !PT ;  /* 0x0000006008087812 */ /* 0x000fe400078ef805 */
[----:B------:R-:W-:Y:S02]  /*1b4b0*/  LOP3.LUT R3, R3, 0x30, R4, 0xf8, !PT ;  /* 0x0000003003037812 */ /* 0x000fe400078ef804 */
[----:B------:R-:W-:Y:S02]  /*1b4c0*/  LOP3.LUT R6, R6, 0x10, R11, 0x78, !PT ;  /* 0x0000001006067812 */ /* 0x000fe400078e780b */
[----:B------:R-:W-:-:S02]  /*1b4d0*/  LOP3.LUT R5, R8, 0x100, R5, 0xf8, !PT ;  /* 0x0000010008057812 */ /* 0x000fc400078ef805 */
[----:B------:R-:W-:Y:S02]  /*1b4e0*/  LOP3.LUT P0, RZ, R14, 0x4, RZ, 0xc0, !PT ;  /* 0x000000040eff7812 */ /* 0x000fe4000780c0ff */
[----:B------:R-:W-:-:S05]  /*1b4f0*/  LOP3.LUT R4, R5, R6, RZ, 0xfc, !PT ;  /* 0x0000000605047212 */ /* 0x000fca00078efcff */
[----:B------:R1:W-:Y:S02]  /*1b500*/  STL [R1+0x14], R4 ;  /* 0x0000140401007387 */ /* 0x0003e40000100800 */
[----:B-1----:R-:W-:-:S05]  /*1b510*/  IMAD.U32 R4, RZ, RZ, UR4 ;  /* 0x00000004ff047e24 */ /* 0x002fca000f8e00ff */
[----:B------:R-:W-:Y:S02]  /*1b520*/  LEA R23, R4, R23, 0x18 ;  /* 0x0000001704177211 */ /* 0x000fe400078ec0ff */
[----:B--2---:R-:W-:Y:S01]  /*1b530*/  R2UR UR5, R0 ;  /* 0x00000000000572ca */ /* 0x004fe200000e0000 */
[----:B------:R-:W-:-:S05]  /*1b540*/  IMAD.SHL.U32 R0, R14, 0x10, RZ ;  /* 0x000000100e007824 */ /* 0x000fca00078e00ff */
[----:B------:R-:W-:Y:S02]  /*1b550*/  LOP3.LUT R9, R0, 0x3f0, RZ, 0xc0, !PT ;  /* 0x000003f000097812 */ /* 0x000fe400078ec0ff */
[----:B------:R-:W-:Y:S02]  /*1b560*/  LOP3.LUT R3, R3, 0x70, R0, 0x78, !PT ;  /* 0x0000007003037812 */ /* 0x000fe400078e7800 */
[----:B------:R-:W-:Y:S02]  /*1b570*/  LOP3.LUT R10, R9, 0x70, R10, 0x78, !PT ;  /* 0x00000070090a7812 */ /* 0x000fe400078e780a */
[----:B------:R-:W-:Y:S01]  /*1b580*/  LOP3.LUT R2, R3, 0xc00, R2, 0xf8, !PT ;  /* 0x00000c0003027812 */ /* 0x000fe200078ef802 */
[----:B------:R-:W-:Y:S01]  /*1b590*/  ULOP3.LUT UR42, UR5, 0x2, URZ, 0xfc, !UPT ;  /* 0x00000002052a7892 */ /* 0x000fe2000f8efc3f */
[----:B------:R-:W-:Y:S01]  /*1b5a0*/  LOP3.LUT R12, R10, 0x400, R7, 0xf8, !PT ;  /* 0x000004000a0c7812 */ /* 0x000fe200078ef807 */
[----:B------:R-:W-:Y:S01]  /*1b5b0*/  ULOP3.LUT UR38, UR5, 0x1, URZ, 0xfc, !UPT ;  /* 0x0000000105267892 */ /* 0x000fe2000f8efc3f */
[----:B------:R-:W-:-:S02]  /*1b5c0*/  SHF.R.U32.HI R3, RZ, 0x3, R13 ;  /* 0x00000003ff037819 */ /* 0x000fc4000001160d */
[----:B------:R-:W-:Y:S01]  /*1b5d0*/  LOP3.LUT R30, R0, 0x70, RZ, 0xc0, !PT ;  /* 0x00000070001e7812 */ /* 0x000fe200078ec0ff */
[----:B------:R-:W-:Y:S01]  /*1b5e0*/  STL [R1+0x10], R12 ;  /* 0x0000100c01007387 */ /* 0x000fe20000100800 */
[----:B------:R-:W-:Y:S01]  /*1b5f0*/  LOP3.LUT R3, R3, 0x70, R0, 0xf8, !PT ;  /* 0x0000007003037812 */ /* 0x000fe200078ef800 */
[----:B------:R-:W-:Y:S02]  /*1b600*/  IMAD.IADD R0, R23, 0x1, R12 ;  /* 0x0000000117007824 */ /* 0x000fe400078e020c */
[----:B------:R0:W-:Y:S04]  /*1b610*/  STL [R1+0x18], R2 ;  /* 0x0000180201007387 */ /* 0x0001e80000100800 */
[----:B------:R-:W-:Y:S01]  /*1b620*/  STL [R1+0x38], RZ ;  /* 0x000038ff01007387 */ /* 0x000fe20000100800 */
[----:B0-----:R-:W-:-:S05]  /*1b630*/  IMAD.MOV.U32 R2, RZ, RZ, 0x40 ;  /* 0x00000040ff027424 */ /* 0x001fca00078e00ff */
[----:B------:R-:W-:-:S05]  /*1b640*/  SEL R2, R2, 0xffffffc0, !P0 ;  /* 0xffffffc002027807 */ /* 0x000fca0004000000 */
[----:B------:R0:W-:Y:S04]  /*1b650*/  STL [R1+0x1c], R2 ;  /* 0x00001c0201007387 */ /* 0x0001e80000100800 */
[----:B------:R1:W-:Y:S04]  /*1b660*/  STL [R1+0xc], R4 ;  /* 0x00000c0401007387 */ /* 0x0003e80000100800 */
[----:B------:R1:W-:Y:S01]  /*1b670*/  STL [R1+0x28], R0 ;  /* 0x0000280001007387 */ /* 0x0003e20000100800 */
[----:B0-----:R-:W-:-:S07]  /*1b680*/  LOP3.LUT R2, R3, 0x80, RZ, 0xfc, !PT ;  /* 0x0000008003027812 */ /* 0x001fce00078efcff */
.L_x_805:
[----:B------:R-:W0:Y:S02]  /*1b690*/  LDC.64 R24, c[0x0][0xc88] ;  /* 0x00032200ff187b82 */ /* 0x000e240000000a00 */
[----:B0-----:R-:W-:-:S06]  /*1b6a0*/  IMAD.WIDE R24, R19, 0x4, R24 ;  /* 0x0000000413187825 */ /* 0x001fcc00078e0218 */
[----:B-1----:R-:W1:Y:S01]  /*1b6b0*/  LDG.E R24, desc[UR36][R24.64] ;  /* 0x0000002418187981 */ /* 0x002e62000c1e1900 */
[----:B------:R-:W-:Y:S05]  /*1b6c0*/  YIELD ;  /* 0x0000000000007946 */ /* 0x000fea0003800000 */
[----:B------:R-:W-:Y:S01]  /*1b6d0*/  ULDC.64 UR4, c[0x0][0xa28] ;  /* 0x00028a0000047ab9 */ /* 0x000fe20000000a00 */
[----:B------:R-:W-:Y:S01]  /*1b6e0*/  ULDC.64 UR8, c[0x0][0xa18] ;  /* 0x0002860000087ab9 */ /* 0x000fe20000000a00 */
[----:B------:R-:W-:Y:S01]  /*1b6f0*/  ISETP.NE.U32.AND P0, PT, RZ, UR4, PT ;  /* 0x00000004ff007c0c */ /* 0x000fe2000bf05070 */
[----:B------:R-:W-:Y:S01]  /*1b700*/  ULDC.64 UR6, c[0x0][0xa10] ;  /* 0x0002840000067ab9 */ /* 0x000fe20000000a00 */
[----:B------:R-:W-:-:S02]  /*1b710*/  MOV R9, RZ ;  /* 0x000000ff00097202 */ /* 0x000fc40000000f00 */
[----:B------:R-:W-:Y:S02]  /*1b720*/  ISETP.NE.AND.EX P0, PT, RZ, UR5, PT, P0 ;  /* 0x00000005ff007c0c */ /* 0x000fe4000bf05300 */
[----:B------:R-:W-:-:S04]  /*1b730*/  ISETP.NE.U32.AND P2, PT, RZ, UR6, PT ;  /* 0x00000006ff007c0c */ /* 0x000fc8000bf45070 */
[----:B------:R-:W-:Y:S01]  /*1b740*/  ISETP.NE.AND.EX P2, PT, RZ, UR7, PT, P2 ;  /* 0x00000007ff007c0c */ /* 0x000fe2000bf45320 */
[----:B------:R-:W-:Y:S01]  /*1b750*/  IMAD.MOV.U32 R28, RZ, RZ, RZ ;  /* 0x000000ffff1c7224 */ /* 0x000fe200078e00ff */
[----:B-1----:R-:W-:-:S05]  /*1b760*/  SHF.R.S32.HI R0, RZ, 0x1f, R24 ;  /* 0x0000001fff007819 */ /* 0x002fca0000011418 */
[C---:B---3--:R-:W-:Y:S01]  /*1b770*/  @P0 LEA R2, P1, R24.reuse, UR4, 0x2 ;  /* 0x0000000418020c11 */ /* 0x048fe2000f8210ff */
[C---:B------:R-:W-:Y:S01]  /*1b780*/  IMAD.SHL.U32 R25, R24.reuse, 0x4, RZ ;  /* 0x0000000418197824 */ /* 0x040fe200078e00ff */
[C-C-:B------:R-:W-:Y:S01]  /*1b790*/  SHF.L.U64.HI R26, R24.reuse, 0x2, R0.reuse ;  /* 0x00000002181a7819 */ /* 0x140fe20000010200 */
[----:B------:R0:W-:Y:S01]  /*1b7a0*/  STL [R1+0x30], R0 ;  /* 0x0000300001007387 */ /* 0x0001e20000100800 */
[----:B------:R-:W-:Y:S01]  /*1b7b0*/  @P0 LEA.HI.X R3, R24, UR5, R0, 0x2, P1 ;  /* 0x0000000518030c11 */ /* 0x000fe200088f1400 */
[----:B------:R-:W-:Y:S01]  /*1b7c0*/  ULDC.64 UR4, c[0x0][0xa00] ;  /* 0x0002800000047ab9 */ /* 0x000fe20000000a00 */
[----:B------:R-:W-:-:S03]  /*1b7d0*/  ISETP.NE.U32.AND P1, PT, RZ, UR8, PT ;  /* 0x00000008ff007c0c */ /* 0x000fc6000bf25070 */
[----:B--2---:R1:W2:Y:S01]  /*1b7e0*/  @P0 LDG.E R9, desc[UR36][R2.64] ;  /* 0x0000002402090981 */ /* 0x0042a2000c1e1900 */
[----:B------:R-:W-:Y:S02]  /*1b7f0*/  ISETP.NE.AND.EX P1, PT, RZ, UR9, PT, P1 ;  /* 0x00000009ff007c0c */ /* 0x000fe4000bf25310 */
[----:B------:R-:W-:Y:S01]  /*1b800*/  ISETP.NE.U32.AND P0, PT, RZ, UR4, PT ;  /* 0x00000004ff007c0c */ /* 0x000fe2000bf05070 */
[----:B0-----:R-:W-:Y:S01]  /*1b810*/  IMAD.MOV.U32 R0, RZ, RZ, RZ ;  /* 0x000000ffff007224 */ /* 0x001fe200078e00ff */
[C---:B------:R-:W-:Y:S02]  /*1b820*/  IADD3 R4, P4, R25.reuse, UR6, RZ ;  /* 0x0000000619047c10 */ /* 0x040fe4000ff9e0ff */
[----:B------:R-:W-:Y:S02]  /*1b830*/  ISETP.NE.AND.EX P0, PT, RZ, UR5, PT, P0 ;  /* 0x00000005ff007c0c */ /* 0x000fe4000bf05300 */
[----:B------:R-:W-:Y:S02]  /*1b840*/  IADD3.X R5, R26, UR7, RZ, P4, !PT ;  /* 0x000000071a057c10 */ /* 0x000fe4000a7fe4ff */
[----:B-1----:R-:W-:Y:S01]  /*1b850*/  IADD3 R2, P3, R25, UR4, RZ ;  /* 0x0000000419027c10 */ /* 0x002fe2000ff7e0ff */
[----:B------:R-:W-:-:S02]  /*1b860*/  ULDC UR4, c[0x0][0x288] ;  /* 0x0000a20000047ab9 */ /* 0x000fc40000000800 */
[----:B------:R-:W5:Y:S01]  /*1b870*/  @P2 LDG.E R0, desc[UR36][R4.64] ;  /* 0x0000002404002981 */ /* 0x000f62000c1e1900 */
[C---:B------:R-:W-:Y:S02]  /*1b880*/  IADD3.X R3, R26.reuse, UR5, RZ, P3, !PT ;  /* 0x000000051a037c10 */ /* 0x040fe40009ffe4ff */
[----:B------:R-:W-:Y:S01]  /*1b890*/  @P1 IADD3 R6, P3, R25, UR8, RZ ;  /* 0x0000000819061c10 */ /* 0x000fe2000ff7e0ff */
[----:B------:R-:W-:Y:S01]  /*1b8a0*/  IMAD.U32 R8, RZ, RZ, UR4 ;  /* 0x00000004ff087e24 */ /* 0x000fe2000f8e00ff */
[----:B------:R-:W-:Y:S01]  /*1b8b0*/  ULDC.64 UR4, c[0x0][0x418] ;  /* 0x0001060000047ab9 */ /* 0x000fe20000000a00 */
[----:B------:R-:W5:Y:S01]  /*1b8c0*/  @P0 LDG.E R28, desc[UR36][R2.64] ;  /* 0x00000024021c0981 */ /* 0x000f62000c1e1900 */
[----:B------:R-:W-:-:S05]  /*1b8d0*/  @P1 IADD3.X R7, R26, UR9, RZ, P3, !PT ;  /* 0x000000091a071c10 */ /* 0x000fca0009ffe4ff */
[----:B------:R0:W3:Y:S01]  /*1b8e0*/  @P1 LDG.E R8, desc[UR36][R6.64] ;  /* 0x0000002406081981 */ /* 0x0000e2000c1e1900 */
[----:B------:R-:W-:-:S03]  /*1b8f0*/  UISETP.NE.U32.AND UP0, UPT, UR4, URZ, UPT ;  /* 0x0000003f0400728c */ /* 0x000fc6000bf05070 */
[----:B------:R-:W-:Y:S01]  /*1b900*/  ULDC UR4, c[0x0][0x424] ;  /* 0x0001090000047ab9 */ /* 0x000fe20000000800 */
[----:B------:R-:W-:-:S03]  /*1b910*/  UISETP.NE.AND.EX UP0, UPT, UR5, URZ, UPT, UP0 ;  /* 0x0000003f0500728c */ /* 0x000fc6000bf05300 */
[----:B------:R-:W-:Y:S01]  /*1b920*/  ULDC UR5, c[0x0][0x2f0] ;  /* 0x0000bc0000057ab9 */ /* 0x000fe20000000800 */
[----:B------:R-:W-:-:S04]  /*1b930*/  USEL UR4, UR4, 0x1, UP0 ;  /* 0x0000000104047887 */ /* 0x000fc80008000000 */
[----:B------:R-:W-:-:S03]  /*1b940*/  UIMAD UR4, UR4, UR5, URZ ;  /* 0x00000005040472a4 */ /* 0x000fc6000f8e023f */
[----:B------:R-:W-:Y:S02]  /*1b950*/  ULDC UR5, c[0x0][0x348] ;  /* 0x0000d20000057ab9 */ /* 0x000fe40000000800 */
[----:B0-----:R-:W-:Y:S01]  /*1b960*/  MOV R6, UR5 ;  /* 0x0000000500067c02 */ /* 0x001fe20008000f00 */
[----:B--2---:R-:W-:Y:S04]  /*1b970*/  STL [R1], R9 ;  /* 0x0000000901007387 */ /* 0x004fe80000100800 */
[----:B---3--:R0:W-:Y:S02]  /*1b980*/  STL [R1+0x34], R8 ;  /* 0x0000340801007387 */ /* 0x0081e40000100800 */
[----:B0-----:R-:W-:Y:S01]  /*1b990*/  IMAD.U32 R8, RZ, RZ, UR4 ;  /* 0x00000004ff087e24 */ /* 0x001fe2000f8e00ff */
[----:B------:R-:W-:Y:S06]  /*1b9a0*/  @P1 BRA `(.L_x_696) ;  /* 0x0000000000141947 */ /* 0x000fec0003800000 */
[----:B------:R-:W-:Y:S05]  /*1b9b0*/  @!P0 BRA `(.L_x_696) ;  /* 0x0000000000108947 */ /* 0x000fea0003800000 */
[----:B------:R-:W2:Y:S04]  /*1b9c0*/  LDG.E R7, desc[UR36][R2.64] ;  /* 0x0000002402077981 */ /* 0x000ea8000c1e1900 */
[----:B------:R-:W2:Y:S02]  /*1b9d0*/  LDG.E R2, desc[UR36][R2.64+0x4] ;  /* 0x0000042402027981 */ /* 0x000ea4000c1e1900 */
[----:B--2---:R-:W-:-:S05]  /*1b9e0*/  IMAD.IADD R2, R2, 0x1, -R7 ;  /* 0x0000000102027824 */ /* 0x004fca00078e0a07 */
[----:B------:R0:W-:Y:S02]  /*1b9f0*/  STL [R1+0x34], R2 ;  /* 0x0000340201007387 */ /* 0x0001e40000100800 */
.L_x_696:
[----:B------:R-:W-:Y:S01]  /*1ba00*/  ULDC.64 UR4, c[0x0][0xa20] ;  /* 0x0002880000047ab9 */ /* 0x000fe20000000a00 */
[C---:B------:R-:W-:Y:S01]  /*1ba10*/  LOP3.LUT R7, R18.reuse, 0xff000000, RZ, 0xc0, !PT ;  /* 0xff00000012077812 */ /* 0x040fe200078ec0ff */
[----:B------:R-:W-:Y:S01]  /*1ba20*/  IMAD.MOV.U32 R35, RZ, RZ, R24 ;  /* 0x000000ffff237224 */ /* 0x000fe200078e0018 */
[----:B------:R-:W-:Y:S02]  /*1ba30*/  ISETP.NE.U32.AND P0, PT, RZ, UR4, PT ;  /* 0x00000004ff007c0c */ /* 0x000fe4000bf05070 */
[----:B------:R-:W-:Y:S02]  /*1ba40*/  SHF.R.U32.HI R7, RZ, 0x8, R7 ;  /* 0x00000008ff077819 */ /* 0x000fe40000011607 */
[----:B------:R-:W-:Y:S02]  /*1ba50*/  ISETP.NE.AND.EX P0, PT, RZ, UR5, PT, P0 ;  /* 0x00000005ff007c0c */ /* 0x000fe4000bf05300 */
[C---:B0-----:R-:W-:Y:S02]  /*1ba60*/  LOP3.LUT R2, R18.reuse, 0xff0000, RZ, 0xc0, !PT ;  /* 0x00ff000012027812 */ /* 0x041fe400078ec0ff */
[----:B------:R-:W-:-:S02]  /*1ba70*/  LOP3.LUT R18, R18, 0xffff, RZ, 0xc0, !PT ;  /* 0x0000ffff12127812 */ /* 0x000fc400078ec0ff */
[----:B------:R-:W-:-:S07]  /*1ba80*/  LEA.HI R7, R2, R7, RZ, 0x10 ;  /* 0x0000000702077211 */ /* 0x000fce00078f80ff */
[----:B------:R-:W-:Y:S05]  /*1ba90*/  @!P0 BRA `(.L_x_697) ;  /* 0x0000000000108947 */ /* 0x000fea0003800000 */
[----:B------:R-:W-:-:S04]  /*1baa0*/  IADD3 R2, P0, R25, UR4, RZ ;  /* 0x0000000419027c10 */ /* 0x000fc8000ff1e0ff */
[----:B------:R-:W-:-:S05]  /*1bab0*/  IADD3.X R3, R26, UR5, RZ, P0, !PT ;  /* 0x000000051a037c10 */ /* 0x000fca00087fe4ff */
[----:B------:R0:W5:Y:S01]  /*1bac0*/  LDG.E R8, desc[UR36][R2.64] ;  /* 0x0000002402087981 */ /* 0x000162000c1e1900 */
[----:B------:R-:W-:Y:S05]  /*1bad0*/  BRA `(.L_x_698) ;  /* 0x0000000000247947 */ /* 0x000fea0003800000 */
.L_x_697:
        /* <DEDUP_REMOVED lines=9> */
.L_x_698:
[----:B0-----:R-:W2:Y:S04]  /*1bb70*/  @P2 LDG.E R2, desc[UR36][R4.64] ;  /* 0x0000002404022981 */ /* 0x001ea8000c1e1900 */
[----:B------:R0:W2:Y:S01]  /*1bb80*/  @P2 LDG.E R4, desc[UR36][R4.64+0x4] ;  /* 0x0000042404042981 */ /* 0x0000a2000c1e1900 */
[----:B-----5:R-:W-:Y:S01]  /*1bb90*/  IMAD.IADD R8, R8, 0x1, -R9 ;  /* 0x0000000108087824 */ /* 0x020fe200078e0a09 */
[----:B------:R-:W-:Y:S01]  /*1bba0*/  BSSY B0, `(.L_x_699) ;  /* 0x0000029000007945 */ /* 0x000fe20003800000 */
[----:B------:R-:W-:Y:S01]  /*1bbb0*/  IMAD.MOV.U32 R3, RZ, RZ, RZ ;  /* 0x000000ffff037224 */ /* 0x000fe200078e00ff */
[----:B0-----:R-:W-:Y:S02]  /*1bbc0*/  LOP3.LUT R5, R7, 0xff, RZ, 0xc0, !PT ;  /* 0x000000ff07057812 */ /* 0x001fe400078ec0ff */
[----:B------:R-:W-:-:S02]  /*1bbd0*/  SHF.R.U32.HI R7, RZ, 0x10, R7 ;  /* 0x00000010ff077819 */ /* 0x000fc40000011607 */
[----:B--2---:R-:W-:-:S05]  /*1bbe0*/  @P2 IADD3 R6, -R2, R4, RZ ;  /* 0x0000000402062210 */ /* 0x004fca0007ffe1ff */
[----:B------:R-:W-:-:S04]  /*1bbf0*/  IMAD.IADD R27, R8, 0x1, R6 ;  /* 0x00000001081b7824 */ /* 0x000fc800078e0206 */
[C---:B------:R-:W-:Y:S01]  /*1bc00*/  VIADD R4, R27.reuse, 0x9f ;  /* 0x0000009f1b047836 */ /* 0x040fe20000000000 */
[----:B------:R-:W-:-:S03]  /*1bc10*/  ISETP.GE.AND P1, PT, R27, 0x1, PT ;  /* 0x000000011b00780c */ /* 0x000fc60003f26270 */
[----:B------:R-:W-:-:S05]  /*1bc20*/  IMAD.HI R4, R4, 0x66666667, RZ ;  /* 0x6666666704047827 */ /* 0x000fca00078e02ff */
[----:B------:R-:W-:-:S04]  /*1bc30*/  SHF.R.U32.HI R2, RZ, 0x1f, R4 ;  /* 0x0000001fff027819 */ /* 0x000fc80000011604 */
[----:B------:R-:W-:Y:S01]  /*1bc40*/  LEA.HI.SX32 R4, R4, R2, 0x1a ;  /* 0x0000000204047211 */ /* 0x000fe200078fd2ff */
[----:B------:R-:W-:Y:S06]  /*1bc50*/  @!P1 BRA `(.L_x_700) ;  /* 0x0000000000749947 */ /* 0x000fec0003800000 */
[----:B------:R-:W-:Y:S01]  /*1bc60*/  ISETP.NE.AND P0, PT, R7, RZ, PT ;  /* 0x000000ff0700720c */ /* 0x000fe20003f05270 */
[----:B------:R-:W-:-:S03]  /*1bc70*/  ULDC UR4, c[0x0][0x9f0] ;  /* 0x00027c0000047ab9 */ /* 0x000fc60000000800 */
[----:B------:R-:W-:-:S04]  /*1bc80*/  SEL R9, R7, UR4, P0 ;  /* 0x0000000407097c07 */ /* 0x000fc80008000000 */
[----:B------:R-:W-:Y:S02]  /*1bc90*/  IABS R11, R9 ;  /* 0x00000009000b7213 */ /* 0x000fe40000000000 */
[----:B------:R-:W-:Y:S02]  /*1bca0*/  IADD3 R10, R9, -0x1, R4 ;  /* 0xffffffff090a7810 */ /* 0x000fe40007ffe004 */
[----:B------:R-:W0:Y:S08]  /*1bcb0*/  I2F.RP R2, R11 ;  /* 0x0000000b00027306 */ /* 0x000e300000209400 */
[----:B0-----:R-:W0:Y:S02]  /*1bcc0*/  MUFU.RCP R2, R2 ;  /* 0x0000000200027308 */ /* 0x001e240000001000 */
[----:B0-----:R-:W-:-:S06]  /*1bcd0*/  IADD3 R2, R2, 0xffffffe, RZ ;  /* 0x0ffffffe02027810 */ /* 0x001fcc0007ffe0ff */
[----:B------:R0:W1:Y:S02]  /*1bce0*/  F2I.FTZ.U32.TRUNC.NTZ R3, R2 ;  /* 0x0000000200037305 */ /* 0x000064000021f000 */
[----:B0-----:R-:W-:-:S04]  /*1bcf0*/  LOP3.LUT R2, R10, R9, RZ, 0x3c, !PT ;  /* 0x000000090a027212 */ /* 0x001fc800078e3cff */
[----:B------:R-:W-:Y:S01]  /*1bd00*/  ISETP.GE.AND P4, PT, R2, RZ, PT ;  /* 0x000000ff0200720c */ /* 0x000fe20003f86270 */
[----:B-1----:R-:W-:-:S04]  /*1bd10*/  IMAD.MOV R2, RZ, RZ, -R3 ;  /* 0x000000ffff027224 */ /* 0x002fc800078e0a03 */
[----:B------:R-:W-:Y:S02]  /*1bd20*/  IMAD R12, R2, R11, RZ ;  /* 0x0000000b020c7224 */ /* 0x000fe400078e02ff */
[----:B------:R-:W-:-:S04]  /*1bd30*/  IMAD.MOV.U32 R2, RZ, RZ, RZ ;  /* 0x000000ffff027224 */ /* 0x000fc800078e00ff */
[----:B------:R-:W-:Y:S01]  /*1bd40*/  IMAD.HI.U32 R12, R3, R12, R2 ;  /* 0x0000000c030c7227 */ /* 0x000fe200078e0002 */
[----:B------:R-:W-:Y:S02]  /*1bd50*/  IABS R2, R10 ;  /* 0x0000000a00027213 */ /* 0x000fe40000000000 */
[----:B------:R-:W-:-:S03]  /*1bd60*/  IABS R3, R9 ;  /* 0x0000000900037213 */ /* 0x000fc60000000000 */
[----:B------:R-:W-:-:S04]  /*1bd70*/  IMAD.HI.U32 R12, R12, R2, RZ ;  /* 0x000000020c0c7227 */ /* 0x000fc800078e00ff */
[----:B------:R-:W-:-:S04]  /*1bd80*/  IMAD.MOV R3, RZ, RZ, -R3 ;  /* 0x000000ffff037224 */ /* 0x000fc800078e0a03 */
        /* <DEDUP_REMOVED lines=10> */
.L_x_700:
[----:B------:R-:W-:Y:S05]  /*1be30*/  BSYNC B0 ;  /* 0x0000000000007941 */ /* 0x000fea0003800000 */
.L_x_699:
[-C--:B------:R-:W-:Y:S01]  /*1be40*/  IMAD R2, R5, R3.reuse, RZ ;  /* 0x0000000305027224 */ /* 0x080fe200078e02ff */
[----:B------:R-:W-:Y:S04]  /*1be50*/  BSSY B0, `(.L_x_701) ;  /* 0x00000d5000007945 */ /* 0x000fe80003800000 */
[C---:B------:R-:W-:Y:S01]  /*1be60*/  VIADDMNMX R3, R2.reuse, R3, R4, PT ;  /* 0x0000000302037246 */ /* 0x040fe20003800104 */
[----:B------:R-:W-:-:S04]  /*1be70*/  IMAD R2, R2, 0xa0, -R8 ;  /* 0x000000a002027824 */ /* 0x000fc800078e0a08 */
[----:B------:R-:W-:Y:S01]  /*1be80*/  IMAD R3, R3, 0xa0, -R8 ;  /* 0x000000a003037824 */ /* 0x000fe200078e0a08 */
[----:B------:R-:W-:-:S04]  /*1be90*/  VIMNMX R2, RZ, R2, !PT ;  /* 0x00000002ff027248 */ /* 0x000fc80007fe0100 */
[----:B------:R-:W-:-:S04]  /*1bea0*/  VIMNMX R3, R3, R6, PT ;  /* 0x0000000603037248 */ /* 0x000fc80003fe0100 */
[----:B------:R-:W-:-:S13]  /*1beb0*/  ISETP.GT.AND P0, PT, R3, R2, PT ;  /* 0x000000020300720c */ /* 0x000fda0003f04270 */
[----:B------:R-:W-:Y:S02]  /*1bec0*/  @P0 VIADD R8, R3, 0x9f ;  /* 0x0000009f03080836 */ /* 0x000fe40000000000 */
[----:B------:R-:W-:-:S04]  /*1bed0*/  IMAD.WIDE.U32 R2, R2, -0x33333333, RZ ;  /* 0xcccccccd02027825 */ /* 0x000fc800078e00ff */
[----:B------:R-:W-:Y:S01]  /*1bee0*/  @P0 IMAD.HI R8, R8, 0x66666667, RZ ;  /* 0x6666666708080827 */ /* 0x000fe200078e02ff */
[----:B------:R-:W-:-:S04]  /*1bef0*/  SHF.R.U32.HI R6, RZ, 0x7, R3 ;  /* 0x00000007ff067819 */ /* 0x000fc80000011603 */
[----:B------:R-:W-:Y:S02]  /*1bf00*/  @P0 SHF.R.U32.HI R2, RZ, 0x1f, R8 ;  /* 0x0000001fff020819 */ /* 0x000fe40000011608 */
[----:B------:R-:W-:Y:S02]  /*1bf10*/  MOV R3, R6 ;  /* 0x0000000600037202 */ /* 0x000fe40000000f00 */
[----:B------:R-:W-:Y:S02]  /*1bf20*/  @P0 LEA.HI.SX32 R3, R8, R2, 0x1a ;  /* 0x0000000208030211 */ /* 0x000fe400078fd2ff */
[----:B------:R-:W-:Y:S02]  /*1bf30*/  PLOP3.LUT P0, PT, PT, PT, PT, 0x80, 0x0 ;  /* 0x000000000000781c */ /* 0x000fe40003f0f070 */
[----:B------:R-:W-:-:S13]  /*1bf40*/  ISETP.GT.AND P3, PT, R3, R6, PT ;  /* 0x000000060300720c */ /* 0x000fda0003f64270 */
[----:B------:R-:W-:Y:S05]  /*1bf50*/  @!P3 BRA `(.L_x_702) ;  /* 0x0000000c0010b947 */ /* 0x000fea0003800000 */
[----:B------:R-:W-:Y:S01]  /*1bf60*/  UMOV UR4, 0xffffffff ;  /* 0xffffffff00047882 */ /* 0x000fe20000000000 */
[----:B------:R-:W-:Y:S02]  /*1bf70*/  SEL R2, R35, RZ, !P2 ;  /* 0x000000ff23027207 */ /* 0x000fe40005000000 */
[----:B------:R-:W-:Y:S05]  /*1bf80*/  BRA.DIV UR4, `(.L_x_703) ;  /* 0x000000a2048c7947 */ /* 0x000fea000b800000 */
[----:B------:R-:W0:Y:S02]  /*1bf90*/  S2R R8, SR_TID.X ;  /* 0x0000000000087919 */ /* 0x000e240000002100 */
[----:B0-----:R-:W-:-:S04]  /*1bfa0*/  SHF.R.U32.HI R8, RZ, 0x5, R8 ;  /* 0x00000005ff087819 */ /* 0x001fc80000011608 */
[----:B------:R-:W-:-:S05]  /*1bfb0*/  LOP3.LUT R8, R8, 0x3, RZ, 0xc0, !PT ;  /* 0x0000000308087812 */ /* 0x000fca00078ec0ff */
[----:B------:R0:W1:Y:S02]  /*1bfc0*/  SHFL.IDX PT, R14, R8, RZ, 0x1f ;  /* 0x00001fff080e7589 */ /* 0x00006400000e0000 */
.L_x_982:
[----:B-1----:R-:W-:Y:S02]  /*1bfd0*/  ISETP.NE.AND P0, PT, R14, RZ, PT ;  /* 0x000000ff0e00720c */ /* 0x002fe40003f05270 */
[----:B------:R-:W-:-:S11]  /*1bfe0*/  PLOP3.LUT P6, PT, PT, PT, PT, 0x8, 0x0 ;  /* 0x000000000000781c */ /* 0x000fd60003fce170 */
[----:B------:R-:W-:Y:S05]  /*1bff0*/  @P0 BRA `(.L_x_704) ;  /* 0x00000000000c0947 */ /* 0x000fea0003800000 */
[----:B------:R-:W-:-:S03]  /*1c000*/  UMOV UR4, 0xffffffff ;  /* 0xffffffff00047882 */ /* 0x000fc60000000000 */
[----:B------:R-:W-:Y:S05]  /*1c010*/  BRA.DIV UR4, `(.L_x_705) ;  /* 0x000000a2049c7947 */ /* 0x000fea000b800000 */
[----:B------:R-:W-:-:S13]  /*1c020*/  ELECT P6, URZ, PT ;  /* 0x00000000003f782f */ /* 0x000fda00038c0000 */
.L_x_704:
[----:B0-----:R-:W2:Y:S01]  /*1c030*/  LDL R8, [R1+0x38] ;  /* 0x0000380001087983 */ /* 0x001ea20000100800 */
[----:B------:R-:W-:Y:S01]  /*1c040*/  BSSY B1, `(.L_x_706) ;  /* 0x0000008000017945 */ /* 0x000fe20003800000 */
[----:B--2---:R-:W-:-:S05]  /*1c050*/  VIADD R8, R8, 0x1 ;  /* 0x0000000108087836 */ /* 0x004fca0000000000 */
[----:B------:R-:W-:-:S04]  /*1c060*/  LEA.HI R9, R8, R8, RZ, 0x1 ;  /* 0x0000000808097211 */ /* 0x000fc800078f08ff */
[----:B------:R-:W-:-:S05]  /*1c070*/  LOP3.LUT R9, R9, 0xfffffffe, RZ, 0xc0, !PT ;  /* 0xfffffffe09097812 */ /* 0x000fca00078ec0ff */
[----:B------:R-:W-:-:S05]  /*1c080*/  IMAD.IADD R8, R8, 0x1, -R9 ;  /* 0x0000000108087824 */ /* 0x000fca00078e0a09 */
[----:B------:R-:W-:-:S04]  /*1c090*/  SHF.L.U32 R8, R8, 0x1f, RZ ;  /* 0x0000001f08087819 */ /* 0x000fc800000006ff */
[----:B------:R-:W0:Y:S02]  /*1c0a0*/  SYNCS.PHASECHK.TRANS64.TRYWAIT P0, [R23+URZ+0x22820], R8 ;  /* 0x02282008170075a7 */ /* 0x000e24000800017f */
[----:B0-----:R-:W-:Y:S05]  /*1c0b0*/  @!P0 BRA `(.L_x_707) ;  /* 0x000000a000948947 */ /* 0x001fea0003800000 */
.L_x_985:
[----:B------:R-:W-:Y:S05]  /*1c0c0*/  BSYNC B1 ;  /* 0x0000000000017941 */ /* 0x000fea0003800000 */
.L_x_706:
[----:B------:R-:W-:Y:S04]  /*1c0d0*/  BSSY B1, `(.L_x_708) ;  /* 0x000004d000017945 */ /* 0x000fe80003800000 */
[----:B------:R-:W-:Y:S05]  /*1c0e0*/  @!P6 BRA `(.L_x_709) ;  /* 0x00000004002ce947 */ /* 0x000fea0003800000 */
[----:B------:R-:W1:Y:S01]  /*1c0f0*/  S2R R9, SR_TID.X ;  /* 0x0000000000097919 */ /* 0x000e620000002100 */
[----:B0-----:R-:W-:Y:S01]  /*1c100*/  IMAD R8, R34, 0x8, R23 ;  /* 0x0000000822087824 */ /* 0x001fe200078e0217 */
[----:B------:R-:W-:Y:S01]  /*1c110*/  BSSY B2, `(.L_x_710) ;  /* 0x0000006000027945 */ /* 0x000fe20003800000 */
[----:B-1----:R-:W-:Y:S02]  /*1c120*/  LOP3.LUT R10, R9, 0x7f, RZ, 0xc0, !PT ;  /* 0x0000007f090a7812 */ /* 0x002fe400078ec0ff */
[----:B------:R-:W-:Y:S02]  /*1c130*/  SHF.L.U32 R9, R37, 0x1f, RZ ;  /* 0x0000001f25097819 */ /* 0x000fe400000006ff */
[----:B------:R-:W-:Y:S02]  /*1c140*/  ISETP.NE.AND P2, PT, R10, RZ, PT ;  /* 0x000000ff0a00720c */ /* 0x000fe40003f45270 */
[----:B------:R-:W0:Y:S02]  /*1c150*/  SYNCS.PHASECHK.TRANS64.TRYWAIT P0, [R8+URZ+0x228a0], R9 ;  /* 0x0228a009080075a7 */ /* 0x000e24000800017f */
[----:B0-----:R-:W-:Y:S09]  /*1c160*/  @!P0 BRA `(.L_x_711) ;  /* 0x000000a0007c8947 */ /* 0x001ff20003800000 */
.L_x_986:
[----:B------:R-:W-:Y:S05]  /*1c170*/  BSYNC B2 ;  /* 0x0000000000027941 */ /* 0x000fea0003800000 */
.L_x_710:
[----:B------:R-:W-:Y:S04]  /*1c180*/  BSSY B2, `(.L_x_712) ;  /* 0x0000009000027945 */ /* 0x000fe80003800000 */
[----:B------:R-:W-:Y:S05]  /*1c190*/  @P2 BRA `(.L_x_713) ;  /* 0x00000000001c2947 */ /* 0x000fea0003800000 */
[----:B------:R-:W1:Y:S02]  /*1c1a0*/  S2R R10, SR_TID.X ;  /* 0x00000000000a7919 */ /* 0x000e640000002100 */
[----:B-1----:R-:W-:Y:S01]  /*1c1b0*/  LOP3.LUT R11, R10, 0x1f, RZ, 0xc0, !PT ;  /* 0x0000001f0a0b7812 */ /* 0x002fe200078ec0ff */
[----:B------:R-:W-:-:S03]  /*1c1c0*/  IMAD.MOV.U32 R10, RZ, RZ, 0x5000 ;  /* 0x00005000ff0a7424 */ /* 0x000fc600078e00ff */
[----:B------:R-:W-:Y:S01]  /*1c1d0*/  ISETP.NE.AND P0, PT, R11, RZ, PT ;  /* 0x000000ff0b00720c */ /* 0x000fe20003f05270 */
[----:B------:R1:W-:-:S12]  /*1c1e0*/  SYNCS.ARRIVE.TRANS64 RZ, [R8+URZ+0x22890], R10 ;  /* 0x0228900a08ff79a7 */ /* 0x0003d8000800003f */
[----:B-1----:R-:W-:Y:S05]  /*1c1f0*/  @!P0 BRA `(.L_x_713) ;  /* 0x0000000000048947 */ /* 0x002fea0003800000 */
[----:B------:R-:W-:Y:S01]  /*1c200*/  BPT.TRAP 0x1 ;  /* 0x000000040000795c */ /* 0x000fe20000300000 */
.L_x_713:
[----:B------:R-:W-:Y:S05]  /*1c210*/  BSYNC B2 ;  /* 0x0000000000027941 */ /* 0x000fea0003800000 */
.L_x_712:
[----:B------:R-:W-:Y:S01]  /*1c220*/  MOV R14, RZ ;  /* 0x000000ff000e7202 */ /* 0x000fe20000000f00 */
[----:B------:R-:W-:Y:S01]  /*1c230*/  IMAD R11, R3, 0xa0, R0 ;  /* 0x000000a0030b7824 */ /* 0x000fe200078e0200 */
[----:B------:R-:W-:Y:S01]  /*1c240*/  UIADD3 UR4, UP0, UR40, 0x570, URZ ;  /* 0x0000057028047890 */ /* 0x000fe2000ff1e03f */
[----:B------:R-:W-:Y:S01]  /*1c250*/  IMAD R10, R34, 0x5000, R23 ;  /* 0x00005000220a7824 */ /* 0x000fe200078e0217 */
[----:B------:R-:W-:Y:S01]  /*1c260*/  R2UR UR10, R14 ;  /* 0x000000000e0a72ca */ /* 0x000fe200000e0000 */
[----:B------:R-:W-:Y:S01]  /*1c270*/  VIADD R11, R11, 0xffffff60 ;  /* 0xffffff600b0b7836 */ /* 0x000fe20000000000 */
[----:B------:R-:W-:Y:S01]  /*1c280*/  PLOP3.LUT P0, PT, PT, PT, PT, 0x80, 0x0 ;  /* 0x000000000000781c */ /* 0x000fe20003f0f070 */
[----:B------:R-:W-:Y:S01]  /*1c290*/  VIADD R12, R8, 0x22890 ;  /* 0x00022890080c7836 */ /* 0x000fe20000000000 */
[----:B------:R-:W-:Y:S01]  /*1c2a0*/  UIADD3.X UR5, URZ, UR41, URZ, UP0, !UPT ;  /* 0x000000293f057290 */ /* 0x000fe200087fe43f */
[----:B------:R-:W-:Y:S01]  /*1c2b0*/  VIADD R13, R10, 0x18400 ;  /* 0x000184000a0d7836 */ /* 0x000fe20000000000 */
[----:B------:R-:W-:Y:S01]  /*1c2c0*/  UMOV UR6, 0x0 ;  /* 0x0000000000067882 */ /* 0x000fe20000000000 */
[----:B------:R-:W-:-:S09]  /*1c2d0*/  UMOV UR7, 0x12f00000 ;  /* 0x12f0000000077882 */ /* 0x000fd20000000000 */
.L_x_714:
[----:B------:R-:W-:-:S13]  /*1c2e0*/  @P0 ELECT P3, URZ, PT ;  /* 0x00000000003f082f */ /* 0x000fda0003860000 */
[----:B------:R-:W-:Y:S02]  /*1c2f0*/  @P3 R2UR UR13, R2 ;  /* 0x00000000020d32ca */ /* 0x000fe400000e0000 */
[----:B------:R-:W-:Y:S02]  /*1c300*/  @P3 R2UR UR12, R18 ;  /* 0x00000000120c32ca */ /* 0x000fe400000e0000 */
[----:B------:R-:W-:Y:S02]  /*1c310*/  @P3 R2UR UR11, R11 ;  /* 0x000000000b0b32ca */ /* 0x000fe400000e0000 */
[----:B------:R-:W-:Y:S02]  /*1c320*/  @P3 R2UR UR9, R12 ;  /* 0x000000000c0932ca */ /* 0x000fe400000e0000 */
[----:B------:R-:W-:Y:S02]  /*1c330*/  @P3 R2UR UR8, R13 ;  /* 0x000000000d0832ca */ /* 0x000fe400000e0000 */
[----:B------:R-:W-:-:S02]  /*1c340*/  @P3 PLOP3.LUT P0, PT, P3, PT, PT, 0x8, 0x0 ;  /* 0x000000000000381c */ /* 0x000fc40001f0e170 */
[----:B------:R-:W-:-:S09]  /*1c350*/  PLOP3.LUT P3, PT, PT, PT, PT, 0x8, 0x0 ;  /* 0x000000000000781c */ /* 0x000fd20003f6e170 */
[----:B------:R1:W-:Y:S02]  /*1c360*/  UTMALDG.4D [UR8], [UR4], desc[UR6] ;  /* 0x00000608040075b4 */ /* 0x0003e40008019000 */
[----:B-1----:R-:W-:Y:S05]  /*1c370*/  @P0 BRA.U.ANY `(.L_x_714) ;  /* 0xfffffffd00d80947 */ /* 0x002fea000393ffff */
[----:B------:R-:W1:Y:S01]  /*1c380*/  SYNCS.PHASECHK.TRANS64.TRYWAIT P0, [R8+URZ+0x228c0], R9 ;  /* 0x0228c009080075a7 */ /* 0x000e62000800017f */
[----:B------:R-:W-:Y:S04]  /*1c390*/  BSSY B2, `(.L_x_715) ;  /* 0x0000002000027945 */ /* 0x000fe80003800000 */
[----:B-1----:R-:W-:Y:S05]  /*1c3a0*/  @!P0 BRA `(.L_x_716) ;  /* 0x000000a000008947 */ /* 0x002fea0003800000 */
.L_x_987:
[----:B------:R-:W-:Y:S05]  /*1c3b0*/  BSYNC B2 ;  /* 0x0000000000027941 */ /* 0x000fea0003800000 */
.L_x_715:
[----:B------:R-:W-:Y:S01]  /*1c3c0*/  BSSY B2, `(.L_x_717) ;  /* 0x000000b000027945 */ /* 0x000fe20003800000 */
[----:B------:R-:W-:Y:S01]  /*1c3d0*/  IMAD.MOV.U32 R12, RZ, RZ, 0x0 ;  /* 0x00000000ff0c7424 */ /* 0x000fe200078e00ff */
[----:B------:R-:W-:Y:S02]  /*1c3e0*/  MOV R13, 0x12f00000 ;  /* 0x12f00000000d7802 */ /* 0x000fe40000000f00 */
[----:B------:R-:W-:Y:S05]  /*1c3f0*/  @P2 BRA `(.L_x_718) ;  /* 0x00000000001c2947 */ /* 0x000fea0003800000 */
[----:B------:R-:W2:Y:S01]  /*1c400*/  S2R R15, SR_TID.X ;  /* 0x00000000000f7919 */ /* 0x000ea20000002100 */
[----:B01----:R-:W-:-:S04]  /*1c410*/  IMAD.MOV.U32 R9, RZ, RZ, 0x5000 ;  /* 0x00005000ff097424 */ /* 0x003fc800078e00ff */
[----:B------:R3:W-:Y:S01]  /*1c420*/  SYNCS.ARRIVE.TRANS64 RZ, [R8+URZ+0x228b0], R9 ;  /* 0x0228b00908ff79a7 */ /* 0x0007e2000800003f */
[----:B--2---:R-:W-:-:S04]  /*1c430*/  LOP3.LUT R15, R15, 0x1f, RZ, 0xc0, !PT ;  /* 0x0000001f0f0f7812 */ /* 0x004fc800078ec0ff */
[----:B------:R-:W-:-:S13]  /*1c440*/  ISETP.NE.AND P0, PT, R15, RZ, PT ;  /* 0x000000ff0f00720c */ /* 0x000fda0003f05270 */
[----:B---3--:R-:W-:Y:S05]  /*1c450*/  @!P0 BRA `(.L_x_718) ;  /* 0x0000000000048947 */ /* 0x008fea0003800000 */
[----:B------:R-:W-:Y:S01]  /*1c460*/  BPT.TRAP 0x1 ;  /* 0x000000040000795c */ /* 0x000fe20000300000 */
.L_x_718:
[----:B------:R-:W-:Y:S05]  /*1c470*/  BSYNC B2 ;  /* 0x0000000000027941 */ /* 0x000fea0003800000 */
.L_x_717:
[----:B------:R-:W-:Y:S01]  /*1c480*/  R2UR UR10, R14 ;  /* 0x000000000e0a72ca */ /* 0x000fe200000e0000 */
[----:B------:R-:W-:Y:S01]  /*1c490*/  UIADD3 UR4, UP0, UR40, 0x670, URZ ;  /* 0x0000067028047890 */ /* 0x000fe2000ff1e03f */
[----:B------:R-:W-:Y:S01]  /*1c4a0*/  R2UR UR6, R12 ;  /* 0x000000000c0672ca */ /* 0x000fe200000e0000 */
[----:B------:R-:W-:Y:S01]  /*1c4b0*/  VIADD R10, R10, 0xa400 ;  /* 0x0000a4000a0a7836 */ /* 0x000fe20000000000 */
[----:B------:R-:W-:Y:S01]  /*1c4c0*/  R2UR UR7, R13 ;  /* 0x000000000d0772ca */ /* 0x000fe200000e0000 */
[----:B01----:R-:W-:Y:S01]  /*1c4d0*/  VIADD R8, R8, 0x228b0 ;  /* 0x000228b008087836 */ /* 0x003fe20000000000 */
[----:B------:R-:W-:Y:S01]  /*1c4e0*/  PLOP3.LUT P0, PT, PT, PT, PT, 0x80, 0x0 ;  /* 0x000000000000781c */ /* 0x000fe20003f0f070 */
[----:B------:R-:W-:-:S12]  /*1c4f0*/  UIADD3.X UR5, URZ, UR41, URZ, UP0, !UPT ;  /* 0x000000293f057290 */ /* 0x000fd800087fe43f */
.L_x_719:
        /* <DEDUP_REMOVED lines=10> */
.L_x_709:
[----:B------:R-:W-:Y:S05]  /*1c5a0*/  BSYNC B1 ;  /* 0x0000000000017941 */ /* 0x000fea0003800000 */
.L_x_708:
[----:B------:R-:W-:Y:S01]  /*1c5b0*/  IADD3 R3, R3, -0x2, RZ ;  /* 0xfffffffe03037810 */ /* 0x000fe20007ffe0ff */
[----:B------:R-:W-:Y:S01]  /*1c5c0*/  VIADD R34, R34, 0x1 ;  /* 0x0000000122227836 */ /* 0x000fe20000000000 */
[----:B------:R-:W-:Y:S02]  /*1c5d0*/  PLOP3.LUT P0, PT, PT, PT, PT, 0x8, 0x0 ;  /* 0x000000000000781c */ /* 0x000fe40003f0e170 */
[----:B------:R-:W-:Y:S02]  /*1c5e0*/  ISETP.GE.AND P3, PT, R3, R6, PT ;  /* 0x000000060300720c */ /* 0x000fe40003f66270 */
[----:B------:R-:W-:-:S04]  /*1c5f0*/  ISETP.NE.AND P2, PT, R34, 0x2, PT ;  /* 0x000000022200780c */ /* 0x000fc80003f45270 */
[----:B0-----:R-:W-:Y:S02]  /*1c600*/  SEL R8, RZ, 0x1, P2 ;  /* 0x00000001ff087807 */ /* 0x001fe40001000000 */
[----:B------:R-:W-:Y:S02]  /*1c610*/  SEL R34, R34, RZ, P2 ;  /* 0x000000ff22227207 */ /* 0x000fe40001000000 */
[----:B------:R-:W-:-:S03]  /*1c620*/  LOP3.LUT R37, R37, R8, RZ, 0x3c, !PT ;  /* 0x0000000825257212 */ /* 0x000fc600078e3cff */
[----:B------:R-:W-:Y:S05]  /*1c630*/  @!P3 BRA `(.L_x_702) ;  /* 0x000000040058b947 */ /* 0x000fea0003800000 */
.L_x_732:
[----:B------:R-:W-:Y:S05]  /*1c640*/  YIELD ;  /* 0x0000000000007946 */ /* 0x000fea0003800000 */
[----:B------:R-:W-:Y:S04]  /*1c650*/  BSSY B1, `(.L_x_720) ;  /* 0x000004c000017945 */ /* 0x000fe80003800000 */
[----:B------:R-:W-:Y:S05]  /*1c660*/  @!P6 BRA `(.L_x_721) ;  /* 0x000000040028e947 */ /* 0x000fea0003800000 */
[----:B------:R-:W0:Y:S01]  /*1c670*/  S2R R8, SR_TID.X ;  /* 0x0000000000087919 */ /* 0x000e220000002100 */
[----:B------:R-:W-:Y:S01]  /*1c680*/  SHF.L.U32 R9, R37, 0x1f, RZ ;  /* 0x0000001f25097819 */ /* 0x000fe200000006ff */
[----:B------:R-:W-:Y:S01]  /*1c690*/  BSSY B2, `(.L_x_722) ;  /* 0x0000006000027945 */ /* 0x000fe20003800000 */
[----:B0-----:R-:W-:Y:S01]  /*1c6a0*/  LOP3.LUT R10, R8, 0x7f, RZ, 0xc0, !PT ;  /* 0x0000007f080a7812 */ /* 0x001fe200078ec0ff */
[----:B------:R-:W-:-:S03]  /*1c6b0*/  IMAD R8, R34, 0x8, R23 ;  /* 0x0000000822087824 */ /* 0x000fc600078e0217 */
[----:B------:R-:W-:Y:S01]  /*1c6c0*/  ISETP.NE.AND P3, PT, R10, RZ, PT ;  /* 0x000000ff0a00720c */ /* 0x000fe20003f65270 */
[----:B------:R-:W0:Y:S02]  /*1c6d0*/  SYNCS.PHASECHK.TRANS64.TRYWAIT P2, [R8+URZ+0x228a0], R9 ;  /* 0x0228a009080075a7 */ /* 0x000e24000804017f */
[----:B0-----:R-:W-:Y:S10]  /*1c6e0*/  @!P2 BRA `(.L_x_723) ;  /* 0x0000009c0044a947 */ /* 0x001ff40003800000 */
.L_x_988:
[----:B------:R-:W-:Y:S05]  /*1c6f0*/  BSYNC B2 ;  /* 0x0000000000027941 */ /* 0x000fea0003800000 */
.L_x_722:
        /* <DEDUP_REMOVED lines=9> */
.L_x_725:
[----:B------:R-:W-:Y:S05]  /*1c790*/  BSYNC B2 ;  /* 0x0000000000027941 */ /* 0x000fea0003800000 */
.L_x_724:
[----:B------:R-:W-:Y:S01]  /*1c7a0*/  IMAD.MOV.U32 R14, RZ, RZ, RZ ;  /* 0x000000ffff0e7224 */ /* 0x000fe200078e00ff */
[----:B------:R-:W-:Y:S01]  /*1c7b0*/  UIADD3 UR4, UP0, UR40, 0x570, URZ ;  /* 0x0000057028047890 */ /* 0x000fe2000ff1e03f */
[----:B------:R-:W-:Y:S01]  /*1c7c0*/  IMAD R10, R34, 0x5000, R23 ;  /* 0x00005000220a7824 */ /* 0x000fe200078e0217 */
[----:B------:R-:W-:Y:S01]  /*1c7d0*/  PLOP3.LUT P2, PT, PT, PT, PT, 0x80, 0x0 ;  /* 0x000000000000781c */ /* 0x000fe20003f4f070 */
[----:B------:R-:W-:Y:S01]  /*1c7e0*/  IMAD R11, R3, 0xa0, R0 ;  /* 0x000000a0030b7824 */ /* 0x000fe200078e0200 */
[----:B------:R-:W-:Y:S01]  /*1c7f0*/  R2UR UR10, R14 ;  /* 0x000000000e0a72ca */ /* 0x000fe200000e0000 */
[----:B------:R-:W-:Y:S01]  /*1c800*/  VIADD R12, R8, 0x22890 ;  /* 0x00022890080c7836 */ /* 0x000fe20000000000 */
[----:B------:R-:W-:Y:S01]  /*1c810*/  IADD3 R13, R10, 0x18400, RZ ;  /* 0x000184000a0d7810 */ /* 0x000fe20007ffe0ff */
[----:B------:R-:W-:Y:S01]  /*1c820*/  UIADD3.X UR5, URZ, UR41, URZ, UP0, !UPT ;  /* 0x000000293f057290 */ /* 0x000fe200087fe43f */
[----:B------:R-:W-:Y:S01]  /*1c830*/  UMOV UR6, 0x0 ;  /* 0x0000000000067882 */ /* 0x000fe20000000000 */
[----:B------:R-:W-:-:S10]  /*1c840*/  UMOV UR7, 0x12f00000 ;  /* 0x12f0000000077882 */ /* 0x000fd40000000000 */
.L_x_726:
        /* <DEDUP_REMOVED lines=13> */
.L_x_989:
[----:B------:R-:W-:Y:S05]  /*1c920*/  BSYNC B2 ;  /* 0x0000000000027941 */ /* 0x000fea0003800000 */
.L_x_727:
[----:B------:R-:W-:Y:S01]  /*1c930*/  BSSY B2, `(.L_x_729) ;  /* 0x000000b000027945 */ /* 0x000fe20003800000 */
[----:B------:R-:W-:Y:S02]  /*1c940*/  IMAD.MOV.U32 R12, RZ, RZ, 0x0 ;  /* 0x00000000ff0c7424 */ /* 0x000fe400078e00ff */
[----:B------:R-:W-:Y:S01]  /*1c950*/  IMAD.MOV.U32 R13, RZ, RZ, 0x12f00000 ;  /* 0x12f00000ff0d7424 */ /* 0x000fe200078e00ff */
[----:B------:R-:W-:Y:S06]  /*1c960*/  @P3 BRA `(.L_x_730) ;  /* 0x00000000001c3947 */ /* 0x000fec0003800000 */
[----:B------:R-:W2:Y:S01]  /*1c970*/  S2R R15, SR_TID.X ;  /* 0x00000000000f7919 */ /* 0x000ea20000002100 */
[----:B01----:R-:W-:-:S04]  /*1c980*/  IMAD.MOV.U32 R9, RZ, RZ, 0x5000 ;  /* 0x00005000ff097424 */ /* 0x003fc800078e00ff */
[----:B------:R3:W-:Y:S01]  /*1c990*/  SYNCS.ARRIVE.TRANS64 RZ, [R8+URZ+0x228b0], R9 ;  /* 0x0228b00908ff79a7 */ /* 0x0007e2000800003f */
[----:B--2---:R-:W-:-:S04]  /*1c9a0*/  LOP3.LUT R15, R15, 0x1f, RZ, 0xc0, !PT ;  /* 0x0000001f0f0f7812 */ /* 0x004fc800078ec0ff */
[----:B------:R-:W-:-:S13]  /*1c9b0*/  ISETP.NE.AND P2, PT, R15, RZ, PT ;  /* 0x000000ff0f00720c */ /* 0x000fda0003f45270 */
[----:B---3--:R-:W-:Y:S05]  /*1c9c0*/  @!P2 BRA `(.L_x_730) ;  /* 0x000000000004a947 */ /* 0x008fea0003800000 */
[----:B------:R-:W-:Y:S01]  /*1c9d0*/  BPT.TRAP 0x1 ;  /* 0x000000040000795c */ /* 0x000fe20000300000 */
.L_x_730:
[----:B------:R-:W-:Y:S05]  /*1c9e0*/  BSYNC B2 ;  /* 0x0000000000027941 */ /* 0x000fea0003800000 */
.L_x_729:
[----:B------:R-:W-:Y:S01]  /*1c9f0*/  R2UR UR10, R14 ;  /* 0x000000000e0a72ca */ /* 0x000fe200000e0000 */
[----:B------:R-:W-:Y:S01]  /*1ca00*/  UIADD3 UR4, UP0, UR40, 0x670, URZ ;  /* 0x0000067028047890 */ /* 0x000fe2000ff1e03f */
[----:B------:R-:W-:Y:S01]  /*1ca10*/  R2UR UR6, R12 ;  /* 0x000000000c0672ca */ /* 0x000fe200000e0000 */
[----:B------:R-:W-:Y:S01]  /*1ca20*/  VIADD R10, R10, 0xa400 ;  /* 0x0000a4000a0a7836 */ /* 0x000fe20000000000 */
[----:B------:R-:W-:Y:S01]  /*1ca30*/  R2UR UR7, R13 ;  /* 0x000000000d0772ca */ /* 0x000fe200000e0000 */
[----:B------:R-:W-:Y:S01]  /*1ca40*/  UIADD3.X UR5, URZ, UR41, URZ, UP0, !UPT ;  /* 0x000000293f057290 */ /* 0x000fe200087fe43f */
[----:B------:R-:W-:Y:S02]  /*1ca50*/  PLOP3.LUT P2, PT, PT, PT, PT, 0x80, 0x0 ;  /* 0x000000000000781c */ /* 0x000fe40003f4f070 */
[----:B01----:R-:W-:-:S11]  /*1ca60*/  IADD3 R8, R8, 0x228b0, RZ ;  /* 0x000228b008087810 */ /* 0x003fd60007ffe0ff */
.L_x_731:
        /* <DEDUP_REMOVED lines=9> */
[----:B0-----:R-:W-:Y:S05]  /*1cb00*/  @P2 BRA.U.ANY `(.L_x_731) ;  /* 0xfffffffd00d82947 */ /* 0x001fea000393ffff */
.L_x_721:
[----:B------:R-:W-:Y:S05]  /*1cb10*/  BSYNC B1 ;  /* 0x0000000000017941 */ /* 0x000fea0003800000 */
.L_x_720:
[C---:B------:R-:W-:Y:S01]  /*1cb20*/  ISETP.GT.AND P3, PT, R3.reuse, R6, PT ;  /* 0x000000060300720c */ /* 0x040fe20003f64270 */
[----:B------:R-:W-:Y:S02]  /*1cb30*/  VIADD R34, R34, 0x1 ;  /* 0x0000000122227836 */ /* 0x000fe40000000000 */
[----:B------:R-:W-:-:S03]  /*1cb40*/  VIADD R3, R3, 0xffffffff ;  /* 0xffffffff03037836 */ /* 0x000fc60000000000 */
[----:B------:R-:W-:-:S04]  /*1cb50*/  ISETP.NE.AND P2, PT, R34, 0x2, PT ;  /* 0x000000022200780c */ /* 0x000fc80003f45270 */
[----:B------:R-:W-:Y:S02]  /*1cb60*/  SEL R8, RZ, 0x1, P2 ;  /* 0x00000001ff087807 */ /* 0x000fe40001000000 */
[----:B------:R-:W-:Y:S02]  /*1cb70*/  SEL R34, R34, RZ, P2 ;  /* 0x000000ff22227207 */ /* 0x000fe40001000000 */
[----:B------:R-:W-:Y:S01]  /*1cb80*/  LOP3.LUT R37, R37, R8, RZ, 0x3c, !PT ;  /* 0x0000000825257212 */ /* 0x000fe200078e3cff */
[----:B------:R-:W-:Y:S06]  /*1cb90*/  @P3 BRA `(.L_x_732) ;  /* 0xfffffff800a83947 */ /* 0x000fec000383ffff */
.L_x_702:
[----:B------:R-:W-:Y:S05]  /*1cba0*/  BSYNC B0 ;  /* 0x0000000000007941 */ /* 0x000fea0003800000 */
.L_x_701:
[----:B------:R-:W-:Y:S05]  /*1cbb0*/  @!P0 WARPSYNC.ALL ;  /* 0x0000000000008948 */ /* 0x000fea0003800000 */
[----:B------:R-:W-:Y:S01]  /*1cbc0*/  @!P0 BAR.SYNC.DEFER_BLOCKING 0xc, 0x180 ;  /* 0x0306000000008b1d */ /* 0x000fe20000010000 */
[----:B------:R-:W-:-:S05]  /*1cbd0*/  IMAD.MOV.U32 R29, RZ, RZ, RZ ;  /* 0x000000ffff1d7224 */ /* 0x000fca00078e00ff */
[----:B------:R-:W-:Y:S04]  /*1cbe0*/  BSSY B0, `(.L_x_733) ;  /* 0x000001e000007945 */ /* 0x000fe80003800000 */
[----:B------:R-:W-:Y:S05]  /*1cbf0*/  @!P1 BRA `(.L_x_734) ;  /* 0x0000000000709947 */ /* 0x000fea0003800000 */
[----:B------:R-:W-:-:S13]  /*1cc00*/  ISETP.NE.AND P0, PT, R7, RZ, PT ;  /* 0x000000ff0700720c */ /* 0x000fda0003f05270 */
[----:B------:R-:W0:Y:S02]  /*1cc10*/  @!P0 LDC R7, c[0x0][0x9f0] ;  /* 0x00027c00ff078b82 */ /* 0x000e240000000800 */
[-C--:B0-----:R-:W-:Y:S02]  /*1cc20*/  IABS R0, R7.reuse ;  /* 0x0000000700007213 */ /* 0x081fe40000000000 */
[----:B------:R-:W-:Y:S02]  /*1cc30*/  IABS R8, R7 ;  /* 0x0000000700087213 */ /* 0x000fe40000000000 */
[----:B------:R-:W0:Y:S03]  /*1cc40*/  I2F.RP R2, R0 ;  /* 0x0000000000027306 */ /* 0x000e260000209400 */
[----:B------:R-:W-:-:S05]  /*1cc50*/  IMAD.MOV R8, RZ, RZ, -R8 ;  /* 0x000000ffff087224 */ /* 0x000fca00078e0a08 */
[----:B0-----:R-:W0:Y:S02]  /*1cc60*/  MUFU.RCP R2, R2 ;  /* 0x0000000200027308 */ /* 0x001e240000001000 */
[----:B0-----:R-:W-:-:S06]  /*1cc70*/  VIADD R2, R2, 0xffffffe ;  /* 0x0ffffffe02027836 */ /* 0x001fcc0000000000 */
[----:B------:R-:W0:Y:S02]  /*1cc80*/  F2I.FTZ.U32.TRUNC.NTZ R3, R2 ;  /* 0x0000000200037305 */ /* 0x000e24000021f000 */
[----:B0-----:R-:W-:-:S05]  /*1cc90*/  IADD3 R2, RZ, -R3, RZ ;  /* 0x80000003ff027210 */ /* 0x001fca0007ffe0ff */
[----:B------:R-:W-:Y:S02]  /*1cca0*/  IMAD R6, R2, R0, RZ ;  /* 0x0000000002067224 */ /* 0x000fe400078e02ff */
[----:B------:R-:W-:-:S04]  /*1ccb0*/  IMAD.MOV.U32 R2, RZ, RZ, RZ ;  /* 0x000000ffff027224 */ /* 0x000fc800078e00ff */
[----:B------:R-:W-:Y:S01]  /*1ccc0*/  IMAD.HI.U32 R6, R3, R6, R2 ;  /* 0x0000000603067227 */ /* 0x000fe200078e0002 */
[----:B------:R-:W-:-:S04]  /*1ccd0*/  IADD3 R3, R4, -0x1, R7 ;  /* 0xffffffff04037810 */ /* 0x000fc80007ffe007 */
        /* <DEDUP_REMOVED lines=10> */
[----:B------:R-:W-:-:S05]  /*1cd80*/  @P0 IADD3 R6, R6, 0x1, RZ ;  /* 0x0000000106060810 */ /* 0x000fca0007ffe0ff */
[----:B------:R-:W-:Y:S01]  /*1cd90*/  @!P2 IMAD.MOV R6, RZ, RZ, -R6 ;  /* 0x000000ffff06a224 */ /* 0x000fe200078e0a06 */
[----:B------:R-:W-:-:S05]  /*1cda0*/  @!P1 LOP3.LUT R6, RZ, R7, RZ, 0x33, !PT ;  /* 0x00000007ff069212 */ /* 0x000fca00078e33ff */
[----:B------:R-:W-:-:S07]  /*1cdb0*/  IMAD.MOV.U32 R29, RZ, RZ, R6 ;  /* 0x000000ffff1d7224 */ /* 0x000fce00078e0006 */
.L_x_734:
[----:B------:R-:W-:Y:S05]  /*1cdc0*/  BSYNC B0 ;  /* 0x0000000000007941 */ /* 0x000fea0003800000 */
.L_x_733:
[----:B------:R-:W-:-:S05]  /*1cdd0*/  IMAD R0, R5, R29, RZ ;  /* 0x0000001d05007224 */ /* 0x000fca00078e02ff */
[----:B------:R0:W-:Y:S01]  /*1cde0*/  STL [R1+0x8], R0 ;  /* 0x0000080001007387 */ /* 0x0001e20000100800 */
[----:B------:R-:W-:-:S04]  /*1cdf0*/  VIADDMNMX R29, R0, R29, R4, PT ;  /* 0x0000001d001d7246 */ /* 0x000fc80003800104 */
[----:B------:R-:W-:-:S13]  /*1ce00*/  ISETP.GT.AND P0, PT, R29, R0, PT ;  /* 0x000000001d00720c */ /* 0x000fda0003f04270 */
[----:B0-----:R-:W-:Y:S05]  /*1ce10*/  @P0 BRA `(.L_x_735) ;  /* 0x0000000000440947 */ /* 0x001fea0003800000 */
        /* <DEDUP_REMOVED lines=15> */
[----:B0-----:R-:W-:Y:S01]  /*1cf10*/  IADD3 R16, R0, UR39, R7 ;  /* 0x0000002700107c10 */ /* 0x001fe2000fffe007 */
[----:B------:R-:W-:Y:S06]  /*1cf20*/  BRA `(.L_x_736) ;  /* 0x00000048000c7947 */ /* 0x000fec0003800000 */
.L_x_735:
        /* <DEDUP_REMOVED lines=11> */
[----:B------:R-:W-:Y:S01]  /*1cfe0*/  IMAD.U32 R6, RZ, RZ, UR8 ;  /* 0x00000008ff067e24 */ /* 0x000fe2000f8e00ff */
[----:B------:R-:W-:Y:S01]  /*1cff0*/  MOV R8, 0x70 ;  /* 0x0000007000087802 */ /* 0x000fe20000000f00 */
[----:B------:R-:W-:Y:S02]  /*1d000*/  IMAD.U32 R7, RZ, RZ, UR9 ;  /* 0x00000009ff077e24 */ /* 0x000fe4000f8e00ff */
[----:B------:R-:W-:-:S02]  /*1d010*/  IMAD.U32 R10, RZ, RZ, UR4 ;  /* 0x00000004ff0a7e24 */ /* 0x000fc4000f8e00ff */
[----:B------:R-:W-:Y:S02]  /*1d020*/  IMAD.U32 R11, RZ, RZ, UR5 ;  /* 0x00000005ff0b7e24 */ /* 0x000fe4000f8e00ff */
[----:B------:R-:W-:Y:S02]  /*1d030*/  IMAD.MOV.U32 R12, RZ, RZ, 0x1 ;  /* 0x00000001ff0c7424 */ /* 0x000fe400078e00ff */
[----:B------:R-:W-:-:S07]  /*1d040*/  IMAD.MOV.U32 R13, RZ, RZ, RZ ;  /* 0x000000ffff0d7224 */ /* 0x000fce00078e00ff */
[----:B------:R-:W-:-:S07]  /*1d050*/  LEPC R20, `(.L_x_738) ;  /* 0x000000001014794e */ /* 0x000fce0000000000 */
[----:B0-----:R-:W-:Y:S05]  /*1d060*/  CALL.ABS.NOINC R2 ;  /* 0x0000000002007343 */ /* 0x001fea0003c00000 */
.L_x_738:
[----:B------:R-:W-:Y:S05]  /*1d070*/  BSYNC B6 ;  /* 0x0000000000067941 */ /* 0x000fea0003800000 */
.L_x_737:
        /* <DEDUP_REMOVED lines=22> */
.L_x_740:
[----:B------:R-:W-:Y:S05]  /*1d1e0*/  BSYNC B6 ;  /* 0x0000000000067941 */ /* 0x000fea0003800000 */
.L_x_739:
        /* <DEDUP_REMOVED lines=20> */
.L_x_742:
[----:B------:R-:W-:Y:S05]  /*1d330*/  BSYNC B6 ;  /* 0x0000000000067941 */ /* 0x000fea0003800000 */
.L_x_741:
        /* <DEDUP_REMOVED lines=19> */
.L_x_744:
[----:B------:R-:W-:Y:S05]  /*1d470*/  BSYNC B6 ;  /* 0x0000000000067941 */ /* 0x000fea0003800000 */
.L_x_743:
[----:B------:R-:W0:Y:S01]  /*1d480*/  S2R R2, SR_TID.X ;  /* 0x0000000000027919 */ /* 0x000e220000002100 */
[----:B------:R-:W-:Y:S01]  /*1d490*/  ULDC.64 UR4, c[0x0][0x9f8] ;  /* 0x00027e0000047ab9 */ /* 0x000fe20000000a00 */
[----:B------:R-:W1:Y:S01]  /*1d4a0*/  LDC R9, c[0x0][0x430] ;  /* 0x00010c00ff097b82 */ /* 0x000e620000000800 */
[----:B------:R-:W-:Y:S01]  /*1d4b0*/  ISETP.NE.U32.AND P0, PT, RZ, UR4, PT ;  /* 0x00000004ff007c0c */ /* 0x000fe2000bf05070 */
[----:B------:R-:W2:Y:S03]  /*1d4c0*/  LDL R21, [R1] ;  /* 0x0000000001157983 */ /* 0x000ea60000100800 */
[----:B------:R-:W-:Y:S01]  /*1d4d0*/  ISETP.NE.AND.EX P0, PT, RZ, UR5, PT, P0 ;  /* 0x00000005ff007c0c */ /* 0x000fe2000bf05300 */
[----:B------:R-:W3:Y:S01]  /*1d4e0*/  S2R R20, SR_TID.X ;  /* 0x0000000000147919 */ /* 0x000ee20000002100 */
[----:B0-----:R-:W-:-:S11]  /*1d4f0*/  LOP3.LUT R32, R2, 0x7f, RZ, 0xc0, !PT ;  /* 0x0000007f02207812 */ /* 0x001fd600078ec0ff */
[----:B------:R-:W-:Y:S01]  /*1d500*/  @P0 IADD3 R2, P1, R25, UR4, RZ ;  /* 0x0000000419020c10 */ /* 0x000fe2000ff3e0ff */
[----:B------:R-:W-:Y:S01]  /*1d510*/  IMAD.MOV.U32 R0, RZ, RZ, 0xa0 ;  /* 0x000000a0ff007424 */ /* 0x000fe200078e00ff */
[----:B------:R-:W-:Y:S02]  /*1d520*/  SHF.R.U32.HI R32, RZ, 0x3, R32 ;  /* 0x00000003ff207819 */ /* 0x000fe40000011620 */
[----:B------:R-:W-:-:S05]  /*1d530*/  @P0 IADD3.X R3, R26, UR5, RZ, P1, !PT ;  /* 0x000000051a030c10 */ /* 0x000fca0008ffe4ff */
[----:B------:R0:W4:Y:S01]  /*1d540*/  @P0 LDG.E R35, desc[UR36][R2.64] ;  /* 0x0000002402230981 */ /* 0x000122000c1e1900 */
[----:B---3--:R-:W-:Y:S01]  /*1d550*/  IMAD.SHL.U32 R20, R20, 0x10, RZ ;  /* 0x0000001014147824 */ /* 0x008fe200078e00ff */
[----:B-1----:R-:W-:Y:S01]  /*1d560*/  ISETP.NE.AND P2, PT, R9, 0x1, PT ;  /* 0x000000010900780c */ /* 0x002fe20003f45270 */
[----:B------:R-:W-:-:S03]  /*1d570*/  IMAD R0, R29, R0, -0xa0 ;  /* 0xffffff601d007424 */ /* 0x000fc600078e0200 */
[----:B------:R-:W-:-:S05]  /*1d580*/  LOP3.LUT R20, R32, 0x70, R20, 0xf8, !PT ;  /* 0x0000007020147812 */ /* 0x000fca00078ef814 */
[----:B------:R-:W-:Y:S02]  /*1d590*/  IMAD.IADD R7, R20, 0x1, R0 ;  /* 0x0000000114077824 */ /* 0x000fe400078e0200 */
[----:B------:R-:W1:Y:S02]  /*1d5a0*/  S2R R20, SR_TID.X ;  /* 0x0000000000147919 */ /* 0x000e640000002100 */
[----:B------:R-:W3:Y:S01]  /*1d5b0*/  @P2 LDC R5, c[0x0][0x434] ;  /* 0x00010d00ff052b82 */ /* 0x000ee20000000800 */
[----:B------:R-:W-:-:S07]  /*1d5c0*/  ISETP.GE.AND P0, PT, R7, R27, PT ;  /* 0x0000001b0700720c */ /* 0x000fce0003f06270 */
[----:B------:R-:W3:Y:S08]  /*1d5d0*/  @P2 LDC R4, c[0x0][0x438] ;  /* 0x00010e00ff042b82 */ /* 0x000ef00000000800 */
[----:B0-----:R-:W0:Y:S01]  /*1d5e0*/  @!P0 LDC.64 R2, c[0x0][0x428] ;  /* 0x00010a00ff028b82 */ /* 0x001e220000000a00 */
[C---:B-1----:R-:W-:Y:S01]  /*1d5f0*/  LOP3.LUT R32, R20.reuse, 0x7f, RZ, 0xc0, !PT ;  /* 0x0000007f14207812 */ /* 0x042fe200078ec0ff */
[----:B------:R-:W-:-:S03]  /*1d600*/  IMAD.SHL.U32 R20, R20, 0x10, RZ ;  /* 0x0000001014147824 */ /* 0x000fc600078e00ff */
[----:B------:R-:W-:-:S04]  /*1d610*/  SHF.R.U32.HI R32, RZ, 0x3, R32 ;  /* 0x00000003ff207819 */ /* 0x000fc80000011620 */
[----:B------:R-:W-:-:S04]  /*1d620*/  LOP3.LUT R20, R32, 0x70, R20, 0xf8, !PT ;  /* 0x0000007020147812 */ /* 0x000fc800078ef814 */
[----:B------:R-:W-:Y:S02]  /*1d630*/  LOP3.LUT R20, R20, 0x80, RZ, 0xfc, !PT ;  /* 0x0000008014147812 */ /* 0x000fe400078efcff */
[----:B------:R-:W-:Y:S01]  /*1d640*/  LOP3.LUT R22, R22, 0xfffffffb, RZ, 0xc0, !PT ;  /* 0xfffffffb16167812 */ /* 0x000fe200078ec0ff */
[----:B------:R-:W-:-:S03]  /*1d650*/  UMOV UR4, 0xffffffff ;  /* 0xffffffff00047882 */ /* 0x000fc60000000000 */
[----:B------:R-:W-:Y:S02]  /*1d660*/  LOP3.LUT R22, R22, 0xfffffffd, RZ, 0xc0, !PT ;  /* 0xfffffffd16167812 */ /* 0x000fe400078ec0ff */
[----:B--2---:R-:W-:-:S05]  /*1d670*/  IADD3 R7, R7, R21, RZ ;  /* 0x0000001507077210 */ /* 0x004fca0007ffe0ff */
[----:B---3--:R-:W-:-:S04]  /*1d680*/  @P2 IMAD.HI.U32 R5, R7, R5, RZ ;  /* 0x0000000507052227 */ /* 0x008fc800078e00ff */
[----:B------:R-:W-:Y:S01]  /*1d690*/  IMAD.MOV.U32 R8, RZ, RZ, R7 ;  /* 0x000000ffff087224 */ /* 0x000fe200078e0007 */
[----:B------:R-:W-:-:S04]  /*1d6a0*/  @P2 SHF.R.U32.HI R8, RZ, R4, R5 ;  /* 0x00000004ff082219 */ /* 0x000fc80000011605 */
[--C-:B------:R-:W-:Y:S01]  /*1d6b0*/  @!P0 SHF.R.S32.HI R5, RZ, 0x1f, R8.reuse ;  /* 0x0000001fff058819 */ /* 0x100fe20000011408 */
[----:B------:R-:W-:Y:S01]  /*1d6c0*/  @!P0 IMAD.MOV.U32 R4, RZ, RZ, R8 ;  /* 0x000000ffff048224 */ /* 0x000fe200078e0008 */
[----:B----4-:R-:W-:-:S03]  /*1d6d0*/  SHF.R.S32.HI R12, RZ, 0x1f, R35 ;  /* 0x0000001fff0c7819 */ /* 0x010fc60000011423 */
[----:B0-----:R-:W-:-:S04]  /*1d6e0*/  @!P0 IMAD.WIDE.U32 R4, R35, R2, R4 ;  /* 0x0000000223048225 */ /* 0x001fc800078e0004 */
[----:B------:R-:W-:Y:S01]  /*1d6f0*/  @!P0 IMAD R6, R12, R2, RZ ;  /* 0x000000020c068224 */ /* 0x000fe200078e02ff */
[----:B------:R0:W-:Y:S03]  /*1d700*/  STL [R1+0x4], R12 ;  /* 0x0000040c01007387 */ /* 0x0001e60000100800 */
[----:B------:R-:W-:Y:S02]  /*1d710*/  @!P0 IMAD R6, R35, R3, R6 ;  /* 0x0000000323068224 */ /* 0x000fe400078e0206 */
[----:B------:R-:W1:Y:S02]  /*1d720*/  @!P0 LDC.64 R2, c[0x0][0x418] ;  /* 0x00010600ff028b82 */ /* 0x000e640000000a00 */
[----:B------:R-:W-:-:S06]  /*1d730*/  @!P0 IMAD.IADD R6, R5, 0x1, R6 ;  /* 0x0000000105068824 */ /* 0x000fcc00078e0206 */
[----:B------:R-:W2:Y:S01]  /*1d740*/  @P2 LDC R5, c[0x0][0x434] ;  /* 0x00010d00ff052b82 */ /* 0x000ea20000000800 */
[----:B-1----:R-:W-:-:S04]  /*1d750*/  @!P0 LEA R2, P1, R4, R2, 0x2 ;  /* 0x0000000204028211 */ /* 0x002fc800078210ff */
[----:B------:R-:W-:Y:S02]  /*1d760*/  @!P0 LEA.HI.X R3, R4, R3, R6, 0x2, P1 ;  /* 0x0000000304038211 */ /* 0x000fe400008f1406 */
[----:B------:R-:W-:Y:S01]  /*1d770*/  MOV R6, RZ ;  /* 0x000000ff00067202 */ /* 0x000fe20000000f00 */
[----:B------:R-:W1:Y:S05]  /*1d780*/  @P2 LDC R4, c[0x0][0x438] ;  /* 0x00010e00ff042b82 */ /* 0x000e6a0000000800 */
[----:B------:R3:W5:Y:S02]  /*1d790*/  @!P0 LDG.E R6, desc[UR36][R2.64] ;  /* 0x0000002402068981 */ /* 0x000764000c1e1900 */
[----:B---3--:R-:W-:-:S04]  /*1d7a0*/  IMAD.IADD R2, R20, 0x1, R0 ;  /* 0x0000000114027824 */ /* 0x008fc800078e0200 */
[C---:B------:R-:W-:Y:S01]  /*1d7b0*/  IMAD.IADD R0, R2.reuse, 0x1, R21 ;  /* 0x0000000102007824 */ /* 0x040fe200078e0215 */
[----:B------:R-:W-:Y:S01]  /*1d7c0*/  ISETP.GE.AND P0, PT, R2, R27, PT ;  /* 0x0000001b0200720c */ /* 0x000fe20003f06270 */
[----:B------:R-:W-:Y:S02]  /*1d7d0*/  IMAD.MOV R2, RZ, RZ, -R8 ;  /* 0x000000ffff027224 */ /* 0x000fe400078e0a08 */
[----:B--2---:R-:W-:Y:S01]  /*1d7e0*/  @P2 IMAD.HI.U32 R5, R0, R5, RZ ;  /* 0x0000000500052227 */ /* 0x004fe200078e00ff */
[----:B------:R-:W-:-:S03]  /*1d7f0*/  ISETP.GT.U32.OR P0, PT, R20, 0x9f, P0 ;  /* 0x0000009f1400780c */ /* 0x000fc60000704470 */
[----:B------:R-:W-:Y:S02]  /*1d800*/  IMAD R7, R9, R2, R7 ;  /* 0x0000000209077224 */ /* 0x000fe400078e0207 */
[----:B------:R-:W-:Y:S01]  /*1d810*/  IMAD.MOV.U32 R10, RZ, RZ, R0 ;  /* 0x000000ffff0a7224 */ /* 0x000fe200078e0000 */
[----:B-1----:R-:W-:-:S04]  /*1d820*/  @P2 SHF.R.U32.HI R10, RZ, R4, R5 ;  /* 0x00000004ff0a2219 */ /* 0x002fc80000011605 */
[----:B------:R-:W-:-:S03]  /*1d830*/  IADD3 R8, -R10, RZ, RZ ;  /* 0x000000ff0a087210 */ /* 0x000fc60007ffe1ff */
[----:B------:R-:W1:Y:S01]  /*1d840*/  @!P0 LDC.64 R2, c[0x0][0x428] ;  /* 0x00010a00ff028b82 */ /* 0x000e620000000a00 */
[----:B------:R-:W-:Y:S01]  /*1d850*/  @!P0 SHF.R.S32.HI R11, RZ, 0x1f, R10 ;  /* 0x0000001fff0b8819 */ /* 0x000fe2000001140a */
[----:B------:R-:W-:-:S06]  /*1d860*/  IMAD R8, R9, R8, R0 ;  /* 0x0000000809087224 */ /* 0x000fcc00078e0200 */
[----:B------:R-:W2:Y:S01]  /*1d870*/  @!P0 LDC.64 R4, c[0x0][0x418] ;  /* 0x00010600ff048b82 */ /* 0x000ea20000000a00 */
[----:B-1----:R-:W-:-:S04]  /*1d880*/  @!P0 IMAD.WIDE.U32 R10, R35, R2, R10 ;  /* 0x00000002230a8225 */ /* 0x002fc800078e000a */
[----:B------:R-:W-:-:S04]  /*1d890*/  @!P0 IMAD R2, R12, R2, RZ ;  /* 0x000000020c028224 */ /* 0x000fc800078e02ff */
[----:B------:R-:W-:Y:S01]  /*1d8a0*/  @!P0 IMAD R3, R35, R3, R2 ;  /* 0x0000000323038224 */ /* 0x000fe200078e0202 */
[----:B--2---:R-:W-:-:S03]  /*1d8b0*/  @!P0 LEA R2, P1, R10, R4, 0x2 ;  /* 0x000000040a028211 */ /* 0x004fc600078210ff */
[----:B------:R-:W-:-:S05]  /*1d8c0*/  @!P0 IMAD.IADD R3, R3, 0x1, R11 ;  /* 0x0000000103038824 */ /* 0x000fca00078e020b */
[----:B------:R-:W-:Y:S01]  /*1d8d0*/  @!P0 LEA.HI.X R3, R10, R5, R3, 0x2, P1 ;  /* 0x000000050a038211 */ /* 0x000fe200008f1403 */
[----:B------:R-:W-:Y:S02]  /*1d8e0*/  IMAD.MOV.U32 R5, RZ, RZ, RZ ;  /* 0x000000ffff057224 */ /* 0x000fe400078e00ff */
[----:B------:R-:W-:-:S04]  /*1d8f0*/  IMAD.U32 R0, RZ, RZ, UR42 ;  /* 0x0000002aff007e24 */ /* 0x000fc8000f8e00ff */
[----:B------:R0:W5:Y:S01]  /*1d900*/  @!P0 LDG.E R5, desc[UR36][R2.64] ;  /* 0x0000002402058981 */ /* 0x000162000c1e1900 */
[----:B------:R-:W-:Y:S02]  /*1d910*/  ISETP.GT.U32.AND P0, PT, R20, 0x9f, PT ;  /* 0x0000009f1400780c */ /* 0x000fe40003f04070 */
[----:B------:R-:W-:-:S11]  /*1d920*/  ISETP.NE.AND P3, PT, R0, 0x3, PT ;  /* 0x000000030000780c */ /* 0x000fd60003f65270 */
[----:B------:R-:W-:-:S04]  /*1d930*/  @P0 LOP3.LUT R22, R22, 0x2, RZ, 0xfc, !PT ;  /* 0x0000000216160812 */ /* 0x000fc800078efcff */
[----:B------:R-:W-:Y:S01]  /*1d940*/  @P3 LOP3.LUT R22, R22, 0x4, RZ, 0xfc, !PT ;  /* 0x0000000416163812 */ /* 0x000fe200078efcff */
[----:B0-----:R-:W-:Y:S06]  /*1d950*/  BRA.DIV UR4, `(.L_x_745) ;  /* 0x0000008a04d07947 */ /* 0x001fec000b800000 */
.L_x_992:
[----:B------:R-:W-:Y:S01]  /*1d960*/  VIADD R0, R29, 0xffffffff ;  /* 0xffffffff1d007836 */ /* 0x000fe20000000000 */
[----:B------:R-:W-:Y:S06]  /*1d970*/  @!P3 BRA `(.L_x_746) ;  /* 0x000000000004b947 */ /* 0x000fec0003800000 */
[----:B------:R-:W-:Y:S01]  /*1d980*/  BPT.TRAP 0x1 ;  /* 0x000000040000795c */ /* 0x000fe20000300000 */
.L_x_746:
[----:B------:R-:W-:Y:S01]  /*1d990*/  LEA R4, R31, R23, 0x3 ;  /* 0x000000171f047211 */ /* 0x000fe200078e18ff */
[----:B------:R-:W-:Y:S01]  /*1d9a0*/  BSSY B0, `(.L_x_747) ;  /* 0x0000006000007945 */ /* 0x000fe20003800000 */
[----:B------:R-:W-:Y:S02]  /*1d9b0*/  SHF.L.U32 R2, R36, 0x1f, RZ ;  /* 0x0000001f24027819 */ /* 0x000fe400000006ff */
[----:B------:R-:W-:Y:S02]  /*1d9c0*/  SHF.R.S32.HI R25, RZ, 0x1f, R7 ;  /* 0x0000001fff197819 */ /* 0x000fe40000011407 */
[----:B------:R-:W0:Y:S01]  /*1d9d0*/  SYNCS.PHASECHK.TRANS64.TRYWAIT P0, [R4+URZ+0x22880], R2 ;  /* 0x02288002040075a7 */ /* 0x000e22000800017f */
[----:B------:R1:W-:Y:S02]  /*1d9e0*/  STL [R1+0x2c], R2 ;  /* 0x00002c0201007387 */ /* 0x0003e40000100800 */
[----:B01----:R-:W-:Y:S05]  /*1d9f0*/  @!P0 BRA `(.L_x_748) ;  /* 0x0000008800dc8947 */ /* 0x003fea0003800000 */
.L_x_993:
[----:B------:R-:W-:Y:S05]  /*1da00*/  BSYNC B0 ;  /* 0x0000000000007941 */ /* 0x000fea0003800000 */
.L_x_747:
[----:B------:R-:W2:Y:S01]  /*1da10*/  LDL R14, [R1+0x10] ;  /* 0x00001000010e7983 */ /* 0x000ea20000100800 */
[----:B------:R-:W1:Y:S01]  /*1da20*/  LDC R12, c[0x0][0x2f4] ;  /* 0x0000bd00ff0c7b82 */ /* 0x000e620000000800 */
[----:B------:R-:W-:Y:S01]  /*1da30*/  ULDC.64 UR4, c[0x0][0x328] ;  /* 0x0000ca0000047ab9 */ /* 0x000fe20000000a00 */
[----:B-----5:R-:W-:Y:S01]  /*1da40*/  SHF.R.S32.HI R33, RZ, 0x1f, R6 ;  /* 0x0000001fff217819 */ /* 0x020fe20000011406 */
[----:B------:R-:W-:Y:S01]  /*1da50*/  IMAD R9, R25, UR4, RZ ;  /* 0x0000000419097c24 */ /* 0x000fe2000f8e02ff */
[----:B------:R-:W-:Y:S01]  /*1da60*/  ULDC.64 UR6, c[0x0][0x338] ;  /* 0x0000ce0000067ab9 */ /* 0x000fe20000000a00 */
[C---:B0-----:R-:W-:Y:S01]  /*1da70*/  IMAD.WIDE.U32 R2, R7.reuse, UR4, RZ ;  /* 0x0000000407027c25 */ /* 0x041fe2000f8e00ff */
[----:B------:R-:W-:Y:S02]  /*1da80*/  SHF.R.S32.HI R32, RZ, 0x1f, R8 ;  /* 0x0000001fff207819 */ /* 0x000fe40000011408 */
[----:B------:R-:W-:Y:S01]  /*1da90*/  LOP3.LUT R22, R22, 0xfffffffe, RZ, 0xc0, !PT ;  /* 0xfffffffe16167812 */ /* 0x000fe200078ec0ff */
[----:B------:R-:W-:-:S02]  /*1daa0*/  IMAD R9, R7, UR5, R9 ;  /* 0x0000000507097c24 */ /* 0x000fc4000f8e0209 */
[----:B------:R-:W-:Y:S02]  /*1dab0*/  IMAD R10, R33, UR6, RZ ;  /* 0x00000006210a7c24 */ /* 0x000fe4000f8e02ff */
[----:B------:R-:W-:Y:S01]  /*1dac0*/  IMAD.IADD R3, R3, 0x1, R9 ;  /* 0x0000000103037824 */ /* 0x000fe200078e0209 */
[----:B------:R-:W-:Y:S01]  /*1dad0*/  SHF.R.S32.HI R9, RZ, 0x1f, R5 ;  /* 0x0000001fff097819 */ /* 0x000fe20000011405 */
[C---:B------:R-:W-:Y:S02]  /*1dae0*/  IMAD R10, R6.reuse, UR7, R10 ;  /* 0x00000007060a7c24 */ /* 0x040fe4000f8e020a */
[----:B------:R-:W-:Y:S02]  /*1daf0*/  IMAD.WIDE.U32 R2, R6, UR6, R2 ;  /* 0x0000000606027c25 */ /* 0x000fe4000f8e0002 */
[----:B------:R0:W-:Y:S02]  /*1db00*/  STL [R1+0x24], R9 ;  /* 0x0000240901007387 */ /* 0x0001e40000100800 */
[----:B------:R-:W-:-:S02]  /*1db10*/  IMAD R20, R0, -0xa0, R27 ;  /* 0xffffff6000147824 */ /* 0x000fc400078e021b */
[----:B------:R-:W-:Y:S01]  /*1db20*/  IMAD R0, R32, UR4, RZ ;  /* 0x0000000420007c24 */ /* 0x000fe2000f8e02ff */
[CC--:B-1----:R-:W-:Y:S01]  /*1db30*/  ISETP.GE.AND P1, PT, R30.reuse, R12.reuse, PT ;  /* 0x0000000c1e00720c */ /* 0x0c2fe20003f26270 */
[----:B------:R-:W-:Y:S01]  /*1db40*/  IMAD.IADD R11, R3, 0x1, R10 ;  /* 0x00000001030b7824 */ /* 0x000fe200078e020a */
[----:B------:R-:W-:Y:S01]  /*1db50*/  ISETP.GE.AND P0, PT, R30, R12, PT ;  /* 0x0000000c1e00720c */ /* 0x000fe20003f06270 */
[----:B------:R-:W-:Y:S01]  /*1db60*/  IMAD.MOV.U32 R10, RZ, RZ, R2 ;  /* 0x000000ffff0a7224 */ /* 0x000fe200078e0002 */
[----:B------:R-:W1:Y:S01]  /*1db70*/  S2R R12, SR_TID.X ;  /* 0x00000000000c7919 */ /* 0x000e620000002100 */
[C---:B------:R-:W-:Y:S02]  /*1db80*/  IMAD R0, R8.reuse, UR5, R0 ;  /* 0x0000000508007c24 */ /* 0x040fe4000f8e0200 */
[----:B------:R-:W-:Y:S01]  /*1db90*/  IMAD.WIDE.U32 R2, R8, UR4, RZ ;  /* 0x0000000408027c25 */ /* 0x000fe2000f8e00ff */
[----:B------:R-:W-:-:S03]  /*1dba0*/  ULDC.64 UR4, c[0x0][0x330] ;  /* 0x0000cc0000047ab9 */ /* 0x000fc60000000a00 */
[----:B------:R-:W-:Y:S02]  /*1dbb0*/  IMAD.IADD R3, R3, 0x1, R0 ;  /* 0x0000000103037824 */ /* 0x000fe400078e0200 */
[----:B------:R-:W-:Y:S01]  /*1dbc0*/  IMAD R0, R9, UR6, RZ ;  /* 0x0000000609007c24 */ /* 0x000fe2000f8e02ff */
[----:B------:R-:W-:Y:S01]  /*1dbd0*/  @P1 LOP3.LUT R22, R22, 0x1, RZ, 0xfc, !PT ;  /* 0x0000000116161812 */ /* 0x000fe200078efcff */
[----:B------:R-:W-:-:S03]  /*1dbe0*/  IMAD.WIDE.U32 R2, R5, UR6, R2 ;  /* 0x0000000605027c25 */ /* 0x000fc6000f8e0002 */
[----:B------:R-:W-:Y:S01]  /*1dbf0*/  LOP3.LUT R22, R22, 0xffffffbf, RZ, 0xc0, !PT ;  /* 0xffffffbf16167812 */ /* 0x000fe200078ec0ff */
[----:B------:R-:W-:Y:S01]  /*1dc00*/  IMAD R0, R5, UR7, R0 ;  /* 0x0000000705007c24 */ /* 0x000fe2000f8e0200 */
[----:B------:R-:W-:Y:S01]  /*1dc10*/  ULDC.64 UR6, c[0x0][0x318] ;  /* 0x0000c60000067ab9 */ /* 0x000fe20000000a00 */
[----:B------:R-:W-:-:S03]  /*1dc20*/  IMAD.WIDE.U32 R10, R18, UR4, R10 ;  /* 0x00000004120a7c25 */ /* 0x000fc6000f8e000a */
[----:B------:R-:W-:Y:S01]  /*1dc30*/  IADD3 R3, R3, R0, RZ ;  /* 0x0000000003037210 */ /* 0x000fe20007ffe0ff */
[----:B------:R-:W-:Y:S01]  /*1dc40*/  IMAD R0, R18, UR5, RZ ;  /* 0x0000000512007c24 */ /* 0x000fe2000f8e02ff */
[----:B------:R-:W-:-:S04]  /*1dc50*/  IADD3 R10, P1, R10, UR6, RZ ;  /* 0x000000060a0a7c10 */ /* 0x000fc8000ff3e0ff */
[----:B0-----:R-:W-:Y:S02]  /*1dc60*/  IADD3.X R9, R11, UR7, R0, P1, !PT ;  /* 0x000000070b097c10 */ /* 0x001fe40008ffe400 */
[----:B-1----:R-:W-:-:S04]  /*1dc70*/  LOP3.LUT R12, R12, 0x7f, RZ, 0xc0, !PT ;  /* 0x0000007f0c0c7812 */ /* 0x002fc800078ec0ff */
[----:B------:R-:W-:Y:S01]  /*1dc80*/  SHF.R.U32.HI R15, RZ, 0x3, R12 ;  /* 0x00000003ff0f7819 */ /* 0x000fe2000001160c */
[----:B------:R-:W-:Y:S01]  /*1dc90*/  IMAD.WIDE.U32 R12, R18, UR4, R2 ;  /* 0x00000004120c7c25 */ /* 0x000fe2000f8e0002 */
[----:B------:R-:W-:-:S03]  /*1dca0*/  UMOV UR4, 0xffffffff ;  /* 0xffffffff00047882 */ /* 0x000fc60000000000 */
[----:B------:R-:W-:Y:S01]  /*1dcb0*/  IMAD.IADD R20, R20, 0x1, -R15 ;  /* 0x0000000114147824 */ /* 0x000fe200078e0a0f */
[----:B------:R-:W-:-:S04]  /*1dcc0*/  IADD3 R3, P1, R12, UR6, RZ ;  /* 0x000000060c037c10 */ /* 0x000fc8000ff3e0ff */
[----:B------:R-:W-:Y:S02]  /*1dcd0*/  ISETP.GE.AND P2, PT, R20, 0x1, PT ;  /* 0x000000011400780c */ /* 0x000fe40003f46270 */
[----:B------:R-:W-:-:S11]  /*1dce0*/  IADD3.X R2, R0, UR7, R13, P1, !PT ;  /* 0x0000000700027c10 */ /* 0x000fd60008ffe40d */
[----:B------:R-:W-:Y:S01]  /*1dcf0*/  @P2 LOP3.LUT R22, R22, 0x40, RZ, 0xfc, !PT ;  /* 0x0000004016162812 */ /* 0x000fe200078efcff */
[----:B--2---:R-:W-:Y:S01]  /*1dd00*/  IMAD R21, R31, 0x5000, R14 ;  /* 0x000050001f157824 */ /* 0x004fe200078e020e */
[----:B------:R-:W-:Y:S06]  /*1dd10*/  BRA.DIV UR4, `(.L_x_749) ;  /* 0x0000008a042c7947 */ /* 0x000fec000b800000 */
[----:B------:R-:W0:Y:S01]  /*1dd20*/  SHFL.IDX PT, R12, R10, RZ, 0x181f ;  /* 0x00181fff0a0c7589 */ /* 0x000e2200000e0000 */
[----:B------:R-:W-:Y:S02]  /*1dd30*/  ISETP.GE.AND P2, PT, R20, 0x21, PT ;  /* 0x000000211400780c */ /* 0x000fe40003f46270 */
[----:B------:R-:W-:Y:S01]  /*1dd40*/  LOP3.LUT R22, R22, 0xffffffef, RZ, 0xc0, !PT ;  /* 0xffffffef16167812 */ /* 0x000fe200078ec0ff */
[----:B------:R-:W1:Y:S01]  /*1dd50*/  SHFL.IDX PT, R0, R9, RZ, 0x181f ;  /* 0x00181fff09007589 */ /* 0x000e6200000e0000 */
[C---:B------:R-:W-:Y:S02]  /*1dd60*/  ISETP.GE.AND P3, PT, R20.reuse, 0x91, PT ;  /* 0x000000911400780c */ /* 0x040fe40003f66270 */
[C---:B------:R-:W-:Y:S02]  /*1dd70*/  ISETP.GE.AND P5, PT, R20.reuse, 0x31, PT ;  /* 0x000000311400780c */ /* 0x040fe40003fa6270 */
[----:B------:R-:W-:Y:S02]  /*1dd80*/  ISETP.GE.AND P4, PT, R20, 0x61, PT ;  /* 0x000000611400780c */ /* 0x000fe40003f86270 */
[----:B0-----:R-:W-:-:S05]  /*1dd90*/  IADD3 R12, P1, R30, R12, RZ ;  /* 0x0000000c1e0c7210 */ /* 0x001fca0007f3e0ff */
[----:B-1----:R-:W-:Y:S01]  /*1dda0*/  IMAD.X R13, RZ, RZ, R0, P1 ;  /* 0x000000ffff0d7224 */ /* 0x002fe200008e0600 */
[----:B------:R-:W-:Y:S01]  /*1ddb0*/  ISETP.LT.OR P1, PT, R20, 0x1, P0 ;  /* 0x000000011400780c */ /* 0x000fe20000721670 */
[----:B------:R-:W-:Y:S02]  /*1ddc0*/  IMAD.IADD R0, R23, 0x1, R21 ;  /* 0x0000000117007824 */ /* 0x000fe400078e0215 */
[----:B------:R-:W-:Y:S10]  /*1ddd0*/  SHFL.IDX PT, R21, R9, 0x1, 0x181f ;  /* 0x00381f0009157f89 */ /* 0x000ff400000e0000 */
[----:B------:R0:W-:Y:S04]  /*1dde0*/  LDGSTS.E.BYPASS.LTC128B.128 [R0+0xa400], desc[UR36][R12.64], !P1 ;  /* 0x0a4000000c007fae */ /* 0x0001e8000c901d64 */
[----:B0-----:R-:W0:Y:S02]  /*1ddf0*/  SHFL.IDX PT, R12, R10, 0x1, 0x181f ;  /* 0x00381f000a0c7f89 */ /* 0x001e2400000e0000 */
[----:B0-----:R-:W-:-:S05]  /*1de00*/  IADD3 R12, P1, R30, R12, RZ ;  /* 0x0000000c1e0c7210 */ /* 0x001fca0007f3e0ff */
[----:B------:R-:W-:Y:S01]  /*1de10*/  IMAD.X R13, RZ, RZ, R21, P1 ;  /* 0x000000ffff0d7224 */ /* 0x000fe200008e0615 */
[----:B------:R-:W-:Y:S01]  /*1de20*/  ISETP.LT.OR P1, PT, R20, 0x11, P0 ;  /* 0x000000111400780c */ /* 0x000fe20000721670 */
[----:B------:R-:W-:-:S12]  /*1de30*/  SHFL.IDX PT, R21, R9, 0x2, 0x181f ;  /* 0x00581f0009157f89 */ /* 0x000fd800000e0000 */
[----:B------:R0:W-:Y:S04]  /*1de40*/  LDGSTS.E.BYPASS.LTC128B.128 [R0+0xac00], desc[UR36][R12.64], !P1 ;  /* 0x0ac000000c007fae */ /* 0x0001e8000c901d64 */
[----:B0-----:R-:W0:Y:S02]  /*1de50*/  SHFL.IDX PT, R12, R10, 0x2, 0x181f ;  /* 0x00581f000a0c7f89 */ /* 0x001e2400000e0000 */
[----:B0-----:R-:W-:-:S04]  /*1de60*/  IADD3 R12, P1, R30, R12, RZ ;  /* 0x0000000c1e0c7210 */ /* 0x001fc80007f3e0ff */
[----:B------:R-:W-:Y:S02]  /*1de70*/  IADD3.X R13, RZ, R21, RZ, P1, !PT ;  /* 0x00000015ff0d7210 */ /* 0x000fe40000ffe4ff */
[----:B------:R-:W-:Y:S01]  /*1de80*/  ISETP.LT.OR P1, PT, R20, 0x21, P0 ;  /* 0x000000211400780c */ /* 0x000fe20000721670 */
[----:B------:R-:W-:-:S12]  /*1de90*/  SHFL.IDX PT, R21, R9, 0x3, 0x181f ;  /* 0x00781f0009157f89 */ /* 0x000fd800000e0000 */
        /* <DEDUP_REMOVED lines=17> */
[----:B------:R-:W-:Y:S04]  /*1dfb0*/  SHFL.IDX PT, R21, R9, 0x6, 0x181f ;  /* 0x00d81f0009157f89 */ /* 0x000fe800000e0000 */
[----:B------:R-:W-:Y:S08]  /*1dfc0*/  SHFL.IDX PT, R9, R9, 0x7, 0x181f ;  /* 0x00f81f0009097f89 */ /* 0x000ff000000e0000 */
[----:B------:R0:W-:Y:S04]  /*1dfd0*/  LDGSTS.E.BYPASS.LTC128B.128 [R0+0xcc00], desc[UR36][R12.64], !P1 ;  /* 0x0cc000000c007fae */ /* 0x0001e8000c901d64 */
[----:B0-----:R-:W0:Y:S04]  /*1dfe0*/  SHFL.IDX PT, R12, R10, 0x6, 0x181f ;  /* 0x00d81f000a0c7f89 */ /* 0x001e2800000e0000 */
[----:B------:R-:W1:Y:S01]  /*1dff0*/  SHFL.IDX PT, R10, R10, 0x7, 0x181f ;  /* 0x00f81f000a0a7f89 */ /* 0x000e6200000e0000 */
[----:B0-----:R-:W-:-:S05]  /*1e000*/  IADD3 R12, P1, R30, R12, RZ ;  /* 0x0000000c1e0c7210 */ /* 0x001fca0007f3e0ff */
[----:B------:R-:W-:Y:S01]  /*1e010*/  IMAD.X R13, RZ, RZ, R21, P1 ;  /* 0x000000ffff0d7224 */ /* 0x000fe200008e0615 */
[----:B------:R-:W-:-:S13]  /*1e020*/  ISETP.LT.OR P1, PT, R20, 0x61, P0 ;  /* 0x000000611400780c */ /* 0x000fda0000721670 */
[----:B------:R-:W-:Y:S01]  /*1e030*/  LDGSTS.E.BYPASS.LTC128B.128 [R0+0xd400], desc[UR36][R12.64], !P1 ;  /* 0x0d4000000c007fae */ /* 0x000fe2000c901d64 */
[----:B-1----:R-:W-:-:S04]  /*1e040*/  IADD3 R10, P1, R30, R10, RZ ;  /* 0x0000000a1e0a7210 */ /* 0x002fc80007f3e0ff */
[----:B------:R-:W-:Y:S02]  /*1e050*/  IADD3.X R11, RZ, R9, RZ, P1, !PT ;  /* 0x00000009ff0b7210 */ /* 0x000fe40000ffe4ff */
[----:B------:R-:W-:Y:S01]  /*1e060*/  ISETP.LT.OR P1, PT, R20, 0x71, P0 ;  /* 0x000000711400780c */ /* 0x000fe20000721670 */
[----:B------:R-:W-:-:S12]  /*1e070*/  SHFL.IDX PT, R9, R2, RZ, 0x181f ;  /* 0x00181fff02097589 */ /* 0x000fd800000e0000 */
[----:B------:R0:W-:Y:S04]  /*1e080*/  LDGSTS.E.BYPASS.LTC128B.128 [R0+0xdc00], desc[UR36][R10.64], !P1 ;  /* 0x0dc000000a007fae */ /* 0x0001e8000c901d64 */
[----:B0-----:R-:W0:Y:S04]  /*1e090*/  SHFL.IDX PT, R10, R3, RZ, 0x181f ;  /* 0x00181fff030a7589 */ /* 0x001e2800000e0000 */
[----:B------:R-:W1:Y:S01]  /*1e0a0*/  SHFL.IDX PT, R3, R3, 0x1, 0x181f ;  /* 0x00381f0003037f89 */ /* 0x000e6200000e0000 */
[----:B0-----:R-:W-:-:S05]  /*1e0b0*/  IADD3 R10, P1, R30, R10, RZ ;  /* 0x0000000a1e0a7210 */ /* 0x001fca0007f3e0ff */
[----:B------:R-:W-:Y:S01]  /*1e0c0*/  IMAD.X R11, RZ, RZ, R9, P1 ;  /* 0x000000ffff0b7224 */ /* 0x000fe200008e0609 */
[----:B------:R-:W-:Y:S01]  /*1e0d0*/  ISETP.LT.OR P1, PT, R20, 0x81, P0 ;  /* 0x000000811400780c */ /* 0x000fe20000721670 */
[----:B------:R0:W2:-:S12]  /*1e0e0*/  SHFL.IDX PT, R9, R2, 0x1, 0x181f ;  /* 0x00381f0002097f89 */ /* 0x00009800000e0000 */
[----:B------:R0:W-:Y:S01]  /*1e0f0*/  LDGSTS.E.BYPASS.LTC128B.128 [R0+0xe400], desc[UR36][R10.64], !P1 ;  /* 0x0e4000000a007fae */ /* 0x0001e2000c901d64 */
[----:B------:R-:W-:-:S13]  /*1e100*/  ISETP.GE.AND P1, PT, R20, 0x11, PT ;  /* 0x000000111400780c */ /* 0x000fda0003f26270 */
        /* <DEDUP_REMOVED lines=12> */
[----:B012---:R-:W-:-:S07]  /*1e1d0*/  @P3 LOP3.LUT R22, R22, 0x100, RZ, 0xfc, !PT ;  /* 0x0000010016163812 */ /* 0x007fce00078efcff */
.L_x_1015:
        /* <DEDUP_REMOVED lines=9> */
.L_x_750:
[----:B------:R-:W-:Y:S02]  /*1e270*/  PLOP3.LUT P3, PT, P3, P0, PT, 0xa2, 0x0 ;  /* 0x000000000000781c */ /* 0x000fe40001f61472 */
[----:B------:R-:W-:-:S08]  /*1e280*/  @P0 R2UR P3, UR4, R4 ;  /* 0x00000000040402ca */ /* 0x000fd00000060000 */
[----:B------:R-:W-:-:S05]  /*1e290*/  @P0 PLOP3.LUT P0, PT, P3, PT, PT, 0x80, 0x0 ;  /* 0x000000000000081c */ /* 0x000fca0001f0f070 */
[----:B------:R-:W-:Y:S01]  /*1e2a0*/  @!P3 SYNCS.ARRIVE.TRANS64.RED.A0T1 RZ, [UR4+0x22870], RZ ;  /* 0x022870ffffffb9a7 */ /* 0x000fe20008200404 */
[----:B------:R-:W-:Y:S07]  /*1e2b0*/  @!P3 ARRIVES.LDGSTSBAR.64.TRANSCNT [UR4+0x22870] ;  /* 0x02287000ff00b9b0 */ /* 0x000fee0008000a84 */
[----:B------:R-:W-:Y:S05]  /*1e2c0*/  @P0 BRA.U.ANY `(.L_x_750) ;  /* 0xfffffffd00e80947 */ /* 0x000fea000393ffff */
[----:B------:R-:W-:Y:S01]  /*1e2d0*/  NOP ;  /* 0x0000000000007918 */ /* 0x000fe20000000000 */
[----:B------:R-:W-:-:S13]  /*1e2e0*/  LOP3.LUT P6, RZ, R22, 0x4, RZ, 0xc0, !PT ;  /* 0x0000000416ff7812 */ /* 0x000fda00078cc0ff */
[----:B------:R-:W-:Y:S05]  /*1e2f0*/  @!P6 BRA `(.L_x_751) ;  /* 0x000000000004e947 */ /* 0x000fea0003800000 */
[----:B------:R-:W-:Y:S01]  /*1e300*/  BPT.TRAP 0x1 ;  /* 0x000000040000795c */ /* 0x000fe20000300000 */
.L_x_751:
[----:B------:R1:W-:Y:S01]  /*1e310*/  SYNCS.ARRIVE.TRANS64.A1T0 RZ, [R4+URZ+0x22870], RZ ;  /* 0x022870ff04ff79a7 */ /* 0x0003e2000810003f */
[----:B------:R-:W-:Y:S05]  /*1e320*/  @!P6 BRA `(.L_x_752) ;  /* 0x000000000004e947 */ /* 0x000fea0003800000 */
[----:B------:R-:W-:Y:S01]  /*1e330*/  BPT.TRAP 0x1 ;  /* 0x000000040000795c */ /* 0x000fe20000300000 */
.L_x_752:
[----:B0-----:R-:W2:Y:S01]  /*1e340*/  LDL R2, [R1+0x2c] ;  /* 0x00002c0001027983 */ /* 0x001ea20000100800 */
[----:B------:R-:W-:Y:S01]  /*1e350*/  BSSY B0, `(.L_x_753) ;  /* 0x0000003000007945 */ /* 0x000fe20003800000 */
[----:B--2---:R-:W0:Y:S03]  /*1e360*/  SYNCS.PHASECHK.TRANS64.TRYWAIT P0, [R4+URZ+0x22840], R2 ;  /* 0x02284002040075a7 */ /* 0x004e26000800017f */
[----:B0-----:R-:W-:Y:S05]  /*1e370*/  @!P0 BRA `(.L_x_754) ;  /* 0x0000008c00b88947 */ /* 0x001fea0003800000 */
.L_x_1016:
[----:B------:R-:W-:Y:S05]  /*1e380*/  BSYNC B0 ;  /* 0x0000000000007941 */ /* 0x000fea0003800000 */
.L_x_753:
[----:B------:R-:W2:Y:S01]  /*1e390*/  LDL.LU R10, [R1+0x24] ;  /* 0x00002400010a7983 */ /* 0x000ea20000300800 */
[----:B------:R-:W-:Y:S01]  /*1e3a0*/  ULDC.64 UR4, c[0x0][0x300] ;  /* 0x0000c00000047ab9 */ /* 0x000fe20000000a00 */
[----:B------:R-:W-:Y:S01]  /*1e3b0*/  ULDC.64 UR6, c[0x0][0x310] ;  /* 0x0000c40000067ab9 */ /* 0x000fe20000000a00 */
[----:B------:R-:W-:Y:S01]  /*1e3c0*/  IMAD R9, R25, UR4, RZ ;  /* 0x0000000419097c24 */ /* 0x000fe2000f8e02ff */
[----:B------:R-:W3:Y:S01]  /*1e3d0*/  LDC R11, c[0x0][0x2f4] ;  /* 0x0000bd00ff0b7b82 */ /* 0x000ee20000000800 */
[----:B0-----:R-:W-:-:S04]  /*1e3e0*/  IMAD.WIDE.U32 R2, R7, UR4, RZ ;  /* 0x0000000407027c25 */ /* 0x001fc8000f8e00ff */
[----:B------:R-:W-:Y:S02]  /*1e3f0*/  IMAD R9, R7, UR5, R9 ;  /* 0x0000000507097c24 */ /* 0x000fe4000f8e0209 */
[----:B------:R-:W-:Y:S02]  /*1e400*/  IMAD R33, R33, UR6, RZ ;  /* 0x0000000621217c24 */ /* 0x000fe4000f8e02ff */
[----:B------:R-:W-:Y:S02]  /*1e410*/  IMAD.IADD R3, R3, 0x1, R9 ;  /* 0x0000000103037824 */ /* 0x000fe400078e0209 */
[----:B------:R-:W-:Y:S02]  /*1e420*/  IMAD R9, R32, UR4, RZ ;  /* 0x0000000420097c24 */ /* 0x000fe4000f8e02ff */
[----:B------:R-:W-:-:S04]  /*1e430*/  IMAD.WIDE.U32 R2, R6, UR6, R2 ;  /* 0x0000000606027c25 */ /* 0x000fc8000f8e0002 */
[----:B------:R-:W-:Y:S02]  /*1e440*/  IMAD R6, R6, UR7, R33 ;  /* 0x0000000706067c24 */ /* 0x000fe4000f8e0221 */
[C---:B------:R-:W-:Y:S02]  /*1e450*/  IMAD R9, R8.reuse, UR5, R9 ;  /* 0x0000000508097c24 */ /* 0x040fe4000f8e0209 */
[----:B------:R-:W-:Y:S01]  /*1e460*/  IMAD.IADD R7, R3, 0x1, R6 ;  /* 0x0000000103077824 */ /* 0x000fe200078e0206 */
[----:B------:R-:W-:Y:S01]  /*1e470*/  MOV R6, R2 ;  /* 0x0000000200067202 */ /* 0x000fe20000000f00 */
[----:B------:R-:W-:Y:S01]  /*1e480*/  IMAD.WIDE.U32 R2, R8, UR4, RZ ;  /* 0x0000000408027c25 */ /* 0x000fe2000f8e00ff */
[----:B------:R-:W-:Y:S01]  /*1e490*/  ULDC.64 UR4, c[0x0][0x308] ;  /* 0x0000c20000047ab9 */ /* 0x000fe20000000a00 */
[----:B---3--:R-:W-:Y:S02]  /*1e4a0*/  ISETP.GE.AND P3, PT, R30, R11, PT ;  /* 0x0000000b1e00720c */ /* 0x008fe40003f66270 */
[----:B------:R-:W-:-:S02]  /*1e4b0*/  IMAD.IADD R3, R3, 0x1, R9 ;  /* 0x0000000103037824 */ /* 0x000fc400078e0209 */
[----:B------:R-:W-:-:S04]  /*1e4c0*/  IMAD.WIDE.U32 R6, R18, UR4, R6 ;  /* 0x0000000412067c25 */ /* 0x000fc8000f8e0006 */
[----:B------:R-:W-:-:S04]  /*1e4d0*/  IMAD.WIDE.U32 R2, R5, UR6, R2 ;  /* 0x0000000605027c25 */ /* 0x000fc8000f8e0002 */
[----:B------:R-:W-:Y:S02]  /*1e4e0*/  IMAD R9, R18, UR5, RZ ;  /* 0x0000000512097c24 */ /* 0x000fe4000f8e02ff */
[----:B--2---:R-:W-:-:S04]  /*1e4f0*/  IMAD R10, R10, UR6, RZ ;  /* 0x000000060a0a7c24 */ /* 0x004fc8000f8e02ff */
[----:B------:R-:W-:Y:S01]  /*1e500*/  IMAD R10, R5, UR7, R10 ;  /* 0x00000007050a7c24 */ /* 0x000fe2000f8e020a */
[----:B------:R-:W-:Y:S02]  /*1e510*/  ULDC.64 UR6, c[0x0][0x2e8] ;  /* 0x0000ba0000067ab9 */ /* 0x000fe40000000a00 */
[----:B------:R-:W-:Y:S01]  /*1e520*/  IADD3 R8, P0, R6, UR6, RZ ;  /* 0x0000000606087c10 */ /* 0x000fe2000ff1e0ff */
[----:B------:R-:W-:-:S03]  /*1e530*/  IMAD.IADD R3, R3, 0x1, R10 ;  /* 0x0000000103037824 */ /* 0x000fc600078e020a */
[----:B------:R-:W-:Y:S01]  /*1e540*/  IADD3.X R7, R7, UR7, R9, P0, !PT ;  /* 0x0000000707077c10 */ /* 0x000fe200087fe409 */
[----:B------:R-:W-:Y:S01]  /*1e550*/  IMAD.WIDE.U32 R2, R18, UR4, R2 ;  /* 0x0000000412027c25 */ /* 0x000fe2000f8e0002 */
[----:B------:R-:W-:Y:S02]  /*1e560*/  UMOV UR4, 0xffffffff ;  /* 0xffffffff00047882 */ /* 0x000fe40000000000 */
[----:B------:R-:W-:-:S04]  /*1e570*/  IADD3 R5, P0, R2, UR6, RZ ;  /* 0x0000000602057c10 */ /* 0x000fc8000ff1e0ff */
[----:B------:R-:W-:Y:S01]  /*1e580*/  IADD3.X R6, R9, UR7, R3, P0, !PT ;  /* 0x0000000709067c10 */ /* 0x000fe200087fe403 */
[----:B------:R-:W-:Y:S08]  /*1e590*/  BRA.DIV UR4, `(.L_x_755) ;  /* 0x0000008e04487947 */ /* 0x000ff0000b800000 */
[----:B------:R-:W0:Y:S01]  /*1e5a0*/  SHFL.IDX PT, R3, R8, RZ, 0x181f ;  /* 0x00181fff08037589 */ /* 0x000e2200000e0000 */
[----:B------:R-:W-:-:S03]  /*1e5b0*/  LOP3.LUT R22, R22, 0xffffefff, RZ, 0xc0, !PT ;  /* 0xffffefff16167812 */ /* 0x000fc600078ec0ff */
[----:B------:R-:W2:Y:S01]  /*1e5c0*/  SHFL.IDX PT, R2, R7, RZ, 0x181f ;  /* 0x00181fff07027589 */ /* 0x000ea200000e0000 */
[----:B------:R-:W-:-:S04]  /*1e5d0*/  @P4 LOP3.LUT R22, R22, 0x1000, RZ, 0xfc, !PT ;  /* 0x0000100016164812 */ /* 0x000fc800078efcff */
[C---:B------:R-:W-:Y:S02]  /*1e5e0*/  LOP3.LUT P4, RZ, R22.reuse, 0x40, RZ, 0xc0, !PT ;  /* 0x0000004016ff7812 */ /* 0x040fe4000788c0ff */
[----:B------:R-:W-:-:S04]  /*1e5f0*/  LOP3.LUT R22, R22, 0xfffff7ff, RZ, 0xc0, !PT ;  /* 0xfffff7ff16167812 */ /* 0x000fc800078ec0ff */
[----:B------:R-:W-:-:S04]  /*1e600*/  @P1 LOP3.LUT R22, R22, 0x800, RZ, 0xfc, !PT ;  /* 0x0000080016161812 */ /* 0x000fc800078efcff */
[C---:B------:R-:W-:Y:S02]  /*1e610*/  LOP3.LUT P1, RZ, R22.reuse, 0x10, RZ, 0xc0, !PT ;  /* 0x0000001016ff7812 */ /* 0x040fe4000782c0ff */
[----:B------:R-:W-:Y:S02]  /*1e620*/  LOP3.LUT R22, R22, 0xfffffbff, RZ, 0xc0, !PT ;  /* 0xfffffbff16167812 */ /* 0x000fe400078ec0ff */
[----:B0-----:R-:W-:Y:S02]  /*1e630*/  @P4 IADD3 R3, P0, R30, R3, RZ ;  /* 0x000000031e034210 */ /* 0x001fe40007f1e0ff */
[----:B------:R-:W-:-:S03]  /*1e640*/  @P2 LOP3.LUT R22, R22, 0x400, RZ, 0xfc, !PT ;  /* 0x0000040016162812 */ /* 0x000fc600078efcff */
[----:B--2---:R-:W-:Y:S01]  /*1e650*/  @P4 IMAD.X R2, RZ, RZ, R2, P0 ;  /* 0x000000ffff024224 */ /* 0x004fe200000e0602 */
[C---:B------:R-:W-:Y:S02]  /*1e660*/  LOP3.LUT P2, RZ, R22.reuse, 0x8, RZ, 0xc0, !PT ;  /* 0x0000000816ff7812 */ /* 0x040fe4000784c0ff */
[----:B------:R-:W-:Y:S02]  /*1e670*/  LOP3.LUT P6, RZ, R22, 0x80, RZ, 0xc0, !PT ;  /* 0x0000008016ff7812 */ /* 0x000fe400078cc0ff */
[----:B------:R-:W-:-:S04]  /*1e680*/  @P4 LOP3.LUT R3, R3, R2, RZ, 0x3c, !PT ;  /* 0x0000000203034212 */ /* 0x000fc800078e3cff */
[----:B------:R-:W-:-:S04]  /*1e690*/  @P4 LOP3.LUT R2, R3, R2, RZ, 0x3c, !PT ;  /* 0x0000000203024212 */ /* 0x000fc800078e3cff */
[----:B------:R-:W-:-:S05]  /*1e6a0*/  @P4 LOP3.LUT R3, R3, R2, RZ, 0x3c, !PT ;  /* 0x0000000203034212 */ /* 0x000fca00078e3cff */
[----:B------:R-:W-:Y:S01]  /*1e6b0*/  @!PT LDS RZ, [RZ] ;  /* 0x00000000fffff984 */ /* 0x000fe20000000800 */
[----:B------:R0:W-:Y:S01]  /*1e6c0*/  @P4 LDGSTS.E.BYPASS.LTC128B.128 [R0+0x18400], desc[UR36][R2.64], !P3 ;  /* 0x1840000002004fae */ /* 0x0001e2000d901d64 */
[----:B------:R-:W-:-:S03]  /*1e6d0*/  LOP3.LUT P4, RZ, R22, 0x1000, RZ, 0xc0, !PT ;  /* 0x0000100016ff7812 */ /* 0x000fc6000788c0ff */
[----:B0-----:R-:W0:Y:S04]  /*1e6e0*/  SHFL.IDX PT, R3, R8, 0x1, 0x181f ;  /* 0x00381f0008037f89 */ /* 0x001e2800000e0000 */
[----:B------:R-:W2:Y:S01]  /*1e6f0*/  SHFL.IDX PT, R2, R7, 0x1, 0x181f ;  /* 0x00381f0007027f89 */ /* 0x000ea200000e0000 */
[----:B0-----:R-:W-:-:S05]  /*1e700*/  @P1 IADD3 R3, P0, R30, R3, RZ ;  /* 0x000000031e031210 */ /* 0x001fca0007f1e0ff */
[----:B--2---:R-:W-:-:S05]  /*1e710*/  @P1 IMAD.X R2, RZ, RZ, R2, P0 ;  /* 0x000000ffff021224 */ /* 0x004fca00000e0602 */
[----:B------:R-:W-:-:S04]  /*1e720*/  @P1 LOP3.LUT R3, R3, R2, RZ, 0x3c, !PT ;  /* 0x0000000203031212 */ /* 0x000fc800078e3cff */
[----:B------:R-:W-:-:S04]  /*1e730*/  @P1 LOP3.LUT R2, R3, R2, RZ, 0x3c, !PT ;  /* 0x0000000203021212 */ /* 0x000fc800078e3cff */
[----:B------:R-:W-:-:S05]  /*1e740*/  @P1 LOP3.LUT R3, R3, R2, RZ, 0x3c, !PT ;  /* 0x0000000203031212 */ /* 0x000fca00078e3cff */
[----:B------:R0:W-:Y:S01]  /*1e750*/  @P1 LDGSTS.E.BYPASS.LTC128B.128 [R0+0x18c00], desc[UR36][R2.64], !P3 ;  /* 0x18c0000002001fae */ /* 0x0001e2000d901d64 */
[----:B------:R-:W-:-:S03]  /*1e760*/  LOP3.LUT P1, RZ, R22, 0x800, RZ, 0xc0, !PT ;  /* 0x0000080016ff7812 */ /* 0x000fc6000782c0ff */
[----:B0-----:R-:W0:Y:S04]  /*1e770*/  SHFL.IDX PT, R3, R8, 0x2, 0x181f ;  /* 0x00581f0008037f89 */ /* 0x001e2800000e0000 */
[----:B------:R-:W2:Y:S01]  /*1e780*/  SHFL.IDX PT, R2, R7, 0x2, 0x181f ;  /* 0x00581f0007027f89 */ /* 0x000ea200000e0000 */
[----:B0-----:R-:W-:-:S04]  /*1e790*/  @P2 IADD3 R3, P0, R30, R3, RZ ;  /* 0x000000031e032210 */ /* 0x001fc80007f1e0ff */
[----:B--2---:R-:W-:-:S04]  /*1e7a0*/  @P2 IADD3.X R2, RZ, R2, RZ, P0, !PT ;  /* 0x00000002ff022210 */ /* 0x004fc800007fe4ff */
[----:B------:R-:W-:-:S04]  /*1e7b0*/  @P2 LOP3.LUT R3, R3, R2, RZ, 0x3c, !PT ;  /* 0x0000000203032212 */ /* 0x000fc800078e3cff */
[----:B------:R-:W-:-:S04]  /*1e7c0*/  @P2 LOP3.LUT R2, R3, R2, RZ, 0x3c, !PT ;  /* 0x0000000203022212 */ /* 0x000fc800078e3cff */
[----:B------:R-:W-:-:S05]  /*1e7d0*/  @P2 LOP3.LUT R3, R3, R2, RZ, 0x3c, !PT ;  /* 0x0000000203032212 */ /* 0x000fca00078e3cff */
        /* <DEDUP_REMOVED lines=12> */
[----:B------:R-:W2:Y:S06]  /*1e8a0*/  SHFL.IDX PT, R2, R7, 0x4, 0x181f ;  /* 0x00981f0007027f89 */ /* 0x000eac00000e0000 */
[----:B0-----:R-:W-:-:S05]  /*1e8b0*/  @P5 IADD3 R3, P0, R30, R3, RZ ;  /* 0x000000031e035210 */ /* 0x001fca0007f1e0ff */
[----:B--2---:R-:W-:-:S05]  /*1e8c0*/  @P5 IMAD.X R2, RZ, RZ, R2, P0 ;  /* 0x000000ffff025224 */ /* 0x004fca00000e0602 */
[----:B------:R-:W-:-:S04]  /*1e8d0*/  @P5 LOP3.LUT R3, R3, R2, RZ, 0x3c, !PT ;  /* 0x0000000203035212 */ /* 0x000fc800078e3cff */
[----:B------:R-:W-:-:S04]  /*1e8e0*/  @P5 LOP3.LUT R2, R3, R2, RZ, 0x3c, !PT ;  /* 0x0000000203025212 */ /* 0x000fc800078e3cff */
[----:B------:R-:W-:-:S05]  /*1e8f0*/  @P5 LOP3.LUT R3, R3, R2, RZ, 0x3c, !PT ;  /* 0x0000000203035212 */ /* 0x000fca00078e3cff */
[----:B------:R0:W-:Y:S04]  /*1e900*/  @P5 LDGSTS.E.BYPASS.LTC128B.128 [R0+0x1a400], desc[UR36][R2.64], !P3 ;  /* 0x1a40000002005fae */ /* 0x0001e8000d901d64 */
[----:B0-----:R-:W0:Y:S04]  /*1e910*/  SHFL.IDX PT, R3, R8, 0x5, 0x181f ;  /* 0x00b81f0008037f89 */ /* 0x001e2800000e0000 */
[----:B------:R-:W2:Y:S01]  /*1e920*/  SHFL.IDX PT, R2, R7, 0x5, 0x181f ;  /* 0x00b81f0007027f89 */ /* 0x000ea200000e0000 */
[----:B0-----:R-:W-:-:S05]  /*1e930*/  @P6 IADD3 R3, P0, R30, R3, RZ ;  /* 0x000000031e036210 */ /* 0x001fca0007f1e0ff */
[----:B--2---:R-:W-:-:S05]  /*1e940*/  @P6 IMAD.X R2, RZ, RZ, R2, P0 ;  /* 0x000000ffff026224 */ /* 0x004fca00000e0602 */
[----:B------:R-:W-:-:S04]  /*1e950*/  @P6 LOP3.LUT R3, R3, R2, RZ, 0x3c, !PT ;  /* 0x0000000203036212 */ /* 0x000fc800078e3cff */
[----:B------:R-:W-:-:S04]  /*1e960*/  @P6 LOP3.LUT R2, R3, R2, RZ, 0x3c, !PT ;  /* 0x0000000203026212 */ /* 0x000fc800078e3cff */
[----:B------:R-:W-:-:S05]  /*1e970*/  @P6 LOP3.LUT R3, R3, R2, RZ, 0x3c, !PT ;  /* 0x0000000203036212 */ /* 0x000fca00078e3cff */
[----:B------:R0:W-:Y:S04]  /*1e980*/  @P6 LDGSTS.E.BYPASS.LTC128B.128 [R0+0x1ac00], desc[UR36][R2.64], !P3 ;  /* 0x1ac0000002006fae */ /* 0x0001e8000d901d64 */
[----:B0-----:R-:W0:Y:S04]  /*1e990*/  SHFL.IDX PT, R3, R8, 0x6, 0x181f ;  /* 0x00d81f0008037f89 */ /* 0x001e2800000e0000 */
[----:B------:R-:W2:Y:S04]  /*1e9a0*/  SHFL.IDX PT, R2, R7, 0x6, 0x181f ;  /* 0x00d81f0007027f89 */ /* 0x000ea800000e0000 */
[----:B------:R-:W-:Y:S01]  /*1e9b0*/  SHFL.IDX PT, R7, R7, 0x7, 0x181f ;  /* 0x00f81f0007077f89 */ /* 0x000fe200000e0000 */
[----:B0-----:R-:W-:-:S05]  /*1e9c0*/  @P4 IADD3 R3, P0, R30, R3, RZ ;  /* 0x000000031e034210 */ /* 0x001fca0007f1e0ff */
[----:B--2---:R-:W-:-:S05]  /*1e9d0*/  @P4 IMAD.X R2, RZ, RZ, R2, P0 ;  /* 0x000000ffff024224 */ /* 0x004fca00000e0602 */
[----:B------:R-:W-:-:S04]  /*1e9e0*/  @P4 LOP3.LUT R3, R3, R2, RZ, 0x3c, !PT ;  /* 0x0000000203034212 */ /* 0x000fc800078e3cff */
[----:B------:R-:W-:-:S04]  /*1e9f0*/  @P4 LOP3.LUT R2, R3, R2, RZ, 0x3c, !PT ;  /* 0x0000000203024212 */ /* 0x000fc800078e3cff */
[----:B------:R-:W-:-:S05]  /*1ea00*/  @P4 LOP3.LUT R3, R3, R2, RZ, 0x3c, !PT ;  /* 0x0000000203034212 */ /* 0x000fca00078e3cff */
[----:B------:R0:W-:Y:S04]  /*1ea10*/  @P4 LDGSTS.E.BYPASS.LTC128B.128 [R0+0x1b400], desc[UR36][R2.64], !P3 ;  /* 0x1b40000002004fae */ /* 0x0001e8000d901d64 */
[----:B0-----:R-:W0:Y:S04]  /*1ea20*/  SHFL.IDX PT, R2, R8, 0x7, 0x181f ;  /* 0x00f81f0008027f89 */ /* 0x001e2800000e0000 */
[----:B------:R-:W2:Y:S04]  /*1ea30*/  SHFL.IDX PT, R8, R5, RZ, 0x181f ;  /* 0x00181fff05087589 */ /* 0x000ea800000e0000 */
[----:B------:R-:W-:Y:S01]  /*1ea40*/  SHFL.IDX PT, R5, R5, 0x1, 0x181f ;  /* 0x00381f0005057f89 */ /* 0x000fe200000e0000 */
[----:B0-----:R-:W-:-:S04]  /*1ea50*/  @P1 IADD3 R2, P0, R30, R2, RZ ;  /* 0x000000021e021210 */ /* 0x001fc80007f1e0ff */
[----:B------:R-:W-:Y:S02]  /*1ea60*/  @P1 IADD3.X R3, RZ, R7, RZ, P0, !PT ;  /* 0x00000007ff031210 */ /* 0x000fe400007fe4ff */
[----:B------:R-:W0:Y:S04]  /*1ea70*/  SHFL.IDX PT, R7, R6, RZ, 0x181f ;  /* 0x00181fff06077589 */ /* 0x000e2800000e0000 */
[----:B------:R2:W-:Y:S04]  /*1ea80*/  @P1 LDGSTS.E.BYPASS.LTC128B.128 [R0+0x1bc00], desc[UR36][R2.64], !P3 ;  /* 0x1bc0000002001fae */ /* 0x0005e8000d901d64 */
[----:B------:R-:W3:Y:S01]  /*1ea90*/  SHFL.IDX PT, R6, R6, 0x1, 0x181f ;  /* 0x00381f0006067f89 */ /* 0x000ee200000e0000 */
[----:B--2---:R-:W-:-:S05]  /*1eaa0*/  @P2 IADD3 R2, P0, R30, R8, RZ ;  /* 0x000000081e022210 */ /* 0x004fca0007f1e0ff */
[----:B0-----:R-:W-:-:S05]  /*1eab0*/  @P2 IMAD.X R3, RZ, RZ, R7, P0 ;  /* 0x000000ffff032224 */ /* 0x001fca00000e0607 */
[----:B------:R0:W-:Y:S03]  /*1eac0*/  @P2 LDGSTS.E.BYPASS.LTC128B.128 [R0+0x1c400], desc[UR36][R2.64], !P3 ;  /* 0x1c40000002002fae */ /* 0x0001e6000d901d64 */
.L_x_1038:
[----:B------:R-:W-:-:S13]  /*1ead0*/  LOP3.LUT P1, RZ, R22, 0x100, RZ, 0xc0, !PT ;  /* 0x0000010016ff7812 */ /* 0x000fda000782c0ff */
[----:B0-----:R-:W-:-:S05]  /*1eae0*/  @P1 IADD3 R2, P0, R30, R5, RZ ;  /* 0x000000051e021210 */ /* 0x001fca0007f1e0ff */
[----:B---3--:R-:W-:Y:S01]  /*1eaf0*/  @P1 IMAD.X R3, RZ, RZ, R6, P0 ;  /* 0x000000ffff031224 */ /* 0x008fe200000e0606 */
[----:B------:R-:W-:-:S04]  /*1eb00*/  PLOP3.LUT P0, PT, PT, PT, PT, 0x80, 0x0 ;  /* 0x000000000000781c */ /* 0x000fc80003f0f070 */
[----:B------:R-:W-:Y:S01]  /*1eb10*/  @!PT LDS RZ, [RZ] ;  /* 0x00000000fffff984 */ /* 0x000fe20000000800 */
[----:B------:R-:W-:Y:S01]  /*1eb20*/  @!PT LDS RZ, [RZ] ;  /* 0x00000000fffff984 */ /* 0x000fe20000000800 */
[----:B------:R-:W-:Y:S01]  /*1eb30*/  @!PT LDS RZ, [RZ] ;  /* 0x00000000fffff984 */ /* 0x000fe20000000800 */
[----:B------:R0:W-:Y:S01]  /*1eb40*/  @P1 LDGSTS.E.BYPASS.LTC128B.128 [R0+0x1cc00], desc[UR36][R2.64], !P3 ;  /* 0x1cc0000002001fae */ /* 0x0001e2000d901d64 */
[----:B------:R-:W-:-:S08]  /*1eb50*/  NOP ;  /* 0x0000000000007918 */ /* 0x000fd00000000000 */
.L_x_756:
        /* <DEDUP_REMOVED lines=10> */
.L_x_757:
[----:B0-----:R0:W5:Y:S01]  /*1ec00*/  LDL.LU R3, [R1+0x30] ;  /* 0x0000300001037983 */ /* 0x0011620000300800 */
[----:B------:R-:W-:Y:S01]  /*1ec10*/  VIADD R2, R23, 0x14400 ;  /* 0x0001440017027836 */ /* 0x000fe20000000000 */
[----:B------:R-:W-:Y:S01]  /*1ec20*/  SHF.R.S32.HI R0, RZ, 0x1f, R28 ;  /* 0x0000001fff007819 */ /* 0x000fe2000001141c */
[----:B------:R0:W-:Y:S06]  /*1ec30*/  SYNCS.ARRIVE.TRANS64.A1T0 RZ, [R4+URZ+0x22830], RZ ;  /* 0x022830ff04ff79a7 */ /* 0x0001ec000810003f */
[----:B------:R-:W-:Y:S05]  /*1ec40*/  WARPSYNC.ALL ;  /* 0x0000000000007948 */ /* 0x000fea0003800000 */
[----:B------:R-:W-:Y:S01]  /*1ec50*/  BAR.SYNC.DEFER_BLOCKING 0x8, 0x180 ;  /* 0x0206000000007b1d */ /* 0x000fe20000010000 */
[----:B------:R-:W-:-:S05]  /*1ec60*/  LOP3.LUT P1, RZ, R2, 0x3ff, RZ, 0xc0, !PT ;  /* 0x000003ff02ff7812 */ /* 0x000fca000782c0ff */
[----:B------:R-:W-:Y:S01]  /*1ec70*/  ULDC.64 UR4, c[0x0][0x298] ;  /* 0x0000a60000047ab9 */ /* 0x000fe20000000a00 */
[----:B------:R-:W-:Y:S01]  /*1ec80*/  ULDC.64 UR6, c[0x0][0xa00] ;  /* 0x0002800000067ab9 */ /* 0x000fe20000000a00 */
[----:B------:R-:W-:Y:S01]  /*1ec90*/  IMAD R25, R0, UR4, RZ ;  /* 0x0000000400197c24 */ /* 0x000fe2000f8e02ff */
[----:B------:R-:W-:Y:S01]  /*1eca0*/  ISETP.NE.U32.AND P0, PT, RZ, UR6, PT ;  /* 0x00000006ff007c0c */ /* 0x000fe2000bf05070 */
[C---:B------:R-:W-:Y:S01]  /*1ecb0*/  IMAD.WIDE.U32 R26, R28.reuse, UR4, RZ ;  /* 0x000000041c1a7c25 */ /* 0x040fe2000f8e00ff */
[----:B------:R-:W-:Y:S02]  /*1ecc0*/  BSSY B6, `(.L_x_758) ;  /* 0x0000017000067945 */ /* 0x000fe40003800000 */
[----:B------:R-:W-:Y:S01]  /*1ecd0*/  ISETP.NE.AND.EX P0, PT, RZ, UR7, PT, P0 ;  /* 0x00000007ff007c0c */ /* 0x000fe2000bf05300 */
[----:B------:R-:W-:-:S03]  /*1ece0*/  IMAD R25, R28, UR5, R25 ;  /* 0x000000051c197c24 */ /* 0x000fc6000f8e0219 */
[----:B------:R-:W-:Y:S01]  /*1ecf0*/  SEL R24, R24, RZ, !P0 ;  /* 0x000000ff18187207 */ /* 0x000fe20004000000 */
[----:B------:R-:W-:Y:S01]  /*1ed00*/  IMAD.IADD R25, R27, 0x1, R25 ;  /* 0x000000011b197824 */ /* 0x000fe200078e0219 */
[----:B-----5:R-:W-:Y:S01]  /*1ed10*/  SEL R28, R3, RZ, !P0 ;  /* 0x000000ff031c7207 */ /* 0x020fe20004000000 */
[----:B------:R-:W-:Y:S06]  /*1ed20*/  @!P1 BRA `(.L_x_759) ;  /* 0x0000000000409947 */ /* 0x000fec0003800000 */
[----:B------:R-:W-:Y:S01]  /*1ed30*/  MOV R2, 0x0 ;  /* 0x0000000000027802 */ /* 0x000fe20000000f00 */
[----:B------:R-:W-:Y:S01]  /*1ed40*/  ULDC.64 UR4, c[0x4][0x98] ;  /* 0x0100260000047ab9 */ /* 0x000fe20000000a00 */
[----:B------:R-:W-:Y:S01]  /*1ed50*/  ULDC.64 UR6, c[0x4][0xa0] ;  /* 0x0100280000067ab9 */ /* 0x000fe20000000a00 */
[----:B------:R-:W-:Y:S01]  /*1ed60*/  ULDC.64 UR8, c[0x4][0x28] ;  /* 0x01000a0000087ab9 */ /* 0x000fe20000000a00 */
[----:B01----:R-:W-:Y:S01]  /*1ed70*/  MOV R4, UR4 ;  /* 0x0000000400047c02 */ /* 0x003fe20008000f00 */
[----:B------:R-:W-:Y:S01]  /*1ed80*/  IMAD.U32 R5, RZ, RZ, UR5 ;  /* 0x00000005ff057e24 */ /* 0x000fe2000f8e00ff */
        /* <DEDUP_REMOVED lines=9> */
[----:B0-----:R-:W-:Y:S05]  /*1ee20*/  CALL.ABS.NOINC R2 ;  /* 0x0000000002007343 */ /* 0x001fea0003c00000 */
.L_x_759:
[----:B------:R-:W-:Y:S05]  /*1ee30*/  BSYNC B6 ;  /* 0x0000000000067941 */ /* 0x000fea0003800000 */
.L_x_758:
[----:B------:R2:W5:Y:S01]  /*1ee40*/  LDL R20, [R1+0x34] ;  /* 0x0000340001147983 */ /* 0x0005620000100800 */
[----:B------:R-:W3:Y:S01]  /*1ee50*/  LDC R6, c[0x0][0x448] ;  /* 0x00011200ff067b82 */ /* 0x000ee20000000800 */
[----:B------:R-:W-:Y:S01]  /*1ee60*/  MOV R3, R25 ;  /* 0x0000001900037202 */ /* 0x000fe20000000f00 */
[----:B------:R-:W-:Y:S01]  /*1ee70*/  IMAD.MOV.U32 R2, RZ, RZ, R26 ;  /* 0x000000ffff027224 */ /* 0x000fe200078e001a */
[----:B------:R2:W5:Y:S01]  /*1ee80*/  LDL R9, [R1+0x28] ;  /* 0x0000280001097983 */ /* 0x0005620000100800 */
[----:B------:R-:W-:Y:S01]  /*1ee90*/  ULDC.64 UR4, c[0x0][0x2d8] ;  /* 0x0000b60000047ab9 */ /* 0x000fe20000000a00 */
[----:B------:R-:W-:Y:S01]  /*1eea0*/  IMAD.SHL.U32 R17, R17, 0x80, RZ ;  /* 0x0000008011117824 */ /* 0x000fe200078e00ff */
[----:B------:R-:W-:Y:S01]  /*1eeb0*/  ULDC.64 UR6, c[0x0][0x280] ;  /* 0x0000a00000067ab9 */ /* 0x000fe20000000a00 */
[----:B------:R-:W4:Y:S01]  /*1eec0*/  S2R R21, SR_TID.X ;  /* 0x0000000000157919 */ /* 0x000f220000002100 */
[----:B------:R-:W-:-:S04]  /*1eed0*/  IMAD.WIDE.U32 R2, R18, UR4, R2 ;  /* 0x0000000412027c25 */ /* 0x000fc8000f8e0002 */
[----:B------:R-:W-:Y:S01]  /*1eee0*/  IMAD R3, R18, UR5, R3 ;  /* 0x0000000512037c24 */ /* 0x000fe2000f8e0203 */
[----:B------:R-:W-:Y:S02]  /*1eef0*/  ULDC.64 UR4, c[0x0][0x2e0] ;  /* 0x0000b80000047ab9 */ /* 0x000fe40000000a00 */
[----:B------:R-:W-:Y:S02]  /*1ef00*/  IMAD R5, R28, UR4, RZ ;  /* 0x000000041c057c24 */ /* 0x000fe4000f8e02ff */
[----:B------:R-:W-:-:S04]  /*1ef10*/  IMAD.WIDE.U32 R2, R24, UR4, R2 ;  /* 0x0000000418027c25 */ /* 0x000fc8000f8e0002 */
[----:B------:R-:W-:Y:S01]  /*1ef20*/  IMAD R0, R24, UR5, R5 ;  /* 0x0000000518007c24 */ /* 0x000fe2000f8e0205 */
[----:B------:R-:W-:Y:S01]  /*1ef30*/  ULDC.64 UR4, c[0x0][0x2d0] ;  /* 0x0000b40000047ab9 */ /* 0x000fe20000000a00 */
[----:B---3--:R-:W-:Y:S02]  /*1ef40*/  ISETP.NE.AND P0, PT, R6, 0x1, PT ;  /* 0x000000010600780c */ /* 0x008fe40003f05270 */
[----:B------:R-:W-:-:S11]  /*1ef50*/  IMAD.IADD R3, R3, 0x1, R0 ;  /* 0x0000000103037824 */ /* 0x000fd600078e0200 */
[----:B01----:R-:W0:Y:S01]  /*1ef60*/  @P0 LDC R4, c[0x0][0x44c] ;  /* 0x00011300ff040b82 */ /* 0x003e220000000800 */
[C---:B----4-:R-:W-:Y:S01]  /*1ef70*/  LOP3.LUT R32, R21.reuse, 0x7f, RZ, 0xc0, !PT ;  /* 0x0000007f15207812 */ /* 0x050fe200078ec0ff */
[----:B------:R-:W-:-:S03]  /*1ef80*/  IMAD.SHL.U32 R21, R21, 0x10, RZ ;  /* 0x0000001015157824 */ /* 0x000fc600078e00ff */
[----:B------:R-:W-:-:S03]  /*1ef90*/  SHF.R.U32.HI R32, RZ, 0x3, R32 ;  /* 0x00000003ff207819 */ /* 0x000fc60000011620 */
[----:B------:R-:W1:Y:S01]  /*1efa0*/  @P0 LDC R0, c[0x0][0x450] ;  /* 0x00011400ff000b82 */ /* 0x000e620000000800 */
[----:B------:R-:W-:-:S04]  /*1efb0*/  LOP3.LUT R21, R32, 0x70, R21, 0xf8, !PT ;  /* 0x0000007020157812 */ /* 0x000fc800078ef815 */
[----:B------:R-:W-:Y:S02]  /*1efc0*/  LOP3.LUT R5, R21, R17, RZ, 0xfc, !PT ;  /* 0x0000001115057212 */ /* 0x000fe400078efcff */
[----:B------:R-:W3:Y:S03]  /*1efd0*/  S2R R21, SR_TID.X ;  /* 0x0000000000157919 */ /* 0x000ee60000002100 */
[----:B0-----:R-:W-:-:S04]  /*1efe0*/  @P0 IMAD.HI.U32 R7, R5, R4, RZ ;  /* 0x0000000405070227 */ /* 0x001fc800078e00ff */
[----:B------:R-:W-:Y:S01]  /*1eff0*/  IMAD.MOV.U32 R4, RZ, RZ, R5 ;  /* 0x000000ffff047224 */ /* 0x000fe200078e0005 */
[----:B-1----:R-:W-:-:S04]  /*1f000*/  @P0 SHF.R.U32.HI R4, RZ, R0, R7 ;  /* 0x00000000ff040219 */ /* 0x002fc80000011607 */
[----:B------:R-:W-:-:S05]  /*1f010*/  IADD3 R0, -R4, RZ, RZ ;  /* 0x000000ff04007210 */ /* 0x000fca0007ffe1ff */
[----:B------:R-:W-:Y:S01]  /*1f020*/  IMAD R0, R6, R0, R5 ;  /* 0x0000000006007224 */ /* 0x000fe200078e0205 */
[----:B------:R-:W-:Y:S01]  /*1f030*/  SHF.R.S32.HI R5, RZ, 0x1f, R4 ;  /* 0x0000001fff057819 */ /* 0x000fe20000011404 */
[----:B------:R-:W-:-:S04]  /*1f040*/  IMAD.WIDE.U32 R2, R4, UR4, R2 ;  /* 0x0000000404027c25 */ /* 0x000fc8000f8e0002 */
[----:B------:R-:W-:-:S04]  /*1f050*/  IMAD R5, R5, UR4, RZ ;  /* 0x0000000405057c24 */ /* 0x000fc8000f8e02ff */
[----:B------:R-:W-:Y:S01]  /*1f060*/  IMAD R5, R4, UR5, R5 ;  /* 0x0000000504057c24 */ /* 0x000fe2000f8e0205 */
[----:B------:R-:W-:Y:S01]  /*1f070*/  SHF.R.S32.HI R4, RZ, 0x1f, R0 ;  /* 0x0000001fff047819 */ /* 0x000fe20000011400 */
[----:B------:R-:W-:Y:S02]  /*1f080*/  ULDC.64 UR4, c[0x0][0x2c8] ;  /* 0x0000b20000047ab9 */ /* 0x000fe40000000a00 */
[----:B------:R-:W-:Y:S02]  /*1f090*/  IMAD.IADD R3, R3, 0x1, R5 ;  /* 0x0000000103037824 */ /* 0x000fe400078e0205 */
[----:B------:R-:W-:Y:S02]  /*1f0a0*/  IMAD R4, R4, UR4, RZ ;  /* 0x0000000404047c24 */ /* 0x000fe4000f8e02ff */
[----:B------:R-:W-:Y:S01]  /*1f0b0*/  IMAD.WIDE.U32 R2, R0, UR4, R2 ;  /* 0x0000000400027c25 */ /* 0x000fe2000f8e0002 */
[----:B------:R-:W-:-:S03]  /*1f0c0*/  ULDC UR4, c[0x0][0x2b8] ;  /* 0x0000ae0000047ab9 */ /* 0x000fc60000000800 */
[----:B------:R-:W-:Y:S01]  /*1f0d0*/  IMAD R5, R0, UR5, R4 ;  /* 0x0000000500057c24 */ /* 0x000fe2000f8e0204 */
[----:B------:R-:W-:Y:S02]  /*1f0e0*/  IADD3 R0, P1, R2, UR6, RZ ;  /* 0x0000000602007c10 */ /* 0x000fe4000ff3e0ff */
[----:B------:R-:W-:Y:S01]  /*1f0f0*/  ISETP.GE.AND P0, PT, R30, UR4, PT ;  /* 0x000000041e007c0c */ /* 0x000fe2000bf06270 */
[----:B------:R-:W-:Y:S01]  /*1f100*/  UMOV UR4, 0xffffffff ;  /* 0xffffffff00047882 */ /* 0x000fe20000000000 */
[----:B---3--:R-:W-:Y:S02]  /*1f110*/  LOP3.LUT R21, R21, 0x7f, RZ, 0xc0, !PT ;  /* 0x0000007f15157812 */ /* 0x008fe400078ec0ff */
[----:B------:R-:W-:Y:S02]  /*1f120*/  IADD3.X R4, R3, UR7, R5, P1, !PT ;  /* 0x0000000703047c10 */ /* 0x000fe40008ffe405 */
[----:B------:R-:W-:Y:S01]  /*1f130*/  SHF.R.U32.HI R10, RZ, 0x3, R21 ;  /* 0x00000003ff0a7819 */ /* 0x000fe20000011615 */
[----:B--2---:R-:W-:Y:S06]  /*1f140*/  BRA.DIV UR4, `(.L_x_760) ;  /* 0x0000008e04747947 */ /* 0x004fec000b800000 */
[----:B------:R-:W0:Y:S01]  /*1f150*/  SHFL.IDX PT, R14, R0, RZ, 0x181f ;  /* 0x00181fff000e7589 */ /* 0x000e2200000e0000 */
[----:B-----5:R-:W-:Y:S02]  /*1f160*/  IMAD R5, R20, R6, RZ ;  /* 0x0000000614057224 */ /* 0x020fe400078e02ff */
[----:B------:R-:W-:Y:S01]  /*1f170*/  IMAD.IADD R17, R10, 0x1, R17 ;  /* 0x000000010a117824 */ /* 0x000fe200078e0211 */
[----:B------:R-:W1:Y:S03]  /*1f180*/  SHFL.IDX PT, R2, R4, RZ, 0x181f ;  /* 0x00181fff04027589 */ /* 0x000e6600000e0000 */
[C---:B------:R-:W-:Y:S01]  /*1f190*/  VIADD R6, R17.reuse, 0x10 ;  /* 0x0000001011067836 */ /* 0x040fe20000000000 */
[----:B------:R-:W-:-:S04]  /*1f1a0*/  ISETP.GE.AND P2, PT, R17, R5, PT ;  /* 0x000000051100720c */ /* 0x000fc80003f46270 */
[----:B------:R-:W-:Y:S02]  /*1f1b0*/  ISETP.GE.AND P3, PT, R6, R5, PT ;  /* 0x000000050600720c */ /* 0x000fe40003f66270 */
[----:B------:R-:W2:Y:S07]  /*1f1c0*/  SHFL.IDX PT, R6, R0, 0x1, 0x181f ;  /* 0x00381f0000067f89 */ /* 0x000eae00000e0000 */
[----:B0-----:R-:W-:Y:S02]  /*1f1d0*/  @!P2 IADD3 R3, P1, R30, R14, RZ ;  /* 0x0000000e1e03a210 */ /* 0x001fe40007f3e0ff */
[----:B------:R-:W-:Y:S03]  /*1f1e0*/  SHFL.IDX PT, R14, R0, 0x2, 0x181f ;  /* 0x00581f00000e7f89 */ /* 0x000fe600000e0000 */
[----:B-1----:R-:W-:-:S02]  /*1f1f0*/  @!P2 IMAD.X R8, RZ, RZ, R2, P1 ;  /* 0x000000ffff08a224 */ /* 0x002fc400008e0602 */
[----:B------:R-:W0:Y:S01]  /*1f200*/  SHFL.IDX PT, R2, R4, 0x1, 0x181f ;  /* 0x00381f0004027f89 */ /* 0x000e2200000e0000 */
[----:B--2---:R-:W-:-:S04]  /*1f210*/  @!P3 IADD3 R6, P1, R30, R6, RZ ;  /* 0x000000061e06b210 */ /* 0x004fc80007f3e0ff */
[----:B0-----:R-:W-:Y:S01]  /*1f220*/  @!P3 IADD3.X R7, RZ, R2, RZ, P1, !PT ;  /* 0x00000002ff07b210 */ /* 0x001fe20000ffe4ff */
[----:B------:R-:W-:Y:S02]  /*1f230*/  @!P2 IMAD.MOV.U32 R2, RZ, RZ, R3 ;  /* 0x000000ffff02a224 */ /* 0x000fe400078e0003 */
[----:B------:R-:W-:-:S05]  /*1f240*/  @!P2 IMAD.MOV.U32 R3, RZ, RZ, R8 ;  /* 0x000000ffff03a224 */ /* 0x000fca00078e0008 */
[----:B------:R0:W-:Y:S02]  /*1f250*/  @!P2 LDGSTS.E.BYPASS.LTC128B.128 [R9+0x14400], desc[UR36][R2.64], !P0 ;  /* 0x144000000209afae */ /* 0x0001e4000c101d64 */
[----:B0-----:R-:W-:Y:S01]  /*1f260*/  @!P3 IMAD.MOV.U32 R2, RZ, RZ, R6 ;  /* 0x000000ffff02b224 */ /* 0x001fe200078e0006 */
[----:B------:R-:W-:Y:S01]  /*1f270*/  IADD3 R6, R17, 0x20, RZ ;  /* 0x0000002011067810 */ /* 0x000fe20007ffe0ff */
[----:B------:R-:W-:-:S03]  /*1f280*/  @!P3 IMAD.MOV.U32 R3, RZ, RZ, R7 ;  /* 0x000000ffff03b224 */ /* 0x000fc600078e0007 */
[----:B------:R-:W-:Y:S01]  /*1f290*/  ISETP.GE.AND P1, PT, R6, R5, PT ;  /* 0x000000050600720c */ /* 0x000fe20003f26270 */
[----:B------:R-:W-:Y:S01]  /*1f2a0*/  VIADD R6, R17, 0x30 ;  /* 0x0000003011067836 */ /* 0x000fe20000000000 */
[----:B------:R0:W-:Y:S11]  /*1f2b0*/  @!P3 LDGSTS.E.BYPASS.LTC128B.128 [R9+0x14c00], desc[UR36][R2.64], !P0 ;  /* 0x14c000000209bfae */ /* 0x0001f6000c101d64 */
[----:B------:R-:W-:Y:S01]  /*1f2c0*/  @!P1 IADD3 R14, P2, R30, R14, RZ ;  /* 0x0000000e1e0e9210 */ /* 0x000fe20007f5e0ff */
[----:B0-----:R-:W0:Y:S04]  /*1f2d0*/  SHFL.IDX PT, R2, R4, 0x2, 0x181f ;  /* 0x00581f0004027f89 */ /* 0x001e2800000e0000 */
[----:B0-----:R-:W-:-:S02]  /*1f2e0*/  @!P1 IMAD.X R7, RZ, RZ, R2, P2 ;  /* 0x000000ffff079224 */ /* 0x001fc400010e0602 */
[----:B------:R-:W-:Y:S02]  /*1f2f0*/  @!P1 IMAD.MOV.U32 R2, RZ, RZ, R14 ;  /* 0x000000ffff029224 */ /* 0x000fe400078e000e */
[----:B------:R-:W-:Y:S01]  /*1f300*/  @!P1 IMAD.MOV.U32 R3, RZ, RZ, R7 ;  /* 0x000000ffff039224 */ /* 0x000fe200078e0007 */
[----:B------:R-:W0:Y:S04]  /*1f310*/  SHFL.IDX PT, R14, R0, 0x3, 0x181f ;  /* 0x00781f00000e7f89 */ /* 0x000e2800000e0000 */
[----:B------:R1:W-:Y:S01]  /*1f320*/  @!P1 LDGSTS.E.BYPASS.LTC128B.128 [R9+0x15400], desc[UR36][R2.64], !P0 ;  /* 0x1540000002099fae */ /* 0x0003e2000c101d64 */
[----:B------:R-:W-:Y:S01]  /*1f330*/  ISETP.GE.AND P1, PT, R6, R5, PT ;  /* 0x000000050600720c */ /* 0x000fe20003f26270 */
[----:B------:R-:W-:Y:S02]  /*1f340*/  VIADD R6, R17, 0x40 ;  /* 0x0000004011067836 */ /* 0x000fe40000000000 */
[----:B-1----:R-:W1:Y:S10]  /*1f350*/  SHFL.IDX PT, R2, R4, 0x3, 0x181f ;  /* 0x00781f0004027f89 */ /* 0x002e7400000e0000 */
[----:B0-----:R-:W-:-:S04]  /*1f360*/  @!P1 IADD3 R14, P2, R30, R14, RZ ;  /* 0x0000000e1e0e9210 */ /* 0x001fc80007f5e0ff */
[----:B-1----:R-:W-:Y:S01]  /*1f370*/  @!P1 IADD3.X R3, RZ, R2, RZ, P2, !PT ;  /* 0x00000002ff039210 */ /* 0x002fe200017fe4ff */
[----:B------:R-:W-:Y:S02]  /*1f380*/  @!P1 IMAD.MOV.U32 R2, RZ, RZ, R14 ;  /* 0x000000ffff029224 */ /* 0x000fe400078e000e */
[----:B------:R-:W0:Y:S04]  /*1f390*/  SHFL.IDX PT, R14, R0, 0x4, 0x181f ;  /* 0x00981f00000e7f89 */ /* 0x000e2800000e0000 */
[----:B------:R1:W-:Y:S01]  /*1f3a0*/  @!P1 LDGSTS.E.BYPASS.LTC128B.128 [R9+0x15c00], desc[UR36][R2.64], !P0 ;  /* 0x15c0000002099fae */ /* 0x0003e2000c101d64 */
[----:B------:R-:W-:Y:S02]  /*1f3b0*/  ISETP.GE.AND P1, PT, R6, R5, PT ;  /* 0x000000050600720c */ /* 0x000fe40003f26270 */
[----:B------:R-:W-:Y:S01]  /*1f3c0*/  IADD3 R6, R17, 0x50, RZ ;  /* 0x0000005011067810 */ /* 0x000fe20007ffe0ff */
[----:B-1----:R-:W1:Y:S10]  /*1f3d0*/  SHFL.IDX PT, R2, R4, 0x4, 0x181f ;  /* 0x00981f0004027f89 */ /* 0x002e7400000e0000 */
[----:B0-----:R-:W-:-:S05]  /*1f3e0*/  @!P1 IADD3 R14, P2, R30, R14, RZ ;  /* 0x0000000e1e0e9210 */ /* 0x001fca0007f5e0ff */
[----:B-1----:R-:W-:Y:S02]  /*1f3f0*/  @!P1 IMAD.X R3, RZ, RZ, R2, P2 ;  /* 0x000000ffff039224 */ /* 0x002fe400010e0602 */
[----:B------:R-:W-:Y:S02]  /*1f400*/  @!P1 IMAD.MOV.U32 R2, RZ, RZ, R14 ;  /* 0x000000ffff029224 */ /* 0x000fe400078e000e */
[----:B------:R-:W0:Y:S04]  /*1f410*/  SHFL.IDX PT, R14, R0, 0x5, 0x181f ;  /* 0x00b81f00000e7f89 */ /* 0x000e2800000e0000 */
[----:B------:R1:W-:Y:S01]  /*1f420*/  @!P1 LDGSTS.E.BYPASS.LTC128B.128 [R9+0x16400], desc[UR36][R2.64], !P0 ;  /* 0x1640000002099fae */ /* 0x0003e2000c101d64 */
[----:B------:R-:W-:Y:S01]  /*1f430*/  ISETP.GE.AND P1, PT, R6, R5, PT ;  /* 0x000000050600720c */ /* 0x000fe20003f26270 */
[----:B------:R-:W-:-:S02]  /*1f440*/  VIADD R6, R17, 0x60 ;  /* 0x0000006011067836 */ /* 0x000fc40000000000 */
[----:B-1----:R-:W1:Y:S10]  /*1f450*/  SHFL.IDX PT, R2, R4, 0x5, 0x181f ;  /* 0x00b81f0004027f89 */ /* 0x002e7400000e0000 */
[----:B0-----:R-:W-:-:S05]  /*1f460*/  @!P1 IADD3 R14, P2, R30, R14, RZ ;  /* 0x0000000e1e0e9210 */ /* 0x001fca0007f5e0ff */
[----:B-1----:R-:W-:Y:S01]  /*1f470*/  @!P1 IMAD.X R3, RZ, RZ, R2, P2 ;  /* 0x000000ffff039224 */ /* 0x002fe200010e0602 */
[----:B------:R-:W-:Y:S01]  /*1f480*/  ISETP.GE.AND P2, PT, R6, R5, PT ;  /* 0x000000050600720c */ /* 0x000fe20003f46270 */
[----:B------:R-:W-:Y:S02]  /*1f490*/  @!P1 IMAD.MOV.U32 R2, RZ, RZ, R14 ;  /* 0x000000ffff029224 */ /* 0x000fe400078e000e */
[----:B------:R-:W0:Y:S04]  /*1f4a0*/  SHFL.IDX PT, R14, R0, 0x6, 0x181f ;  /* 0x00d81f00000e7f89 */ /* 0x000e2800000e0000 */
[----:B------:R1:W-:Y:S04]  /*1f4b0*/  @!P1 LDGSTS.E.BYPASS.LTC128B.128 [R9+0x16c00], desc[UR36][R2.64], !P0 ;  /* 0x16c0000002099fae */ /* 0x0003e8000c101d64 */
[----:B-1----:R-:W1:Y:S04]  /*1f4c0*/  SHFL.IDX PT, R2, R4, 0x6, 0x181f ;  /* 0x00d81f0004027f89 */ /* 0x002e6800000e0000 */
[----:B------:R-:W2:Y:S01]  /*1f4d0*/  SHFL.IDX PT, R4, R4, 0x7, 0x181f ;  /* 0x00f81f0004047f89 */ /* 0x000ea200000e0000 */
[----:B0-----:R-:W-:-:S05]  /*1f4e0*/  @!P2 IADD3 R14, P1, R30, R14, RZ ;  /* 0x0000000e1e0ea210 */ /* 0x001fca0007f3e0ff */
[----:B-1----:R-:W-:Y:S01]  /*1f4f0*/  @!P2 IMAD.X R3, RZ, RZ, R2, P1 ;  /* 0x000000ffff03a224 */ /* 0x002fe200008e0602 */
[----:B------:R-:W-:Y:S02]  /*1f500*/  @!P2 MOV R2, R14 ;  /* 0x0000000e0002a202 */ /* 0x000fe40000000f00 */
[----:B------:R0:W1:Y:S04]  /*1f510*/  SHFL.IDX PT, R14, R0, 0x7, 0x181f ;  /* 0x00f81f00000e7f89 */ /* 0x00006800000e0000 */
[----:B--2---:R0:W-:Y:S02]  /*1f520*/  @!P2 LDGSTS.E.BYPASS.LTC128B.128 [R9+0x17400], desc[UR36][R2.64], !P0 ;  /* 0x174000000209afae */ /* 0x0041e4000c101d64 */
.L_x_1055:
[----:B0-----:R-:W-:-:S05]  /*1f530*/  VIADD R0, R17, 0x70 ;  /* 0x0000007011007836 */ /* 0x001fca0000000000 */
[----:B------:R-:W-:-:S13]  /*1f540*/  ISETP.GE.AND P1, PT, R0, R5, PT ;  /* 0x000000050000720c */ /* 0x000fda0003f26270 */
[----:B-1----:R-:W-:-:S05]  /*1f550*/  @!P1 IADD3 R2, P2, R30, R14, RZ ;  /* 0x0000000e1e029210 */ /* 0x002fca0007f5e0ff */
[----:B------:R-:W-:-:S05]  /*1f560*/  @!P1 IMAD.X R3, RZ, RZ, R4, P2 ;  /* 0x000000ffff039224 */ /* 0x000fca00010e0604 */
[----:B------:R-:W-:Y:S01]  /*1f570*/  @!PT LDS RZ, [RZ] ;  /* 0x00000000fffff984 */ /* 0x000fe20000000800 */
[----:B------:R-:W-:Y:S01]  /*1f580*/  @!PT LDS RZ, [RZ] ;  /* 0x00000000fffff984 */ /* 0x000fe20000000800 */
[----:B------:R-:W-:Y:S01]  /*1f590*/  @!PT LDS RZ, [RZ] ;  /* 0x00000000fffff984 */ /* 0x000fe20000000800 */
[----:B------:R0:W-:Y:S01]  /*1f5a0*/  @!P1 LDGSTS.E.BYPASS.LTC128B.128 [R9+0x17c00], desc[UR36][R2.64], !P0 ;  /* 0x17c0000002099fae */ /* 0x0001e2000c101d64 */
[----:B------:R-:W-:Y:S01]  /*1f5b0*/  PLOP3.LUT P0, PT, PT, PT, PT, 0x80, 0x0 ;  /* 0x000000000000781c */ /* 0x000fe20003f0f070 */
[----:B------:R-:W-:-:S12]  /*1f5c0*/  NOP ;  /* 0x0000000000007918 */ /* 0x000fd80000000000 */
.L_x_761:
        /* <DEDUP_REMOVED lines=14> */
[----:B0-----:R-:W2:Y:S01]  /*1f6b0*/  LDL R2, [R1+0x8] ;  /* 0x0000080001027983 */ /* 0x001ea20000100800 */
[----:B------:R0:W-:Y:S01]  /*1f6c0*/  SYNCS.ARRIVE.TRANS64.A1T0 RZ, [R23+URZ+0x22800], RZ ;  /* 0x022800ff17ff79a7 */ /* 0x0001e2000810003f */
[----:B------:R-:W-:Y:S01]  /*1f6d0*/  IADD3 R32, R29, -0x2, RZ ;  /* 0xfffffffe1d207810 */ /* 0x000fe20007ffe0ff */
[----:B------:R-:W-:Y:S01]  /*1f6e0*/  BSSY B0, `(.L_x_762) ;  /* 0x0000004000007945 */ /* 0x000fe20003800000 */
[----:B------:R-:W1:Y:S02]  /*1f6f0*/  SYNCS.PHASECHK.TRANS64.TRYWAIT P0, [R23+URZ+0x22820], R0 ;  /* 0x02282000170075a7 */ /* 0x000e64000800017f */
[----:B--2---:R-:W-:Y:S01]  /*1f700*/  ISETP.GE.AND P1, PT, R32, R2, PT ;  /* 0x000000022000720c */ /* 0x004fe20003f26270 */
[----:B01----:R-:W-:-:S12]  /*1f710*/  @!P0 BRA `(.L_x_763) ;  /* 0x00000090005c8947 */ /* 0x003fd80003800000 */
.L_x_1056:
[----:B------:R-:W-:Y:S05]  /*1f720*/  BSYNC B0 ;  /* 0x0000000000007941 */ /* 0x000fea0003800000 */
.L_x_762:
[----:B------:R-:W-:Y:S05]  /*1f730*/  @!P1 BRA `(.L_x_764) ;  /* 0x00000018000c9947 */ /* 0x000fea0003800000 */
[----:B------:R-:W-:Y:S02]  /*1f740*/  IMAD.MOV.U32 R21, RZ, RZ, R31 ;  /* 0x000000ffff157224 */ /* 0x000fe400078e001f */
[----:B------:R-:W-:-:S07]  /*1f750*/  IMAD.MOV.U32 R24, RZ, RZ, R36 ;  /* 0x000000ffff187224 */ /* 0x000fce00078e0024 */
.L_x_784:
[----:B0-----:R-:W2:Y:S01]  /*1f760*/  LDL R0, [R1] ;  /* 0x0000000001007983 */ /* 0x001ea20000100800 */
[----:B------:R-:W0:Y:S03]  /*1f770*/  LDC R7, c[0x0][0x430] ;  /* 0x00010c00ff077b82 */ /* 0x000e260000000800 */
[----:B------:R-:W3:Y:S01]  /*1f780*/  LDL R11, [R1+0x4] ;  /* 0x00000400010b7983 */ /* 0x000ee20000100800 */
[----:B-1----:R-:W1:Y:S01]  /*1f790*/  S2R R2, SR_TID.X ;  /* 0x0000000000027919 */ /* 0x002e620000002100 */
[----:B------:R-:W4:Y:S02]  /*1f7a0*/  S2R R8, SR_TID.X ;  /* 0x0000000000087919 */ /* 0x000f240000002100 */
[----:B------:R-:W3:Y:S01]  /*1f7b0*/  LDL R12, [R1+0x8] ;  /* 0x00000800010c7983 */ /* 0x000ee20000100800 */
[----:B0-----:R-:W-:Y:S02]  /*1f7c0*/  ISETP.NE.AND P0, PT, R7, 0x1, PT ;  /* 0x000000010700780c */ /* 0x001fe40003f05270 */
[C---:B-1----:R-:W-:Y:S01]  /*1f7d0*/  LOP3.LUT R3, R2.reuse, 0x7f, RZ, 0xc0, !PT ;  /* 0x0000007f02037812 */ /* 0x042fe200078ec0ff */
[----:B------:R-:W-:-:S03]  /*1f7e0*/  IMAD.SHL.U32 R5, R2, 0x10, RZ ;  /* 0x0000001002057824 */ /* 0x000fc600078e00ff */
[----:B------:R-:W-:-:S07]  /*1f7f0*/  SHF.R.U32.HI R4, RZ, 0x3, R3 ;  /* 0x00000003ff047819 */ /* 0x000fce0000011603 */
[----:B------:R-:W0:Y:S01]  /*1f800*/  @P0 LDC R3, c[0x0][0x434] ;  /* 0x00010d00ff030b82 */ /* 0x000e220000000800 */
[----:B------:R-:W-:-:S07]  /*1f810*/  LOP3.LUT R5, R4, 0x70, R5, 0xf8, !PT ;  /* 0x0000007004057812 */ /* 0x000fce00078ef805 */
[----:B------:R-:W1:Y:S01]  /*1f820*/  @P0 LDC R4, c[0x0][0x438] ;  /* 0x00010e00ff040b82 */ /* 0x000e620000000800 */
[----:B------:R-:W-:Y:S01]  /*1f830*/  LOP3.LUT R2, R2, 0x7f, RZ, 0xc0, !PT ;  /* 0x0000007f02027812 */ /* 0x000fe200078ec0ff */
[----:B----4-:R-:W-:Y:S01]  /*1f840*/  IMAD.SHL.U32 R10, R8, 0x10, RZ ;  /* 0x00000010080a7824 */ /* 0x010fe200078e00ff */
[----:B------:R-:W-:Y:S05]  /*1f850*/  YIELD ;  /* 0x0000000000007946 */ /* 0x000fea0003800000 */
[----:B------:R-:W-:Y:S01]  /*1f860*/  ULDC.64 UR4, c[0x0][0x428] ;  /* 0x00010a0000047ab9 */ /* 0x000fe20000000a00 */
[----:B------:R-:W-:Y:S01]  /*1f870*/  ULDC.64 UR6, c[0x0][0x418] ;  /* 0x0001060000067ab9 */ /* 0x000fe20000000a00 */
[----:B--2---:R-:W-:-:S04]  /*1f880*/  IMAD R0, R32, 0xa0, R0 ;  /* 0x000000a020007824 */ /* 0x004fc800078e0200 */
[----:B------:R-:W-:Y:S01]  /*1f890*/  IMAD.IADD R6, R5, 0x1, R0 ;  /* 0x0000000105067824 */ /* 0x000fe200078e0200 */
[----:B------:R-:W-:-:S03]  /*1f8a0*/  SHF.R.U32.HI R5, RZ, 0x3, R2 ;  /* 0x00000003ff057819 */ /* 0x000fc60000011602 */
[----:B0-----:R-:W-:Y:S01]  /*1f8b0*/  @P0 IMAD.HI.U32 R3, R6, R3, RZ ;  /* 0x0000000306030227 */ /* 0x001fe200078e00ff */
[----:B------:R-:W-:Y:S02]  /*1f8c0*/  LOP3.LUT R10, R5, 0x70, R10, 0xf8, !PT ;  /* 0x00000070050a7812 */ /* 0x000fe400078ef80a */
[----:B------:R-:W0:Y:S01]  /*1f8d0*/  @P0 LDC R5, c[0x0][0x434] ;  /* 0x00010d00ff050b82 */ /* 0x000e220000000800 */
[----:B------:R-:W-:Y:S02]  /*1f8e0*/  MOV R2, R6 ;  /* 0x0000000600027202 */ /* 0x000fe40000000f00 */
[----:B-1----:R-:W-:-:S05]  /*1f8f0*/  @P0 SHF.R.U32.HI R2, RZ, R4, R3 ;  /* 0x00000004ff020219 */ /* 0x002fca0000011603 */
[----:B------:R-:W1:Y:S01]  /*1f900*/  @P0 LDC R3, c[0x0][0x438] ;  /* 0x00010e00ff030b82 */ /* 0x000e620000000800 */
[----:B------:R-:W-:-:S05]  /*1f910*/  LOP3.LUT R10, R10, 0x80, RZ, 0xfc, !PT ;  /* 0x000000800a0a7812 */ /* 0x000fca00078efcff */
[----:B------:R-:W-:-:S04]  /*1f920*/  IMAD.IADD R0, R10, 0x1, R0 ;  /* 0x000000010a007824 */ /* 0x000fc800078e0200 */
[----:B------:R-:W-:Y:S02]  /*1f930*/  IMAD.MOV.U32 R4, RZ, RZ, R0 ;  /* 0x000000ffff047224 */ /* 0x000fe400078e0000 */
[----:B0-----:R-:W-:-:S04]  /*1f940*/  @P0 IMAD.HI.U32 R8, R0, R5, RZ ;  /* 0x0000000500080227 */ /* 0x001fc800078e00ff */
[----:B------:R-:W-:Y:S01]  /*1f950*/  IMAD.MOV R9, RZ, RZ, -R2 ;  /* 0x000000ffff097224 */ /* 0x000fe200078e0a02 */
[----:B-1----:R-:W-:-:S04]  /*1f960*/  @P0 SHF.R.U32.HI R4, RZ, R3, R8 ;  /* 0x00000003ff040219 */ /* 0x002fc80000011608 */
[----:B------:R-:W-:Y:S01]  /*1f970*/  IADD3 R3, -R4, RZ, RZ ;  /* 0x000000ff04037210 */ /* 0x000fe20007ffe1ff */
[----:B------:R-:W-:-:S04]  /*1f980*/  IMAD R9, R7, R9, R6 ;  /* 0x0000000907097224 */ /* 0x000fc800078e0206 */
[----:B------:R-:W-:Y:S01]  /*1f990*/  IMAD R7, R7, R3, R0 ;  /* 0x0000000307077224 */ /* 0x000fe200078e0200 */
[----:B------:R-:W-:Y:S01]  /*1f9a0*/  SHF.R.S32.HI R3, RZ, 0x1f, R2 ;  /* 0x0000001fff037819 */ /* 0x000fe20000011402 */
[----:B---3--:R-:W-:-:S04]  /*1f9b0*/  IMAD R0, R11, UR4, RZ ;  /* 0x000000040b007c24 */ /* 0x008fc8000f8e02ff */
[C---:B------:R-:W-:Y:S02]  /*1f9c0*/  IMAD R0, R35.reuse, UR5, R0 ;  /* 0x0000000523007c24 */ /* 0x040fe4000f8e0200 */
[----:B------:R-:W-:Y:S01]  /*1f9d0*/  IMAD.WIDE.U32 R2, R35, UR4, R2 ;  /* 0x0000000423027c25 */ /* 0x000fe2000f8e0002 */
[----:B------:R-:W-:-:S03]  /*1f9e0*/  ISETP.GT.U32.AND P1, PT, R10, 0x9f, PT ;  /* 0x0000009f0a00780c */ /* 0x000fc60003f24070 */
[----:B------:R-:W-:Y:S01]  /*1f9f0*/  IMAD.IADD R3, R0, 0x1, R3 ;  /* 0x0000000100037824 */ /* 0x000fe200078e0203 */
[----:B------:R-:W-:-:S04]  /*1fa00*/  LEA R10, P0, R2, UR6, 0x2 ;  /* 0x00000006020a7c11 */ /* 0x000fc8000f8010ff */
[----:B------:R-:W-:-:S05]  /*1fa10*/  LEA.HI.X R11, R2, UR7, R3, 0x2, P0 ;  /* 0x00000007020b7c11 */ /* 0x000fca00080f1403 */
[----:B------:R-:W2:Y:S01]  /*1fa20*/  LDG.E R10, desc[UR36][R10.64] ;  /* 0x000000240a0a7981 */ /* 0x000ea2000c1e1900 */
[--C-:B------:R-:W-:Y:S01]  /*1fa30*/  @!P1 SHF.R.S32.HI R3, RZ, 0x1f, R4.reuse ;  /* 0x0000001fff039819 */ /* 0x100fe20000011404 */
[----:B------:R-:W-:Y:S01]  /*1fa40*/  @!P1 IMAD.MOV.U32 R2, RZ, RZ, R4 ;  /* 0x000000ffff029224 */ /* 0x000fe200078e0004 */
[----:B------:R-:W-:-:S03]  /*1fa50*/  LOP3.LUT P2, RZ, R22, 0x4, RZ, 0xc0, !PT ;  /* 0x0000000416ff7812 */ /* 0x000fc6000784c0ff */
[----:B------:R-:W-:Y:S01]  /*1fa60*/  @!P1 IMAD.WIDE.U32 R2, R35, UR4, R2 ;  /* 0x0000000423029c25 */ /* 0x000fe2000f8e0002 */
[----:B------:R-:W-:-:S03]  /*1fa70*/  IADD3 R31, R21, 0x1, RZ ;  /* 0x00000001151f7810 */ /* 0x000fc60007ffe0ff */
[----:B------:R-:W-:Y:S01]  /*1fa80*/  @!P1 IMAD.IADD R0, R0, 0x1, R3 ;  /* 0x0000000100009824 */ /* 0x000fe200078e0203 */
[----:B------:R-:W-:Y:S01]  /*1fa90*/  @!P1 LEA R4, P0, R2, UR6, 0x2 ;  /* 0x0000000602049c11 */ /* 0x000fe2000f8010ff */
[----:B------:R-:W-:-:S03]  /*1faa0*/  IMAD.MOV.U32 R8, RZ, RZ, RZ ;  /* 0x000000ffff087224 */ /* 0x000fc600078e00ff */
[----:B------:R-:W-:Y:S02]  /*1fab0*/  @!P1 LEA.HI.X R5, R2, UR7, R0, 0x2, P0 ;  /* 0x0000000702059c11 */ /* 0x000fe400080f1400 */
[----:B------:R-:W-:-:S03]  /*1fac0*/  ISETP.NE.AND P0, PT, R31, 0x2, PT ;  /* 0x000000021f00780c */ /* 0x000fc60003f05270 */
[----:B------:R0:W5:Y:S01]  /*1fad0*/  @!P1 LDG.E R8, desc[UR36][R4.64] ;  /* 0x0000002404089981 */ /* 0x000162000c1e1900 */
[----:B------:R-:W-:Y:S02]  /*1fae0*/  SEL R3, RZ, 0x1, P0 ;  /* 0x00000001ff037807 */ /* 0x000fe40000000000 */
[C---:B------:R-:W-:Y:S01]  /*1faf0*/  ISETP.GT.AND P1, PT, R32.reuse, R12, PT ;  /* 0x0000000c2000720c */ /* 0x040fe20003f24270 */
[----:B------:R-:W-:Y:S01]  /*1fb00*/  VIADD R32, R32, 0xffffffff ;  /* 0xffffffff20207836 */ /* 0x000fe20000000000 */
[----:B------:R-:W-:Y:S02]  /*1fb10*/  SEL R31, R31, RZ, P0 ;  /* 0x000000ff1f1f7207 */ /* 0x000fe40000000000 */
[----:B------:R-:W-:Y:S02]  /*1fb20*/  LOP3.LUT R36, R24, R3, RZ, 0x3c, !PT ;  /* 0x0000000318247212 */ /* 0x000fe400078e3cff */
[----:B--2---:R-:W-:Y:S01]  /*1fb30*/  SHF.R.S32.HI R28, RZ, 0x1f, R10 ;  /* 0x0000001fff1c7819 */ /* 0x004fe2000001140a */
[----:B0-----:R-:W-:Y:S06]  /*1fb40*/  @!P2 BRA `(.L_x_765) ;  /* 0x000000000004a947 */ /* 0x001fec0003800000 */
[----:B------:R-:W-:Y:S01]  /*1fb50*/  BPT.TRAP 0x1 ;  /* 0x000000040000795c */ /* 0x000fe20000300000 */
.L_x_765:
[----:B------:R-:W-:Y:S01]  /*1fb60*/  IMAD R0, R31, 0x8, R23 ;  /* 0x000000081f007824 */ /* 0x000fe200078e0217 */
[----:B------:R-:W-:Y:S01]  /*1fb70*/  SHF.L.U32 R29, R36, 0x1f, RZ ;  /* 0x0000001f241d7819 */ /* 0x000fe200000006ff */
[----:B------:R-:W-:Y:S01]  /*1fb80*/  BSSY B0, `(.L_x_766) ;  /* 0x0000004000007945 */ /* 0x000fe20003800000 */
[----:B------:R-:W-:Y:S02]  /*1fb90*/  SHF.R.S32.HI R25, RZ, 0x1f, R9 ;  /* 0x0000001fff197819 */ /* 0x000fe40000011409 */
[----:B------:R-:W0:Y:S02]  /*1fba0*/  SYNCS.PHASECHK.TRANS64.TRYWAIT P0, [R0+URZ+0x22880], R29 ;  /* 0x0228801d000075a7 */ /* 0x000e24000800017f */
[----:B0-----:R-:W-:Y:S05]  /*1fbb0*/  @!P0 BRA `(.L_x_767) ;  /* 0x0000008c00488947 */ /* 0x001fea0003800000 */
.L_x_1057:
[----:B------:R-:W-:Y:S05]  /*1fbc0*/  BSYNC B0 ;  /* 0x0000000000007941 */ /* 0x000fea0003800000 */
.L_x_766:
        /* <DEDUP_REMOVED lines=15> */
[----:B------:R-:W-:Y:S01]  /*1fcc0*/  IMAD.IADD R5, R3, 0x1, R4 ;  /* 0x0000000103057824 */ /* 0x000fe200078e0204 */
[----:B------:R-:W-:Y:S01]  /*1fcd0*/  MOV R4, R2 ;  /* 0x0000000200047202 */ /* 0x000fe20000000f00 */
[----:B------:R-:W-:Y:S01]  /*1fce0*/  IMAD.WIDE.U32 R2, R7, UR4, RZ ;  /* 0x0000000407027c25 */ /* 0x000fe2000f8e00ff */
[----:B------:R-:W-:-:S03]  /*1fcf0*/  ULDC.64 UR4, c[0x0][0x330] ;  /* 0x0000cc0000047ab9 */ /* 0x000fc60000000a00 */
[----:B------:R-:W-:Y:S01]  /*1fd00*/  IMAD.IADD R3, R3, 0x1, R6 ;  /* 0x0000000103037824 */ /* 0x000fe200078e0206 */
[----:B-1----:R-:W-:Y:S01]  /*1fd10*/  ISETP.GE.AND P2, PT, R30, R11, PT ;  /* 0x0000000b1e00720c */ /* 0x002fe20003f46270 */
        /* <DEDUP_REMOVED lines=16> */
[----:B------:R-:W-:-:S03]  /*1fe20*/  IMAD.IADD R6, R23, 0x1, R6 ;  /* 0x0000000117067824 */ /* 0x000fc600078e0206 */
[----:B------:R-:W2:Y:S04]  /*1fe30*/  SHFL.IDX PT, R3, R5, RZ, 0x181f ;  /* 0x00181fff05037589 */ /* 0x000ea800000e0000 */
[----:B------:R-:W3:Y:S04]  /*1fe40*/  SHFL.IDX PT, R11, R4, 0x1, 0x181f ;  /* 0x00381f00040b7f89 */ /* 0x000ee800000e0000 */
[----:B------:R-:W4:Y:S01]  /*1fe50*/  SHFL.IDX PT, R33, R5, 0x1, 0x181f ;  /* 0x00381f0005217f89 */ /* 0x000f2200000e0000 */
[----:B-1----:R-:W-:-:S05]  /*1fe60*/  IADD3 R2, P0, R30, R2, RZ ;  /* 0x000000021e027210 */ /* 0x002fca0007f1e0ff */
[----:B--2---:R-:W-:-:S05]  /*1fe70*/  IMAD.X R3, RZ, RZ, R3, P0 ;  /* 0x000000ffff037224 */ /* 0x004fca00000e0603 */
[----:B------:R3:W-:Y:S02]  /*1fe80*/  LDGSTS.E.BYPASS.LTC128B.128 [R6+0xa400], desc[UR36][R2.64], !P2 ;  /* 0x0a40000002067fae */ /* 0x0007e4000d101d64 */
[C---:B---3--:R-:W-:Y:S02]  /*1fe90*/  IADD3 R2, P0, R30.reuse, R11, RZ ;  /* 0x0000000b1e027210 */ /* 0x048fe40007f1e0ff */
[----:B------:R-:W-:Y:S02]  /*1fea0*/  SHFL.IDX PT, R11, R4, 0x7, 0x181f ;  /* 0x00f81f00040b7f89 */ /* 0x000fe400000e0000 */
[----:B----4-:R-:W-:Y:S02]  /*1feb0*/  IADD3.X R3, RZ, R33, RZ, P0, !PT ;  /* 0x00000021ff037210 */ /* 0x010fe400007fe4ff */
[----:B------:R-:W-:Y:S04]  /*1fec0*/  SHFL.IDX PT, R33, R5, 0x6, 0x181f ;  /* 0x00d81f0005217f89 */ /* 0x000fe800000e0000 */
        /* <DEDUP_REMOVED lines=24> */
[----:B-1----:R-:W-:-:S04]  /*20050*/  IADD3 R2, P0, R30, R2, RZ ;  /* 0x000000021e027210 */ /* 0x002fc80007f1e0ff */
[----:B------:R-:W-:-:S05]  /*20060*/  IADD3.X R3, RZ, R33, RZ, P0, !PT ;  /* 0x00000021ff037210 */ /* 0x000fca00007fe4ff */
[----:B------:R1:W-:Y:S04]  /*20070*/  LDGSTS.E.BYPASS.LTC128B.128 [R6+0xd400], desc[UR36][R2.64], !P2 ;  /* 0x0d40000002067fae */ /* 0x0003e8000d101d64 */
[----:B-1----:R-:W1:Y:S01]  /*20080*/  SHFL.IDX PT, R3, R5, 0x7, 0x181f ;  /* 0x00f81f0005037f89 */ /* 0x002e6200000e0000 */
[----:B------:R-:W-:-:S03]  /*20090*/  IADD3 R2, P0, R30, R11, RZ ;  /* 0x0000000b1e027210 */ /* 0x000fc60007f1e0ff */
[----:B------:R-:W2:Y:S02]  /*200a0*/  SHFL.IDX PT, R5, R17, RZ, 0x181f ;  /* 0x00181fff11057589 */ /* 0x000ea400000e0000 */
[----:B-1----:R-:W-:-:S05]  /*200b0*/  IMAD.X R3, RZ, RZ, R3, P0 ;  /* 0x000000ffff037224 */ /* 0x002fca00000e0603 */
[----:B------:R2:W-:Y:S02]  /*200c0*/  LDGSTS.E.BYPASS.LTC128B.128 [R6+0xdc00], desc[UR36][R2.64], !P2 ;  /* 0x0dc0000002067fae */ /* 0x0005e4000d101d64 */
[----:B--2---:R-:W-:-:S05]  /*200d0*/  IADD3 R2, P0, R30, R5, RZ ;  /* 0x000000051e027210 */ /* 0x004fca0007f1e0ff */
[----:B------:R-:W-:-:S05]  /*200e0*/  IMAD.X R3, RZ, RZ, R4, P0 ;  /* 0x000000ffff037224 */ /* 0x000fca00000e0604 */
[----:B------:R1:W-:Y:S04]  /*200f0*/  LDGSTS.E.BYPASS.LTC128B.128 [R6+0xe400], desc[UR36][R2.64], !P2 ;  /* 0x0e40000002067fae */ /* 0x0003e8000d101d64 */
[----:B-1----:R1:W2:Y:S02]  /*20100*/  SHFL.IDX PT, R2, R17, 0x1, 0x181f ;  /* 0x00381f0011027f89 */ /* 0x0022a400000e0000 */
.L_x_1079:
[----:B--2---:R-:W-:-:S05]  /*20110*/  IADD3 R2, P0, R30, R2, RZ ;  /* 0x000000021e027210 */ /* 0x004fca0007f1e0ff */
[----:B------:R-:W-:Y:S01]  /*20120*/  IMAD.X R3, RZ, RZ, R20, P0 ;  /* 0x000000ffff037224 */ /* 0x000fe200000e0614 */
[----:B------:R-:W-:-:S04]  /*20130*/  PLOP3.LUT P0, PT, PT, PT, PT, 0x80, 0x0 ;  /* 0x000000000000781c */ /* 0x000fc80003f0f070 */
[----:B------:R-:W-:Y:S01]  /*20140*/  @!PT LDS RZ, [RZ] ;  /* 0x00000000fffff984 */ /* 0x000fe20000000800 */
[----:B------:R-:W-:Y:S01]  /*20150*/  @!PT LDS RZ, [RZ] ;  /* 0x00000000fffff984 */ /* 0x000fe20000000800 */
[----:B------:R-:W-:Y:S01]  /*20160*/  @!PT LDS RZ, [RZ] ;  /* 0x00000000fffff984 */ /* 0x000fe20000000800 */
[----:B------:R2:W-:Y:S01]  /*20170*/  LDGSTS.E.BYPASS.LTC128B.128 [R6+0xec00], desc[UR36][R2.64], !P2 ;  /* 0x0ec0000002067fae */ /* 0x0005e2000d101d64 */
[----:B------:R-:W-:-:S08]  /*20180*/  NOP ;  /* 0x0000000000007918 */ /* 0x000fd00000000000 */
.L_x_769:
        /* <DEDUP_REMOVED lines=10> */
.L_x_770:
[----:B------:R3:W-:Y:S01]  /*20230*/  SYNCS.ARRIVE.TRANS64.A1T0 RZ, [R0+URZ+0x22870], RZ ;  /* 0x022870ff00ff79a7 */ /* 0x0007e2000810003f */
[----:B------:R-:W-:Y:S05]  /*20240*/  @!P3 BRA `(.L_x_771) ;  /* 0x000000000004b947 */ /* 0x000fea0003800000 */
[----:B------:R-:W-:Y:S01]  /*20250*/  BPT.TRAP 0x1 ;  /* 0x000000040000795c */ /* 0x000fe20000300000 */
.L_x_771:
[----:B------:R-:W4:Y:S01]  /*20260*/  SYNCS.PHASECHK.TRANS64.TRYWAIT P0, [R0+URZ+0x22840], R29 ;  /* 0x0228401d000075a7 */ /* 0x000f22000800017f */
[----:B------:R-:W-:Y:S04]  /*20270*/  BSSY B0, `(.L_x_772) ;  /* 0x0000002000007945 */ /* 0x000fe80003800000 */
[----:B----4-:R-:W-:Y:S05]  /*20280*/  @!P0 BRA `(.L_x_773) ;  /* 0x0000009000648947 */ /* 0x010fea0003800000 */
.L_x_1080:
[----:B------:R-:W-:Y:S05]  /*20290*/  BSYNC B0 ;  /* 0x0000000000007941 */ /* 0x000fea0003800000 */
.L_x_772:
[----:B------:R-:W-:Y:S01]  /*202a0*/  ULDC.64 UR4, c[0x0][0x300] ;  /* 0x0000c00000047ab9 */ /* 0x000fe20000000a00 */
[----:B------:R-:W-:Y:S01]  /*202b0*/  ULDC.64 UR6, c[0x0][0x310] ;  /* 0x0000c40000067ab9 */ /* 0x000fe20000000a00 */
[----:B------:R-:W-:Y:S01]  /*202c0*/  IMAD R4, R25, UR4, RZ ;  /* 0x0000000419047c24 */ /* 0x000fe2000f8e02ff */
[----:B------:R-:W5:Y:S01]  /*202d0*/  LDC R11, c[0x0][0x2f4] ;  /* 0x0000bd00ff0b7b82 */ /* 0x000f620000000800 */
[----:B--2---:R-:W-:-:S04]  /*202e0*/  IMAD.WIDE.U32 R2, R9, UR4, RZ ;  /* 0x0000000409027c25 */ /* 0x004fc8000f8e00ff */
        /* <DEDUP_REMOVED lines=11> */
[----:B-----5:R-:W-:Y:S02]  /*203a0*/  ISETP.GE.AND P2, PT, R30, R11, PT ;  /* 0x0000000b1e00720c */ /* 0x020fe40003f46270 */
        /* <DEDUP_REMOVED lines=15> */
[----:B------:R-:W2:Y:S04]  /*204a0*/  SHFL.IDX PT, R2, R4, RZ, 0x181f ;  /* 0x00181fff04027589 */ /* 0x000ea800000e0000 */
[----:B------:R-:W5:Y:S04]  /*204b0*/  SHFL.IDX PT, R3, R5, RZ, 0x181f ;  /* 0x00181fff05037589 */ /* 0x000f6800000e0000 */
[----:B------:R-:W0:Y:S04]  /*204c0*/  SHFL.IDX PT, R10, R4, 0x1, 0x181f ;  /* 0x00381f00040a7f89 */ /* 0x000e2800000e0000 */
[----:B------:R-:W1:Y:S04]  /*204d0*/  SHFL.IDX PT, R9, R5, 0x1, 0x181f ;  /* 0x00381f0005097f89 */ /* 0x000e6800000e0000 */
[----:B------:R-:W-:Y:S01]  /*204e0*/  SHFL.IDX PT, R14, R7, 0x1, 0x181f ;  /* 0x00381f00070e7f89 */ /* 0x000fe200000e0000 */
[----:B--2---:R-:W-:-:S05]  /*204f0*/  IADD3 R2, P0, R30, R2, RZ ;  /* 0x000000021e027210 */ /* 0x004fca0007f1e0ff */
[----:B-----5:R-:W-:-:S05]  /*20500*/  IMAD.X R3, RZ, RZ, R3, P0 ;  /* 0x000000ffff037224 */ /* 0x020fca00000e0603 */
[----:B------:R0:W-:Y:S02]  /*20510*/  LDGSTS.E.BYPASS.LTC128B.128 [R6+0x18400], desc[UR36][R2.64], !P2 ;  /* 0x1840000002067fae */ /* 0x0001e4000d101d64 */
[C---:B0-----:R-:W-:Y:S02]  /*20520*/  IADD3 R2, P0, R30.reuse, R10, RZ ;  /* 0x0000000a1e027210 */ /* 0x041fe40007f1e0ff */
[----:B------:R-:W-:Y:S02]  /*20530*/  SHFL.IDX PT, R10, R4, 0x7, 0x181f ;  /* 0x00f81f00040a7f89 */ /* 0x000fe400000e0000 */
[----:B-1----:R-:W-:Y:S02]  /*20540*/  IADD3.X R3, RZ, R9, RZ, P0, !PT ;  /* 0x00000009ff037210 */ /* 0x002fe400007fe4ff */
[----:B------:R-:W-:Y:S04]  /*20550*/  SHFL.IDX PT, R9, R5, 0x6, 0x181f ;  /* 0x00d81f0005097f89 */ /* 0x000fe800000e0000 */
        /* <DEDUP_REMOVED lines=22> */
[----:B------:R-:W-:Y:S04]  /*206c0*/  SHFL.IDX PT, R4, R8, RZ, 0x181f ;  /* 0x00181fff08047589 */ /* 0x000fe800000e0000 */
[----:B------:R-:W-:Y:S01]  /*206d0*/  SHFL.IDX PT, R8, R8, 0x1, 0x181f ;  /* 0x00381f0008087f89 */ /* 0x000fe200000e0000 */
[----:B0-----:R-:W-:-:S04]  /*206e0*/  IADD3 R2, P0, R30, R2, RZ ;  /* 0x000000021e027210 */ /* 0x001fc80007f1e0ff */
[----:B------:R-:W-:-:S05]  /*206f0*/  IADD3.X R3, RZ, R9, RZ, P0, !PT ;  /* 0x00000009ff037210 */ /* 0x000fca00007fe4ff */
[----:B------:R0:W-:Y:S04]  /*20700*/  LDGSTS.E.BYPASS.LTC128B.128 [R6+0x1b400], desc[UR36][R2.64], !P2 ;  /* 0x1b40000002067fae */ /* 0x0001e8000d101d64 */
[----:B0-----:R-:W0:Y:S01]  /*20710*/  SHFL.IDX PT, R3, R5, 0x7, 0x181f ;  /* 0x00f81f0005037f89 */ /* 0x001e2200000e0000 */
[----:B------:R-:W-:-:S03]  /*20720*/  IADD3 R2, P0, R30, R10, RZ ;  /* 0x0000000a1e027210 */ /* 0x000fc60007f1e0ff */
[----:B------:R-:W1:Y:S02]  /*20730*/  SHFL.IDX PT, R5, R7, RZ, 0x181f ;  /* 0x00181fff07057589 */ /* 0x000e6400000e0000 */
[----:B0-----:R-:W-:-:S05]  /*20740*/  IMAD.X R3, RZ, RZ, R3, P0 ;  /* 0x000000ffff037224 */ /* 0x001fca00000e0603 */
[----:B------:R1:W-:Y:S02]  /*20750*/  LDGSTS.E.BYPASS.LTC128B.128 [R6+0x1bc00], desc[UR36][R2.64], !P2 ;  /* 0x1bc0000002067fae */ /* 0x0003e4000d101d64 */
[----:B-1----:R-:W-:-:S05]  /*20760*/  IADD3 R2, P0, R30, R5, RZ ;  /* 0x000000051e027210 */ /* 0x002fca0007f1e0ff */
[----:B------:R-:W-:-:S05]  /*20770*/  IMAD.X R3, RZ, RZ, R4, P0 ;  /* 0x000000ffff037224 */ /* 0x000fca00000e0604 */
[----:B------:R0:W-:Y:S03]  /*20780*/  LDGSTS.E.BYPASS.LTC128B.128 [R6+0x1c400], desc[UR36][R2.64], !P2 ;  /* 0x1c40000002067fae */ /* 0x0001e6000d101d64 */
.L_x_1102:
        /* <DEDUP_REMOVED lines=8> */
.L_x_775:
        /* <DEDUP_REMOVED lines=10> */
.L_x_776:
[----:B------:R3:W-:Y:S02]  /*208b0*/  SYNCS.ARRIVE.TRANS64.A1T0 RZ, [R0+URZ+0x22830], RZ ;  /* 0x022830ff00ff79a7 */ /* 0x0007e4000810003f */
[----:B---34-:R-:W-:-:S05]  /*208c0*/  IMAD.U32 R0, RZ, RZ, UR38 ;  /* 0x00000026ff007e24 */ /* 0x018fca000f8e00ff */
[----:B------:R-:W-:-:S13]  /*208d0*/  ISETP.NE.AND P0, PT, R0, 0x3, PT ;  /* 0x000000030000780c */ /* 0x000fda0003f05270 */
[----:B------:R-:W-:Y:S05]  /*208e0*/  @!P0 BRA `(.L_x_777) ;  /* 0x0000000000048947 */ /* 0x000fea0003800000 */
[----:B------:R-:W-:Y:S01]  /*208f0*/  BPT.TRAP 0x1 ;  /* 0x000000040000795c */ /* 0x000fe20000300000 */
.L_x_777:
[----:B------:R-:W-:Y:S01]  /*20900*/  LOP3.LUT R0, R24, 0x1, RZ, 0x3c, !PT ;  /* 0x0000000118007812 */ /* 0x000fe200078e3cff */
[----:B------:R-:W-:Y:S01]  /*20910*/  BSSY B0, `(.L_x_778) ;  /* 0x0000005000007945 */ /* 0x000fe20003800000 */
[----:B0-----:R-:W-:Y:S02]  /*20920*/  LEA R3, R21, R23, 0x3 ;  /* 0x0000001715037211 */ /* 0x001fe400078e18ff */
[----:B------:R-:W-:-:S04]  /*20930*/  SHF.L.U32 R0, R0, 0x1f, RZ ;  /* 0x0000001f00007819 */ /* 0x000fc800000006ff */
[----:B------:R-:W0:Y:S02]  /*20940*/  SYNCS.PHASECHK.TRANS64.TRYWAIT P2, [R3+URZ+0x22870], R0 ;  /* 0x02287000030075a7 */ /* 0x000e24000804017f */
[----:B0-----:R-:W-:Y:S05]  /*20950*/  @!P2 BRA `(.L_x_779) ;  /* 0x000000940070a947 */ /* 0x001fea0003800000 */
.L_x_1103:
[----:B------:R-:W-:Y:S05]  /*20960*/  BSYNC B0 ;  /* 0x0000000000007941 */ /* 0x000fea0003800000 */
.L_x_778:
[----:B------:R-:W-:-:S13]  /*20970*/  LOP3.LUT P2, RZ, R22, 0x4, RZ, 0xc0, !PT ;  /* 0x0000000416ff7812 */ /* 0x000fda000784c0ff */
[----:B------:R-:W-:Y:S05]  /*20980*/  @!P2 BRA `(.L_x_780) ;  /* 0x000000000004a947 */ /* 0x000fea0003800000 */
[----:B------:R-:W-:Y:S01]  /*20990*/  BPT.TRAP 0x1 ;  /* 0x000000040000795c */ /* 0x000fe20000300000 */
.L_x_780:
[----:B0-----:R-:W-:Y:S01]  /*209a0*/  SHF.L.U32 R0, R24, 0x1f, RZ ;  /* 0x0000001f18007819 */ /* 0x001fe200000006ff */
[----:B------:R-:W-:-:S03]  /*209b0*/  IMAD R12, R21, 0x5000, RZ ;  /* 0x00005000150c7824 */ /* 0x000fc600078e02ff */
[----:B------:R-:W0:Y:S02]  /*209c0*/  SYNCS.PHASECHK.TRANS64.TRYWAIT P2, [R3+URZ+0x22860], R0 ;  /* 0x02286000030075a7 */ /* 0x000e24000804017f */
[----:B0-----:R-:W-:Y:S05]  /*209d0*/  @!P2 BRA `(.L_x_781) ;  /* 0x000000940064a947 */ /* 0x001fea0003800000 */
.L_x_1104:
[----:B------:R-:W0:Y:S04]  /*209e0*/  LDL R4, [R1+0x18] ;  /* 0x0000180001047983 */ /* 0x000e280000100800 */
[----:B------:R-:W2:Y:S04]  /*209f0*/  LDL R2, [R1+0x1c] ;  /* 0x00001c0001027983 */ /* 0x000ea80000100800 */
[----:B------:R-:W3:Y:S01]  /*20a00*/  LDL R13, [R1+0x14] ;  /* 0x00001400010d7983 */ /* 0x000ee20000100800 */
[----:B------:R-:W-:Y:S05]  /*20a10*/  WARPSYNC.ALL ;  /* 0x0000000000007948 */ /* 0x000fea0003800000 */
[----:B------:R-:W-:-:S02]  /*20a20*/  LOP3.LUT P2, RZ, R22, 0x4, RZ, 0xc0, !PT ;  /* 0x0000000416ff7812 */ /* 0x000fc4000784c0ff */
[----:B0-----:R-:W-:-:S05]  /*20a30*/  LOP3.LUT R0, R12, R4, RZ, 0xfc, !PT ;  /* 0x000000040c007212 */ /* 0x001fca00078efcff */
[----:B------:R-:W-:Y:S01]  /*20a40*/  IMAD.IADD R0, R23, 0x1, R0 ;  /* 0x0000000117007824 */ /* 0x000fe200078e0200 */
[----:B---3--:R-:W-:-:S03]  /*20a50*/  LOP3.LUT R17, R12, R13, RZ, 0xfc, !PT ;  /* 0x0000000d0c117212 */ /* 0x008fc600078efcff */
[----:B--2---:R-:W-:Y:S01]  /*20a60*/  IMAD.IADD R2, R2, 0x1, R0 ;  /* 0x0000000102027824 */ /* 0x004fe200078e0200 */
[----:B------:R-:W0:Y:S01]  /*20a70*/  LDSM.16.MT88.4 R4, [R0+0xa400] ;  /* 0x00a400000004783b */ /* 0x000e220000004200 */
[----:B------:R-:W-:Y:S01]  /*20a80*/  IMAD.IADD R17, R23, 0x1, R17 ;  /* 0x0000000117117824 */ /* 0x000fe200078e0211 */
        /* <DEDUP_REMOVED lines=67> */
.L_x_782:
[----:B-1----:R1:W-:Y:S01]  /*20ec0*/  SYNCS.ARRIVE.TRANS64.A1T0 RZ, [R3+URZ+0x22850], RZ ;  /* 0x022850ff03ff79a7 */ /* 0x0023e2000810003f */
[----:B------:R-:W-:Y:S06]  /*20ed0*/  BAR.SYNC.DEFER_BLOCKING 0x2, 0x80 ;  /* 0x0082000000007b1d */ /* 0x000fec0000010000 */
[----:B------:R-:W-:Y:S05]  /*20ee0*/  @!P0 BRA `(.L_x_783) ;  /* 0x0000000000048947 */ /* 0x000fea0003800000 */
[----:B------:R-:W-:Y:S01]  /*20ef0*/  BPT.TRAP 0x1 ;  /* 0x000000040000795c */ /* 0x000fe20000300000 */
.L_x_783:
[----:B------:R-:W2:Y:S01]  /*20f00*/  LDL R0, [R1+0xc] ;  /* 0x00000c0001007983 */ /* 0x000ea20000100800 */
[----:B-1----:R-:W-:Y:S01]  /*20f10*/  VIADD R3, R3, 0x22880 ;  /* 0x0002288003037836 */ /* 0x002fe20000000000 */
[----:B------:R-:W-:Y:S01]  /*20f20*/  MOV R21, R31 ;  /* 0x0000001f00157202 */ /* 0x000fe20000000f00 */
[----:B------:R-:W-:-:S03]  /*20f30*/  IMAD.MOV.U32 R24, RZ, RZ, R36 ;  /* 0x000000ffff187224 */ /* 0x000fc600078e0024 */
[----:B--2---:R-:W-:-:S04]  /*20f40*/  PRMT R3, R0, 0x654, R3 ;  /* 0x0000065400037816 */ /* 0x004fc80000000003 */
[----:B------:R1:W-:Y:S01]  /*20f50*/  SYNCS.ARRIVE.TRANS64.RED.A1T0 RZ, [R3+URZ], RZ ;  /* 0x000000ff03ff79a7 */ /* 0x0003e2000810043f */
[----:B------:R-:W-:Y:S05]  /*20f60*/  @P1 BRA `(.L_x_784) ;  /* 0xffffffe400fc1947 */ /* 0x000fea000383ffff */
.L_x_764:
[----:B0-----:R-:W0:Y:S01]  /*20f70*/  S2R R0, SR_TID.X ;  /* 0x0000000000007919 */ /* 0x001e220000002100 */
[----:B------:R-:W-:Y:S01]  /*20f80*/  BSSY B0, `(.L_x_785) ;  /* 0x0000012000007945 */ /* 0x000fe20003800000 */
[----:B0-----:R-:W-:Y:S01]  /*20f90*/  LOP3.LUT R2, R0, 0x7f, RZ, 0xc0, !PT ;  /* 0x0000007f00027812 */ /* 0x001fe200078ec0ff */
[----:B------:R-:W-:-:S03]  /*20fa0*/  IMAD.U32 R0, RZ, RZ, UR38 ;  /* 0x00000026ff007e24 */ /* 0x000fc6000f8e00ff */
[----:B------:R-:W-:Y:S02]  /*20fb0*/  ISETP.NE.AND P1, PT, R2, RZ, PT ;  /* 0x000000ff0200720c */ /* 0x000fe40003f25270 */
[----:B------:R-:W-:-:S11]  /*20fc0*/  ISETP.NE.AND P0, PT, R0, 0x3, PT ;  /* 0x000000030000780c */ /* 0x000fd60003f05270 */
[----:B------:R-:W-:Y:S05]  /*20fd0*/  @P1 BRA `(.L_x_786) ;  /* 0x0000000000301947 */ /* 0x000fea0003800000 */
[----:B------:R-:W0:Y:S01]  /*20fe0*/  S2R R5, SR_LANEID ;  /* 0x0000000000057919 */ /* 0x000e220000000000 */
[----:B------:R-:W-:Y:S01]  /*20ff0*/  VOTEU.ANY UR4, UPT, PT ;  /* 0x0000000000047886 */ /* 0x000fe200038e0100 */
[----:B-1----:R-:W1:Y:S01]  /*21000*/  LDC.64 R2, c[0x0][0xc60] ;  /* 0x00031800ff027b82 */ /* 0x002e620000000a00 */
        /* <DEDUP_REMOVED lines=8> */
[----:B0-----:R-:W-:-:S07]  /*21090*/  IADD3 R16, R0, UR39, R7 ;  /* 0x0000002700107c10 */ /* 0x001fce000fffe007 */
.L_x_786:
[----:B------:R-:W-:Y:S05]  /*210a0*/  BSYNC B0 ;  /* 0x0000000000007941 */ /* 0x000fea0003800000 */
.L_x_785:
[----:B------:R-:W-:Y:S05]  /*210b0*/  @!P0 BRA `(.L_x_787) ;  /* 0x0000000000048947 */ /* 0x000fea0003800000 */
[----:B------:R-:W-:Y:S01]  /*210c0*/  BPT.TRAP 0x1 ;  /* 0x000000040000795c */ /* 0x000fe20000300000 */
.L_x_787:
[----:B------:R-:W-:Y:S01]  /*210d0*/  LOP3.LUT R0, R36, 0x1, RZ, 0x3c, !PT ;  /* 0x0000000124007812 */ /* 0x000fe200078e3cff */
[----:B------:R-:W-:Y:S01]  /*210e0*/  IMAD R17, R31, 0x8, R23 ;  /* 0x000000081f117824 */ /* 0x000fe200078e0217 */
[----:B------:R-:W-:Y:S02]  /*210f0*/  BSSY B0, `(.L_x_788) ;  /* 0x0000004000007945 */ /* 0x000fe40003800000 */
[----:B------:R-:W-:-:S04]  /*21100*/  SHF.L.U32 R0, R0, 0x1f, RZ ;  /* 0x0000001f00007819 */ /* 0x000fc800000006ff */
[----:B------:R-:W0:Y:S02]  /*21110*/  SYNCS.PHASECHK.TRANS64.TRYWAIT P1, [R17+URZ+0x22870], R0 ;  /* 0x02287000110075a7 */ /* 0x000e24000802017f */
[----:B0-----:R-:W-:Y:S05]  /*21120*/  @!P1 BRA `(.L_x_789) ;  /* 0x0000008c00a49947 */ /* 0x001fea0003800000 */
.L_x_1105:
[----:B------:R-:W-:Y:S05]  /*21130*/  BSYNC B0 ;  /* 0x0000000000007941 */ /* 0x000fea0003800000 */
.L_x_788:
[----:B------:R-:W-:-:S13]  /*21140*/  LOP3.LUT P1, RZ, R22, 0x4, RZ, 0xc0, !PT ;  /* 0x0000000416ff7812 */ /* 0x000fda000782c0ff */
[----:B------:R-:W-:Y:S05]  /*21150*/  @!P1 BRA `(.L_x_790) ;  /* 0x0000000000049947 */ /* 0x000fea0003800000 */
[----:B------:R-:W-:Y:S01]  /*21160*/  BPT.TRAP 0x1 ;  /* 0x000000040000795c */ /* 0x000fe20000300000 */
.L_x_790:
[----:B0-----:R-:W-:-:S04]  /*21170*/  SHF.L.U32 R0, R36, 0x1f, RZ ;  /* 0x0000001f24007819 */ /* 0x001fc800000006ff */
[----:B------:R-:W0:Y:S02]  /*21180*/  SYNCS.PHASECHK.TRANS64.TRYWAIT P1, [R17+URZ+0x22860], R0 ;  /* 0x02286000110075a7 */ /* 0x000e24000802017f */
[----:B0-----:R-:W-:Y:S05]  /*21190*/  @!P1 BRA `(.L_x_791) ;  /* 0x0000008c009c9947 */ /* 0x001fea0003800000 */
.L_x_1106:
[----:B------:R-:W2:Y:S04]  /*211a0*/  LDL R2, [R1+0x18] ;  /* 0x0000180001027983 */ /* 0x000ea80000100800 */
[----:B-1----:R-:W3:Y:S04]  /*211b0*/  LDL R3, [R1+0x1c] ;  /* 0x00001c0001037983 */ /* 0x002ee80000100800 */
[----:B------:R-:W4:Y:S01]  /*211c0*/  LDL R14, [R1+0x14] ;  /* 0x00001400010e7983 */ /* 0x000f220000100800 */
[----:B0-----:R-:W-:Y:S01]  /*211d0*/  IMAD R0, R31, 0x5000, RZ ;  /* 0x000050001f007824 */ /* 0x001fe200078e02ff */
[----:B------:R-:W-:Y:S05]  /*211e0*/  WARPSYNC.ALL ;  /* 0x0000000000007948 */ /* 0x000fea0003800000 */
[----:B------:R-:W-:-:S02]  /*211f0*/  LOP3.LUT P1, RZ, R22, 0x4, RZ, 0xc0, !PT ;  /* 0x0000000416ff7812 */ /* 0x000fc4000782c0ff */
[----:B--2---:R-:W-:-:S05]  /*21200*/  LOP3.LUT R2, R0, R2, RZ, 0xfc, !PT ;  /* 0x0000000200027212 */ /* 0x004fca00078efcff */
[----:B------:R-:W-:Y:S01]  /*21210*/  IMAD.IADD R2, R23, 0x1, R2 ;  /* 0x0000000117027824 */ /* 0x000fe200078e0202 */
[----:B----4-:R-:W-:-:S04]  /*21220*/  LOP3.LUT R0, R0, R14, RZ, 0xfc, !PT ;  /* 0x0000000e00007212 */ /* 0x010fc800078efcff */
[----:B---3--:R-:W-:Y:S01]  /*21230*/  IADD3 R3, R3, R2, RZ ;  /* 0x0000000203037210 */ /* 0x008fe20007ffe0ff */
[----:B------:R-:W0:Y:S01]  /*21240*/  LDSM.16.MT88.4 R8, [R2+0xa400] ;  /* 0x00a400000208783b */ /* 0x000e220000004200 */
[----:B------:R-:W-:-:S03]  /*21250*/  IMAD.IADD R0, R23, 0x1, R0 ;  /* 0x0000000117007824 */ /* 0x000fc600078e0200 */
[----:B------:R-:W1:Y:S01]  /*21260*/  LDSM.16.MT88.4 R4, [R3+0xa400] ;  /* 0x00a400000304783b */ /* 0x000e620000004200 */
[C-C-:B0-----:R-:W-:Y:S02]  /*21270*/  PRMT R12, R8.reuse, 0x6420, R9.reuse ;  /* 0x00006420080c7816 */ /* 0x141fe40000000009 */
[----:B------:R-:W-:Y:S02]  /*21280*/  PRMT R13, R8, 0x7531, R9 ;  /* 0x00007531080d7816 */ /* 0x000fe40000000009 */
[C-C-:B------:R-:W-:Y:S02]  /*21290*/  PRMT R14, R10.reuse, 0x6420, R11.reuse ;  /* 0x000064200a0e7816 */ /* 0x140fe4000000000b */
[----:B------:R-:W-:Y:S02]  /*212a0*/  PRMT R15, R10, 0x7531, R11 ;  /* 0x000075310a0f7816 */ /* 0x000fe4000000000b */
[C-C-:B-1----:R-:W-:Y:S02]  /*212b0*/  PRMT R8, R4.reuse, 0x6420, R5.reuse ;  /* 0x0000642004087816 */ /* 0x142fe40000000005 */
[----:B------:R-:W-:Y:S01]  /*212c0*/  PRMT R9, R4, 0x7531, R5 ;  /* 0x0000753104097816 */ /* 0x000fe20000000005 */
[----:B------:R-:W-:Y:S01]  /*212d0*/  STSM.16.M88.4 [R0+0x400], R12 ;  /* 0x0004000c00007844 */ /* 0x000fe20000000200 */
[----:B------:R-:W-:-:S02]  /*212e0*/  PRMT R10, R6, 0x6420, R7 ;  /* 0x00006420060a7816 */ /* 0x000fc40000000007 */
        /* <DEDUP_REMOVED lines=58> */
.L_x_792:
[----:B-1----:R1:W-:Y:S01]  /*21690*/  SYNCS.ARRIVE.TRANS64.A1T0 RZ, [R17+URZ+0x22850], RZ ;  /* 0x022850ff11ff79a7 */ /* 0x0023e2000810003f */
[----:B------:R-:W-:Y:S06]  /*216a0*/  BAR.SYNC.DEFER_BLOCKING 0x2, 0x80 ;  /* 0x0082000000007b1d */ /* 0x000fec0000010000 */
[----:B------:R-:W-:Y:S05]  /*216b0*/  @!P0 BRA `(.L_x_793) ;  /* 0x0000000000048947 */ /* 0x000fea0003800000 */
[----:B------:R-:W-:Y:S01]  /*216c0*/  BPT.TRAP 0x1 ;  /* 0x000000040000795c */ /* 0x000fe20000300000 */
.L_x_793:
        /* <DEDUP_REMOVED lines=9> */
.L_x_736:
[----:B------:R-:W-:-:S13]  /*21760*/  LOP3.LUT P0, RZ, R22, 0x200, RZ, 0xc0, !PT ;  /* 0x0000020016ff7812 */ /* 0x000fda000780c0ff */
[----:B------:R-:W-:Y:S05]  /*21770*/  @!P0 BRA `(.L_x_794) ;  /* 0x0000000000288947 */ /* 0x000fea0003800000 */
[----:B------:R-:W-:Y:S05]  /*21780*/  WARPSYNC.ALL ;  /* 0x0000000000007948 */ /* 0x000fea0003800000 */
[----:B------:R-:W1:Y:S08]  /*21790*/  S2UR UR4, SR_CgaCtaId ;  /* 0x00000000000479c3 */ /* 0x000e700000008800 */
[----:B------:R-:W-:Y:S01]  /*217a0*/  BAR.SYNC.DEFER_BLOCKING 0x5, 0x180 ;  /* 0x0146000000007b1d */ /* 0x000fe20000010000 */
[----:B------:R-:W-:Y:S01]  /*217b0*/  MOV R23, 0x400 ;  /* 0x0000040000177802 */ /* 0x000fe20000000f00 */
[----:B-1----:R-:W-:-:S05]  /*217c0*/  IMAD.U32 R0, RZ, RZ, UR4 ;  /* 0x00000004ff007e24 */ /* 0x002fca000f8e00ff */
[----:B------:R-:W-:Y:S01]  /*217d0*/  LEA R23, R0, R23, 0x18 ;  /* 0x0000001700177211 */ /* 0x000fe200078ec0ff */
[----:B------:R1:W-:Y:S04]  /*217e0*/  STL [R1+0xc], R0 ;  /* 0x00000c0001007387 */ /* 0x0003e80000100800 */
[----:B0-----:R1:W0:Y:S01]  /*217f0*/  LDS.128 R16, [R23+0x228d0] ;  /* 0x0228d00017107984 */ /* 0x0012220000000c00 */
[----:B------:R-:W-:Y:S06]  /*21800*/  BAR.ARV 0x4, 0x180 ;  /* 0x0106000000007b1d */ /* 0x000fec0000002000 */
[----:B------:R-:W-:Y:S05]  /*21810*/  BRA `(.L_x_795) ;  /* 0x0000000800d87947 */ /* 0x000fea0003800000 */
.L_x_794:
[----:B------:R-:W1:Y:S01]  /*21820*/  S2R R0, SR_TID.X ;  /* 0x0000000000007919 */ /* 0x000e620000002100 */
[----:B------:R-:W-:Y:S01]  /*21830*/  UMOV UR4, 0xffffffff ;  /* 0xffffffff00047882 */ /* 0x000fe20000000000 */
[----:B-1----:R-:W-:-:S04]  /*21840*/  LOP3.LUT R9, R0, 0x1f, RZ, 0xc0, !PT ;  /* 0x0000001f00097812 */ /* 0x002fc800078ec0ff */
[----:B------:R-:W-:Y:S01]  /*21850*/  ISETP.NE.AND P0, PT, R9, 0x1f, PT ;  /* 0x0000001f0900780c */ /* 0x000fe20003f05270 */
[----:B------:R-:W-:-:S12]  /*21860*/  BRA.DIV UR4, `(.L_x_796) ;  /* 0x0000008604fc7947 */ /* 0x000fd8000b800000 */
[----:B------:R-:W-:Y:S01]  /*21870*/  IADD3 R7, R19, R9, RZ ;  /* 0x0000000913077210 */ /* 0x000fe20007ffe0ff */
[----:B------:R-:W-:-:S03]  /*21880*/  ULDC UR4, c[0x0][0xc3c] ;  /* 0x00030f0000047ab9 */ /* 0x000fc60000000800 */
[----:B------:R-:W-:-:S13]  /*21890*/  ISETP.GE.OR P1, PT, R7, UR4, !P0 ;  /* 0x0000000407007c0c */ /* 0x000fda000c726670 */
[----:B------:R-:W1:Y:S08]  /*218a0*/  @!P1 LDC.64 R2, c[0x0][0xc80] ;  /* 0x00032000ff029b82 */ /* 0x000e700000000a00 */
[----:B------:R-:W2:Y:S01]  /*218b0*/  @!P1 LDC.64 R4, c[0x0][0xc78] ;  /* 0x00031e00ff049b82 */ /* 0x000ea20000000a00 */
[----:B-1----:R-:W-:-:S05]  /*218c0*/  @!P1 IMAD.WIDE R2, R7, 0x4, R2 ;  /* 0x0000000407029825 */ /* 0x002fca00078e0202 */
[----:B------:R2:W3:Y:S02]  /*218d0*/  @!P1 LDG.E R8, desc[UR36][R2.64] ;  /* 0x0000002402089981 */ /* 0x0004e4000c1e1900 */
[----:B--2---:R-:W-:-:S05]  /*218e0*/  @!P1 IMAD.WIDE R2, R7, 0x4, R4 ;  /* 0x0000000407029825 */ /* 0x004fca00078e0204 */
[----:B------:R-:W2:Y:S01]  /*218f0*/  @!P1 LDG.E R5, desc[UR36][R2.64] ;  /* 0x0000002402059981 */ /* 0x000ea2000c1e1900 */
[----:B------:R-:W-:Y:S01]  /*21900*/  IMAD.MOV.U32 R7, RZ, RZ, RZ ;  /* 0x000000ffff077224 */ /* 0x000fe200078e00ff */
[C---:B------:R-:W-:Y:S01]  /*21910*/  ISETP.GE.U32.AND P2, PT, R9.reuse, 0x2, PT ;  /* 0x000000020900780c */ /* 0x040fe20003f46070 */
[----:B------:R-:W-:Y:S01]  /*21920*/  IMAD.MOV.U32 R4, RZ, RZ, RZ ;  /* 0x000000ffff047224 */ /* 0x000fe200078e00ff */
[C---:B------:R-:W-:Y:S01]  /*21930*/  ISETP.GE.U32.AND P3, PT, R9.reuse, 0x4, PT ;  /* 0x000000040900780c */ /* 0x040fe20003f66070 */
[----:B------:R-:W-:Y:S01]  /*21940*/  SHFL.IDX PT, R0, R16, RZ, 0x1f ;  /* 0x00001fff10007589 */ /* 0x000fe200000e0000 */
[C---:B------:R-:W-:Y:S02]  /*21950*/  ISETP.GE.U32.AND P4, PT, R9.reuse, 0x8, PT ;  /* 0x000000080900780c */ /* 0x040fe40003f86070 */
[----:B------:R-:W-:Y:S01]  /*21960*/  ISETP.GE.U32.AND P5, PT, R9, 0x10, PT ;  /* 0x000000100900780c */ /* 0x000fe20003fa6070 */
[----:B------:R1:W-:Y:S02]  /*21970*/  SHFL.IDX PT, R6, R16, 0x1, 0x1f ;  /* 0x00201f0010067f89 */ /* 0x0003e400000e0000 */
[----:B-1----:R-:W-:-:S02]  /*21980*/  IMAD.MOV.U32 R16, RZ, RZ, RZ ;  /* 0x000000ffff107224 */ /* 0x002fc400078e00ff */
[----:B---3--:R-:W-:Y:S02]  /*21990*/  @!P1 IMAD.MOV.U32 R7, RZ, RZ, R8 ;  /* 0x000000ffff079224 */ /* 0x008fe400078e0008 */
[----:B--2---:R-:W-:Y:S01]  /*219a0*/  @!P1 IMAD.MOV.U32 R4, RZ, RZ, R5 ;  /* 0x000000ffff049224 */ /* 0x004fe200078e0005 */
[----:B------:R-:W-:-:S03]  /*219b0*/  ISETP.NE.AND P1, PT, R9, RZ, PT ;  /* 0x000000ff0900720c */ /* 0x000fc60003f25270 */
[----:B------:R-:W-:-:S05]  /*219c0*/  IMAD R13, R4, R7, RZ ;  /* 0x00000007040d7224 */ /* 0x000fca00078e02ff */
[----:B------:R-:W1:Y:S02]  /*219d0*/  SHFL.UP PT, R14, R13, 0x1, RZ ;  /* 0x042000000d0e7989 */ /* 0x000e6400000e00ff */
[----:B-1----:R-:W-:-:S04]  /*219e0*/  SEL R14, R14, RZ, P1 ;  /* 0x000000ff0e0e7207 */ /* 0x002fc80000800000 */
[----:B------:R-:W-:-:S05]  /*219f0*/  IADD3 R5, R13, R14, RZ ;  /* 0x0000000e0d057210 */ /* 0x000fca0007ffe0ff */
        /* <DEDUP_REMOVED lines=10> */
[----:B-1----:R-:W-:-:S04]  /*21aa0*/  SEL R14, R14, RZ, P5 ;  /* 0x000000ff0e0e7207 */ /* 0x002fc80002800000 */
[----:B------:R-:W-:-:S05]  /*21ab0*/  IADD3 R3, R5, R14, RZ ;  /* 0x0000000e05037210 */ /* 0x000fca0007ffe0ff */
[----:B------:R1:W2:Y:S02]  /*21ac0*/  SHFL.IDX PT, R14, R3, 0x1f, 0x1f ;  /* 0x03e01f00030e7f89 */ /* 0x0002a400000e0000 */
.L_x_1116:
[----:B------:R-:W-:Y:S02]  /*21ad0*/  ULDC UR4, c[0x0][0xc38] ;  /* 0x00030e0000047ab9 */ /* 0x000fe40000000800 */
[----:B------:R-:W-:-:S04]  /*21ae0*/  IMAD.U32 R2, RZ, RZ, UR4 ;  /* 0x00000004ff027e24 */ /* 0x000fc8000f8e00ff */
[----:B--2---:R-:W-:-:S04]  /*21af0*/  IMAD R5, R14, R2, RZ ;  /* 0x000000020e057224 */ /* 0x004fc800078e02ff */
[----:B------:R-:W-:-:S05]  /*21b00*/  IMAD.IADD R6, R6, 0x1, R5 ;  /* 0x0000000106067824 */ /* 0x000fca00078e0205 */
[----:B------:R-:W-:-:S13]  /*21b10*/  ISETP.GT.AND P6, PT, R6, R0, PT ;  /* 0x000000000600720c */ /* 0x000fda0003fc4270 */
[----:B------:R-:W-:Y:S05]  /*21b20*/  @P6 BRA `(.L_x_797) ;  /* 0x0000000000a46947 */ /* 0x000fea0003800000 */
.L_x_800:
[----:B------:R-:W2:Y:S01]  /*21b30*/  LDC R2, c[0x0][0xc3c] ;  /* 0x00030f00ff027b82 */ /* 0x000ea20000000800 */
[----:B------:R-:W-:-:S04]  /*21b40*/  IADD3 R19, R19, 0x1f, RZ ;  /* 0x0000001f13137810 */ /* 0x000fc80007ffe0ff */
[----:B--2---:R-:W-:-:S13]  /*21b50*/  ISETP.GE.AND P6, PT, R19, R2, PT ;  /* 0x000000021300720c */ /* 0x004fda0003fc6270 */
[----:B------:R-:W-:Y:S05]  /*21b60*/  @P6 BRA `(.L_x_798) ;  /* 0x0000000400b86947 */ /* 0x000fea0003800000 */
[----:B-1----:R-:W1:Y:S01]  /*21b70*/  S2R R3, SR_TID.X ;  /* 0x0000000000037919 */ /* 0x002e620000002100 */
[----:B------:R-:W-:Y:S01]  /*21b80*/  IMAD.MOV.U32 R7, RZ, RZ, RZ ;  /* 0x000000ffff077224 */ /* 0x000fe200078e00ff */
[----:B-1----:R-:W-:-:S05]  /*21b90*/  LOP3.LUT R3, R3, 0x1f, RZ, 0xc0, !PT ;  /* 0x0000001f03037812 */ /* 0x002fca00078ec0ff */
[----:B------:R-:W-:-:S05]  /*21ba0*/  IMAD.IADD R9, R19, 0x1, R3 ;  /* 0x0000000113097824 */ /* 0x000fca00078e0203 */
[----:B------:R-:W-:-:S13]  /*21bb0*/  ISETP.GE.OR P6, PT, R9, R2, !P0 ;  /* 0x000000020900720c */ /* 0x000fda00047c6670 */
[----:B------:R-:W1:Y:S08]  /*21bc0*/  @!P6 LDC.64 R2, c[0x0][0xc80] ;  /* 0x00032000ff02eb82 */ /* 0x000e700000000a00 */
[----:B------:R-:W2:Y:S01]  /*21bd0*/  @!P6 LDC.64 R4, c[0x0][0xc78] ;  /* 0x00031e00ff04eb82 */ /* 0x000ea20000000a00 */
[----:B-1----:R-:W-:-:S05]  /*21be0*/  @!P6 IMAD.WIDE R2, R9, 0x4, R2 ;  /* 0x000000040902e825 */ /* 0x002fca00078e0202 */
[----:B------:R2:W3:Y:S02]  /*21bf0*/  @!P6 LDG.E R7, desc[UR36][R2.64] ;  /* 0x000000240207e981 */ /* 0x0004e4000c1e1900 */
[----:B--2---:R-:W-:-:S04]  /*21c00*/  @!P6 IMAD.WIDE R2, R9, 0x4, R4 ;  /* 0x000000040902e825 */ /* 0x004fc800078e0204 */
[----:B------:R-:W-:-:S06]  /*21c10*/  IMAD.MOV.U32 R4, RZ, RZ, RZ ;  /* 0x000000ffff047224 */ /* 0x000fcc00078e00ff */
[----:B------:R-:W3:Y:S01]  /*21c20*/  @!P6 LDG.E R4, desc[UR36][R2.64] ;  /* 0x000000240204e981 */ /* 0x000ee2000c1e1900 */
[----:B------:R-:W-:Y:S01]  /*21c30*/  UMOV UR4, 0xffffffff ;  /* 0xffffffff00047882 */ /* 0x000fe20000000000 */
[----:B---3--:R-:W-:Y:S02]  /*21c40*/  IMAD R13, R4, R7, RZ ;  /* 0x00000007040d7224 */ /* 0x008fe400078e02ff */
[----:B------:R-:W-:Y:S05]  /*21c50*/  BRA.DIV UR4, `(.L_x_799) ;  /* 0x0000008a043c7947 */ /* 0x000fea000b800000 */
        /* <DEDUP_REMOVED lines=16> */
.L_x_1124:
[----:B------:R-:W-:Y:S02]  /*21d60*/  ULDC UR4, c[0x0][0xc38] ;  /* 0x00030e0000047ab9 */ /* 0x000fe40000000800 */
[----:B------:R-:W-:-:S04]  /*21d70*/  IMAD.U32 R2, RZ, RZ, UR4 ;  /* 0x00000004ff027e24 */ /* 0x000fc8000f8e00ff */
[----:B--2---:R-:W-:-:S04]  /*21d80*/  IMAD R5, R14, R2, RZ ;  /* 0x000000020e057224 */ /* 0x004fc800078e02ff */
[----:B------:R-:W-:-:S05]  /*21d90*/  IMAD.IADD R6, R5, 0x1, R6 ;  /* 0x0000000105067824 */ /* 0x000fca00078e0206 */
[----:B------:R-:W-:-:S13]  /*21da0*/  ISETP.GT.AND P6, PT, R6, R0, PT ;  /* 0x000000000600720c */ /* 0x000fda0003fc4270 */
[----:B------:R-:W-:Y:S05]  /*21db0*/  @!P6 BRA `(.L_x_800) ;  /* 0xfffffffc005ce947 */ /* 0x000fea000383ffff */
.L_x_797:
[----:B------:R-:W-:Y:S01]  /*21dc0*/  IMAD.IADD R6, R6, 0x1, -R5 ;  /* 0x0000000106067824 */ /* 0x000fe200078e0a05 */
[----:B------:R-:W-:-:S03]  /*21dd0*/  UMOV UR4, 0xffffffff ;  /* 0xffffffff00047882 */ /* 0x000fc60000000000 */
[----:B------:R-:W-:-:S05]  /*21de0*/  IMAD R5, R3, R2, R6 ;  /* 0x0000000203057224 */ /* 0x000fca00078e0206 */
[----:B------:R-:W-:Y:S01]  /*21df0*/  ISETP.GT.AND P6, PT, R5, R0, PT ;  /* 0x000000000500720c */ /* 0x000fe20003fc4270 */
[----:B------:R-:W-:-:S12]  /*21e00*/  BRA.DIV UR4, `(.L_x_801) ;  /* 0x0000008a04887947 */ /* 0x000fd8000b800000 */
[----:B------:R-:W-:-:S04]  /*21e10*/  VOTE.ANY R8, PT, !P6 ;  /* 0x0000000000087806 */ /* 0x000fc800070e0100 */
[----:B------:R-:W2:Y:S02]  /*21e20*/  POPC R5, R8 ;  /* 0x0000000800057309 */ /* 0x000ea40000000000 */
[----:B--2---:R2:W3:Y:S04]  /*21e30*/  SHFL.IDX PT, R7, R7, R5, 0x1f ;  /* 0x00001f0507077589 */ /* 0x0044e800000e0000 */
[----:B------:R2:W4:Y:S02]  /*21e40*/  SHFL.IDX PT, R4, R4, R5, 0x1f ;  /* 0x00001f0504047589 */ /* 0x00052400000e0000 */
.L_x_1129:
[----:B------:R-:W-:-:S13]  /*21e50*/  ISETP.NE.AND P0, PT, R8, RZ, PT ;  /* 0x000000ff0800720c */ /* 0x000fda0003f05270 */
[----:B------:R-:W-:Y:S05]  /*21e60*/  @!P0 BRA `(.L_x_802) ;  /* 0x0000000000108947 */ /* 0x000fea0003800000 */
[----:B------:R-:W-:Y:S01]  /*21e70*/  UMOV UR4, 0xffffffff ;  /* 0xffffffff00047882 */ /* 0x000fe20000000000 */
[----:B------:R-:W-:Y:S02]  /*21e80*/  IADD3 R12, R5, -0x1, RZ ;  /* 0xffffffff050c7810 */ /* 0x000fe40007ffe0ff */
[----:B------:R-:W-:Y:S05]  /*21e90*/  BRA.DIV UR4, `(.L_x_803) ;  /* 0x0000008a04c07947 */ /* 0x000fea000b800000 */
[----:B------:R0:W0:Y:S02]  /*21ea0*/  SHFL.IDX PT, R16, R3, R12, 0x1f ;  /* 0x00001f0c03107589 */ /* 0x00002400000e0000 */
.L_x_802:
[----:B---3--:R-:W-:Y:S01]  /*21eb0*/  IABS R8, R7 ;  /* 0x0000000700087213 */ /* 0x008fe20000000000 */
[----:B0-----:R-:W-:Y:S01]  /*21ec0*/  IMAD R16, R16, R2, R6 ;  /* 0x0000000210107224 */ /* 0x001fe200078e0206 */
[----:B----4-:R-:W-:Y:S01]  /*21ed0*/  IABS R6, R4 ;  /* 0x0000000400067213 */ /* 0x010fe20000000000 */
[----:B------:R-:W-:Y:S01]  /*21ee0*/  IMAD.MOV.U32 R2, RZ, RZ, RZ ;  /* 0x000000ffff027224 */ /* 0x000fe200078e00ff */
[----:B------:R-:W0:Y:S01]  /*21ef0*/  I2F.RP R9, R8 ;  /* 0x0000000800097306 */ /* 0x000e220000209400 */
[----:B------:R-:W-:Y:S02]  /*21f00*/  IADD3 R19, R5, R19, RZ ;  /* 0x0000001305137210 */ /* 0x000fe40007ffe0ff */
[----:B------:R-:W-:-:S05]  /*21f10*/  IADD3 R0, R0, -R16, RZ ;  /* 0x8000001000007210 */ /* 0x000fca0007ffe0ff */
[----:B------:R-:W-:Y:S08]  /*21f20*/  I2F.RP R12, R6 ;  /* 0x00000006000c7306 */ /* 0x000ff00000209400 */
[----:B0-----:R-:W0:Y:S02]  /*21f30*/  MUFU.RCP R9, R9 ;  /* 0x0000000900097308 */ /* 0x001e240000001000 */
[----:B0-----:R-:W-:Y:S01]  /*21f40*/  VIADD R10, R9, 0xffffffe ;  /* 0x0ffffffe090a7836 */ /* 0x001fe20000000000 */
[----:B------:R-:W-:-:S05]  /*21f50*/  IABS R9, R7 ;  /* 0x0000000700097213 */ /* 0x000fca0000000000 */
[----:B-1----:R0:W1:Y:S02]  /*21f60*/  F2I.FTZ.U32.TRUNC.NTZ R3, R10 ;  /* 0x0000000a00037305 */ /* 0x002064000021f000 */
[----:B0-----:R-:W-:Y:S01]  /*21f70*/  IABS R10, R0 ;  /* 0x00000000000a7213 */ /* 0x001fe20000000000 */
[----:B-1----:R-:W-:-:S04]  /*21f80*/  IMAD.MOV R11, RZ, RZ, -R3 ;  /* 0x000000ffff0b7224 */ /* 0x002fc800078e0a03 */
[----:B------:R-:W-:-:S04]  /*21f90*/  IMAD R11, R11, R8, RZ ;  /* 0x000000080b0b7224 */ /* 0x000fc800078e02ff */
[----:B------:R-:W-:Y:S02]  /*21fa0*/  IMAD.HI.U32 R3, R3, R11, R2 ;  /* 0x0000000b03037227 */ /* 0x000fe400078e0002 */
[----:B------:R-:W0:Y:S02]  /*21fb0*/  MUFU.RCP R2, R12 ;  /* 0x0000000c00027308 */ /* 0x000e240000001000 */
[----:B------:R-:W-:Y:S02]  /*21fc0*/  IMAD.MOV R11, RZ, RZ, -R9 ;  /* 0x000000ffff0b7224 */ /* 0x000fe400078e0a09 */
[----:B------:R-:W-:-:S04]  /*21fd0*/  IMAD.HI.U32 R9, R3, R10, RZ ;  /* 0x0000000a03097227 */ /* 0x000fc800078e00ff */
[----:B------:R-:W-:-:S05]  /*21fe0*/  IMAD R11, R9, R11, R10 ;  /* 0x0000000b090b7224 */ /* 0x000fca00078e020a */
[----:B------:R-:W-:Y:S01]  /*21ff0*/  ISETP.GT.U32.AND P1, PT, R8, R11, PT ;  /* 0x0000000b0800720c */ /* 0x000fe20003f24070 */
[----:B0-----:R-:W-:Y:S02]  /*22000*/  VIADD R3, R2, 0xffffffe ;  /* 0x0ffffffe02037836 */ /* 0x001fe40000000000 */
[----:B------:R-:W-:-:S04]  /*22010*/  IMAD.MOV.U32 R2, RZ, RZ, RZ ;  /* 0x000000ffff027224 */ /* 0x000fc800078e00ff */
[----:B------:R-:W0:Y:S06]  /*22020*/  F2I.FTZ.U32.TRUNC.NTZ R3, R3 ;  /* 0x0000000300037305 */ /* 0x000e2c000021f000 */
[----:B------:R-:W-:Y:S02]  /*22030*/  @!P1 IMAD.IADD R11, R11, 0x1, -R8 ;  /* 0x000000010b0b9824 */ /* 0x000fe400078e0a08 */
[----:B------:R-:W-:Y:S01]  /*22040*/  @!P1 VIADD R9, R9, 0x1 ;  /* 0x0000000109099836 */ /* 0x000fe20000000000 */
[----:B------:R-:W-:Y:S02]  /*22050*/  ISETP.NE.AND P1, PT, R7, RZ, PT ;  /* 0x000000ff0700720c */ /* 0x000fe40003f25270 */
[----:B------:R-:W-:-:S02]  /*22060*/  ISETP.GE.U32.AND P0, PT, R11, R8, PT ;  /* 0x000000080b00720c */ /* 0x000fc40003f06070 */
[----:B0-----:R-:W-:-:S05]  /*22070*/  IADD3 R11, RZ, -R3, RZ ;  /* 0x80000003ff0b7210 */ /* 0x001fca0007ffe0ff */
[----:B------:R-:W-:-:S06]  /*22080*/  IMAD R11, R11, R6, RZ ;  /* 0x000000060b0b7224 */ /* 0x000fcc00078e02ff */
[----:B------:R-:W-:Y:S02]  /*22090*/  @P0 VIADD R9, R9, 0x1 ;  /* 0x0000000109090836 */ /* 0x000fe40000000000 */
[----:B------:R-:W-:Y:S01]  /*220a0*/  IMAD.HI.U32 R8, R3, R11, R2 ;  /* 0x0000000b03087227 */ /* 0x000fe200078e0002 */
[----:B------:R-:W-:-:S04]  /*220b0*/  LOP3.LUT R2, R0, R7, RZ, 0x3c, !PT ;  /* 0x0000000700027212 */ /* 0x000fc800078e3cff */
[----:B------:R-:W-:Y:S02]  /*220c0*/  ISETP.GE.AND P2, PT, R2, RZ, PT ;  /* 0x000000ff0200720c */ /* 0x000fe40003f46270 */
[----:B------:R-:W-:-:S05]  /*220d0*/  IABS R2, R4 ;  /* 0x0000000400027213 */ /* 0x000fca0000000000 */
[----:B------:R-:W-:-:S06]  /*220e0*/  IMAD.MOV R2, RZ, RZ, -R2 ;  /* 0x000000ffff027224 */ /* 0x000fcc00078e0a02 */
[----:B------:R-:W-:Y:S02]  /*220f0*/  @!P2 IADD3 R9, -R9, RZ, RZ ;  /* 0x000000ff0909a210 */ /* 0x000fe40007ffe1ff */
[----:B------:R-:W-:-:S04]  /*22100*/  @!P1 LOP3.LUT R9, RZ, R7, RZ, 0x33, !PT ;  /* 0x00000007ff099212 */ /* 0x000fc800078e33ff */
[-C--:B------:R-:W-:Y:S01]  /*22110*/  IABS R3, R9.reuse ;  /* 0x0000000900037213 */ /* 0x080fe20000000000 */
[----:B------:R-:W-:-:S04]  /*22120*/  IMAD R7, R7, R9, RZ ;  /* 0x0000000907077224 */ /* 0x000fc800078e02ff */
        /* <DEDUP_REMOVED lines=18> */
.L_x_798:
[----:B------:R-:W-:Y:S01]  /*22250*/  UMOV UR4, URZ ;  /* 0x0000003f00047c82 */ /* 0x000fe20008000000 */
[----:B------:R-:W-:Y:S01]  /*22260*/  UMOV UR5, URZ ;  /* 0x0000003f00057c82 */ /* 0x000fe20008000000 */
[----:B------:R-:W-:Y:S01]  /*22270*/  ULDC UR6, c[0x0][0xc3c] ;  /* 0x00030f0000067ab9 */ /* 0x000fe20000000800 */
[----:B------:R-:W-:Y:S01]  /*22280*/  IMAD.MOV.U32 R16, RZ, RZ, R0 ;  /* 0x000000ffff107224 */ /* 0x000fe200078e0000 */
[----:B0-----:R-:W-:Y:S01]  /*22290*/  MOV R17, UR4 ;  /* 0x0000000400117c02 */ /* 0x001fe20008000f00 */
[----:B------:R-:W-:Y:S02]  /*222a0*/  IMAD.U32 R18, RZ, RZ, UR5 ;  /* 0x00000005ff127e24 */ /* 0x000fe4000f8e00ff */
[----:B------:R-:W-:-:S07]  /*222b0*/  IMAD.U32 R19, RZ, RZ, UR6 ;  /* 0x00000006ff137e24 */ /* 0x000fce000f8e00ff */
.L_x_804:
[----:B------:R3:W4:Y:S01]  /*222c0*/  LDL R2, [R1+0xc] ;  /* 0x00000c0001027983 */ /* 0x0007220000100800 */
[----:B------:R-:W0:Y:S01]  /*222d0*/  S2R R0, SR_TID.X ;  /* 0x0000000000007919 */ /* 0x000e220000002100 */
[----:B------:R-:W-:Y:S05]  /*222e0*/  WARPSYNC.ALL ;  /* 0x0000000000007948 */ /* 0x000fea0003800000 */
[----:B0-----:R-:W-:Y:S01]  /*222f0*/  LOP3.LUT R0, R0, 0x1f, RZ, 0xc0, !PT ;  /* 0x0000001f00007812 */ /* 0x001fe200078ec0ff */
[----:B------:R-:W-:Y:S03]  /*22300*/  BAR.SYNC.DEFER_BLOCKING 0x4, 0x180 ;  /* 0x0106000000007b1d */ /* 0x000fe60000010000 */
[----:B------:R-:W-:-:S13]  /*22310*/  ISETP.NE.AND P0, PT, R0, RZ, PT ;  /* 0x000000ff0000720c */ /* 0x000fda0003f05270 */
[----:B------:R-:W-:Y:S01]  /*22320*/  @!P0 MOV R0, 0x400 ;  /* 0x0000040000008802 */ /* 0x000fe20000000f00 */
[----:B----4-:R-:W0:Y:S03]  /*22330*/  @!P0 S2R R2, SR_CgaCtaId ;  /* 0x0000000000028919 */ /* 0x010e260000008800 */
[----:B0-----:R-:W-:Y:S01]  /*22340*/  @!P0 LEA R23, R2, R0, 0x18 ;  /* 0x0000000002178211 */ /* 0x001fe200078ec0ff */
[----:B------:R3:W-:Y:S04]  /*22350*/  @!P0 STL [R1+0xc], R2 ;  /* 0x00000c0201008387 */ /* 0x0007e80000100800 */
[----:B------:R3:W-:Y:S01]  /*22360*/  @!P0 STS.128 [R23+0x228d0], R16 ;  /* 0x0228d01017008388 */ /* 0x0007e20000000c00 */
[----:B------:R-:W-:Y:S06]  /*22370*/  BAR.ARV 0x5, 0x180 ;  /* 0x0146000000007b1d */ /* 0x000fec0000002000 */
.L_x_795:
[----:B------:R-:W-:Y:S02]  /*22380*/  ULDC UR4, c[0x0][0xc3c] ;  /* 0x00030f0000047ab9 */ /* 0x000fe40000000800 */
[----:B0-----:R-:W-:-:S13]  /*22390*/  ISETP.GE.AND P0, PT, R19, UR4, PT ;  /* 0x0000000413007c0c */ /* 0x001fda000bf06270 */
[----:B------:R-:W-:Y:S05]  /*223a0*/  @!P0 BRA `(.L_x_805) ;  /* 0xffffff9000b88947 */ /* 0x000fea000383ffff */
[----:B------:R-:W-:Y:S05]  /*223b0*/  BSYNC B7 ;  /* 0x0000000000077941 */ /* 0x000fea0003800000 */
.L_x_695:
[----:B-12---:R-:W2:Y:S01]  /*223c0*/  LDL.LU R0, [R1+0x38] ;  /* 0x0000380001007983 */ /* 0x006ea20000300800 */
[----:B------:R-:W-:Y:S01]  /*223d0*/  BSSY B0, `(.L_x_806) ;  /* 0x000000b000007945 */ /* 0x000fe20003800000 */
[----:B------:R-:W1:Y:S01]  /*223e0*/  S2R R5, SR_CgaCtaId ;  /* 0x0000000000057919 */ /* 0x000e620000008800 */
[----:B--2---:R-:W-:-:S05]  /*223f0*/  VIADD R0, R0, 0x1 ;  /* 0x0000000100007836 */ /* 0x004fca0000000000 */
[----:B0--3--:R-:W-:-:S04]  /*22400*/  LEA.HI R2, R0, R0, RZ, 0x1 ;  /* 0x0000000000027211 */ /* 0x009fc800078f08ff */
[----:B------:R-:W-:Y:S02]  /*22410*/  LOP3.LUT R3, R2, 0xfffffffe, RZ, 0xc0, !PT ;  /* 0xfffffffe02037812 */ /* 0x000fe400078ec0ff */
[----:B------:R-:W-:Y:S02]  /*22420*/  MOV R2, 0x400 ;  /* 0x0000040000027802 */ /* 0x000fe40000000f00 */
[----:B------:R-:W-:Y:S02]  /*22430*/  IADD3 R0, R0, -R3, RZ ;  /* 0x8000000300007210 */ /* 0x000fe40007ffe0ff */
[----:B-1----:R-:W-:Y:S02]  /*22440*/  LEA R4, R5, R2, 0x18 ;  /* 0x0000000205047211 */ /* 0x002fe400078ec0ff */
[----:B------:R-:W-:-:S04]  /*22450*/  SHF.L.U32 R0, R0, 0x1f, RZ ;  /* 0x0000001f00007819 */ /* 0x000fc800000006ff */
[----:B------:R-:W0:Y:S02]  /*22460*/  SYNCS.PHASECHK.TRANS64.TRYWAIT P0, [R4+URZ+0x22820], R0 ;  /* 0x02282000040075a7 */ /* 0x000e24000800017f */
[----:B0-----:R-:W-:Y:S05]  /*22470*/  @!P0 BRA `(.L_x_807) ;  /* 0x0000008400708947 */ /* 0x001fea0003800000 */
.L_x_1132:
[----:B------:R-:W-:Y:S05]  /*22480*/  BSYNC B0 ;  /* 0x0000000000007941 */ /* 0x000fea0003800000 */
.L_x_806:
[----:B------:R-:W-:-:S03]  /*22490*/  UMOV UR4, 0xffffffff ;  /* 0xffffffff00047882 */ /* 0x000fc60000000000 */
[----:B------:R-:W-:Y:S05]  /*224a0*/  BRA.DIV UR4, `(.L_x_808) ;  /* 0x0000008604787947 */ /* 0x000fea000b800000 */
[----:B0-----:R-:W0:Y:S02]  /*224b0*/  S2R R0, SR_TID.X ;  /* 0x0000000000007919 */ /* 0x001e240000002100 */
[----:B0-----:R-:W-:-:S04]  /*224c0*/  SHF.R.U32.HI R0, RZ, 0x5, R0 ;  /* 0x00000005ff007819 */ /* 0x001fc80000011600 */
[----:B------:R-:W-:-:S05]  /*224d0*/  LOP3.LUT R0, R0, 0x3, RZ, 0xc0, !PT ;  /* 0x0000000300007812 */ /* 0x000fca00078ec0ff */
[----:B------:R0:W1:Y:S02]  /*224e0*/  SHFL.IDX PT, R14, R0, RZ, 0x1f ;  /* 0x00001fff000e7589 */ /* 0x00006400000e0000 */
.L_x_1135:
[----:B-1----:R-:W-:-:S13]  /*224f0*/  ISETP.NE.AND P0, PT, R14, RZ, PT ;  /* 0x000000ff0e00720c */ /* 0x002fda0003f05270 */
[----:B------:R-:W-:Y:S05]  /*22500*/  @P0 BRA `(.L_x_511) ;  /* 0x0000000000b00947 */ /* 0x000fea0003800000 */
[----:B------:R-:W-:-:S03]  /*22510*/  UMOV UR4, 0xffffffff ;  /* 0xffffffff00047882 */ /* 0x000fc60000000000 */
[----:B------:R-:W-:Y:S05]  /*22520*/  BRA.DIV UR4, `(.L_x_809) ;  /* 0x00000086048c7947 */ /* 0x000fea000b800000 */
[----:B------:R-:W-:-:S13]  /*22530*/  ELECT P6, URZ, PT ;  /* 0x00000000003f782f */ /* 0x000fda00038c0000 */
.L_x_1138:
[----:B------:R-:W-:Y:S05]  /*22540*/  @!P6 BRA `(.L_x_511) ;  /* 0x0000000000a0e947 */ /* 0x000fea0003800000 */
[----:B0-----:R-:W2:Y:S02]  /*22550*/  LDL R0, [R1+0x4c] ;  /* 0x00004c0001007983 */ /* 0x001ea40000100800 */
[----:B--2---:R-:W-:-:S13]  /*22560*/  R2UR UR4, R0 ;  /* 0x00000000000472ca */ /* 0x004fda00000e0000 */
[----:B------:R-:W-:-:S06]  /*22570*/  ULOP3.LUT UR4, UR4, 0x2, URZ, 0xfc, !UPT ;  /* 0x0000000204047892 */ /* 0x000fcc000f8efc3f */
[----:B------:R-:W-:-:S05]  /*22580*/  IMAD.U32 R0, RZ, RZ, UR4 ;  /* 0x00000004ff007e24 */ /* 0x000fca000f8e00ff */
[----:B------:R-:W-:-:S13]  /*22590*/  ISETP.NE.AND P0, PT, R0, 0x3, PT ;  /* 0x000000030000780c */ /* 0x000fda0003f05270 */
[----:B------:R-:W-:Y:S05]  /*225a0*/  @!P0 BRA `(.L_x_810) ;  /* 0x0000000000048947 */ /* 0x000fea0003800000 */
[----:B------:R-:W-:Y:S01]  /*225b0*/  BPT.TRAP 0x1 ;  /* 0x000000040000795c */ /* 0x000fe20000300000 */
.L_x_810:
[C---:B------:R-:W-:Y:S01]  /*225c0*/  IMAD R5, R31.reuse, 0x8, R4 ;  /* 0x000000081f057824 */ /* 0x040fe200078e0204 */
[----:B------:R-:W-:Y:S01]  /*225d0*/  SHF.L.U32 R0, R36, 0x1f, RZ ;  /* 0x0000001f24007819 */ /* 0x000fe200000006ff */
[----:B------:R-:W-:-:S03]  /*225e0*/  VIADD R31, R31, 0x1 ;  /* 0x000000011f1f7836 */ /* 0x000fc60000000000 */
[----:B------:R-:W0:Y:S02]  /*225f0*/  SYNCS.PHASECHK.TRANS64.TRYWAIT P1, [R5+URZ+0x22840], R0 ;  /* 0x02284000050075a7 */ /* 0x000e24000802017f */
[----:B------:R-:W-:-:S04]  /*22600*/  ISETP.NE.AND P2, PT, R31, 0x2, PT ;  /* 0x000000021f00780c */ /* 0x000fc80003f45270 */
[----:B------:R-:W-:Y:S01]  /*22610*/  SEL R3, RZ, 0x1, P2 ;  /* 0x00000001ff037807 */ /* 0x000fe20001000000 */
[----:B0-----:R-:W-:Y:S08]  /*22620*/  @!P1 BRA `(.L_x_811) ;  /* 0x00000084006c9947 */ /* 0x001ff00003800000 */
.L_x_1139:
[----:B------:R-:W-:Y:S02]  /*22630*/  SEL R31, R31, RZ, P2 ;  /* 0x000000ff1f1f7207 */ /* 0x000fe40001000000 */
[----:B------:R-:W-:Y:S01]  /*22640*/  LOP3.LUT R2, R36, R3, RZ, 0x3c, !PT ;  /* 0x0000000324027212 */ /* 0x000fe200078e3cff */
[----:B------:R-:W-:Y:S06]  /*22650*/  @!P0 BRA `(.L_x_812) ;  /* 0x0000000000048947 */ /* 0x000fec0003800000 */
[----:B------:R-:W-:Y:S01]  /*22660*/  BPT.TRAP 0x1 ;  /* 0x000000040000795c */ /* 0x000fe20000300000 */
.L_x_812:
[----:B------:R-:W-:Y:S02]  /*22670*/  LEA R31, R31, R4, 0x3 ;  /* 0x000000041f1f7211 */ /* 0x000fe400078e18ff */
[----:B------:R-:W-:-:S04]  /*22680*/  SHF.L.U32 R2, R2, 0x1f, RZ ;  /* 0x0000001f02027819 */ /* 0x000fc800000006ff */
[----:B------:R-:W1:Y:S02]  /*22690*/  SYNCS.PHASECHK.TRANS64.TRYWAIT P1, [R31+URZ+0x22840], R2 ;  /* 0x022840021f0075a7 */ /* 0x000e64000802017f */
[----:B-1----:R-:W-:Y:S05]  /*226a0*/  @!P1 BRA `(.L_x_813) ;  /* 0x0000008400609947 */ /* 0x002fea0003800000 */
.L_x_1140:
[----:B------:R-:W-:Y:S05]  /*226b0*/  @!P0 BRA `(.L_x_814) ;  /* 0x0000000000048947 */ /* 0x000fea0003800000 */
[----:B------:R-:W-:Y:S01]  /*226c0*/  BPT.TRAP 0x1 ;  /* 0x000000040000795c */ /* 0x000fe20000300000 */
.L_x_814:
[----:B------:R-:W2:Y:S02]  /*226d0*/  SYNCS.PHASECHK.TRANS64.TRYWAIT P1, [R5+URZ+0x22860], R0 ;  /* 0x02286000050075a7 */ /* 0x000ea4000802017f */
[----:B--2---:R-:W-:Y:S05]  /*226e0*/  @!P1 BRA `(.L_x_815) ;  /* 0x0000008400649947 */ /* 0x004fea0003800000 */
.L_x_1141:
[----:B------:R-:W-:Y:S05]  /*226f0*/  @!P0 BRA `(.L_x_816) ;  /* 0x0000000000048947 */ /* 0x000fea0003800000 */
[----:B------:R-:W-:Y:S01]  /*22700*/  BPT.TRAP 0x1 ;  /* 0x000000040000795c */ /* 0x000fe20000300000 */
.L_x_816:
[----:B------:R-:W3:Y:S02]  /*22710*/  SYNCS.PHASECHK.TRANS64.TRYWAIT P1, [R31+URZ+0x22860], R2 ;  /* 0x022860021f0075a7 */ /* 0x000ee4000802017f */
[----:B---3--:R-:W-:Y:S05]  /*22720*/  @!P1 BRA `(.L_x_817) ;  /* 0x0000008400689947 */ /* 0x008fea0003800000 */
.L_x_1142:
[----:B------:R-:W-:Y:S05]  /*22730*/  @!P0 BRA `(.L_x_818) ;  /* 0x0000000000048947 */ /* 0x000fea0003800000 */
[----:B------:R-:W-:Y:S01]  /*22740*/  BPT.TRAP 0x1 ;  /* 0x000000040000795c */ /* 0x000fe20000300000 */
.L_x_818:
[----:B------:R-:W4:Y:S02]  /*22750*/  SYNCS.PHASECHK.TRANS64.TRYWAIT P1, [R5+URZ+0x22880], R0 ;  /* 0x02288000050075a7 */ /* 0x000f24000802017f */
[----:B----4-:R-:W-:Y:S05]  /*22760*/  @!P1 BRA `(.L_x_819) ;  /* 0x00000084006c9947 */ /* 0x010fea0003800000 */
.L_x_1143:
[----:B------:R-:W-:Y:S05]  /*22770*/  @!P0 BRA `(.L_x_820) ;  /* 0x0000000000048947 */ /* 0x000fea0003800000 */
[----:B------:R-:W-:Y:S01]  /*22780*/  BPT.TRAP 0x1 ;  /* 0x000000040000795c */ /* 0x000fe20000300000 */
.L_x_820:
[----:B------:R0:W0:Y:S02]  /*22790*/  SYNCS.PHASECHK.TRANS64.TRYWAIT P0, [R31+URZ+0x22880], R2 ;  /* 0x022880021f0075a7 */ /* 0x000024000800017f */
[----:B0-----:R-:W-:Y:S05]  /*227a0*/  @!P0 NANOSLEEP.SYNCS 0x989680 ;  /* 0x009896800000895d */ /* 0x001fea0003900000 */
[----:B------:R-:W0:Y:S02]  /*227b0*/  @!P0 SYNCS.PHASECHK.TRANS64 P0, [R31+URZ+0x22880], R2 ;  /* 0x022880021f0085a7 */ /* 0x000e24000800007f */
[----:B0-----:R-:W-:Y:S05]  /*227c0*/  @!P0 BRA `(.L_x_820) ;  /* 0xfffffffc00f08947 */ /* 0x001fea000383ffff */
.L_x_511:
[----:B------:R-:W-:Y:S05]  /*227d0*/  BSYNC B8 ;  /* 0x0000000000087941 */ /* 0x000fea0003800000 */
.L_x_508:
[----:B------:R-:W-:Y:S05]  /*227e0*/  EXIT ;  /* 0x000000000000794d */ /* 0x000fea0003800000 */
.L_x_533:
[----:B-1----:R1:W2:Y:S02]  /*227f0*/  SYNCS.PHASECHK.TRANS64.TRYWAIT P6, [R88+URZ+0x22890], R93 ;  /* 0x0228905d580075a7 */ /* 0x0022a400080c017f */
[----:B--2---:R-:W-:Y:S05]  /*22800*/  @!P6 NANOSLEEP.SYNCS 0x989680 ;  /* 0x009896800000e95d */ /* 0x004fea0003900000 */
[----:B------:R-:W2:Y:S02]  /*22810*/  @!P6 SYNCS.PHASECHK.TRANS64 P6, [R88+URZ+0x22890], R93 ;  /* 0x0228905d5800e5a7 */ /* 0x000ea400080c007f */
[----:B--2---:R-:W-:Y:S05]  /*22820*/  @!P6 BRA `(.L_x_533) ;  /* 0xfffffffc00f0e947 */ /* 0x004fea000383ffff */
[----:B------:R-:W-:Y:S05]  /*22830*/  BRA `(.L_x_821) ;  /* 0xfffffe0400887947 */ /* 0x000fea000383ffff */
.L_x_534:
[----:B------:R-:W-:Y:S01]  /*22840*/  BSSY B1, `(.L_x_822) ;  /* 0x0000008000017945 */ /* 0x000fe20003800000 */
[----:B------:R-:W-:Y:S01]  /*22850*/  IMAD.MOV.U32 R13, RZ, RZ, R104 ;  /* 0x000000ffff0d7224 */ /* 0x000fe200078e0068 */
[----:B------:R-:W-:Y:S01]  /*22860*/  MOV R15, 0xffffffff ;  /* 0xffffffff000f7802 */ /* 0x000fe20000000f00 */
[----:B------:R-:W-:Y:S02]  /*22870*/  IMAD.MOV.U32 R12, RZ, RZ, RZ ;  /* 0x000000ffff0c7224 */ /* 0x000fe400078e00ff */
[----:B------:R-:W-:-:S07]  /*22880*/  IMAD.MOV.U32 R11, RZ, RZ, 0x1c1f ;  /* 0x00001c1fff0b7424 */ /* 0x000fce00078e00ff */
[----:B01----:R-:W-:Y:S05]  /*22890*/  WARPSYNC.COLLECTIVE R15, `(.L_x_823) ;  /* 0x000000000f087348 */ /* 0x003fea0003c00000 */
[----:B------:R2:W3:Y:S02]  /*228a0*/  SHFL.IDX P6, R14, R13, R12, R11 ;  /* 0x0000000c0d0e7389 */ /* 0x0004e400000c000b */
[----:B0123--:R-:W-:Y:S01]  /*228b0*/  ENDCOLLECTIVE ;  /* 0x000000000000791b */ /* 0x00ffe20003800000 */
.L_x_823:
[----:B------:R-:W-:Y:S05]  /*228c0*/  BSYNC B1 ;  /* 0x0000000000017941 */ /* 0x000fea0003800000 */
.L_x_822:
[----:B------:R-:W-:Y:S01]  /*228d0*/  IMAD.MOV.U32 R13, RZ, RZ, R103 ;  /* 0x000000ffff0d7224 */ /* 0x000fe200078e0067 */
[----:B------:R-:W-:Y:S01]  /*228e0*/  MOV R11, 0x1c1f ;  /* 0x00001c1f000b7802 */ /* 0x000fe20000000f00 */
[----:B------:R-:W-:Y:S02]  /*228f0*/  IMAD.MOV.U32 R12, RZ, RZ, RZ ;  /* 0x000000ffff0c7224 */ /* 0x000fe400078e00ff */
[----:B------:R-:W-:Y:S02]  /*22900*/  IMAD.MOV.U32 R15, RZ, RZ, -0x1 ;  /* 0xffffffffff0f7424 */ /* 0x000fe400078e00ff */
[----:B------:R-:W-:-:S07]  /*22910*/  IMAD.MOV.U32 R106, RZ, RZ, R14 ;  /* 0x000000ffff6a7224 */ /* 0x000fce00078e000e */
[----:B------:R-:W-:Y:S05]  /*22920*/  WARPSYNC.COLLECTIVE R15, `(.L_x_824) ;  /* 0x000000000f087348 */ /* 0x000fea0003c00000 */
[----:B------:R0:W1:Y:S02]  /*22930*/  SHFL.IDX P6, R14, R13, R12, R11 ;  /* 0x0000000c0d0e7389 */ /* 0x00006400000c000b */
[----:B01----:R-:W-:Y:S01]  /*22940*/  ENDCOLLECTIVE ;  /* 0x000000000000791b */ /* 0x003fe20003800000 */
.L_x_824:
[----:B------:R-:W-:Y:S05]  /*22950*/  BRA `(.L_x_825) ;  /* 0xfffffe0400547947 */ /* 0x000fea000383ffff */
.L_x_543:
[----:B------:R-:W-:Y:S01]  /*22960*/  BSSY B1, `(.L_x_826) ;  /* 0x0000008000017945 */ /* 0x000fe20003800000 */
[----:B------:R-:W-:Y:S01]  /*22970*/  IMAD.MOV.U32 R13, RZ, RZ, R104 ;  /* 0x000000ffff0d7224 */ /* 0x000fe200078e0068 */
[----:B0-----:R-:W-:Y:S01]  /*22980*/  MOV R11, 0x1c1f ;  /* 0x00001c1f000b7802 */ /* 0x001fe20000000f00 */
[----:B------:R-:W-:Y:S02]  /*22990*/  IMAD.MOV.U32 R12, RZ, RZ, 0x1 ;  /* 0x00000001ff0c7424 */ /* 0x000fe400078e00ff */
[----:B------:R-:W-:-:S07]  /*229a0*/  IMAD.MOV.U32 R15, RZ, RZ, -0x1 ;  /* 0xffffffffff0f7424 */ /* 0x000fce00078e00ff */
[----:B-1234-:R-:W-:Y:S05]  /*229b0*/  WARPSYNC.COLLECTIVE R15, `(.L_x_827) ;  /* 0x000000000f087348 */ /* 0x01efea0003c00000 */
[----:B----4-:R0:W4:Y:S02]  /*229c0*/  SHFL.IDX P6, R14, R13, R12, R11 ;  /* 0x0000000c0d0e7389 */ /* 0x01012400000c000b */
[----:B01234-:R-:W-:Y:S01]  /*229d0*/  ENDCOLLECTIVE ;  /* 0x000000000000791b */ /* 0x01ffe20003800000 */
.L_x_827:
[----:B------:R-:W-:Y:S05]  /*229e0*/  BSYNC B1 ;  /* 0x0000000000017941 */ /* 0x000fea0003800000 */
.L_x_826:
[----:B------:R-:W-:Y:S01]  /*229f0*/  IMAD.MOV.U32 R13, RZ, RZ, R103 ;  /* 0x000000ffff0d7224 */ /* 0x000fe200078e0067 */
[----:B------:R-:W-:Y:S01]  /*22a00*/  MOV R12, 0x1 ;  /* 0x00000001000c7802 */ /* 0x000fe20000000f00 */
[----:B------:R-:W-:Y:S02]  /*22a10*/  IMAD.MOV.U32 R11, RZ, RZ, 0x1c1f ;  /* 0x00001c1fff0b7424 */ /* 0x000fe400078e00ff */
[----:B------:R-:W-:Y:S02]  /*22a20*/  IMAD.MOV.U32 R15, RZ, RZ, -0x1 ;  /* 0xffffffffff0f7424 */ /* 0x000fe400078e00ff */
[----:B------:R-:W-:-:S07]  /*22a30*/  IMAD.MOV.U32 R46, RZ, RZ, R14 ;  /* 0x000000ffff2e7224 */ /* 0x000fce00078e000e */
[----:B------:R-:W-:Y:S05]  /*22a40*/  WARPSYNC.COLLECTIVE R15, `(.L_x_828) ;  /* 0x000000000f087348 */ /* 0x000fea0003c00000 */
[----:B------:R0:W1:Y:S02]  /*22a50*/  SHFL.IDX P6, R14, R13, R12, R11 ;  /* 0x0000000c0d0e7389 */ /* 0x00006400000c000b */
[----:B01----:R-:W-:Y:S01]  /*22a60*/  ENDCOLLECTIVE ;  /* 0x000000000000791b */ /* 0x003fe20003800000 */
.L_x_828:
[----:B------:R-:W-:Y:S05]  /*22a70*/  BRA `(.L_x_829) ;  /* 0xfffffe1000b47947 */ /* 0x000fea000383ffff */
.L_x_552:
[----:B------:R-:W-:Y:S01]  /*22a80*/  BSSY B1, `(.L_x_830) ;  /* 0x0000008000017945 */ /* 0x000fe20003800000 */
[----:B------:R-:W-:Y:S01]  /*22a90*/  IMAD.MOV.U32 R13, RZ, RZ, R104 ;  /* 0x000000ffff0d7224 */ /* 0x000fe200078e0068 */
[----:B------:R-:W-:Y:S01]  /*22aa0*/  MOV R12, 0x2 ;  /* 0x00000002000c7802 */ /* 0x000fe20000000f00 */
[----:B0-----:R-:W-:Y:S02]  /*22ab0*/  IMAD.MOV.U32 R11, RZ, RZ, 0x1c1f ;  /* 0x00001c1fff0b7424 */ /* 0x001fe400078e00ff */
[----:B------:R-:W-:-:S07]  /*22ac0*/  IMAD.MOV.U32 R15, RZ, RZ, -0x1 ;  /* 0xffffffffff0f7424 */ /* 0x000fce00078e00ff */
[----:B-1234-:R-:W-:Y:S05]  /*22ad0*/  WARPSYNC.COLLECTIVE R15, `(.L_x_831) ;  /* 0x000000000f087348 */ /* 0x01efea0003c00000 */
[----:B------:R0:W0:Y:S02]  /*22ae0*/  SHFL.IDX P6, R14, R13, R12, R11 ;  /* 0x0000000c0d0e7389 */ /* 0x00002400000c000b */
[----:B01234-:R-:W-:Y:S01]  /*22af0*/  ENDCOLLECTIVE ;  /* 0x000000000000791b */ /* 0x01ffe20003800000 */
.L_x_831:
[----:B------:R-:W-:Y:S05]  /*22b00*/  BSYNC B1 ;  /* 0x0000000000017941 */ /* 0x000fea0003800000 */
.L_x_830:
[----:B------:R-:W-:Y:S01]  /*22b10*/  MOV R13, R103 ;  /* 0x00000067000d7202 */ /* 0x000fe20000000f00 */
[----:B------:R-:W-:Y:S02]  /*22b20*/  IMAD.MOV.U32 R12, RZ, RZ, 0x2 ;  /* 0x00000002ff0c7424 */ /* 0x000fe400078e00ff */
[----:B------:R-:W-:Y:S02]  /*22b30*/  IMAD.MOV.U32 R11, RZ, RZ, 0x1c1f ;  /* 0x00001c1fff0b7424 */ /* 0x000fe400078e00ff */
[----:B------:R-:W-:Y:S02]  /*22b40*/  IMAD.MOV.U32 R15, RZ, RZ, -0x1 ;  /* 0xffffffffff0f7424 */ /* 0x000fe400078e00ff */
[----:B------:R-:W-:-:S07]  /*22b50*/  IMAD.MOV.U32 R104, RZ, RZ, R14 ;  /* 0x000000ffff687224 */ /* 0x000fce00078e000e */
[----:B------:R-:W-:Y:S05]  /*22b60*/  WARPSYNC.COLLECTIVE R15, `(.L_x_832) ;  /* 0x000000000f087348 */ /* 0x000fea0003c00000 */
[----:B------:R0:W1:Y:S02]  /*22b70*/  SHFL.IDX P6, R14, R13, R12, R11 ;  /* 0x0000000c0d0e7389 */ /* 0x00006400000c000b */
[----:B01----:R-:W-:Y:S01]  /*22b80*/  ENDCOLLECTIVE ;  /* 0x000000000000791b */ /* 0x003fe20003800000 */
.L_x_832:
[----:B------:R-:W-:Y:S05]  /*22b90*/  BRA `(.L_x_833) ;  /* 0xfffffe2000147947 */ /* 0x000fea000383ffff */
.L_x_562:
[----:B-1----:R1:W2:Y:S02]  /*22ba0*/  SYNCS.PHASECHK.TRANS64.TRYWAIT P3, [R88+URZ+0x22890], R93 ;  /* 0x0228905d580075a7 */ /* 0x0022a4000806017f */
[----:B--2---:R-:W-:Y:S05]  /*22bb0*/  @!P3 NANOSLEEP.SYNCS 0x989680 ;  /* 0x009896800000b95d */ /* 0x004fea0003900000 */
[----:B------:R-:W2:Y:S02]  /*22bc0*/  @!P3 SYNCS.PHASECHK.TRANS64 P3, [R88+URZ+0x22890], R93 ;  /* 0x0228905d5800b5a7 */ /* 0x000ea4000806007f */
[----:B--2---:R-:W-:Y:S05]  /*22bd0*/  @!P3 BRA `(.L_x_562) ;  /* 0xfffffffc00f0b947 */ /* 0x004fea000383ffff */
[----:B------:R-:W-:Y:S05]  /*22be0*/  BRA `(.L_x_834) ;  /* 0xfffffe3000c87947 */ /* 0x000fea000383ffff */
.L_x_563:
[----:B------:R-:W-:Y:S01]  /*22bf0*/  BSSY B1, `(.L_x_835) ;  /* 0x0000008000017945 */ /* 0x000fe20003800000 */
[----:B------:R-:W-:Y:S01]  /*22c00*/  MOV R13, R104 ;  /* 0x00000068000d7202 */ /* 0x000fe20000000f00 */
[----:B------:R-:W-:Y:S02]  /*22c10*/  IMAD.MOV.U32 R12, RZ, RZ, RZ ;  /* 0x000000ffff0c7224 */ /* 0x000fe400078e00ff */
[----:B------:R-:W-:Y:S02]  /*22c20*/  IMAD.MOV.U32 R11, RZ, RZ, 0x1c1f ;  /* 0x00001c1fff0b7424 */ /* 0x000fe400078e00ff */
[----:B------:R-:W-:-:S07]  /*22c30*/  IMAD.MOV.U32 R15, RZ, RZ, -0x1 ;  /* 0xffffffffff0f7424 */ /* 0x000fce00078e00ff */
[----:B-1----:R-:W-:Y:S05]  /*22c40*/  WARPSYNC.COLLECTIVE R15, `(.L_x_836) ;  /* 0x000000000f087348 */ /* 0x002fea0003c00000 */
[----:B------:R0:W2:Y:S02]  /*22c50*/  SHFL.IDX P6, R14, R13, R12, R11 ;  /* 0x0000000c0d0e7389 */ /* 0x0000a400000c000b */
[----:B012---:R-:W-:Y:S01]  /*22c60*/  ENDCOLLECTIVE ;  /* 0x000000000000791b */ /* 0x007fe20003800000 */
.L_x_836:
[----:B------:R-:W-:Y:S05]  /*22c70*/  BSYNC B1 ;  /* 0x0000000000017941 */ /* 0x000fea0003800000 */
.L_x_835:
[----:B------:R-:W-:Y:S01]  /*22c80*/  IMAD.MOV.U32 R13, RZ, RZ, R103 ;  /* 0x000000ffff0d7224 */ /* 0x000fe200078e0067 */
[----:B------:R-:W-:Y:S01]  /*22c90*/  MOV R15, 0xffffffff ;  /* 0xffffffff000f7802 */ /* 0x000fe20000000f00 */
[----:B------:R-:W-:Y:S01]  /*22ca0*/  IMAD.MOV.U32 R12, RZ, RZ, RZ ;  /* 0x000000ffff0c7224 */ /* 0x000fe200078e00ff */
[----:B------:R-:W-:Y:S01]  /*22cb0*/  MOV R105, R14 ;  /* 0x0000000e00697202 */ /* 0x000fe20000000f00 */
[----:B------:R-:W-:-:S07]  /*22cc0*/  IMAD.MOV.U32 R11, RZ, RZ, 0x1c1f ;  /* 0x00001c1fff0b7424 */ /* 0x000fce00078e00ff */
[----:B------:R-:W-:Y:S05]  /*22cd0*/  WARPSYNC.COLLECTIVE R15, `(.L_x_837) ;  /* 0x000000000f087348 */ /* 0x000fea0003c00000 */
[----:B------:R0:W1:Y:S02]  /*22ce0*/  SHFL.IDX P6, R14, R13, R12, R11 ;  /* 0x0000000c0d0e7389 */ /* 0x00006400000c000b */
[----:B01----:R-:W-:Y:S01]  /*22cf0*/  ENDCOLLECTIVE ;  /* 0x000000000000791b */ /* 0x003fe20003800000 */
.L_x_837:
[----:B------:R-:W-:Y:S01]  /*22d00*/  IMAD.MOV.U32 R107, RZ, RZ, R14 ;  /* 0x000000ffff6b7224 */ /* 0x000fe200078e000e */
[----:B------:R-:W-:Y:S06]  /*22d10*/  BRA `(.L_x_838) ;  /* 0xfffffe3000947947 */ /* 0x000fec000383ffff */
.L_x_568:
[----:B------:R-:W-:Y:S01]  /*22d20*/  BSSY B1, `(.L_x_839) ;  /* 0x0000008000017945 */ /* 0x000fe20003800000 */
[----:B----4-:R-:W-:Y:S01]  /*22d30*/  IMAD.MOV.U32 R13, RZ, RZ, R104 ;  /* 0x000000ffff0d7224 */ /* 0x010fe200078e0068 */
[----:B------:R-:W-:Y:S01]  /*22d40*/  MOV R11, 0x1c1f ;  /* 0x00001c1f000b7802 */ /* 0x000fe20000000f00 */
[----:B------:R-:W-:Y:S02]  /*22d50*/  IMAD.MOV.U32 R12, RZ, RZ, 0x1 ;  /* 0x00000001ff0c7424 */ /* 0x000fe400078e00ff */
[----:B------:R-:W-:-:S07]  /*22d60*/  IMAD.MOV.U32 R15, RZ, RZ, -0x1 ;  /* 0xffffffffff0f7424 */ /* 0x000fce00078e00ff */
[----:B0123--:R-:W-:Y:S05]  /*22d70*/  WARPSYNC.COLLECTIVE R15, `(.L_x_840) ;  /* 0x000000000f087348 */ /* 0x00ffea0003c00000 */
[----:B------:R4:W0:Y:S02]  /*22d80*/  SHFL.IDX P6, R14, R13, R12, R11 ;  /* 0x0000000c0d0e7389 */ /* 0x00082400000c000b */
[----:B01234-:R-:W-:Y:S01]  /*22d90*/  ENDCOLLECTIVE ;  /* 0x000000000000791b */ /* 0x01ffe20003800000 */
.L_x_840:
[----:B------:R-:W-:Y:S05]  /*22da0*/  BSYNC B1 ;  /* 0x0000000000017941 */ /* 0x000fea0003800000 */
.L_x_839:
        /* <DEDUP_REMOVED lines=8> */
.L_x_841:
[----:B------:R-:W-:Y:S05]  /*22e30*/  BRA `(.L_x_842) ;  /* 0xfffffe4000047947 */ /* 0x000fea000383ffff */
.L_x_573:
[----:B------:R-:W-:Y:S01]  /*22e40*/  BSSY B1, `(.L_x_843) ;  /* 0x0000008000017945 */ /* 0x000fe20003800000 */
[----:B0-----:R-:W-:Y:S01]  /*22e50*/  IMAD.MOV.U32 R13, RZ, RZ, R104 ;  /* 0x000000ffff0d7224 */ /* 0x001fe200078e0068 */
[----:B------:R-:W-:Y:S01]  /*22e60*/  MOV R12, 0x2 ;  /* 0x00000002000c7802 */ /* 0x000fe20000000f00 */
[----:B------:R-:W-:Y:S02]  /*22e70*/  IMAD.MOV.U32 R11, RZ, RZ, 0x1c1f ;  /* 0x00001c1fff0b7424 */ /* 0x000fe400078e00ff */
[----:B------:R-:W-:-:S07]  /*22e80*/  IMAD.MOV.U32 R15, RZ, RZ, -0x1 ;  /* 0xffffffffff0f7424 */ /* 0x000fce00078e00ff */
[----:B-1234-:R-:W-:Y:S05]  /*22e90*/  WARPSYNC.COLLECTIVE R15, `(.L_x_844) ;  /* 0x000000000f087348 */ /* 0x01efea0003c00000 */
[----:B------:R0:W0:Y:S02]  /*22ea0*/  SHFL.IDX P6, R14, R13, R12, R11 ;  /* 0x0000000c0d0e7389 */ /* 0x00002400000c000b */
[----:B01234-:R-:W-:Y:S01]  /*22eb0*/  ENDCOLLECTIVE ;  /* 0x000000000000791b */ /* 0x01ffe20003800000 */
.L_x_844:
[----:B------:R-:W-:Y:S05]  /*22ec0*/  BSYNC B1 ;  /* 0x0000000000017941 */ /* 0x000fea0003800000 */
.L_x_843:
        /* <DEDUP_REMOVED lines=8> */
.L_x_845:
[----:B------:R-:W-:Y:S05]  /*22f50*/  BRA `(.L_x_846) ;  /* 0xfffffe4c00947947 */ /* 0x000fea000383ffff */
.L_x_578:
[----:B0-----:R0:W1:Y:S02]  /*22f60*/  SYNCS.PHASECHK.TRANS64.TRYWAIT P2, [R88+URZ+0x22890], R93 ;  /* 0x0228905d580075a7 */ /* 0x001064000804017f */
[----:B-1----:R-:W-:Y:S05]  /*22f70*/  @!P2 NANOSLEEP.SYNCS 0x989680 ;  /* 0x009896800000a95d */ /* 0x002fea0003900000 */
[----:B------:R-:W1:Y:S02]  /*22f80*/  @!P2 SYNCS.PHASECHK.TRANS64 P2, [R88+URZ+0x22890], R93 ;  /* 0x0228905d5800a5a7 */ /* 0x000e64000804007f */
[----:B-1----:R-:W-:Y:S05]  /*22f90*/  @!P2 BRA `(.L_x_578) ;  /* 0xfffffffc00f0a947 */ /* 0x002fea000383ffff */
[----:B------:R-:W-:Y:S05]  /*22fa0*/  BRA `(.L_x_847) ;  /* 0xfffffe5c006c7947 */ /* 0x000fea000383ffff */
.L_x_579:
[----:B------:R-:W-:Y:S01]  /*22fb0*/  BSSY B1, `(.L_x_848) ;  /* 0x0000008000017945 */ /* 0x000fe20003800000 */
[----:B------:R-:W-:Y:S01]  /*22fc0*/  MOV R13, R33 ;  /* 0x00000021000d7202 */ /* 0x000fe20000000f00 */
[----:B------:R-:W-:Y:S02]  /*22fd0*/  IMAD.MOV.U32 R12, RZ, RZ, RZ ;  /* 0x000000ffff0c7224 */ /* 0x000fe400078e00ff */
[----:B------:R-:W-:Y:S02]  /*22fe0*/  IMAD.MOV.U32 R11, RZ, RZ, 0x1c1f ;  /* 0x00001c1fff0b7424 */ /* 0x000fe400078e00ff */
[----:B------:R-:W-:-:S07]  /*22ff0*/  IMAD.MOV.U32 R15, RZ, RZ, -0x1 ;  /* 0xffffffffff0f7424 */ /* 0x000fce00078e00ff */
[----:B0-----:R-:W-:Y:S05]  /*23000*/  WARPSYNC.COLLECTIVE R15, `(.L_x_849) ;  /* 0x000000000f087348 */ /* 0x001fea0003c00000 */
[----:B------:R1:W2:Y:S02]  /*23010*/  SHFL.IDX P6, R14, R13, R12, R11 ;  /* 0x0000000c0d0e7389 */ /* 0x0002a400000c000b */
[----:B012---:R-:W-:Y:S01]  /*23020*/  ENDCOLLECTIVE ;  /* 0x000000000000791b */ /* 0x007fe20003800000 */
.L_x_849:
[----:B------:R-:W-:Y:S05]  /*23030*/  BSYNC B1 ;  /* 0x0000000000017941 */ /* 0x000fea0003800000 */
.L_x_848:
        /* <DEDUP_REMOVED lines=8> */
.L_x_850:
[----:B------:R-:W-:Y:S05]  /*230c0*/  BRA `(.L_x_851) ;  /* 0xfffffe5c008c7947 */ /* 0x000fea000383ffff */
.L_x_582:
[----:B------:R-:W-:Y:S01]  /*230d0*/  BSSY B1, `(.L_x_852) ;  /* 0x0000008000017945 */ /* 0x000fe20003800000 */
[----:B------:R-:W-:Y:S01]  /*230e0*/  IMAD.MOV.U32 R13, RZ, RZ, R33 ;  /* 0x000000ffff0d7224 */ /* 0x000fe200078e0021 */
[----:B------:R-:W-:Y:S01]  /*230f0*/  MOV R15, 0xffffffff ;  /* 0xffffffff000f7802 */ /* 0x000fe20000000f00 */
[----:B------:R-:W-:Y:S02]  /*23100*/  IMAD.MOV.U32 R12, RZ, RZ, 0x1 ;  /* 0x00000001ff0c7424 */ /* 0x000fe400078e00ff */
[----:B------:R-:W-:-:S07]  /*23110*/  IMAD.MOV.U32 R11, RZ, RZ, 0x1c1f ;  /* 0x00001c1fff0b7424 */ /* 0x000fce00078e00ff */
[----:B01234-:R-:W-:Y:S05]  /*23120*/  WARPSYNC.COLLECTIVE R15, `(.L_x_853) ;  /* 0x000000000f087348 */ /* 0x01ffea0003c00000 */
[----:B---3--:R3:W0:Y:S02]  /*23130*/  SHFL.IDX P6, R14, R13, R12, R11 ;  /* 0x0000000c0d0e7389 */ /* 0x00862400000c000b */
[----:B01234-:R-:W-:Y:S01]  /*23140*/  ENDCOLLECTIVE ;  /* 0x000000000000791b */ /* 0x01ffe20003800000 */
.L_x_853:
[----:B------:R-:W-:Y:S05]  /*23150*/  BSYNC B1 ;  /* 0x0000000000017941 */ /* 0x000fea0003800000 */
.L_x_852:
        /* <DEDUP_REMOVED lines=8> */
.L_x_854:
[----:B------:R-:W-:Y:S05]  /*231e0*/  BRA `(.L_x_855) ;  /* 0xfffffe5c008c7947 */ /* 0x000fea000383ffff */
.L_x_585:
[----:B------:R-:W-:Y:S01]  /*231f0*/  BSSY B1, `(.L_x_856) ;  /* 0x0000008000017945 */ /* 0x000fe20003800000 */
[----:B------:R-:W-:Y:S01]  /*23200*/  IMAD.MOV.U32 R13, RZ, RZ, R33 ;  /* 0x000000ffff0d7224 */ /* 0x000fe200078e0021 */
[----:B------:R-:W-:Y:S01]  /*23210*/  MOV R11, 0x1c1f ;  /* 0x00001c1f000b7802 */ /* 0x000fe20000000f00 */
[----:B------:R-:W-:Y:S02]  /*23220*/  IMAD.MOV.U32 R12, RZ, RZ, 0x2 ;  /* 0x00000002ff0c7424 */ /* 0x000fe400078e00ff */
[----:B------:R-:W-:-:S07]  /*23230*/  IMAD.MOV.U32 R15, RZ, RZ, -0x1 ;  /* 0xffffffffff0f7424 */ /* 0x000fce00078e00ff */
[----:B01234-:R-:W-:Y:S05]  /*23240*/  WARPSYNC.COLLECTIVE R15, `(.L_x_857) ;  /* 0x000000000f087348 */ /* 0x01ffea0003c00000 */
[----:B---3--:R3:W0:Y:S02]  /*23250*/  SHFL.IDX P6, R14, R13, R12, R11 ;  /* 0x0000000c0d0e7389 */ /* 0x00862400000c000b */
[----:B01234-:R-:W-:Y:S01]  /*23260*/  ENDCOLLECTIVE ;  /* 0x000000000000791b */ /* 0x01ffe20003800000 */
.L_x_857:
[----:B------:R-:W-:Y:S05]  /*23270*/  BSYNC B1 ;  /* 0x0000000000017941 */ /* 0x000fea0003800000 */
.L_x_856:
        /* <DEDUP_REMOVED lines=8> */
.L_x_858:
[----:B------:R-:W-:Y:S05]  /*23300*/  BRA `(.L_x_859) ;  /* 0xfffffe5c00907947 */ /* 0x000fea000383ffff */
.L_x_589:
[----:B------:R0:W0:Y:S02]  /*23310*/  SYNCS.PHASECHK.TRANS64.TRYWAIT P3, [R88+URZ+0x228b0], R93 ;  /* 0x0228b05d580075a7 */ /* 0x000024000806017f */
[----:B0-----:R-:W-:Y:S05]  /*23320*/  @!P3 NANOSLEEP.SYNCS 0x989680 ;  /* 0x009896800000b95d */ /* 0x001fea0003900000 */
[----:B------:R-:W0:Y:S02]  /*23330*/  @!P3 SYNCS.PHASECHK.TRANS64 P3, [R88+URZ+0x228b0], R93 ;  /* 0x0228b05d5800b5a7 */ /* 0x000e24000806007f */
[----:B0-----:R-:W-:Y:S05]  /*23340*/  @!P3 BRA `(.L_x_589) ;  /* 0xfffffffc00f0b947 */ /* 0x001fea000383ffff */
[----:B------:R-:W-:Y:S05]  /*23350*/  BRA `(.L_x_860) ;  /* 0xfffffe6000087947 */ /* 0x000fea000383ffff */
.L_x_601:
[----:B------:R-:W0:Y:S01]  /*23360*/  S2R R3, SR_TID.X ;  /* 0x0000000000037919 */ /* 0x000e220000002100 */
[----:B------:R-:W-:Y:S01]  /*23370*/  BSSY B0, `(.L_x_861) ;  /* 0x000000c000007945 */ /* 0x000fe20003800000 */
[----:B------:R-:W-:Y:S02]  /*23380*/  IMAD.MOV.U32 R12, RZ, RZ, RZ ;  /* 0x000000ffff0c7224 */ /* 0x000fe400078e00ff */
[----:B------:R-:W-:Y:S02]  /*23390*/  IMAD.MOV.U32 R11, RZ, RZ, 0x1f ;  /* 0x0000001fff0b7424 */ /* 0x000fe400078e00ff */
[----:B------:R-:W-:Y:S02]  /*233a0*/  IMAD.MOV.U32 R15, RZ, RZ, -0x1 ;  /* 0xffffffffff0f7424 */ /* 0x000fe400078e00ff */
[----:B0-----:R-:W-:-:S05]  /*233b0*/  VIADD R5, R3, 0xffffff80 ;  /* 0xffffff8003057836 */ /* 0x001fca0000000000 */
[----:B------:R-:W-:-:S04]  /*233c0*/  SHF.R.S32.HI R3, RZ, 0x1f, R5 ;  /* 0x0000001fff037819 */ /* 0x000fc80000011405 */
[----:B------:R-:W-:-:S04]  /*233d0*/  LEA.HI R3, R3, R5, RZ, 0x7 ;  /* 0x0000000503037211 */ /* 0x000fc800078f38ff */
[----:B------:R-:W-:-:S04]  /*233e0*/  SHF.R.S32.HI R3, RZ, 0x7, R3 ;  /* 0x00000007ff037819 */ /* 0x000fc80000011403 */
[----:B------:R-:W-:-:S07]  /*233f0*/  MOV R13, R3 ;  /* 0x00000003000d7202 */ /* 0x000fce0000000f00 */
[----:B--23-5:R-:W-:Y:S05]  /*23400*/  WARPSYNC.COLLECTIVE R15, `(.L_x_862) ;  /* 0x000000000f087348 */ /* 0x02cfea0003c00000 */
[----:B------:R0:W1:Y:S02]  /*23410*/  SHFL.IDX P6, R14, R13, R12, R11 ;  /* 0x0000000c0d0e7389 */ /* 0x00006400000c000b */
[----:B0123-5:R-:W-:Y:S01]  /*23420*/  ENDCOLLECTIVE ;  /* 0x000000000000791b */ /* 0x02ffe20003800000 */
.L_x_862:
[----:B------:R-:W-:Y:S05]  /*23430*/  BSYNC B0 ;  /* 0x0000000000007941 */ /* 0x000fea0003800000 */
.L_x_861:
[----:B------:R-:W-:Y:S01]  /*23440*/  MOV R202, R14 ;  /* 0x0000000e00ca7202 */ /* 0x000fe20000000f00 */
[----:B------:R-:W-:Y:S06]  /*23450*/  BRA `(.L_x_863) ;  /* 0xfffffe6800947947 */ /* 0x000fec000383ffff */
.L_x_613:
[----:B------:R-:W-:Y:S01]  /*23460*/  BSSY B1, `(.L_x_864) ;  /* 0x0000008000017945 */ /* 0x000fe20003800000 */
[----:B------:R-:W-:Y:S01]  /*23470*/  IMAD.MOV.U32 R13, RZ, RZ, R26 ;  /* 0x000000ffff0d7224 */ /* 0x000fe200078e001a */
[----:B------:R-:W-:Y:S01]  /*23480*/  MOV R15, 0xffffffff ;  /* 0xffffffff000f7802 */ /* 0x000fe20000000f00 */
[----:B------:R-:W-:Y:S02]  /*23490*/  IMAD.MOV.U32 R12, RZ, RZ, RZ ;  /* 0x000000ffff0c7224 */ /* 0x000fe400078e00ff */
[----:B------:R-:W-:-:S07]  /*234a0*/  IMAD.MOV.U32 R11, RZ, RZ, 0x1c1f ;  /* 0x00001c1fff0b7424 */ /* 0x000fce00078e00ff */
[----:B------:R-:W-:Y:S05]  /*234b0*/  WARPSYNC.COLLECTIVE R15, `(.L_x_865) ;  /* 0x000000000f087348 */ /* 0x000fea0003c00000 */
[----:B------:R0:W1:Y:S02]  /*234c0*/  SHFL.IDX P6, R14, R13, R12, R11 ;  /* 0x0000000c0d0e7389 */ /* 0x00006400000c000b */
[----:B01----:R-:W-:Y:S01]  /*234d0*/  ENDCOLLECTIVE ;  /* 0x000000000000791b */ /* 0x003fe20003800000 */
.L_x_865:
[----:B------:R-:W-:Y:S05]  /*234e0*/  BSYNC B1 ;  /* 0x0000000000017941 */ /* 0x000fea0003800000 */
.L_x_864:
        /* <DEDUP_REMOVED lines=8> */
.L_x_866:
[----:B------:R-:W-:Y:S02]  /*23570*/  IMAD.MOV.U32 R13, RZ, RZ, R28 ;  /* 0x000000ffff0d7224 */ /* 0x000fe400078e001c */
[----:B------:R-:W-:-:S07]  /*23580*/  IMAD.MOV.U32 R3, RZ, RZ, R14 ;  /* 0x000000ffff037224 */ /* 0x000fce00078e000e */
[----:B------:R-:W-:Y:S05]  /*23590*/  WARPSYNC.COLLECTIVE R15, `(.L_x_867) ;  /* 0x000000000f087348 */ /* 0x000fea0003c00000 */
[----:B------:R0:W1:Y:S02]  /*235a0*/  SHFL.IDX P6, R14, R13, R12, R11 ;  /* 0x0000000c0d0e7389 */ /* 0x00006400000c000b */
[----:B01----:R-:W-:Y:S01]  /*235b0*/  ENDCOLLECTIVE ;  /* 0x000000000000791b */ /* 0x003fe20003800000 */
.L_x_867:
[----:B------:R-:W-:Y:S01]  /*235c0*/  IMAD.MOV.U32 R13, RZ, RZ, R32 ;  /* 0x000000ffff0d7224 */ /* 0x000fe200078e0020 */
[----:B------:R-:W-:-:S07]  /*235d0*/  MOV R4, R14 ;  /* 0x0000000e00047202 */ /* 0x000fce0000000f00 */
[----:B------:R-:W-:Y:S05]  /*235e0*/  WARPSYNC.COLLECTIVE R15, `(.L_x_868) ;  /* 0x000000000f087348 */ /* 0x000fea0003c00000 */
[----:B------:R0:W1:Y:S02]  /*235f0*/  SHFL.IDX P6, R14, R13, R12, R11 ;  /* 0x0000000c0d0e7389 */ /* 0x00006400000c000b */
[----:B01----:R-:W-:Y:S01]  /*23600*/  ENDCOLLECTIVE ;  /* 0x000000000000791b */ /* 0x003fe20003800000 */
.L_x_868:
[----:B------:R-:W-:Y:S05]  /*23610*/  BRA `(.L_x_869) ;  /* 0xfffffe7000187947 */ /* 0x000fea000383ffff */
.L_x_617:
[----:B0-----:R0:W1:Y:S02]  /*23620*/  SYNCS.PHASECHK.TRANS64.TRYWAIT P0, [R18+URZ+0x22800], R39 ;  /* 0x02280027120075a7 */ /* 0x001064000800017f */
[----:B-1----:R-:W-:Y:S05]  /*23630*/  @!P0 NANOSLEEP.SYNCS 0x989680 ;  /* 0x009896800000895d */ /* 0x002fea0003900000 */
[----:B------:R-:W1:Y:S02]  /*23640*/  @!P0 SYNCS.PHASECHK.TRANS64 P0, [R18+URZ+0x22800], R39 ;  /* 0x02280027120085a7 */ /* 0x000e64000800007f */
[----:B-1----:R-:W-:Y:S05]  /*23650*/  @!P0 BRA `(.L_x_617) ;  /* 0xfffffffc00f08947 */ /* 0x002fea000383ffff */
[----:B------:R-:W-:Y:S05]  /*23660*/  BRA `(.L_x_870) ;  /* 0xfffffe7400b47947 */ /* 0x000fea000383ffff */
.L_x_625:
[----:B------:R-:W-:Y:S01]  /*23670*/  BSSY B1, `(.L_x_871) ;  /* 0x0000008000017945 */ /* 0x000fe20003800000 */
[----:B------:R-:W-:Y:S01]  /*23680*/  IMAD.MOV.U32 R13, RZ, RZ, R26 ;  /* 0x000000ffff0d7224 */ /* 0x000fe200078e001a */
[----:B------:R-:W-:Y:S01]  /*23690*/  MOV R11, 0x1c1f ;  /* 0x00001c1f000b7802 */ /* 0x000fe20000000f00 */
[----:B------:R-:W-:Y:S02]  /*236a0*/  IMAD.MOV.U32 R12, RZ, RZ, RZ ;  /* 0x000000ffff0c7224 */ /* 0x000fe400078e00ff */
[----:B------:R-:W-:-:S07]  /*236b0*/  IMAD.MOV.U32 R15, RZ, RZ, -0x1 ;  /* 0xffffffffff0f7424 */ /* 0x000fce00078e00ff */
[----:B------:R-:W-:Y:S05]  /*236c0*/  WARPSYNC.COLLECTIVE R15, `(.L_x_872) ;  /* 0x000000000f087348 */ /* 0x000fea0003c00000 */
[----:B------:R0:W1:Y:S02]  /*236d0*/  SHFL.IDX P6, R14, R13, R12, R11 ;  /* 0x0000000c0d0e7389 */ /* 0x00006400000c000b */
[----:B01----:R-:W-:Y:S01]  /*236e0*/  ENDCOLLECTIVE ;  /* 0x000000000000791b */ /* 0x003fe20003800000 */
.L_x_872:
[----:B------:R-:W-:Y:S05]  /*236f0*/  BSYNC B1 ;  /* 0x0000000000017941 */ /* 0x000fea0003800000 */
.L_x_871:
[----:B------:R-:W-:Y:S01]  /*23700*/  IMAD.MOV.U32 R13, RZ, RZ, R30 ;  /* 0x000000ffff0d7224 */ /* 0x000fe200078e001e */
[----:B------:R-:W-:Y:S01]  /*23710*/  MOV R12, RZ ;  /* 0x000000ff000c7202 */ /* 0x000fe20000000f00 */
[----:B------:R-:W-:Y:S02]  /*23720*/  IMAD.MOV.U32 R11, RZ, RZ, 0x1c1f ;  /* 0x00001c1fff0b7424 */ /* 0x000fe400078e00ff */
[----:B------:R-:W-:Y:S02]  /*23730*/  IMAD.MOV.U32 R15, RZ, RZ, -0x1 ;  /* 0xffffffffff0f7424 */ /* 0x000fe400078e00ff */
[----:B------:R-:W-:-:S07]  /*23740*/  IMAD.MOV.U32 R3, RZ, RZ, R14 ;  /* 0x000000ffff037224 */ /* 0x000fce00078e000e */
[----:B------:R-:W-:Y:S05]  /*23750*/  WARPSYNC.COLLECTIVE R15, `(.L_x_873) ;  /* 0x000000000f087348 */ /* 0x000fea0003c00000 */
[----:B------:R0:W1:Y:S02]  /*23760*/  SHFL.IDX P6, R14, R13, R12, R11 ;  /* 0x0000000c0d0e7389 */ /* 0x00006400000c000b */
[----:B01----:R-:W-:Y:S01]  /*23770*/  ENDCOLLECTIVE ;  /* 0x000000000000791b */ /* 0x003fe20003800000 */
.L_x_873:
[----:B------:R-:W-:Y:S01]  /*23780*/  MOV R13, R28 ;  /* 0x0000001c000d7202 */ /* 0x000fe20000000f00 */
[----:B------:R-:W-:-:S07]  /*23790*/  IMAD.MOV.U32 R21, RZ, RZ, R14 ;  /* 0x000000ffff157224 */ /* 0x000fce00078e000e */
[----:B------:R-:W-:Y:S05]  /*237a0*/  WARPSYNC.COLLECTIVE R15, `(.L_x_874) ;  /* 0x000000000f087348 */ /* 0x000fea0003c00000 */
[----:B------:R0:W1:Y:S02]  /*237b0*/  SHFL.IDX P6, R14, R13, R12, R11 ;  /* 0x0000000c0d0e7389 */ /* 0x00006400000c000b */
[----:B01----:R-:W-:Y:S01]  /*237c0*/  ENDCOLLECTIVE ;  /* 0x000000000000791b */ /* 0x003fe20003800000 */
.L_x_874:
[----:B------:R-:W-:Y:S02]  /*237d0*/  IMAD.MOV.U32 R13, RZ, RZ, R32 ;  /* 0x000000ffff0d7224 */ /* 0x000fe400078e0020 */
[----:B------:R-:W-:-:S07]  /*237e0*/  IMAD.MOV.U32 R31, RZ, RZ, R14 ;  /* 0x000000ffff1f7224 */ /* 0x000fce00078e000e */
[----:B------:R-:W-:Y:S05]  /*237f0*/  WARPSYNC.COLLECTIVE R15, `(.L_x_875) ;  /* 0x000000000f087348 */ /* 0x000fea0003c00000 */
[----:B------:R0:W1:Y:S02]  /*23800*/  SHFL.IDX P6, R14, R13, R12, R11 ;  /* 0x0000000c0d0e7389 */ /* 0x00006400000c000b */
[----:B01----:R-:W-:Y:S01]  /*23810*/  ENDCOLLECTIVE ;  /* 0x000000000000791b */ /* 0x003fe20003800000 */
.L_x_875:
[----:B------:R-:W-:Y:S05]  /*23820*/  BRA `(.L_x_876) ;  /* 0xfffffe8c005c7947 */ /* 0x000fea000383ffff */
.L_x_629:
[----:B0-----:R0:W1:Y:S02]  /*23830*/  SYNCS.PHASECHK.TRANS64.TRYWAIT P1, [R18+URZ+0x22800], R37 ;  /* 0x02280025120075a7 */ /* 0x001064000802017f */
[----:B-1----:R-:W-:Y:S05]  /*23840*/  @!P1 NANOSLEEP.SYNCS 0x989680 ;  /* 0x009896800000995d */ /* 0x002fea0003900000 */
[----:B------:R-:W1:Y:S02]  /*23850*/  @!P1 SYNCS.PHASECHK.TRANS64 P1, [R18+URZ+0x22800], R37 ;  /* 0x02280025120095a7 */ /* 0x000e64000802007f */
[----:B-1----:R-:W-:Y:S05]  /*23860*/  @!P1 BRA `(.L_x_629) ;  /* 0xfffffffc00f09947 */ /* 0x002fea000383ffff */
[----:B------:R-:W-:Y:S05]  /*23870*/  BRA `(.L_x_877) ;  /* 0xfffffe9000bc7947 */ /* 0x000fea000383ffff */
.L_x_635:
[----:B-1----:R1:W2:Y:S02]  /*23880*/  SYNCS.PHASECHK.TRANS64.TRYWAIT P1, [R3+URZ+0x22830], R4 ;  /* 0x02283004030075a7 */ /* 0x0022a4000802017f */
[----:B--2---:R-:W-:Y:S05]  /*23890*/  @!P1 NANOSLEEP.SYNCS 0x989680 ;  /* 0x009896800000995d */ /* 0x004fea0003900000 */
[----:B------:R-:W2:Y:S02]  /*238a0*/  @!P1 SYNCS.PHASECHK.TRANS64 P1, [R3+URZ+0x22830], R4 ;  /* 0x02283004030095a7 */ /* 0x000ea4000802007f */
[----:B--2---:R-:W-:Y:S05]  /*238b0*/  @!P1 BRA `(.L_x_635) ;  /* 0xfffffffc00f09947 */ /* 0x004fea000383ffff */
[----:B------:R-:W-:Y:S05]  /*238c0*/  BRA `(.L_x_634) ;  /* 0xfffffeac00047947 */ /* 0x000fea000383ffff */
.L_x_642:
[----:B-1----:R1:W2:Y:S02]  /*238d0*/  SYNCS.PHASECHK.TRANS64.TRYWAIT P2, [R13+URZ+0x22830], R14 ;  /* 0x0228300e0d0075a7 */ /* 0x0022a4000804017f */
[----:B--2---:R-:W-:Y:S05]  /*238e0*/  @!P2 NANOSLEEP.SYNCS 0x989680 ;  /* 0x009896800000a95d */ /* 0x004fea0003900000 */
[----:B------:R-:W2:Y:S02]  /*238f0*/  @!P2 SYNCS.PHASECHK.TRANS64 P2, [R13+URZ+0x22830], R14 ;  /* 0x0228300e0d00a5a7 */ /* 0x000ea4000804007f */
[----:B--2---:R-:W-:Y:S05]  /*23900*/  @!P2 BRA `(.L_x_642) ;  /* 0xfffffffc00f0a947 */ /* 0x004fea000383ffff */
[----:B------:R-:W-:Y:S05]  /*23910*/  BRA `(.L_x_641) ;  /* 0xfffffee8001c7947 */ /* 0x000fea000383ffff */
.L_x_646:
[----:B-1----:R1:W2:Y:S02]  /*23920*/  SYNCS.PHASECHK.TRANS64.TRYWAIT P1, [R13+URZ+0x22850], R12 ;  /* 0x0228500c0d0075a7 */ /* 0x0022a4000802017f */
[----:B--2---:R-:W-:Y:S05]  /*23930*/  @!P1 NANOSLEEP.SYNCS 0x989680 ;  /* 0x009896800000995d */ /* 0x004fea0003900000 */
[----:B------:R-:W2:Y:S02]  /*23940*/  @!P1 SYNCS.PHASECHK.TRANS64 P1, [R13+URZ+0x22850], R12 ;  /* 0x0228500c0d0095a7 */ /* 0x000ea4000802007f */
[----:B--2---:R-:W-:Y:S05]  /*23950*/  @!P1 BRA `(.L_x_646) ;  /* 0xfffffffc00f09947 */ /* 0x004fea000383ffff */
[----:B------:R-:W-:Y:S05]  /*23960*/  BRA `(.L_x_643) ;  /* 0xfffffef400607947 */ /* 0x000fea000383ffff */
.L_x_653:
[----:B-1----:R1:W2:Y:S02]  /*23970*/  SYNCS.PHASECHK.TRANS64.TRYWAIT P1, [R11+URZ+0x22850], R0 ;  /* 0x022850000b0075a7 */ /* 0x0022a4000802017f */
[----:B--2---:R-:W-:Y:S05]  /*23980*/  @!P1 NANOSLEEP.SYNCS 0x989680 ;  /* 0x009896800000995d */ /* 0x004fea0003900000 */
[----:B------:R-:W2:Y:S02]  /*23990*/  @!P1 SYNCS.PHASECHK.TRANS64 P1, [R11+URZ+0x22850], R0 ;  /* 0x022850000b0095a7 */ /* 0x000ea4000802007f */
[----:B--2---:R-:W-:Y:S05]  /*239a0*/  @!P1 BRA `(.L_x_653) ;  /* 0xfffffffc00f09947 */ /* 0x004fea000383ffff */
[----:B------:R-:W-:Y:S05]  /*239b0*/  BRA `(.L_x_652) ;  /* 0xffffff2000047947 */ /* 0x000fea000383ffff */
.L_x_657:
[----:B------:R-:W-:Y:S01]  /*239c0*/  SEL R82, R12, R73, P0 ;  /* 0x000000490c527207 */ /* 0x000fe20000000000 */
[----:B------:R-:W-:Y:S01]  /*239d0*/  IMAD.MOV.U32 R15, RZ, RZ, -0x1 ;  /* 0xffffffffff0f7424 */ /* 0x000fe200078e00ff */
[----:B------:R-:W-:Y:S01]  /*239e0*/  SEL R87, R73, R12, P0 ;  /* 0x0000000c49577207 */ /* 0x000fe20000000000 */
[----:B------:R-:W-:Y:S01]  /*239f0*/  IMAD.MOV.U32 R12, RZ, RZ, R5 ;  /* 0x000000ffff0c7224 */ /* 0x000fe200078e0005 */
[----:B------:R-:W-:Y:S02]  /*23a00*/  MOV R11, 0x1c1f ;  /* 0x00001c1f000b7802 */ /* 0x000fe40000000f00 */
[----:B------:R-:W-:Y:S02]  /*23a10*/  SEL R2, R44, R45, P0 ;  /* 0x0000002d2c027207 */ /* 0x000fe40000000000 */
[----:B------:R-:W-:-:S07]  /*23a20*/  SEL R79, R45, R44, P0 ;  /* 0x0000002c2d4f7207 */ /* 0x000fce0000000000 */
[----:B----4-:R-:W-:Y:S05]  /*23a30*/  WARPSYNC.COLLECTIVE R15, `(.L_x_878) ;  /* 0x000000000f087348 */ /* 0x010fea0003c00000 */
[----:B------:R0:W1:Y:S02]  /*23a40*/  SHFL.IDX P6, R14, R13, R12, R11 ;  /* 0x0000000c0d0e7389 */ /* 0x00006400000c000b */
[----:B01--4-:R-:W-:Y:S01]  /*23a50*/  ENDCOLLECTIVE ;  /* 0x000000000000791b */ /* 0x013fe20003800000 */
.L_x_878:
[----:B------:R-:W-:Y:S02]  /*23a60*/  SEL R44, R111, R98, P0 ;  /* 0x000000626f2c7207 */ /* 0x000fe40000000000 */
[----:B------:R-:W-:Y:S02]  /*23a70*/  SEL R111, R98, R111, P0 ;  /* 0x0000006f626f7207 */ /* 0x000fe40000000000 */
[----:B------:R-:W-:Y:S02]  /*23a80*/  SEL R86, R6, R85, P0 ;  /* 0x0000005506567207 */ /* 0x000fe40000000000 */
[----:B------:R-:W-:Y:S02]  /*23a90*/  SEL R85, R85, R6, P0 ;  /* 0x0000000655557207 */ /* 0x000fe40000000000 */
[----:B------:R-:W-:Y:S02]  /*23aa0*/  LOP3.LUT R6, R5, 0x2, RZ, 0x3c, !PT ;  /* 0x0000000205067812 */ /* 0x000fe400078e3cff */
[----:B------:R-:W-:-:S02]  /*23ab0*/  SEL R78, R77, R88, P0 ;  /* 0x000000584d4e7207 */ /* 0x000fc40000000000 */
[----:B------:R-:W-:Y:S01]  /*23ac0*/  SEL R80, R90, R97, P0 ;  /* 0x000000615a507207 */ /* 0x000fe20000000000 */
[----:B------:R-:W-:Y:S01]  /*23ad0*/  IMAD.MOV.U32 R13, RZ, RZ, R100 ;  /* 0x000000ffff0d7224 */ /* 0x000fe200078e0064 */
[----:B------:R-:W-:Y:S02]  /*23ae0*/  SEL R47, R88, R77, P0 ;  /* 0x0000004d582f7207 */ /* 0x000fe40000000000 */
[----:B------:R-:W-:Y:S02]  /*23af0*/  SEL R67, R97, R90, P0 ;  /* 0x0000005a61437207 */ /* 0x000fe40000000000 */
[----:B------:R-:W-:Y:S02]  /*23b00*/  SEL R20, R0, R95, P0 ;  /* 0x0000005f00147207 */ /* 0x000fe40000000000 */
[----:B------:R-:W-:Y:S02]  /*23b10*/  SEL R77, R95, R0, P0 ;  /* 0x000000005f4d7207 */ /* 0x000fe40000000000 */
[----:B------:R-:W-:Y:S01]  /*23b20*/  SEL R0, R93, R40, P0 ;  /* 0x000000285d007207 */ /* 0x000fe20000000000 */
[----:B------:R-:W-:Y:S01]  /*23b30*/  IMAD.MOV.U32 R98, RZ, RZ, R14 ;  /* 0x000000ffff627224 */ /* 0x000fe200078e000e */
[----:B------:R-:W-:-:S07]  /*23b40*/  SEL R49, R40, R93, P0 ;  /* 0x0000005d28317207 */ /* 0x000fce0000000000 */
[----:B------:R-:W-:Y:S05]  /*23b50*/  WARPSYNC.COLLECTIVE R15, `(.L_x_879) ;  /* 0x000000000f087348 */ /* 0x000fea0003c00000 */
[----:B------:R0:W1:Y:S02]  /*23b60*/  SHFL.IDX P6, R14, R13, R12, R11 ;  /* 0x0000000c0d0e7389 */ /* 0x00006400000c000b */
[----:B01----:R-:W-:Y:S01]  /*23b70*/  ENDCOLLECTIVE ;  /* 0x000000000000791b */ /* 0x003fe20003800000 */
.L_x_879:
[----:B------:R-:W-:Y:S02]  /*23b80*/  SEL R40, R119, R112, P0 ;  /* 0x0000007077287207 */ /* 0x000fe40000000000 */
[----:B------:R-:W-:Y:S02]  /*23b90*/  SEL R119, R112, R119, P0 ;  /* 0x0000007770777207 */ /* 0x000fe40000000000 */
[----:B------:R-:W-:Y:S02]  /*23ba0*/  SEL R26, R39, R56, P0 ;  /* 0x00000038271a7207 */ /* 0x000fe40000000000 */
[----:B------:R-:W-:Y:S02]  /*23bb0*/  SEL R39, R56, R39, P0 ;  /* 0x0000002738277207 */ /* 0x000fe40000000000 */
[----:B------:R-:W-:Y:S02]  /*23bc0*/  SEL R42, R48, R121, P0 ;  /* 0x00000079302a7207 */ /* 0x000fe40000000000 */
[----:B------:R-:W-:-:S02]  /*23bd0*/  SEL R121, R121, R48, P0 ;  /* 0x0000003079797207 */ /* 0x000fc40000000000 */
[----:B------:R-:W-:Y:S01]  /*23be0*/  SEL R46, R92, R113, P0 ;  /* 0x000000715c2e7207 */ /* 0x000fe20000000000 */
[----:B------:R-:W-:Y:S01]  /*23bf0*/  IMAD.MOV.U32 R13, RZ, RZ, R41 ;  /* 0x000000ffff0d7224 */ /* 0x000fe200078e0029 */
[----:B------:R-:W-:Y:S01]  /*23c00*/  SEL R48, R101, R96, P0 ;  /* 0x0000006065307207 */ /* 0x000fe20000000000 */
[----:B------:R-:W-:Y:S01]  /*23c10*/  IMAD.MOV.U32 R12, RZ, RZ, R6 ;  /* 0x000000ffff0c7224 */ /* 0x000fe200078e0006 */
[----:B------:R-:W-:Y:S02]  /*23c20*/  SEL R113, R113, R92, P0 ;  /* 0x0000005c71717207 */ /* 0x000fe40000000000 */
[----:B------:R-:W-:Y:S02]  /*23c30*/  SEL R101, R96, R101, P0 ;  /* 0x0000006560657207 */ /* 0x000fe40000000000 */
[----:B------:R-:W-:Y:S02]  /*23c40*/  SEL R50, R76, R115, P0 ;  /* 0x000000734c327207 */ /* 0x000fe40000000000 */
[----:B------:R-:W-:-:S02]  /*23c50*/  SEL R115, R115, R76, P0 ;  /* 0x0000004c73737207 */ /* 0x000fc40000000000 */
[----:B------:R-:W-:-:S07]  /*23c60*/  MOV R100, R14 ;  /* 0x0000000e00647202 */ /* 0x000fce0000000f00 */
[----:B------:R-:W-:Y:S05]  /*23c70*/  WARPSYNC.COLLECTIVE R15, `(.L_x_880) ;  /* 0x000000000f087348 */ /* 0x000fea0003c00000 */
[----:B------:R0:W1:Y:S02]  /*23c80*/  SHFL.IDX P6, R14, R13, R12, R11 ;  /* 0x0000000c0d0e7389 */ /* 0x00006400000c000b */
[----:B01----:R-:W-:Y:S01]  /*23c90*/  ENDCOLLECTIVE ;  /* 0x000000000000791b */ /* 0x003fe20003800000 */
.L_x_880:
[----:B------:R-:W-:Y:S02]  /*23ca0*/  SEL R84, R72, R117, P0 ;  /* 0x0000007548547207 */ /* 0x000fe40000000000 */
[----:B------:R-:W-:Y:S02]  /*23cb0*/  SEL R117, R117, R72, P0 ;  /* 0x0000004875757207 */ /* 0x000fe40000000000 */
[----:B------:R-:W-:Y:S02]  /*23cc0*/  SEL R88, R81, R60, P0 ;  /* 0x0000003c51587207 */ /* 0x000fe40000000000 */
[----:B------:R-:W-:Y:S02]  /*23cd0*/  SEL R54, R64, R99, P0 ;  /* 0x0000006340367207 */ /* 0x000fe40000000000 */
[----:B------:R-:W-:Y:S02]  /*23ce0*/  SEL R83, R60, R81, P0 ;  /* 0x000000513c537207 */ /* 0x000fe40000000000 */
[----:B------:R-:W-:-:S02]  /*23cf0*/  SEL R45, R99, R64, P0 ;  /* 0x00000040632d7207 */ /* 0x000fc40000000000 */
[----:B------:R-:W-:Y:S02]  /*23d00*/  SEL R60, R55, R52, P0 ;  /* 0x00000034373c7207 */ /* 0x000fe40000000000 */
[----:B------:R-:W-:Y:S02]  /*23d10*/  MOV R13, R51 ;  /* 0x00000033000d7202 */ /* 0x000fe40000000f00 */
        /* <DEDUP_REMOVED lines=9> */
.L_x_881:
        /* <DEDUP_REMOVED lines=19> */
.L_x_882:
        /* <DEDUP_REMOVED lines=8> */
[----:B------:R-:W-:Y:S02]  /*23f60*/  SEL R102, R100, R51, P0 ;  /* 0x0000003364667207 */ /* 0x000fe40000000000 */
[----:B------:R-:W-:Y:S02]  /*23f70*/  SEL R100, R51, R100, P0 ;  /* 0x0000006433647207 */ /* 0x000fe40000000000 */
[----:B------:R-:W-:Y:S02]  /*23f80*/  SEL R99, R98, R41, P0 ;  /* 0x0000002962637207 */ /* 0x000fe40000000000 */
[----:B------:R-:W-:Y:S02]  /*23f90*/  SEL R98, R41, R98, P0 ;  /* 0x0000006229627207 */ /* 0x000fe40000000000 */
[----:B------:R-:W-:-:S07]  /*23fa0*/  MOV R78, R14 ;  /* 0x0000000e004e7202 */ /* 0x000fce0000000f00 */
[----:B------:R-:W-:Y:S05]  /*23fb0*/  WARPSYNC.COLLECTIVE R15, `(.L_x_883) ;  /* 0x000000000f087348 */ /* 0x000fea0003c00000 */
[----:B------:R0:W1:Y:S02]  /*23fc0*/  SHFL.IDX P6, R14, R13, R12, R11 ;  /* 0x0000000c0d0e7389 */ /* 0x00006400000c000b */
[----:B01----:R-:W-:Y:S01]  /*23fd0*/  ENDCOLLECTIVE ;  /* 0x000000000000791b */ /* 0x003fe20003800000 */
.L_x_883:
[----:B------:R-:W-:Y:S01]  /*23fe0*/  IMAD.MOV.U32 R13, RZ, RZ, R47 ;  /* 0x000000ffff0d7224 */ /* 0x000fe200078e002f */
[----:B------:R-:W-:Y:S01]  /*23ff0*/  MOV R12, R6 ;  /* 0x00000006000c7202 */ /* 0x000fe20000000f00 */
[----:B------:R-:W-:-:S07]  /*24000*/  IMAD.MOV.U32 R80, RZ, RZ, R14 ;  /* 0x000000ffff507224 */ /* 0x000fce00078e000e */
[----:B------:R-:W-:Y:S05]  /*24010*/  WARPSYNC.COLLECTIVE R15, `(.L_x_884) ;  /* 0x000000000f087348 */ /* 0x000fea0003c00000 */
[----:B------:R0:W1:Y:S02]  /*24020*/  SHFL.IDX P6, R14, R13, R12, R11 ;  /* 0x0000000c0d0e7389 */ /* 0x00006400000c000b */
[----:B01----:R-:W-:Y:S01]  /*24030*/  ENDCOLLECTIVE ;  /* 0x000000000000791b */ /* 0x003fe20003800000 */
.L_x_884:
[----:B------:R-:W-:Y:S02]  /*24040*/  IMAD.MOV.U32 R13, RZ, RZ, R67 ;  /* 0x000000ffff0d7224 */ /* 0x000fe400078e0043 */
[----:B------:R-:W-:-:S07]  /*24050*/  IMAD.MOV.U32 R47, RZ, RZ, R14 ;  /* 0x000000ffff2f7224 */ /* 0x000fce00078e000e */
[----:B------:R-:W-:Y:S05]  /*24060*/  WARPSYNC.COLLECTIVE R15, `(.L_x_885) ;  /* 0x000000000f087348 */ /* 0x000fea0003c00000 */
[----:B------:R0:W1:Y:S02]  /*24070*/  SHFL.IDX P6, R14, R13, R12, R11 ;  /* 0x0000000c0d0e7389 */ /* 0x00006400000c000b */
[----:B01----:R-:W-:Y:S01]  /*24080*/  ENDCOLLECTIVE ;  /* 0x000000000000791b */ /* 0x003fe20003800000 */
.L_x_885:
[----:B------:R-:W-:Y:S01]  /*24090*/  MOV R13, R0 ;  /* 0x00000000000d7202 */ /* 0x000fe20000000f00 */
[----:B------:R-:W-:Y:S02]  /*240a0*/  IMAD.MOV.U32 R12, RZ, RZ, R5 ;  /* 0x000000ffff0c7224 */ /* 0x000fe400078e0005 */
[----:B------:R-:W-:-:S07]  /*240b0*/  IMAD.MOV.U32 R67, RZ, RZ, R14 ;  /* 0x000000ffff437224 */ /* 0x000fce00078e000e */
[----:B------:R-:W-:Y:S05]  /*240c0*/  WARPSYNC.COLLECTIVE R15, `(.L_x_886) ;  /* 0x000000000f087348 */ /* 0x000fea0003c00000 */
[----:B------:R0:W1:Y:S02]  /*240d0*/  SHFL.IDX P6, R14, R13, R12, R11 ;  /* 0x0000000c0d0e7389 */ /* 0x00006400000c000b */
[----:B01----:R-:W-:Y:S01]  /*240e0*/  ENDCOLLECTIVE ;  /* 0x000000000000791b */ /* 0x003fe20003800000 */
.L_x_886:
[----:B------:R-:W-:Y:S02]  /*240f0*/  IMAD.MOV.U32 R13, RZ, RZ, R20 ;  /* 0x000000ffff0d7224 */ /* 0x000fe400078e0014 */
[----:B------:R-:W-:-:S07]  /*24100*/  IMAD.MOV.U32 R0, RZ, RZ, R14 ;  /* 0x000000ffff007224 */ /* 0x000fce00078e000e */
[----:B------:R-:W-:Y:S05]  /*24110*/  WARPSYNC.COLLECTIVE R15, `(.L_x_887) ;  /* 0x000000000f087348 */ /* 0x000fea0003c00000 */
[----:B------:R0:W1:Y:S02]  /*24120*/  SHFL.IDX P6, R14, R13, R12, R11 ;  /* 0x0000000c0d0e7389 */ /* 0x00006400000c000b */
[----:B01----:R-:W-:Y:S01]  /*24130*/  ENDCOLLECTIVE ;  /* 0x000000000000791b */ /* 0x003fe20003800000 */
.L_x_887:
[----:B------:R-:W-:Y:S02]  /*24140*/  IMAD.MOV.U32 R13, RZ, RZ, R49 ;  /* 0x000000ffff0d7224 */ /* 0x000fe400078e0031 */
[----:B------:R-:W-:Y:S01]  /*24150*/  IMAD.MOV.U32 R12, RZ, RZ, R6 ;  /* 0x000000ffff0c7224 */ /* 0x000fe200078e0006 */
[----:B------:R-:W-:-:S07]  /*24160*/  MOV R3, R14 ;  /* 0x0000000e00037202 */ /* 0x000fce0000000f00 */
[----:B------:R-:W-:Y:S05]  /*24170*/  WARPSYNC.COLLECTIVE R15, `(.L_x_888) ;  /* 0x000000000f087348 */ /* 0x000fea0003c00000 */
[----:B------:R0:W1:Y:S02]  /*24180*/  SHFL.IDX P6, R14, R13, R12, R11 ;  /* 0x0000000c0d0e7389 */ /* 0x00006400000c000b */
[----:B01----:R-:W-:Y:S01]  /*24190*/  ENDCOLLECTIVE ;  /* 0x000000000000791b */ /* 0x003fe20003800000 */
.L_x_888:
[----:B------:R-:W-:Y:S02]  /*241a0*/  MOV R13, R77 ;  /* 0x0000004d000d7202 */ /* 0x000fe40000000f00 */
[----:B------:R-:W-:Y:S02]  /*241b0*/  SEL R77, R78, R47, P0 ;  /* 0x0000002f4e4d7207 */ /* 0x000fe40000000000 */
[----:B------:R-:W-:Y:S01]  /*241c0*/  SEL R78, R47, R78, P0 ;  /* 0x0000004e2f4e7207 */ /* 0x000fe20000000000 */
[----:B------:R-:W-:-:S07]  /*241d0*/  IMAD.MOV.U32 R49, RZ, RZ, R14 ;  /* 0x000000ffff317224 */ /* 0x000fce00078e000e */
[----:B------:R-:W-:Y:S05]  /*241e0*/  WARPSYNC.COLLECTIVE R15, `(.L_x_889) ;  /* 0x000000000f087348 */ /* 0x000fea0003c00000 */
[----:B------:R0:W1:Y:S02]  /*241f0*/  SHFL.IDX P6, R14, R13, R12, R11 ;  /* 0x0000000c0d0e7389 */ /* 0x00006400000c000b */
[----:B01----:R-:W-:Y:S01]  /*24200*/  ENDCOLLECTIVE ;  /* 0x000000000000791b */ /* 0x003fe20003800000 */
.L_x_889:
[----:B------:R-:W-:Y:S02]  /*24210*/  SEL R81, R0, R49, P0 ;  /* 0x0000003100517207 */ /* 0x000fe40000000000 */
[----:B------:R-:W-:Y:S01]  /*24220*/  SEL R0, R49, R0, P0 ;  /* 0x0000000031007207 */ /* 0x000fe20000000000 */
[----:B------:R-:W-:Y:S02]  /*24230*/  IMAD.MOV.U32 R13, RZ, RZ, R2 ;  /* 0x000000ffff0d7224 */ /* 0x000fe400078e0002 */
[----:B------:R-:W-:Y:S02]  /*24240*/  IMAD.MOV.U32 R12, RZ, RZ, R5 ;  /* 0x000000ffff0c7224 */ /* 0x000fe400078e0005 */
[----:B------:R-:W-:-:S07]  /*24250*/  IMAD.MOV.U32 R20, RZ, RZ, R14 ;  /* 0x000000ffff147224 */ /* 0x000fce00078e000e */
[----:B------:R-:W-:Y:S05]  /*24260*/  WARPSYNC.COLLECTIVE R15, `(.L_x_890) ;  /* 0x000000000f087348 */ /* 0x000fea0003c00000 */
[----:B------:R0:W1:Y:S02]  /*24270*/  SHFL.IDX P6, R14, R13, R12, R11 ;  /* 0x0000000c0d0e7389 */ /* 0x00006400000c000b */
[----:B01----:R-:W-:Y:S01]  /*24280*/  ENDCOLLECTIVE ;  /* 0x000000000000791b */ /* 0x003fe20003800000 */
.L_x_890:
[----:B------:R-:W-:Y:S02]  /*24290*/  SEL R2, R3, R20, P0 ;  /* 0x0000001403027207 */ /* 0x000fe40000000000 */
[----:B------:R-:W-:Y:S01]  /*242a0*/  SEL R3, R20, R3, P0 ;  /* 0x0000000314037207 */ /* 0x000fe20000000000 */
[----:B------:R-:W-:Y:S01]  /*242b0*/  IMAD.MOV.U32 R13, RZ, RZ, R40 ;  /* 0x000000ffff0d7224 */ /* 0x000fe200078e0028 */
[----:B------:R-:W-:-:S07]  /*242c0*/  MOV R21, R14 ;  /* 0x0000000e00157202 */ /* 0x000fce0000000f00 */
[----:B------:R-:W-:Y:S05]  /*242d0*/  WARPSYNC.COLLECTIVE R15, `(.L_x_891) ;  /* 0x000000000f087348 */ /* 0x000fea0003c00000 */
[----:B------:R0:W1:Y:S02]  /*242e0*/  SHFL.IDX P6, R14, R13, R12, R11 ;  /* 0x0000000c0d0e7389 */ /* 0x00006400000c000b */
[----:B01----:R-:W-:Y:S01]  /*242f0*/  ENDCOLLECTIVE ;  /* 0x000000000000791b */ /* 0x003fe20003800000 */
.L_x_891:
[----:B------:R-:W-:Y:S01]  /*24300*/  IMAD.MOV.U32 R13, RZ, RZ, R79 ;  /* 0x000000ffff0d7224 */ /* 0x000fe200078e004f */
[----:B------:R-:W-:Y:S02]  /*24310*/  MOV R12, R6 ;  /* 0x00000006000c7202 */ /* 0x000fe40000000f00 */
[----:B------:R-:W-:Y:S02]  /*24320*/  SEL R79, R80, R67, P0 ;  /* 0x00000043504f7207 */ /* 0x000fe40000000000 */
[----:B------:R-:W-:Y:S01]  /*24330*/  SEL R80, R67, R80, P0 ;  /* 0x0000005043507207 */ /* 0x000fe20000000000 */
[----:B------:R-:W-:-:S07]  /*24340*/  IMAD.MOV.U32 R40, RZ, RZ, R14 ;  /* 0x000000ffff287224 */ /* 0x000fce00078e000e */
[----:B------:R-:W-:Y:S05]  /*24350*/  WARPSYNC.COLLECTIVE R15, `(.L_x_892) ;  /* 0x000000000f087348 */ /* 0x000fea0003c00000 */
[----:B------:R0:W1:Y:S02]  /*24360*/  SHFL.IDX P6, R14, R13, R12, R11 ;  /* 0x0000000c0d0e7389 */ /* 0x00006400000c000b */
[----:B01----:R-:W-:Y:S01]  /*24370*/  ENDCOLLECTIVE ;  /* 0x000000000000791b */ /* 0x003fe20003800000 */
.L_x_892:
[----:B------:R-:W-:Y:S02]  /*24380*/  IMAD.MOV.U32 R13, RZ, RZ, R119 ;  /* 0x000000ffff0d7224 */ /* 0x000fe400078e0077 */
[----:B------:R-:W-:-:S07]  /*24390*/  IMAD.MOV.U32 R56, RZ, RZ, R14 ;  /* 0x000000ffff387224 */ /* 0x000fce00078e000e */
[----:B------:R-:W-:Y:S05]  /*243a0*/  WARPSYNC.COLLECTIVE R15, `(.L_x_893) ;  /* 0x000000000f087348 */ /* 0x000fea0003c00000 */
[----:B------:R0:W1:Y:S02]  /*243b0*/  SHFL.IDX P6, R14, R13, R12, R11 ;  /* 0x0000000c0d0e7389 */ /* 0x00006400000c000b */
[----:B01----:R-:W-:Y:S01]  /*243c0*/  ENDCOLLECTIVE ;  /* 0x000000000000791b */ /* 0x003fe20003800000 */
.L_x_893:
[----:B------:R-:W-:Y:S02]  /*243d0*/  SEL R20, R21, R56, P0 ;  /* 0x0000003815147207 */ /* 0x000fe40000000000 */
[----:B------:R-:W-:Y:S02]  /*243e0*/  SEL R21, R56, R21, P0 ;  /* 0x0000001538157207 */ /* 0x000fe40000000000 */
[----:B------:R-:W-:Y:S01]  /*243f0*/  MOV R13, R42 ;  /* 0x0000002a000d7202 */ /* 0x000fe20000000f00 */
[----:B------:R-:W-:Y:S02]  /*24400*/  IMAD.MOV.U32 R12, RZ, RZ, R5 ;  /* 0x000000ffff0c7224 */ /* 0x000fe400078e0005 */
[----:B------:R-:W-:-:S07]  /*24410*/  IMAD.MOV.U32 R119, RZ, RZ, R14 ;  /* 0x000000ffff777224 */ /* 0x000fce00078e000e */
[----:B------:R-:W-:Y:S05]  /*24420*/  WARPSYNC.COLLECTIVE R15, `(.L_x_894) ;  /* 0x000000000f087348 */ /* 0x000fea0003c00000 */
[----:B------:R0:W1:Y:S02]  /*24430*/  SHFL.IDX P6, R14, R13, R12, R11 ;  /* 0x0000000c0d0e7389 */ /* 0x00006400000c000b */
[----:B01----:R-:W-:Y:S01]  /*24440*/  ENDCOLLECTIVE ;  /* 0x000000000000791b */ /* 0x003fe20003800000 */
.L_x_894:
[----:B------:R-:W-:Y:S02]  /*24450*/  SEL R28, R40, R119, P0 ;  /* 0x00000077281c7207 */ /* 0x000fe40000000000 */
[----:B------:R-:W-:Y:S01]  /*24460*/  SEL R40, R119, R40, P0 ;  /* 0x0000002877287207 */ /* 0x000fe20000000000 */
[----:B------:R-:W-:Y:S02]  /*24470*/  IMAD.MOV.U32 R13, RZ, RZ, R44 ;  /* 0x000000ffff0d7224 */ /* 0x000fe400078e002c */
[----:B------:R-:W-:-:S07]  /*24480*/  IMAD.MOV.U32 R42, RZ, RZ, R14 ;  /* 0x000000ffff2a7224 */ /* 0x000fce00078e000e */
[----:B------:R-:W-:Y:S05]  /*24490*/  WARPSYNC.COLLECTIVE R15, `(.L_x_895) ;  /* 0x000000000f087348 */ /* 0x000fea0003c00000 */
[----:B------:R0:W1:Y:S02]  /*244a0*/  SHFL.IDX P6, R14, R13, R12, R11 ;  /* 0x0000000c0d0e7389 */ /* 0x00006400000c000b */
[----:B01----:R-:W-:Y:S01]  /*244b0*/  ENDCOLLECTIVE ;  /* 0x000000000000791b */ /* 0x003fe20003800000 */
.L_x_895:
[----:B------:R-:W-:Y:S02]  /*244c0*/  IMAD.MOV.U32 R13, RZ, RZ, R121 ;  /* 0x000000ffff0d7224 */ /* 0x000fe400078e0079 */
[----:B------:R-:W-:Y:S01]  /*244d0*/  IMAD.MOV.U32 R12, RZ, RZ, R6 ;  /* 0x000000ffff0c7224 */ /* 0x000fe200078e0006 */
[----:B------:R-:W-:-:S07]  /*244e0*/  MOV R44, R14 ;  /* 0x0000000e002c7202 */ /* 0x000fce0000000f00 */
[----:B------:R-:W-:Y:S05]  /*244f0*/  WARPSYNC.COLLECTIVE R15, `(.L_x_896) ;  /* 0x000000000f087348 */ /* 0x000fea0003c00000 */
[----:B------:R0:W1:Y:S02]  /*24500*/  SHFL.IDX P6, R14, R13, R12, R11 ;  /* 0x0000000c0d0e7389 */ /* 0x00006400000c000b */
[----:B01----:R-:W-:Y:S01]  /*24510*/  ENDCOLLECTIVE ;  /* 0x000000000000791b */ /* 0x003fe20003800000 */
.L_x_896:
[----:B------:R-:W-:Y:S01]  /*24520*/  MOV R13, R111 ;  /* 0x0000006f000d7202 */ /* 0x000fe20000000f00 */
[----:B------:R-:W-:-:S07]  /*24530*/  IMAD.MOV.U32 R121, RZ, RZ, R14 ;  /* 0x000000ffff797224 */ /* 0x000fce00078e000e */
[----:B------:R-:W-:Y:S05]  /*24540*/  WARPSYNC.COLLECTIVE R15, `(.L_x_897) ;  /* 0x000000000f087348 */ /* 0x000fea0003c00000 */
[----:B------:R0:W1:Y:S02]  /*24550*/  SHFL.IDX P6, R14, R13, R12, R11 ;  /* 0x0000000c0d0e7389 */ /* 0x00006400000c000b */
[----:B01----:R-:W-:Y:S01]  /*24560*/  ENDCOLLECTIVE ;  /* 0x000000000000791b */ /* 0x003fe20003800000 */
.L_x_897:
        /* <DEDUP_REMOVED lines=8> */
.L_x_898:
[----:B------:R-:W-:Y:S01]  /*245f0*/  IMAD.MOV.U32 R13, RZ, RZ, R48 ;  /* 0x000000ffff0d7224 */ /* 0x000fe200078e0030 */
[----:B------:R-:W-:-:S07]  /*24600*/  MOV R46, R14 ;  /* 0x0000000e002e7202 */ /* 0x000fce0000000f00 */
[----:B------:R-:W-:Y:S05]  /*24610*/  WARPSYNC.COLLECTIVE R15, `(.L_x_899) ;  /* 0x000000000f087348 */ /* 0x000fea0003c00000 */
[----:B------:R0:W1:Y:S02]  /*24620*/  SHFL.IDX P6, R14, R13, R12, R11 ;  /* 0x0000000c0d0e7389 */ /* 0x00006400000c000b */
[----:B01----:R-:W-:Y:S01]  /*24630*/  ENDCOLLECTIVE ;  /* 0x000000000000791b */ /* 0x003fe20003800000 */
.L_x_899:
[----:B------:R-:W-:Y:S01]  /*24640*/  IMAD.MOV.U32 R13, RZ, RZ, R113 ;  /* 0x000000ffff0d7224 */ /* 0x000fe200078e0071 */
[----:B------:R-:W-:Y:S01]  /*24650*/  MOV R12, R6 ;  /* 0x00000006000c7202 */ /* 0x000fe20000000f00 */
[----:B------:R-:W-:-:S07]  /*24660*/  IMAD.MOV.U32 R48, RZ, RZ, R14 ;  /* 0x000000ffff307224 */ /* 0x000fce00078e000e */
[----:B------:R-:W-:Y:S05]  /*24670*/  WARPSYNC.COLLECTIVE R15, `(.L_x_900) ;  /* 0x000000000f087348 */ /* 0x000fea0003c00000 */
[----:B------:R0:W1:Y:S02]  /*24680*/  SHFL.IDX P6, R14, R13, R12, R11 ;  /* 0x0000000c0d0e7389 */ /* 0x00006400000c000b */
[----:B01----:R-:W-:Y:S01]  /*24690*/  ENDCOLLECTIVE ;  /* 0x000000000000791b */ /* 0x003fe20003800000 */
.L_x_900:
[----:B------:R-:W-:Y:S02]  /*246a0*/  IMAD.MOV.U32 R13, RZ, RZ, R101 ;  /* 0x000000ffff0d7224 */ /* 0x000fe400078e0065 */
[----:B------:R-:W-:-:S07]  /*246b0*/  IMAD.MOV.U32 R113, RZ, RZ, R14 ;  /* 0x000000ffff717224 */ /* 0x000fce00078e000e */
[----:B------:R-:W-:Y:S05]  /*246c0*/  WARPSYNC.COLLECTIVE R15, `(.L_x_901) ;  /* 0x000000000f087348 */ /* 0x000fea0003c00000 */
[----:B------:R0:W1:Y:S02]  /*246d0*/  SHFL.IDX P6, R14, R13, R12, R11 ;  /* 0x0000000c0d0e7389 */ /* 0x00006400000c000b */
[----:B01----:R-:W-:Y:S01]  /*246e0*/  ENDCOLLECTIVE ;  /* 0x000000000000791b */ /* 0x003fe20003800000 */
.L_x_901:
[----:B------:R-:W-:Y:S01]  /*246f0*/  MOV R13, R50 ;  /* 0x00000032000d7202 */ /* 0x000fe20000000f00 */
[----:B------:R-:W-:Y:S02]  /*24700*/  IMAD.MOV.U32 R12, RZ, RZ, R5 ;  /* 0x000000ffff0c7224 */ /* 0x000fe400078e0005 */
[----:B------:R-:W-:-:S07]  /*24710*/  IMAD.MOV.U32 R101, RZ, RZ, R14 ;  /* 0x000000ffff657224 */ /* 0x000fce00078e000e */
[----:B------:R-:W-:Y:S05]  /*24720*/  WARPSYNC.COLLECTIVE R15, `(.L_x_902) ;  /* 0x000000000f087348 */ /* 0x000fea0003c00000 */
[----:B------:R0:W1:Y:S02]  /*24730*/  SHFL.IDX P6, R14, R13, R12, R11 ;  /* 0x0000000c0d0e7389 */ /* 0x00006400000c000b */
[----:B01----:R-:W-:Y:S01]  /*24740*/  ENDCOLLECTIVE ;  /* 0x000000000000791b */ /* 0x003fe20003800000 */
.L_x_902:
[----:B------:R-:W-:Y:S02]  /*24750*/  SEL R47, R48, R101, P0 ;  /* 0x00000065302f7207 */ /* 0x000fe40000000000 */
[----:B------:R-:W-:Y:S01]  /*24760*/  SEL R48, R101, R48, P0 ;  /* 0x0000003065307207 */ /* 0x000fe20000000000 */
[----:B------:R-:W-:Y:S02]  /*24770*/  IMAD.MOV.U32 R101, RZ, RZ, RZ ;  /* 0x000000ffff657224 */ /* 0x000fe400078e00ff */
[----:B------:R-:W-:Y:S02]  /*24780*/  IMAD.MOV.U32 R13, RZ, RZ, R82 ;  /* 0x000000ffff0d7224 */ /* 0x000fe400078e0052 */
[----:B------:R-:W-:-:S07]  /*24790*/  IMAD.MOV.U32 R50, RZ, RZ, R14 ;  /* 0x000000ffff327224 */ /* 0x000fce00078e000e */
[----:B------:R-:W-:Y:S05]  /*247a0*/  WARPSYNC.COLLECTIVE R15, `(.L_x_903) ;  /* 0x000000000f087348 */ /* 0x000fea0003c00000 */
[----:B------:R0:W1:Y:S02]  /*247b0*/  SHFL.IDX P6, R14, R13, R12, R11 ;  /* 0x0000000c0d0e7389 */ /* 0x00006400000c000b */
[----:B01----:R-:W-:Y:S01]  /*247c0*/  ENDCOLLECTIVE ;  /* 0x000000000000791b */ /* 0x003fe20003800000 */
.L_x_903:
[----:B------:R-:W-:Y:S02]  /*247d0*/  IMAD.MOV.U32 R13, RZ, RZ, R115 ;  /* 0x000000ffff0d7224 */ /* 0x000fe400078e0073 */
[----:B------:R-:W-:Y:S01]  /*247e0*/  IMAD.MOV.U32 R12, RZ, RZ, R6 ;  /* 0x000000ffff0c7224 */ /* 0x000fe200078e0006 */
[----:B------:R-:W-:-:S07]  /*247f0*/  MOV R82, R14 ;  /* 0x0000000e00527202 */ /* 0x000fce0000000f00 */
[----:B------:R-:W-:Y:S05]  /*24800*/  WARPSYNC.COLLECTIVE R15, `(.L_x_904) ;  /* 0x000000000f087348 */ /* 0x000fea0003c00000 */
[----:B------:R0:W1:Y:S02]  /*24810*/  SHFL.IDX P6, R14, R13, R12, R11 ;  /* 0x0000000c0d0e7389 */ /* 0x00006400000c000b */
[----:B01----:R-:W-:Y:S01]  /*24820*/  ENDCOLLECTIVE ;  /* 0x000000000000791b */ /* 0x003fe20003800000 */
.L_x_904:
[----:B------:R-:W-:Y:S01]  /*24830*/  MOV R13, R87 ;  /* 0x00000057000d7202 */ /* 0x000fe20000000f00 */
[----:B------:R-:W-:-:S07]  /*24840*/  IMAD.MOV.U32 R115, RZ, RZ, R14 ;  /* 0x000000ffff737224 */ /* 0x000fce00078e000e */
[----:B------:R-:W-:Y:S05]  /*24850*/  WARPSYNC.COLLECTIVE R15, `(.L_x_905) ;  /* 0x000000000f087348 */ /* 0x000fea0003c00000 */
[----:B------:R0:W1:Y:S02]  /*24860*/  SHFL.IDX P6, R14, R13, R12, R11 ;  /* 0x0000000c0d0e7389 */ /* 0x00006400000c000b */
[----:B01----:R-:W-:Y:S01]  /*24870*/  ENDCOLLECTIVE ;  /* 0x000000000000791b */ /* 0x003fe20003800000 */
.L_x_905:
        /* <DEDUP_REMOVED lines=8> */
.L_x_906:
[----:B------:R-:W-:Y:S02]  /*24900*/  SEL R51, R82, R87, P0 ;  /* 0x0000005752337207 */ /* 0x000fe40000000000 */
[----:B------:R-:W-:Y:S01]  /*24910*/  SEL R82, R87, R82, P0 ;  /* 0x0000005257527207 */ /* 0x000fe20000000000 */
[----:B------:R-:W-:Y:S01]  /*24920*/  IMAD.MOV.U32 R13, RZ, RZ, R86 ;  /* 0x000000ffff0d7224 */ /* 0x000fe200078e0056 */
[----:B------:R-:W-:-:S07]  /*24930*/  MOV R84, R14 ;  /* 0x0000000e00547202 */ /* 0x000fce0000000f00 */
[----:B------:R-:W-:Y:S05]  /*24940*/  WARPSYNC.COLLECTIVE R15, `(.L_x_907) ;  /* 0x000000000f087348 */ /* 0x000fea0003c00000 */
[----:B------:R0:W1:Y:S02]  /*24950*/  SHFL.IDX P6, R14, R13, R12, R11 ;  /* 0x0000000c0d0e7389 */ /* 0x00006400000c000b */
[----:B01----:R-:W-:Y:S01]  /*24960*/  ENDCOLLECTIVE ;  /* 0x000000000000791b */ /* 0x003fe20003800000 */
.L_x_907:
[----:B------:R-:W-:Y:S01]  /*24970*/  IMAD.MOV.U32 R13, RZ, RZ, R117 ;  /* 0x000000ffff0d7224 */ /* 0x000fe200078e0075 */
[----:B------:R-:W-:Y:S01]  /*24980*/  MOV R12, R6 ;  /* 0x00000006000c7202 */ /* 0x000fe20000000f00 */
[----:B------:R-:W-:-:S07]  /*24990*/  IMAD.MOV.U32 R86, RZ, RZ, R14 ;  /* 0x000000ffff567224 */ /* 0x000fce00078e000e */
[----:B------:R-:W-:Y:S05]  /*249a0*/  WARPSYNC.COLLECTIVE R15, `(.L_x_908) ;  /* 0x000000000f087348 */ /* 0x000fea0003c00000 */
[----:B------:R0:W1:Y:S02]  /*249b0*/  SHFL.IDX P6, R14, R13, R12, R11 ;  /* 0x0000000c0d0e7389 */ /* 0x00006400000c000b */
[----:B01----:R-:W-:Y:S01]  /*249c0*/  ENDCOLLECTIVE ;  /* 0x000000000000791b */ /* 0x003fe20003800000 */
.L_x_908:
[----:B------:R-:W-:Y:S02]  /*249d0*/  IMAD.MOV.U32 R13, RZ, RZ, R85 ;  /* 0x000000ffff0d7224 */ /* 0x000fe400078e0055 */
[----:B------:R-:W-:-:S07]  /*249e0*/  IMAD.MOV.U32 R117, RZ, RZ, R14 ;  /* 0x000000ffff757224 */ /* 0x000fce00078e000e */
[----:B------:R-:W-:Y:S05]  /*249f0*/  WARPSYNC.COLLECTIVE R15, `(.L_x_909) ;  /* 0x000000000f087348 */ /* 0x000fea0003c00000 */
[----:B------:R0:W1:Y:S02]  /*24a00*/  SHFL.IDX P6, R14, R13, R12, R11 ;  /* 0x0000000c0d0e7389 */ /* 0x00006400000c000b */
[----:B01----:R-:W-:Y:S01]  /*24a10*/  ENDCOLLECTIVE ;  /* 0x000000000000791b */ /* 0x003fe20003800000 */
.L_x_909:
[----:B------:R-:W-:Y:S01]  /*24a20*/  MOV R13, R88 ;  /* 0x00000058000d7202 */ /* 0x000fe20000000f00 */
[----:B------:R-:W-:Y:S02]  /*24a30*/  IMAD.MOV.U32 R12, RZ, RZ, R5 ;  /* 0x000000ffff0c7224 */ /* 0x000fe400078e0005 */
[----:B------:R-:W-:-:S07]  /*24a40*/  IMAD.MOV.U32 R123, RZ, RZ, R14 ;  /* 0x000000ffff7b7224 */ /* 0x000fce00078e000e */
[----:B------:R-:W-:Y:S05]  /*24a50*/  WARPSYNC.COLLECTIVE R15, `(.L_x_910) ;  /* 0x000000000f087348 */ /* 0x000fea0003c00000 */
[----:B------:R0:W1:Y:S02]  /*24a60*/  SHFL.IDX P6, R14, R13, R12, R11 ;  /* 0x0000000c0d0e7389 */ /* 0x00006400000c000b */
[----:B01----:R-:W-:Y:S01]  /*24a70*/  ENDCOLLECTIVE ;  /* 0x000000000000791b */ /* 0x003fe20003800000 */
.L_x_910:
[----:B------:R-:W-:Y:S02]  /*24a80*/  SEL R85, R86, R123, P0 ;  /* 0x0000007b56557207 */ /* 0x000fe40000000000 */
[----:B------:R-:W-:Y:S01]  /*24a90*/  SEL R86, R123, R86, P0 ;  /* 0x000000567b567207 */ /* 0x000fe20000000000 */
[----:B------:R-:W-:Y:S02]  /*24aa0*/  IMAD.MOV.U32 R13, RZ, RZ, R54 ;  /* 0x000000ffff0d7224 */ /* 0x000fe400078e0036 */
[----:B------:R-:W-:-:S07]  /*24ab0*/  IMAD.MOV.U32 R88, RZ, RZ, R14 ;  /* 0x000000ffff587224 */ /* 0x000fce00078e000e */
[----:B------:R-:W-:Y:S05]  /*24ac0*/  WARPSYNC.COLLECTIVE R15, `(.L_x_911) ;  /* 0x000000000f087348 */ /* 0x000fea0003c00000 */
[----:B------:R0:W1:Y:S02]  /*24ad0*/  SHFL.IDX P6, R14, R13, R12, R11 ;  /* 0x0000000c0d0e7389 */ /* 0x00006400000c000b */
[----:B01----:R-:W-:Y:S01]  /*24ae0*/  ENDCOLLECTIVE ;  /* 0x000000000000791b */ /* 0x003fe20003800000 */
.L_x_911:
[----:B------:R-:W-:Y:S01]  /*24af0*/  IMAD.MOV.U32 R13, RZ, RZ, R83 ;  /* 0x000000ffff0d7224 */ /* 0x000fe200078e0053 */
[----:B------:R-:W-:Y:S01]  /*24b00*/  SEL R83, R84, R117, P0 ;  /* 0x0000007554537207 */ /* 0x000fe20000000000 */
[----:B------:R-:W-:Y:S01]  /*24b10*/  IMAD.MOV.U32 R12, RZ, RZ, R6 ;  /* 0x000000ffff0c7224 */ /* 0x000fe200078e0006 */
[----:B------:R-:W-:Y:S02]  /*24b20*/  SEL R84, R117, R84, P0 ;  /* 0x0000005475547207 */ /* 0x000fe40000000000 */
[----:B------:R-:W-:-:S07]  /*24b30*/  MOV R54, R14 ;  /* 0x0000000e00367202 */ /* 0x000fce0000000f00 */
[----:B------:R-:W-:Y:S05]  /*24b40*/  WARPSYNC.COLLECTIVE R15, `(.L_x_912) ;  /* 0x000000000f087348 */ /* 0x000fea0003c00000 */
[----:B------:R0:W1:Y:S02]  /*24b50*/  SHFL.IDX P6, R14, R13, R12, R11 ;  /* 0x0000000c0d0e7389 */ /* 0x00006400000c000b */
[----:B01----:R-:W-:Y:S01]  /*24b60*/  ENDCOLLECTIVE ;  /* 0x000000000000791b */ /* 0x003fe20003800000 */
.L_x_912:
[----:B------:R-:W-:Y:S02]  /*24b70*/  MOV R13, R45 ;  /* 0x0000002d000d7202 */ /* 0x000fe40000000f00 */
[----:B------:R-:W-:Y:S02]  /*24b80*/  SEL R45, R46, R113, P0 ;  /* 0x000000712e2d7207 */ /* 0x000fe40000000000 */
[----:B------:R-:W-:Y:S01]  /*24b90*/  SEL R46, R113, R46, P0 ;  /* 0x0000002e712e7207 */ /* 0x000fe20000000000 */
[----:B------:R-:W-:-:S07]  /*24ba0*/  IMAD.MOV.U32 R125, RZ, RZ, R14 ;  /* 0x000000ffff7d7224 */ /* 0x000fce00078e000e */
[----:B------:R-:W-:Y:S05]  /*24bb0*/  WARPSYNC.COLLECTIVE R15, `(.L_x_913) ;  /* 0x000000000f087348 */ /* 0x000fea0003c00000 */
[----:B------:R0:W1:Y:S02]  /*24bc0*/  SHFL.IDX P6, R14, R13, R12, R11 ;  /* 0x0000000c0d0e7389 */ /* 0x00006400000c000b */
[----:B01----:R-:W-:Y:S01]  /*24bd0*/  ENDCOLLECTIVE ;  /* 0x000000000000791b */ /* 0x003fe20003800000 */
.L_x_913:
        /* <DEDUP_REMOVED lines=8> */
.L_x_914:
[----:B------:R-:W-:Y:S01]  /*24c60*/  IMAD.MOV.U32 R13, RZ, RZ, R58 ;  /* 0x000000ffff0d7224 */ /* 0x000fe200078e003a */
[----:B------:R-:W-:-:S07]  /*24c70*/  MOV R60, R14 ;  /* 0x0000000e003c7202 */ /* 0x000fce0000000f00 */
[----:B------:R-:W-:Y:S05]  /*24c80*/  WARPSYNC.COLLECTIVE R15, `(.L_x_915) ;  /* 0x000000000f087348 */ /* 0x000fea0003c00000 */
[----:B------:R0:W1:Y:S02]  /*24c90*/  SHFL.IDX P6, R14, R13, R12, R11 ;  /* 0x0000000c0d0e7389 */ /* 0x00006400000c000b */
[----:B01----:R-:W-:Y:S01]  /*24ca0*/  ENDCOLLECTIVE ;  /* 0x000000000000791b */ /* 0x003fe20003800000 */
.L_x_915:
        /* <DEDUP_REMOVED lines=8> */
.L_x_916:
[----:B------:R-:W-:Y:S02]  /*24d30*/  IMAD.MOV.U32 R13, RZ, RZ, R61 ;  /* 0x000000ffff0d7224 */ /* 0x000fe400078e003d */
[----:B------:R-:W-:-:S07]  /*24d40*/  IMAD.MOV.U32 R129, RZ, RZ, R14 ;  /* 0x000000ffff817224 */ /* 0x000fce00078e000e */
[----:B------:R-:W-:Y:S05]  /*24d50*/  WARPSYNC.COLLECTIVE R15, `(.L_x_917) ;  /* 0x000000000f087348 */ /* 0x000fea0003c00000 */
[----:B------:R0:W1:Y:S02]  /*24d60*/  SHFL.IDX P6, R14, R13, R12, R11 ;  /* 0x0000000c0d0e7389 */ /* 0x00006400000c000b */
[----:B01----:R-:W-:Y:S01]  /*24d70*/  ENDCOLLECTIVE ;  /* 0x000000000000791b */ /* 0x003fe20003800000 */
.L_x_917:
[----:B------:R-:W-:Y:S01]  /*24d80*/  MOV R13, R64 ;  /* 0x00000040000d7202 */ /* 0x000fe20000000f00 */
[----:B------:R-:W-:Y:S02]  /*24d90*/  IMAD.MOV.U32 R12, RZ, RZ, R5 ;  /* 0x000000ffff0c7224 */ /* 0x000fe400078e0005 */
[----:B------:R-:W-:-:S07]  /*24da0*/  IMAD.MOV.U32 R61, RZ, RZ, R14 ;  /* 0x000000ffff3d7224 */ /* 0x000fce00078e000e */
[----:B------:R-:W-:Y:S05]  /*24db0*/  WARPSYNC.COLLECTIVE R15, `(.L_x_918) ;  /* 0x000000000f087348 */ /* 0x000fea0003c00000 */
[----:B------:R0:W1:Y:S02]  /*24dc0*/  SHFL.IDX P6, R14, R13, R12, R11 ;  /* 0x0000000c0d0e7389 */ /* 0x00006400000c000b */
[----:B01----:R-:W-:Y:S01]  /*24dd0*/  ENDCOLLECTIVE ;  /* 0x000000000000791b */ /* 0x003fe20003800000 */
.L_x_918:
[----:B------:R-:W-:Y:S01]  /*24de0*/  SEL R56, R58, R61, P0 ;  /* 0x0000003d3a387207 */ /* 0x000fe20000000000 */
[----:B------:R-:W-:Y:S01]  /*24df0*/  IMAD.MOV.U32 R13, RZ, RZ, R52 ;  /* 0x000000ffff0d7224 */ /* 0x000fe200078e0034 */
[----:B------:R-:W-:Y:S01]  /*24e00*/  SEL R52, R54, R127, P0 ;  /* 0x0000007f36347207 */ /* 0x000fe20000000000 */
[----:B------:R-:W-:-:S07]  /*24e10*/  IMAD.MOV.U32 R64, RZ, RZ, R14 ;  /* 0x000000ffff407224 */ /* 0x000fce00078e000e */
[----:B------:R-:W-:Y:S05]  /*24e20*/  WARPSYNC.COLLECTIVE R15, `(.L_x_919) ;  /* 0x000000000f087348 */ /* 0x000fea0003c00000 */
[----:B------:R0:W1:Y:S02]  /*24e30*/  SHFL.IDX P6, R14, R13, R12, R11 ;  /* 0x0000000c0d0e7389 */ /* 0x00006400000c000b */
[----:B01----:R-:W-:Y:S01]  /*24e40*/  ENDCOLLECTIVE ;  /* 0x000000000000791b */ /* 0x003fe20003800000 */
.L_x_919:
[----:B------:R-:W-:Y:S01]  /*24e50*/  IMAD.MOV.U32 R13, RZ, RZ, R55 ;  /* 0x000000ffff0d7224 */ /* 0x000fe200078e0037 */
[----:B------:R-:W-:Y:S01]  /*24e60*/  SEL R55, R129, R60, P0 ;  /* 0x0000003c81377207 */ /* 0x000fe20000000000 */
[----:B------:R-:W-:Y:S01]  /*24e70*/  IMAD.MOV.U32 R12, RZ, RZ, R6 ;  /* 0x000000ffff0c7224 */ /* 0x000fe200078e0006 */
[----:B------:R-:W-:-:S07]  /*24e80*/  MOV R65, R14 ;  /* 0x0000000e00417202 */ /* 0x000fce0000000f00 */
[----:B------:R-:W-:Y:S05]  /*24e90*/  WARPSYNC.COLLECTIVE R15, `(.L_x_920) ;  /* 0x000000000f087348 */ /* 0x000fea0003c00000 */
[----:B------:R0:W1:Y:S02]  /*24ea0*/  SHFL.IDX P6, R14, R13, R12, R11 ;  /* 0x0000000c0d0e7389 */ /* 0x00006400000c000b */
[----:B01----:R-:W-:Y:S01]  /*24eb0*/  ENDCOLLECTIVE ;  /* 0x000000000000791b */ /* 0x003fe20003800000 */
.L_x_920:
[----:B------:R-:W-:Y:S02]  /*24ec0*/  MOV R13, R53 ;  /* 0x00000035000d7202 */ /* 0x000fe40000000f00 */
[----:B------:R-:W-:Y:S02]  /*24ed0*/  SEL R53, R127, R54, P0 ;  /* 0x000000367f357207 */ /* 0x000fe40000000000 */
[----:B------:R-:W-:Y:S01]  /*24ee0*/  SEL R54, R60, R129, P0 ;  /* 0x000000813c367207 */ /* 0x000fe20000000000 */
[----:B------:R-:W-:-:S07]  /*24ef0*/  IMAD.MOV.U32 R131, RZ, RZ, R14 ;  /* 0x000000ffff837224 */ /* 0x000fce00078e000e */
[----:B------:R-:W-:Y:S05]  /*24f00*/  WARPSYNC.COLLECTIVE R15, `(.L_x_921) ;  /* 0x000000000f087348 */ /* 0x000fea0003c00000 */
[----:B------:R0:W1:Y:S02]  /*24f10*/  SHFL.IDX P6, R14, R13, R12, R11 ;  /* 0x0000000c0d0e7389 */ /* 0x00006400000c000b */
[----:B01----:R-:W-:Y:S01]  /*24f20*/  ENDCOLLECTIVE ;  /* 0x000000000000791b */ /* 0x003fe20003800000 */
.L_x_921:
[----:B------:R-:W-:Y:S02]  /*24f30*/  IMAD.MOV.U32 R13, RZ, RZ, R36 ;  /* 0x000000ffff0d7224 */ /* 0x000fe400078e0024 */
[----:B------:R-:W-:Y:S02]  /*24f40*/  IMAD.MOV.U32 R12, RZ, RZ, R5 ;  /* 0x000000ffff0c7224 */ /* 0x000fe400078e0005 */
[----:B------:R-:W-:-:S07]  /*24f50*/  IMAD.MOV.U32 R68, RZ, RZ, R14 ;  /* 0x000000ffff447224 */ /* 0x000fce00078e000e */
[----:B------:R-:W-:Y:S05]  /*24f60*/  WARPSYNC.COLLECTIVE R15, `(.L_x_922) ;  /* 0x000000000f087348 */ /* 0x000fea0003c00000 */
[----:B------:R0:W1:Y:S02]  /*24f70*/  SHFL.IDX P6, R14, R13, R12, R11 ;  /* 0x0000000c0d0e7389 */ /* 0x00006400000c000b */
[----:B01----:R-:W-:Y:S01]  /*24f80*/  ENDCOLLECTIVE ;  /* 0x000000000000791b */ /* 0x003fe20003800000 */
.L_x_922:
[----:B------:R-:W-:Y:S01]  /*24f90*/  SEL R60, R65, R68, P0 ;  /* 0x00000044413c7207 */ /* 0x000fe20000000000 */
[----:B------:R-:W-:Y:S01]  /*24fa0*/  IMAD.MOV.U32 R13, RZ, RZ, R38 ;  /* 0x000000ffff0d7224 */ /* 0x000fe200078e0026 */
[----:B------:R-:W-:-:S07]  /*24fb0*/  MOV R69, R14 ;  /* 0x0000000e00457202 */ /* 0x000fce0000000f00 */
[----:B------:R-:W-:Y:S05]  /*24fc0*/  WARPSYNC.COLLECTIVE R15, `(.L_x_923) ;  /* 0x000000000f087348 */ /* 0x000fea0003c00000 */
[----:B------:R0:W1:Y:S02]  /*24fd0*/  SHFL.IDX P6, R14, R13, R12, R11 ;  /* 0x0000000c0d0e7389 */ /* 0x00006400000c000b */
[----:B01----:R-:W-:Y:S01]  /*24fe0*/  ENDCOLLECTIVE ;  /* 0x000000000000791b */ /* 0x003fe20003800000 */
.L_x_923:
[----:B------:R-:W-:Y:S01]  /*24ff0*/  IMAD.MOV.U32 R13, RZ, RZ, R33 ;  /* 0x000000ffff0d7224 */ /* 0x000fe200078e0021 */
[----:B------:R-:W-:Y:S01]  /*25000*/  MOV R12, R6 ;  /* 0x00000006000c7202 */ /* 0x000fe20000000f00 */
[----:B------:R-:W-:-:S07]  /*25010*/  IMAD.MOV.U32 R71, RZ, RZ, R14 ;  /* 0x000000ffff477224 */ /* 0x000fce00078e000e */
[----:B------:R-:W-:Y:S05]  /*25020*/  WARPSYNC.COLLECTIVE R15, `(.L_x_924) ;  /* 0x000000000f087348 */ /* 0x000fea0003c00000 */
[----:B------:R0:W1:Y:S02]  /*25030*/  SHFL.IDX P6, R14, R13, R12, R11 ;  /* 0x0000000c0d0e7389 */ /* 0x00006400000c000b */
[----:B01----:R-:W-:Y:S01]  /*25040*/  ENDCOLLECTIVE ;  /* 0x000000000000791b */ /* 0x003fe20003800000 */
.L_x_924:
[----:B------:R-:W-:Y:S02]  /*25050*/  IMAD.MOV.U32 R13, RZ, RZ, R27 ;  /* 0x000000ffff0d7224 */ /* 0x000fe400078e001b */
[----:B------:R-:W-:-:S07]  /*25060*/  IMAD.MOV.U32 R36, RZ, RZ, R14 ;  /* 0x000000ffff247224 */ /* 0x000fce00078e000e */
[----:B------:R-:W-:Y:S05]  /*25070*/  WARPSYNC.COLLECTIVE R15, `(.L_x_925) ;  /* 0x000000000f087348 */ /* 0x000fea0003c00000 */
[----:B------:R0:W1:Y:S02]  /*25080*/  SHFL.IDX P6, R14, R13, R12, R11 ;  /* 0x0000000c0d0e7389 */ /* 0x00006400000c000b */
[----:B01----:R-:W-:Y:S01]  /*25090*/  ENDCOLLECTIVE ;  /* 0x000000000000791b */ /* 0x003fe20003800000 */
.L_x_925:
[----:B------:R-:W-:Y:S01]  /*250a0*/  MOV R13, R32 ;  /* 0x00000020000d7202 */ /* 0x000fe20000000f00 */
[----:B------:R-:W-:Y:S02]  /*250b0*/  IMAD.MOV.U32 R12, RZ, RZ, R5 ;  /* 0x000000ffff0c7224 */ /* 0x000fe400078e0005 */
[----:B------:R-:W-:-:S07]  /*250c0*/  IMAD.MOV.U32 R38, RZ, RZ, R14 ;  /* 0x000000ffff267224 */ /* 0x000fce00078e000e */
[----:B------:R-:W-:Y:S05]  /*250d0*/  WARPSYNC.COLLECTIVE R15, `(.L_x_926) ;  /* 0x000000000f087348 */ /* 0x000fea0003c00000 */
[----:B------:R0:W1:Y:S02]  /*250e0*/  SHFL.IDX P6, R14, R13, R12, R11 ;  /* 0x0000000c0d0e7389 */ /* 0x00006400000c000b */
[----:B01----:R-:W-:Y:S01]  /*250f0*/  ENDCOLLECTIVE ;  /* 0x000000000000791b */ /* 0x003fe20003800000 */
.L_x_926:
[----:B------:R-:W-:Y:S02]  /*25100*/  SEL R70, R71, R38, P0 ;  /* 0x0000002647467207 */ /* 0x000fe40000000000 */
[----:B------:R-:W-:Y:S01]  /*25110*/  SEL R71, R38, R71, P0 ;  /* 0x0000004726477207 */ /* 0x000fe20000000000 */
[----:B------:R-:W-:Y:S02]  /*25120*/  IMAD.MOV.U32 R13, RZ, RZ, R34 ;  /* 0x000000ffff0d7224 */ /* 0x000fe400078e0022 */
[----:B------:R-:W-:-:S07]  /*25130*/  IMAD.MOV.U32 R73, RZ, RZ, R14 ;  /* 0x000000ffff497224 */ /* 0x000fce00078e000e */
[----:B------:R-:W-:Y:S05]  /*25140*/  WARPSYNC.COLLECTIVE R15, `(.L_x_927) ;  /* 0x000000000f087348 */ /* 0x000fea0003c00000 */
[----:B------:R0:W1:Y:S02]  /*25150*/  SHFL.IDX P6, R14, R13, R12, R11 ;  /* 0x0000000c0d0e7389 */ /* 0x00006400000c000b */
[----:B01----:R-:W-:Y:S01]  /*25160*/  ENDCOLLECTIVE ;  /* 0x000000000000791b */ /* 0x003fe20003800000 */
.L_x_927:
[----:B------:R-:W-:Y:S02]  /*25170*/  IMAD.MOV.U32 R13, RZ, RZ, R37 ;  /* 0x000000ffff0d7224 */ /* 0x000fe400078e0025 */
[----:B------:R-:W-:Y:S01]  /*25180*/  IMAD.MOV.U32 R12, RZ, RZ, R6 ;  /* 0x000000ffff0c7224 */ /* 0x000fe200078e0006 */
[----:B------:R-:W-:-:S07]  /*25190*/  MOV R75, R14 ;  /* 0x0000000e004b7202 */ /* 0x000fce0000000f00 */
[----:B------:R-:W-:Y:S05]  /*251a0*/  WARPSYNC.COLLECTIVE R15, `(.L_x_928) ;  /* 0x000000000f087348 */ /* 0x000fea0003c00000 */
[----:B------:R0:W1:Y:S02]  /*251b0*/  SHFL.IDX P6, R14, R13, R12, R11 ;  /* 0x0000000c0d0e7389 */ /* 0x00006400000c000b */
[----:B01----:R-:W-:Y:S01]  /*251c0*/  ENDCOLLECTIVE ;  /* 0x000000000000791b */ /* 0x003fe20003800000 */
.L_x_928:
[----:B------:R-:W-:Y:S01]  /*251d0*/  MOV R13, R35 ;  /* 0x00000023000d7202 */ /* 0x000fe20000000f00 */
[----:B------:R-:W-:-:S07]  /*251e0*/  IMAD.MOV.U32 R32, RZ, RZ, R14 ;  /* 0x000000ffff207224 */ /* 0x000fce00078e000e */
[----:B------:R-:W-:Y:S05]  /*251f0*/  WARPSYNC.COLLECTIVE R15, `(.L_x_929) ;  /* 0x000000000f087348 */ /* 0x000fea0003c00000 */
[----:B------:R0:W1:Y:S02]  /*25200*/  SHFL.IDX P6, R14, R13, R12, R11 ;  /* 0x0000000c0d0e7389 */ /* 0x00006400000c000b */
[----:B01----:R-:W-:Y:S01]  /*25210*/  ENDCOLLECTIVE ;  /* 0x000000000000791b */ /* 0x003fe20003800000 */
.L_x_929:
        /* <DEDUP_REMOVED lines=8> */
.L_x_930:
[----:B------:R-:W-:Y:S02]  /*252a0*/  SEL R74, R75, R34, P0 ;  /* 0x000000224b4a7207 */ /* 0x000fe40000000000 */
[----:B------:R-:W-:Y:S01]  /*252b0*/  SEL R75, R34, R75, P0 ;  /* 0x0000004b224b7207 */ /* 0x000fe20000000000 */
[----:B------:R-:W-:Y:S01]  /*252c0*/  IMAD.MOV.U32 R13, RZ, RZ, R26 ;  /* 0x000000ffff0d7224 */ /* 0x000fe200078e001a */
[----:B------:R-:W-:-:S07]  /*252d0*/  MOV R90, R14 ;  /* 0x0000000e005a7202 */ /* 0x000fce0000000f00 */
[----:B------:R-:W-:Y:S05]  /*252e0*/  WARPSYNC.COLLECTIVE R15, `(.L_x_931) ;  /* 0x000000000f087348 */ /* 0x000fea0003c00000 */
[----:B------:R0:W1:Y:S02]  /*252f0*/  SHFL.IDX P6, R14, R13, R12, R11 ;  /* 0x0000000c0d0e7389 */ /* 0x00006400000c000b */
[----:B01----:R-:W-:Y:S01]  /*25300*/  ENDCOLLECTIVE ;  /* 0x000000000000791b */ /* 0x003fe20003800000 */
.L_x_931:
[----:B------:R-:W-:Y:S01]  /*25310*/  IMAD.MOV.U32 R13, RZ, RZ, R57 ;  /* 0x000000ffff0d7224 */ /* 0x000fe200078e0039 */
        /* <DEDUP_REMOVED lines=10> */
.L_x_932:
[----:B------:R-:W-:Y:S02]  /*253c0*/  IMAD.MOV.U32 R13, RZ, RZ, R39 ;  /* 0x000000ffff0d7224 */ /* 0x000fe400078e0027 */
[----:B------:R-:W-:-:S07]  /*253d0*/  IMAD.MOV.U32 R133, RZ, RZ, R14 ;  /* 0x000000ffff857224 */ /* 0x000fce00078e000e */
[----:B------:R-:W-:Y:S05]  /*253e0*/  WARPSYNC.COLLECTIVE R15, `(.L_x_933) ;  /* 0x000000000f087348 */ /* 0x000fea0003c00000 */
[----:B------:R0:W1:Y:S02]  /*253f0*/  SHFL.IDX P6, R14, R13, R12, R11 ;  /* 0x0000000c0d0e7389 */ /* 0x00006400000c000b */
[----:B01----:R-:W-:Y:S01]  /*25400*/  ENDCOLLECTIVE ;  /* 0x000000000000791b */ /* 0x003fe20003800000 */
.L_x_933:
        /* <DEDUP_REMOVED lines=8> */
.L_x_934:
[----:B------:R-:W-:Y:S02]  /*25490*/  SEL R92, R93, R24, P0 ;  /* 0x000000185d5c7207 */ /* 0x000fe40000000000 */
[----:B------:R-:W-:Y:S01]  /*254a0*/  SEL R93, R24, R93, P0 ;  /* 0x0000005d185d7207 */ /* 0x000fe20000000000 */
[----:B------:R-:W-:Y:S02]  /*254b0*/  IMAD.MOV.U32 R13, RZ, RZ, R10 ;  /* 0x000000ffff0d7224 */ /* 0x000fe400078e000a */
[----:B------:R-:W-:-:S07]  /*254c0*/  IMAD.MOV.U32 R95, RZ, RZ, R14 ;  /* 0x000000ffff5f7224 */ /* 0x000fce00078e000e */
[----:B------:R-:W-:Y:S05]  /*254d0*/  WARPSYNC.COLLECTIVE R15, `(.L_x_935) ;  /* 0x000000000f087348 */ /* 0x000fea0003c00000 */
[----:B------:R0:W1:Y:S02]  /*254e0*/  SHFL.IDX P6, R14, R13, R12, R11 ;  /* 0x0000000c0d0e7389 */ /* 0x00006400000c000b */
[----:B01----:R-:W-:Y:S01]  /*254f0*/  ENDCOLLECTIVE ;  /* 0x000000000000791b */ /* 0x003fe20003800000 */
.L_x_935:
[----:B------:R-:W-:Y:S01]  /*25500*/  IMAD.MOV.U32 R13, RZ, RZ, R59 ;  /* 0x000000ffff0d7224 */ /* 0x000fe200078e003b */
[----:B------:R-:W-:Y:S01]  /*25510*/  SEL R59, R131, R64, P0 ;  /* 0x00000040833b7207 */ /* 0x000fe20000000000 */
[----:B------:R-:W-:Y:S01]  /*25520*/  IMAD.MOV.U32 R12, RZ, RZ, R6 ;  /* 0x000000ffff0c7224 */ /* 0x000fe200078e0006 */
[----:B------:R-:W-:-:S07]  /*25530*/  MOV R97, R14 ;  /* 0x0000000e00617202 */ /* 0x000fce0000000f00 */
[----:B------:R-:W-:Y:S05]  /*25540*/  WARPSYNC.COLLECTIVE R15, `(.L_x_936) ;  /* 0x000000000f087348 */ /* 0x000fea0003c00000 */
[----:B------:R0:W1:Y:S02]  /*25550*/  SHFL.IDX P6, R14, R13, R12, R11 ;  /* 0x0000000c0d0e7389 */ /* 0x00006400000c000b */
[----:B01----:R-:W-:Y:S01]  /*25560*/  ENDCOLLECTIVE ;  /* 0x000000000000791b */ /* 0x003fe20003800000 */
.L_x_936:
[----:B------:R-:W-:Y:S01]  /*25570*/  MOV R13, R25 ;  /* 0x00000019000d7202 */ /* 0x000fe20000000f00 */
[----:B------:R-:W-:-:S07]  /*25580*/  IMAD.MOV.U32 R8, RZ, RZ, R14 ;  /* 0x000000ffff087224 */ /* 0x000fce00078e000e */
[----:B------:R-:W-:Y:S05]  /*25590*/  WARPSYNC.COLLECTIVE R15, `(.L_x_937) ;  /* 0x000000000f087348 */ /* 0x000fea0003c00000 */
[----:B------:R0:W1:Y:S02]  /*255a0*/  SHFL.IDX P6, R14, R13, R12, R11 ;  /* 0x0000000c0d0e7389 */ /* 0x00006400000c000b */
[----:B01----:R-:W-:Y:S01]  /*255b0*/  ENDCOLLECTIVE ;  /* 0x000000000000791b */ /* 0x003fe20003800000 */
.L_x_937:
        /* <DEDUP_REMOVED lines=8> */
.L_x_938:
[----:B------:R-:W-:Y:S02]  /*25640*/  SEL R96, R97, R10, P0 ;  /* 0x0000000a61607207 */ /* 0x000fe40000000000 */
[----:B------:R-:W-:Y:S01]  /*25650*/  SEL R97, R10, R97, P0 ;  /* 0x000000610a617207 */ /* 0x000fe20000000000 */
[----:B------:R-:W-:Y:S01]  /*25660*/  IMAD.MOV.U32 R13, RZ, RZ, R66 ;  /* 0x000000ffff0d7224 */ /* 0x000fe200078e0042 */
[----:B------:R-:W-:-:S07]  /*25670*/  MOV R4, R14 ;  /* 0x0000000e00047202 */ /* 0x000fce0000000f00 */
[----:B------:R-:W-:Y:S05]  /*25680*/  WARPSYNC.COLLECTIVE R15, `(.L_x_939) ;  /* 0x000000000f087348 */ /* 0x000fea0003c00000 */
[----:B------:R0:W1:Y:S02]  /*25690*/  SHFL.IDX P6, R14, R13, R12, R11 ;  /* 0x0000000c0d0e7389 */ /* 0x00006400000c000b */
[----:B01----:R-:W-:Y:S01]  /*256a0*/  ENDCOLLECTIVE ;  /* 0x000000000000791b */ /* 0x003fe20003800000 */
.L_x_939:
[----:B------:R-:W-:Y:S01]  /*256b0*/  IMAD.MOV.U32 R13, RZ, RZ, R9 ;  /* 0x000000ffff0d7224 */ /* 0x000fe200078e0009 */
[----:B------:R-:W-:Y:S01]  /*256c0*/  MOV R12, R6 ;  /* 0x00000006000c7202 */ /* 0x000fe20000000f00 */
[----:B------:R-:W-:-:S07]  /*256d0*/  IMAD.MOV.U32 R66, RZ, RZ, R14 ;  /* 0x000000ffff427224 */ /* 0x000fce00078e000e */
[----:B------:R-:W-:Y:S05]  /*256e0*/  WARPSYNC.COLLECTIVE R15, `(.L_x_940) ;  /* 0x000000000f087348 */ /* 0x000fea0003c00000 */
[----:B------:R0:W1:Y:S02]  /*256f0*/  SHFL.IDX P6, R14, R13, R12, R11 ;  /* 0x0000000c0d0e7389 */ /* 0x00006400000c000b */
[----:B01----:R-:W-:Y:S01]  /*25700*/  ENDCOLLECTIVE ;  /* 0x000000000000791b */ /* 0x003fe20003800000 */
.L_x_940:
[----:B------:R-:W-:Y:S02]  /*25710*/  IMAD.MOV.U32 R13, RZ, RZ, R7 ;  /* 0x000000ffff0d7224 */ /* 0x000fe400078e0007 */
[----:B------:R-:W-:-:S07]  /*25720*/  IMAD.MOV.U32 R9, RZ, RZ, R14 ;  /* 0x000000ffff097224 */ /* 0x000fce00078e000e */
[----:B------:R-:W-:Y:S05]  /*25730*/  WARPSYNC.COLLECTIVE R15, `(.L_x_941) ;  /* 0x000000000f087348 */ /* 0x000fea0003c00000 */
[----:B------:R0:W1:Y:S02]  /*25740*/  SHFL.IDX P6, R14, R13, R12, R11 ;  /* 0x0000000c0d0e7389 */ /* 0x00006400000c000b */
[----:B01----:R-:W-:Y:S01]  /*25750*/  ENDCOLLECTIVE ;  /* 0x000000000000791b */ /* 0x003fe20003800000 */
.L_x_941:
[----:B------:R-:W-:Y:S05]  /*25760*/  BRA `(.L_x_942) ;  /* 0xffffff1c00487947 */ /* 0x000fea000383ffff */
.L_x_660:
[----:B------:R-:W-:Y:S01]  /*25770*/  MOV R13, R2 ;  /* 0x00000002000d7202 */ /* 0x000fe20000000f00 */
[----:B------:R-:W-:Y:S02]  /*25780*/  IMAD.MOV.U32 R12, RZ, RZ, RZ ;  /* 0x000000ffff0c7224 */ /* 0x000fe400078e00ff */
[----:B------:R-:W-:Y:S02]  /*25790*/  IMAD.MOV.U32 R11, RZ, RZ, 0x181f ;  /* 0x0000181fff0b7424 */ /* 0x000fe400078e00ff */
[----:B------:R-:W-:-:S07]  /*257a0*/  IMAD.MOV.U32 R15, RZ, RZ, -0x1 ;  /* 0xffffffffff0f7424 */ /* 0x000fce00078e00ff */
[----:B-----5:R-:W-:Y:S05]  /*257b0*/  WARPSYNC.COLLECTIVE R15, `(.L_x_943) ;  /* 0x000000000f087348 */ /* 0x020fea0003c00000 */
[----:B------:R0:W1:Y:S02]  /*257c0*/  SHFL.IDX P6, R14, R13, R12, R11 ;  /* 0x0000000c0d0e7389 */ /* 0x00006400000c000b */
[----:B01---5:R-:W-:Y:S01]  /*257d0*/  ENDCOLLECTIVE ;  /* 0x000000000000791b */ /* 0x023fe20003800000 */
.L_x_943:
[----:B------:R-:W-:Y:S01]  /*257e0*/  IMAD.MOV.U32 R13, RZ, RZ, R0 ;  /* 0x000000ffff0d7224 */ /* 0x000fe200078e0000 */
[----:B------:R-:W-:-:S07]  /*257f0*/  MOV R3, R14 ;  /* 0x0000000e00037202 */ /* 0x000fce0000000f00 */
[----:B------:R-:W-:Y:S05]  /*25800*/  WARPSYNC.COLLECTIVE R15, `(.L_x_944) ;  /* 0x000000000f087348 */ /* 0x000fea0003c00000 */
[----:B------:R0:W1:Y:S02]  /*25810*/  SHFL.IDX P6, R14, R13, R12, R11 ;  /* 0x0000000c0d0e7389 */ /* 0x00006400000c000b */
[----:B01----:R-:W-:Y:S01]  /*25820*/  ENDCOLLECTIVE ;  /* 0x000000000000791b */ /* 0x003fe20003800000 */
.L_x_944:
[----:B------:R-:W-:Y:S05]  /*25830*/  BRA `(.L_x_945) ;  /* 0xffffff2800d07947 */ /* 0x000fea000383ffff */
.L_x_663:
[----:B------:R-:W-:Y:S01]  /*25840*/  BSSY B1, `(.L_x_946) ;  /* 0x0000008000017945 */ /* 0x000fe20003800000 */
[----:B------:R-:W-:Y:S01]  /*25850*/  IMAD.MOV.U32 R13, RZ, RZ, R2 ;  /* 0x000000ffff0d7224 */ /* 0x000fe200078e0002 */
[----:B------:R-:W-:Y:S01]  /*25860*/  MOV R11, 0x181f ;  /* 0x0000181f000b7802 */ /* 0x000fe20000000f00 */
[----:B------:R-:W-:Y:S02]  /*25870*/  IMAD.MOV.U32 R12, RZ, RZ, 0x1 ;  /* 0x00000001ff0c7424 */ /* 0x000fe400078e00ff */
[----:B---3--:R-:W-:-:S07]  /*25880*/  IMAD.MOV.U32 R15, RZ, RZ, -0x1 ;  /* 0xffffffffff0f7424 */ /* 0x008fce00078e00ff */
[----:B012--5:R-:W-:Y:S05]  /*25890*/  WARPSYNC.COLLECTIVE R15, `(.L_x_947) ;  /* 0x000000000f087348 */ /* 0x027fea0003c00000 */
[----:B--2---:R2:W3:Y:S02]  /*258a0*/  SHFL.IDX P6, R14, R13, R12, R11 ;  /* 0x0000000c0d0e7389 */ /* 0x0044e400000c000b */
[----:B0123-5:R-:W-:Y:S01]  /*258b0*/  ENDCOLLECTIVE ;  /* 0x000000000000791b */ /* 0x02ffe20003800000 */
.L_x_947:
[----:B------:R-:W-:Y:S05]  /*258c0*/  BSYNC B1 ;  /* 0x0000000000017941 */ /* 0x000fea0003800000 */
.L_x_946:
        /* <DEDUP_REMOVED lines=8> */
.L_x_948:
[----:B------:R-:W-:Y:S05]  /*25950*/  BRA `(.L_x_949) ;  /* 0xffffff2800d87947 */ /* 0x000fea000383ffff */
.L_x_666:
[----:B------:R-:W-:Y:S01]  /*25960*/  BSSY B1, `(.L_x_950) ;  /* 0x0000008000017945 */ /* 0x000fe20003800000 */
[----:B------:R-:W-:Y:S01]  /*25970*/  IMAD.MOV.U32 R13, RZ, RZ, R2 ;  /* 0x000000ffff0d7224 */ /* 0x000fe200078e0002 */
[----:B------:R-:W-:Y:S01]  /*25980*/  MOV R12, 0x2 ;  /* 0x00000002000c7802 */ /* 0x000fe20000000f00 */
[----:B------:R-:W-:Y:S02]  /*25990*/  IMAD.MOV.U32 R11, RZ, RZ, 0x181f ;  /* 0x0000181fff0b7424 */ /* 0x000fe400078e00ff */
[----:B---3--:R-:W-:-:S07]  /*259a0*/  IMAD.MOV.U32 R15, RZ, RZ, -0x1 ;  /* 0xffffffffff0f7424 */ /* 0x008fce00078e00ff */
[----:B012-4-:R-:W-:Y:S05]  /*259b0*/  WARPSYNC.COLLECTIVE R15, `(.L_x_951) ;  /* 0x000000000f087348 */ /* 0x017fea0003c00000 */
[----:B--2---:R2:W3:Y:S02]  /*259c0*/  SHFL.IDX P6, R14, R13, R12, R11 ;  /* 0x0000000c0d0e7389 */ /* 0x0044e400000c000b */
[----:B01234-:R-:W-:Y:S01]  /*259d0*/  ENDCOLLECTIVE ;  /* 0x000000000000791b */ /* 0x01ffe20003800000 */
.L_x_951:
[----:B------:R-:W-:Y:S05]  /*259e0*/  BSYNC B1 ;  /* 0x0000000000017941 */ /* 0x000fea0003800000 */
.L_x_950:
        /* <DEDUP_REMOVED lines=8> */
.L_x_952:
[----:B------:R-:W-:Y:S05]  /*25a70*/  BRA `(.L_x_953) ;  /* 0xffffff2800e07947 */ /* 0x000fea000383ffff */
.L_x_669:
[----:B------:R-:W-:Y:S01]  /*25a80*/  BSSY B1, `(.L_x_954) ;  /* 0x0000008000017945 */ /* 0x000fe20003800000 */
[----:B------:R-:W-:Y:S01]  /*25a90*/  MOV R13, R2 ;  /* 0x00000002000d7202 */ /* 0x000fe20000000f00 */
[----:B------:R-:W-:Y:S02]  /*25aa0*/  IMAD.MOV.U32 R12, RZ, RZ, 0x3 ;  /* 0x00000003ff0c7424 */ /* 0x000fe400078e00ff */
[----:B------:R-:W-:Y:S02]  /*25ab0*/  IMAD.MOV.U32 R11, RZ, RZ, 0x181f ;  /* 0x0000181fff0b7424 */ /* 0x000fe400078e00ff */
[----:B---3--:R-:W-:-:S07]  /*25ac0*/  IMAD.MOV.U32 R15, RZ, RZ, -0x1 ;  /* 0xffffffffff0f7424 */ /* 0x008fce00078e00ff */
[----:B012-4-:R-:W-:Y:S05]  /*25ad0*/  WARPSYNC.COLLECTIVE R15, `(.L_x_955) ;  /* 0x000000000f087348 */ /* 0x017fea0003c00000 */
[----:B--2---:R2:W3:Y:S02]  /*25ae0*/  SHFL.IDX P6, R14, R13, R12, R11 ;  /* 0x0000000c0d0e7389 */ /* 0x0044e400000c000b */
[----:B01234-:R-:W-:Y:S01]  /*25af0*/  ENDCOLLECTIVE ;  /* 0x000000000000791b */ /* 0x01ffe20003800000 */
.L_x_955:
[----:B------:R-:W-:Y:S05]  /*25b00*/  BSYNC B1 ;  /* 0x0000000000017941 */ /* 0x000fea0003800000 */
.L_x_954:
[----:B------:R-:W-:Y:S01]  /*25b10*/  IMAD.MOV.U32 R13, RZ, RZ, R0 ;  /* 0x000000ffff0d7224 */ /* 0x000fe200078e0000 */
[----:B------:R-:W-:Y:S01]  /*25b20*/  MOV R15, 0xffffffff ;  /* 0xffffffff000f7802 */ /* 0x000fe20000000f00 */
[----:B------:R-:W-:Y:S01]  /*25b30*/  IMAD.MOV.U32 R12, RZ, RZ, 0x3 ;  /* 0x00000003ff0c7424 */ /* 0x000fe200078e00ff */
[----:B------:R-:W-:Y:S01]  /*25b40*/  MOV R3, R14 ;  /* 0x0000000e00037202 */ /* 0x000fe20000000f00 */
[----:B------:R-:W-:-:S07]  /*25b50*/  IMAD.MOV.U32 R11, RZ, RZ, 0x181f ;  /* 0x0000181fff0b7424 */ /* 0x000fce00078e00ff */
[----:B------:R-:W-:Y:S05]  /*25b60*/  WARPSYNC.COLLECTIVE R15, `(.L_x_956) ;  /* 0x000000000f087348 */ /* 0x000fea0003c00000 */
[----:B------:R0:W1:Y:S02]  /*25b70*/  SHFL.IDX P6, R14, R13, R12, R11 ;  /* 0x0000000c0d0e7389 */ /* 0x00006400000c000b */
[----:B01----:R-:W-:Y:S01]  /*25b80*/  ENDCOLLECTIVE ;  /* 0x000000000000791b */ /* 0x003fe20003800000 */
.L_x_956:
[----:B------:R-:W-:Y:S05]  /*25b90*/  BRA `(.L_x_957) ;  /* 0xffffff2800e87947 */ /* 0x000fea000383ffff */
.L_x_671:
[----:B------:R-:W-:Y:S01]  /*25ba0*/  IMAD.MOV.U32 R13, RZ, RZ, R26 ;  /* 0x000000ffff0d7224 */ /* 0x000fe200078e001a */
[----:B------:R-:W-:Y:S01]  /*25bb0*/  MOV R15, 0xffffffff ;  /* 0xffffffff000f7802 */ /* 0x000fe20000000f00 */
[----:B------:R-:W-:Y:S02]  /*25bc0*/  IMAD.MOV.U32 R12, RZ, RZ, RZ ;  /* 0x000000ffff0c7224 */ /* 0x000fe400078e00ff */
[----:B------:R-:W-:-:S07]  /*25bd0*/  IMAD.MOV.U32 R11, RZ, RZ, 0x1c1f ;  /* 0x00001c1fff0b7424 */ /* 0x000fce00078e00ff */
[----:B------:R-:W-:Y:S05]  /*25be0*/  WARPSYNC.COLLECTIVE R15, `(.L_x_958) ;  /* 0x000000000f087348 */ /* 0x000fea0003c00000 */
[----:B------:R0:W1:Y:S02]  /*25bf0*/  SHFL.IDX P6, R14, R13, R12, R11 ;  /* 0x0000000c0d0e7389 */ /* 0x00006400000c000b */
[----:B01----:R-:W-:Y:S01]  /*25c00*/  ENDCOLLECTIVE ;  /* 0x000000000000791b */ /* 0x003fe20003800000 */
.L_x_958:
[----:B------:R-:W-:Y:S02]  /*25c10*/  IMAD.MOV.U32 R13, RZ, RZ, R25 ;  /* 0x000000ffff0d7224 */ /* 0x000fe400078e0019 */
[----:B------:R-:W-:-:S07]  /*25c20*/  IMAD.MOV.U32 R24, RZ, RZ, R14 ;  /* 0x000000ffff187224 */ /* 0x000fce00078e000e */
[----:B------:R-:W-:Y:S05]  /*25c30*/  WARPSYNC.COLLECTIVE R15, `(.L_x_959) ;  /* 0x000000000f087348 */ /* 0x000fea0003c00000 */
[----:B------:R0:W1:Y:S02]  /*25c40*/  SHFL.IDX P6, R14, R13, R12, R11 ;  /* 0x0000000c0d0e7389 */ /* 0x00006400000c000b */
[----:B01----:R-:W-:Y:S01]  /*25c50*/  ENDCOLLECTIVE ;  /* 0x000000000000791b */ /* 0x003fe20003800000 */
.L_x_959:
[----:B------:R-:W-:Y:S05]  /*25c60*/  BRA `(.L_x_960) ;  /* 0xffffff2c00c47947 */ /* 0x000fea000383ffff */
.L_x_674:
[----:B------:R-:W-:Y:S01]  /*25c70*/  BSSY B1, `(.L_x_961) ;  /* 0x0000008000017945 */ /* 0x000fe20003800000 */
[----:B----4-:R-:W-:Y:S01]  /*25c80*/  IMAD.MOV.U32 R13, RZ, RZ, R26 ;  /* 0x000000ffff0d7224 */ /* 0x010fe200078e001a */
[----:B------:R-:W-:Y:S01]  /*25c90*/  MOV R12, 0x1 ;  /* 0x00000001000c7802 */ /* 0x000fe20000000f00 */
[----:B------:R-:W-:Y:S02]  /*25ca0*/  IMAD.MOV.U32 R11, RZ, RZ, 0x1c1f ;  /* 0x00001c1fff0b7424 */ /* 0x000fe400078e00ff */
[----:B------:R-:W-:-:S07]  /*25cb0*/  IMAD.MOV.U32 R15, RZ, RZ, -0x1 ;  /* 0xffffffffff0f7424 */ /* 0x000fce00078e00ff */
[----:B012---:R-:W-:Y:S05]  /*25cc0*/  WARPSYNC.COLLECTIVE R15, `(.L_x_962) ;  /* 0x000000000f087348 */ /* 0x007fea0003c00000 */
[----:B--2---:R2:W3:Y:S02]  /*25cd0*/  SHFL.IDX P6, R14, R13, R12, R11 ;  /* 0x0000000c0d0e7389 */ /* 0x0044e400000c000b */
[----:B0123--:R-:W-:Y:S01]  /*25ce0*/  ENDCOLLECTIVE ;  /* 0x000000000000791b */ /* 0x00ffe20003800000 */
.L_x_962:
[----:B------:R-:W-:Y:S05]  /*25cf0*/  BSYNC B1 ;  /* 0x0000000000017941 */ /* 0x000fea0003800000 */
.L_x_961:
        /* <DEDUP_REMOVED lines=8> */
.L_x_963:
[----:B------:R-:W-:Y:S05]  /*25d80*/  BRA `(.L_x_964) ;  /* 0xffffff34007c7947 */ /* 0x000fea000383ffff */
.L_x_678:
[----:B------:R-:W-:Y:S01]  /*25d90*/  MOV R13, R2 ;  /* 0x00000002000d7202 */ /* 0x000fe20000000f00 */
[----:B------:R-:W-:Y:S02]  /*25da0*/  IMAD.MOV.U32 R12, RZ, RZ, RZ ;  /* 0x000000ffff0c7224 */ /* 0x000fe400078e00ff */
[----:B------:R-:W-:Y:S02]  /*25db0*/  IMAD.MOV.U32 R11, RZ, RZ, 0x181f ;  /* 0x0000181fff0b7424 */ /* 0x000fe400078e00ff */
[----:B------:R-:W-:-:S07]  /*25dc0*/  IMAD.MOV.U32 R15, RZ, RZ, -0x1 ;  /* 0xffffffffff0f7424 */ /* 0x000fce00078e00ff */
[----:B--23--:R-:W-:Y:S05]  /*25dd0*/  WARPSYNC.COLLECTIVE R15, `(.L_x_965) ;  /* 0x000000000f087348 */ /* 0x00cfea0003c00000 */
[----:B------:R0:W1:Y:S02]  /*25de0*/  SHFL.IDX P6, R14, R13, R12, R11 ;  /* 0x0000000c0d0e7389 */ /* 0x00006400000c000b */
[----:B0123--:R-:W-:Y:S01]  /*25df0*/  ENDCOLLECTIVE ;  /* 0x000000000000791b */ /* 0x00ffe20003800000 */
.L_x_965:
[----:B------:R-:W-:Y:S01]  /*25e00*/  IMAD.MOV.U32 R13, RZ, RZ, R0 ;  /* 0x000000ffff0d7224 */ /* 0x000fe200078e0000 */
[----:B------:R-:W-:-:S07]  /*25e10*/  MOV R3, R14 ;  /* 0x0000000e00037202 */ /* 0x000fce0000000f00 */
[----:B------:R-:W-:Y:S05]  /*25e20*/  WARPSYNC.COLLECTIVE R15, `(.L_x_966) ;  /* 0x000000000f087348 */ /* 0x000fea0003c00000 */
[----:B------:R0:W1:Y:S02]  /*25e30*/  SHFL.IDX P6, R14, R13, R12, R11 ;  /* 0x0000000c0d0e7389 */ /* 0x00006400000c000b */
[----:B01----:R-:W-:Y:S01]  /*25e40*/  ENDCOLLECTIVE ;  /* 0x000000000000791b */ /* 0x003fe20003800000 */
.L_x_966:
[----:B------:R-:W-:Y:S05]  /*25e50*/  BRA `(.L_x_967) ;  /* 0xffffff4400147947 */ /* 0x000fea000383ffff */
.L_x_681:
[----:B------:R-:W-:Y:S01]  /*25e60*/  BSSY B1, `(.L_x_968) ;  /* 0x0000008000017945 */ /* 0x000fe20003800000 */
[----:B------:R-:W-:Y:S01]  /*25e70*/  IMAD.MOV.U32 R13, RZ, RZ, R2 ;  /* 0x000000ffff0d7224 */ /* 0x000fe200078e0002 */
[----:B------:R-:W-:Y:S01]  /*25e80*/  MOV R11, 0x181f ;  /* 0x0000181f000b7802 */ /* 0x000fe20000000f00 */
[----:B------:R-:W-:Y:S02]  /*25e90*/  IMAD.MOV.U32 R12, RZ, RZ, 0x1 ;  /* 0x00000001ff0c7424 */ /* 0x000fe400078e00ff */
[----:B-1----:R-:W-:-:S07]  /*25ea0*/  IMAD.MOV.U32 R15, RZ, RZ, -0x1 ;  /* 0xffffffffff0f7424 */ /* 0x002fce00078e00ff */
[----:B0-234-:R-:W-:Y:S05]  /*25eb0*/  WARPSYNC.COLLECTIVE R15, `(.L_x_969) ;  /* 0x000000000f087348 */ /* 0x01dfea0003c00000 */
[----:B----4-:R1:W4:Y:S02]  /*25ec0*/  SHFL.IDX P6, R14, R13, R12, R11 ;  /* 0x0000000c0d0e7389 */ /* 0x01032400000c000b */
[----:B01234-:R-:W-:Y:S01]  /*25ed0*/  ENDCOLLECTIVE ;  /* 0x000000000000791b */ /* 0x01ffe20003800000 */
.L_x_969:
[----:B------:R-:W-:Y:S05]  /*25ee0*/  BSYNC B1 ;  /* 0x0000000000017941 */ /* 0x000fea0003800000 */
.L_x_968:
        /* <DEDUP_REMOVED lines=8> */
.L_x_970:
[----:B------:R-:W-:Y:S05]  /*25f70*/  BRA `(.L_x_971) ;  /* 0xffffff4400207947 */ /* 0x000fea000383ffff */
.L_x_684:
[----:B------:R-:W-:Y:S01]  /*25f80*/  BSSY B1, `(.L_x_972) ;  /* 0x0000008000017945 */ /* 0x000fe20003800000 */
[----:B------:R-:W-:Y:S01]  /*25f90*/  IMAD.MOV.U32 R13, RZ, RZ, R2 ;  /* 0x000000ffff0d7224 */ /* 0x000fe200078e0002 */
[----:B------:R-:W-:Y:S01]  /*25fa0*/  MOV R12, 0x2 ;  /* 0x00000002000c7802 */ /* 0x000fe20000000f00 */
[----:B------:R-:W-:Y:S02]  /*25fb0*/  IMAD.MOV.U32 R11, RZ, RZ, 0x181f ;  /* 0x0000181fff0b7424 */ /* 0x000fe400078e00ff */
[----:B0-----:R-:W-:-:S07]  /*25fc0*/  IMAD.MOV.U32 R15, RZ, RZ, -0x1 ;  /* 0xffffffffff0f7424 */ /* 0x001fce00078e00ff */
[----:B-1234-:R-:W-:Y:S05]  /*25fd0*/  WARPSYNC.COLLECTIVE R15, `(.L_x_973) ;  /* 0x000000000f087348 */ /* 0x01efea0003c00000 */
[----:B----4-:R0:W4:Y:S02]  /*25fe0*/  SHFL.IDX P6, R14, R13, R12, R11 ;  /* 0x0000000c0d0e7389 */ /* 0x01012400000c000b */
[----:B01234-:R-:W-:Y:S01]  /*25ff0*/  ENDCOLLECTIVE ;  /* 0x000000000000791b */ /* 0x01ffe20003800000 */
.L_x_973:
[----:B------:R-:W-:Y:S05]  /*26000*/  BSYNC B1 ;  /* 0x0000000000017941 */ /* 0x000fea0003800000 */
.L_x_972:
        /* <DEDUP_REMOVED lines=8> */
.L_x_974:
[----:B------:R-:W-:Y:S05]  /*26090*/  BRA `(.L_x_975) ;  /* 0xffffff4400287947 */ /* 0x000fea000383ffff */
.L_x_687:
[----:B------:R-:W-:Y:S01]  /*260a0*/  BSSY B1, `(.L_x_976) ;  /* 0x0000008000017945 */ /* 0x000fe20003800000 */
[----:B------:R-:W-:Y:S01]  /*260b0*/  MOV R13, R2 ;  /* 0x00000002000d7202 */ /* 0x000fe20000000f00 */
[----:B------:R-:W-:Y:S02]  /*260c0*/  IMAD.MOV.U32 R12, RZ, RZ, 0x3 ;  /* 0x00000003ff0c7424 */ /* 0x000fe400078e00ff */
[----:B------:R-:W-:Y:S02]  /*260d0*/  IMAD.MOV.U32 R11, RZ, RZ, 0x181f ;  /* 0x0000181fff0b7424 */ /* 0x000fe400078e00ff */
[----:B0-----:R-:W-:-:S07]  /*260e0*/  IMAD.MOV.U32 R15, RZ, RZ, -0x1 ;  /* 0xffffffffff0f7424 */ /* 0x001fce00078e00ff */
[----:B-1234-:R-:W-:Y:S05]  /*260f0*/  WARPSYNC.COLLECTIVE R15, `(.L_x_977) ;  /* 0x000000000f087348 */ /* 0x01efea0003c00000 */
[----:B------:R0:W0:Y:S02]  /*26100*/  SHFL.IDX P6, R14, R13, R12, R11 ;  /* 0x0000000c0d0e7389 */ /* 0x00002400000c000b */
[----:B01234-:R-:W-:Y:S01]  /*26110*/  ENDCOLLECTIVE ;  /* 0x000000000000791b */ /* 0x01ffe20003800000 */
.L_x_977:
[----:B------:R-:W-:Y:S05]  /*26120*/  BSYNC B1 ;  /* 0x0000000000017941 */ /* 0x000fea0003800000 */
.L_x_976:
        /* <DEDUP_REMOVED lines=8> */
.L_x_978:
[----:B------:R-:W-:Y:S05]  /*261b0*/  BRA `(.L_x_979) ;  /* 0xffffff4400307947 */ /* 0x000fea000383ffff */
.L_x_703:
[----:B------:R-:W0:Y:S01]  /*261c0*/  S2R R9, SR_TID.X ;  /* 0x0000000000097919 */ /* 0x000e220000002100 */
[----:B------:R-:W-:Y:S01]  /*261d0*/  BSSY B1, `(.L_x_980) ;  /* 0x000000a000017945 */ /* 0x000fe20003800000 */
[----:B------:R-:W-:Y:S01]  /*261e0*/  IMAD.MOV.U32 R12, RZ, RZ, RZ ;  /* 0x000000ffff0c7224 */ /* 0x000fe200078e00ff */
[----:B------:R-:W-:Y:S01]  /*261f0*/  MOV R15, 0xffffffff ;  /* 0xffffffff000f7802 */ /* 0x000fe20000000f00 */
[----:B------:R-:W-:Y:S01]  /*26200*/  IMAD.MOV.U32 R11, RZ, RZ, 0x1f ;  /* 0x0000001fff0b7424 */ /* 0x000fe200078e00ff */
[----:B0-----:R-:W-:-:S04]  /*26210*/  SHF.R.U32.HI R9, RZ, 0x5, R9 ;  /* 0x00000005ff097819 */ /* 0x001fc80000011609 */
[----:B------:R-:W-:-:S05]  /*26220*/  LOP3.LUT R9, R9, 0x3, RZ, 0xc0, !PT ;  /* 0x0000000309097812 */ /* 0x000fca00078ec0ff */
[----:B------:R-:W-:-:S07]  /*26230*/  IMAD.MOV.U32 R13, RZ, RZ, R9 ;  /* 0x000000ffff0d7224 */ /* 0x000fce00078e0009 */
[----:B------:R-:W-:Y:S05]  /*26240*/  WARPSYNC.COLLECTIVE R15, `(.L_x_981) ;  /* 0x000000000f087348 */ /* 0x000fea0003c00000 */
[----:B------:R0:W1:Y:S02]  /*26250*/  SHFL.IDX P6, R14, R13, R12, R11 ;  /* 0x0000000c0d0e7389 */ /* 0x00006400000c000b */
[----:B01----:R-:W-:Y:S01]  /*26260*/  ENDCOLLECTIVE ;  /* 0x000000000000791b */ /* 0x003fe20003800000 */
.L_x_981:
[----:B------:R-:W-:Y:S05]  /*26270*/  BSYNC B1 ;  /* 0x0000000000017941 */ /* 0x000fea0003800000 */
.L_x_980:
[----:B------:R-:W-:Y:S05]  /*26280*/  BRA `(.L_x_982) ;  /* 0xffffff5c00507947 */ /* 0x000fea000383ffff */
.L_x_705:
[----:B------:R-:W-:Y:S01]  /*26290*/  BSSY B1, `(.L_x_983) ;  /* 0x0000006000017945 */ /* 0x000fe20003800000 */
[----:B------:R-:W-:-:S07]  /*262a0*/  IMAD.MOV.U32 R15, RZ, RZ, -0x1 ;  /* 0xffffffffff0f7424 */ /* 0x000fce00078e00ff */
[----:B0-----:R-:W-:Y:S05]  /*262b0*/  WARPSYNC.COLLECTIVE R15, `(.L_x_984) ;  /* 0x000000000f0c7348 */ /* 0x001fea0003c00000 */
[----:B------:R-:W-:Y:S02]  /*262c0*/  ELECT P6, UR62, PT ;  /* 0x00000000003e782f */ /* 0x000fe400038c0000 */
[----:B------:R-:W-:Y:S01]  /*262d0*/  MOV R14, UR62 ;  /* 0x0000003e000e7c02 */ /* 0x000fe20008000f00 */
[----:B0-----:R-:W-:Y:S10]  /*262e0*/  ENDCOLLECTIVE ;  /* 0x000000000000791b */ /* 0x001ff40003800000 */
.L_x_984:
[----:B------:R-:W-:Y:S05]  /*262f0*/  BSYNC B1 ;  /* 0x0000000000017941 */ /* 0x000fea0003800000 */
.L_x_983:
[----:B------:R-:W-:Y:S05]  /*26300*/  BRA `(.L_x_704) ;  /* 0xffffff5c00487947 */ /* 0x000fea000383ffff */
.L_x_707:
[----:B0-----:R0:W1:Y:S02]  /*26310*/  SYNCS.PHASECHK.TRANS64.TRYWAIT P0, [R23+URZ+0x22820], R8 ;  /* 0x02282008170075a7 */ /* 0x001064000800017f */
[----:B-1----:R-:W-:Y:S05]  /*26320*/  @!P0 NANOSLEEP.SYNCS 0x989680 ;  /* 0x009896800000895d */ /* 0x002fea0003900000 */
[----:B------:R-:W1:Y:S02]  /*26330*/  @!P0 SYNCS.PHASECHK.TRANS64 P0, [R23+URZ+0x22820], R8 ;  /* 0x02282008170085a7 */ /* 0x000e64000800007f */
[----:B-1----:R-:W-:Y:S05]  /*26340*/  @!P0 BRA `(.L_x_707) ;  /* 0xfffffffc00f08947 */ /* 0x002fea000383ffff */
[----:B------:R-:W-:Y:S05]  /*26350*/  BRA `(.L_x_985) ;  /* 0xffffff5c00587947 */ /* 0x000fea000383ffff */
.L_x_711:
[----:B0-----:R0:W1:Y:S02]  /*26360*/  SYNCS.PHASECHK.TRANS64.TRYWAIT P0, [R8+URZ+0x228a0], R9 ;  /* 0x0228a009080075a7 */ /* 0x001064000800017f */
[----:B-1----:R-:W-:Y:S05]  /*26370*/  @!P0 NANOSLEEP.SYNCS 0x989680 ;  /* 0x009896800000895d */ /* 0x002fea0003900000 */
[----:B------:R-:W1:Y:S02]  /*26380*/  @!P0 SYNCS.PHASECHK.TRANS64 P0, [R8+URZ+0x228a0], R9 ;  /* 0x0228a009080085a7 */ /* 0x000e64000800007f */
[----:B-1----:R-:W-:Y:S05]  /*26390*/  @!P0 BRA `(.L_x_711) ;  /* 0xfffffffc00f08947 */ /* 0x002fea000383ffff */
[----:B------:R-:W-:Y:S05]  /*263a0*/  BRA `(.L_x_986) ;  /* 0xffffff5c00707947 */ /* 0x000fea000383ffff */
.L_x_716:
[----:B-1----:R1:W2:Y:S02]  /*263b0*/  SYNCS.PHASECHK.TRANS64.TRYWAIT P0, [R8+URZ+0x228c0], R9 ;  /* 0x0228c009080075a7 */ /* 0x0022a4000800017f */
[----:B--2---:R-:W-:Y:S05]  /*263c0*/  @!P0 NANOSLEEP.SYNCS 0x989680 ;  /* 0x009896800000895d */ /* 0x004fea0003900000 */
[----:B------:R-:W2:Y:S02]  /*263d0*/  @!P0 SYNCS.PHASECHK.TRANS64 P0, [R8+URZ+0x228c0], R9 ;  /* 0x0228c009080085a7 */ /* 0x000ea4000800007f */
[----:B--2---:R-:W-:Y:S05]  /*263e0*/  @!P0 BRA `(.L_x_716) ;  /* 0xfffffffc00f08947 */ /* 0x004fea000383ffff */
[----:B------:R-:W-:Y:S05]  /*263f0*/  BRA `(.L_x_987) ;  /* 0xffffff5c00ec7947 */ /* 0x000fea000383ffff */
.L_x_723:
[----:B0-----:R0:W1:Y:S02]  /*26400*/  SYNCS.PHASECHK.TRANS64.TRYWAIT P2, [R8+URZ+0x228a0], R9 ;  /* 0x0228a009080075a7 */ /* 0x001064000804017f */
[----:B-1----:R-:W-:Y:S05]  /*26410*/  @!P2 NANOSLEEP.SYNCS 0x989680 ;  /* 0x009896800000a95d */ /* 0x002fea0003900000 */
[----:B------:R-:W1:Y:S02]  /*26420*/  @!P2 SYNCS.PHASECHK.TRANS64 P2, [R8+URZ+0x228a0], R9 ;  /* 0x0228a0090800a5a7 */ /* 0x000e64000804007f */
[----:B-1----:R-:W-:Y:S05]  /*26430*/  @!P2 BRA `(.L_x_723) ;  /* 0xfffffffc00f0a947 */ /* 0x002fea000383ffff */
[----:B------:R-:W-:Y:S05]  /*26440*/  BRA `(.L_x_988) ;  /* 0xffffff6000a87947 */ /* 0x000fea000383ffff */
.L_x_728:
[----:B-1----:R1:W2:Y:S02]  /*26450*/  SYNCS.PHASECHK.TRANS64.TRYWAIT P2, [R8+URZ+0x228c0], R9 ;  /* 0x0228c009080075a7 */ /* 0x0022a4000804017f */
[----:B--2---:R-:W-:Y:S05]  /*26460*/  @!P2 NANOSLEEP.SYNCS 0x989680 ;  /* 0x009896800000a95d */ /* 0x004fea0003900000 */
[----:B------:R-:W2:Y:S02]  /*26470*/  @!P2 SYNCS.PHASECHK.TRANS64 P2, [R8+URZ+0x228c0], R9 ;  /* 0x0228c0090800a5a7 */ /* 0x000ea4000804007f */
[----:B--2---:R-:W-:Y:S05]  /*26480*/  @!P2 BRA `(.L_x_728) ;  /* 0xfffffffc00f0a947 */ /* 0x004fea000383ffff */
[----:B------:R-:W-:Y:S05]  /*26490*/  BRA `(.L_x_989) ;  /* 0xffffff6400207947 */ /* 0x000fea000383ffff */
.L_x_745:
[----:B------:R-:W0:Y:S01]  /*264a0*/  S2R R20, SR_TID.X ;  /* 0x0000000000147919 */ /* 0x000e220000002100 */
[----:B------:R-:W-:Y:S01]  /*264b0*/  BSSY B0, `(.L_x_990) ;  /* 0x000000a000007945 */ /* 0x000fe20003800000 */
[----:B------:R-:W-:Y:S01]  /*264c0*/  MOV R11, 0x1f ;  /* 0x0000001f000b7802 */ /* 0x000fe20000000f00 */
[----:B------:R-:W-:Y:S01]  /*264d0*/  IMAD.MOV.U32 R15, RZ, RZ, -0x1 ;  /* 0xffffffffff0f7424 */ /* 0x000fe200078e00ff */
[----:B0-----:R-:W-:-:S04]  /*264e0*/  SHF.R.U32.HI R12, RZ, 0x5, R20 ;  /* 0x00000005ff0c7819 */ /* 0x001fc80000011614 */
[----:B------:R-:W-:-:S05]  /*264f0*/  LOP3.LUT R12, R12, 0x3, RZ, 0xc0, !PT ;  /* 0x000000030c0c7812 */ /* 0x000fca00078ec0ff */
[----:B------:R-:W-:Y:S02]  /*26500*/  IMAD.MOV.U32 R13, RZ, RZ, R12 ;  /* 0x000000ffff0d7224 */ /* 0x000fe400078e000c */
[----:B------:R-:W-:-:S07]  /*26510*/  IMAD.MOV.U32 R12, RZ, RZ, RZ ;  /* 0x000000ffff0c7224 */ /* 0x000fce00078e00ff */
[----:B-----5:R-:W-:Y:S05]  /*26520*/  WARPSYNC.COLLECTIVE R15, `(.L_x_991) ;  /* 0x000000000f087348 */ /* 0x020fea0003c00000 */
[----:B------:R0:W1:Y:S02]  /*26530*/  SHFL.IDX P6, R14, R13, R12, R11 ;  /* 0x0000000c0d0e7389 */ /* 0x00006400000c000b */
[----:B01---5:R-:W-:Y:S01]  /*26540*/  ENDCOLLECTIVE ;  /* 0x000000000000791b */ /* 0x023fe20003800000 */
.L_x_991:
[----:B------:R-:W-:Y:S05]  /*26550*/  BSYNC B0 ;  /* 0x0000000000007941 */ /* 0x000fea0003800000 */
.L_x_990:
[----:B------:R-:W-:Y:S05]  /*26560*/  BRA `(.L_x_992) ;  /* 0xffffff7000fc7947 */ /* 0x000fea000383ffff */
.L_x_748:
[----:B0-----:R-:W2:Y:S02]  /*26570*/  LDL R2, [R1+0x2c] ;  /* 0x00002c0001027983 */ /* 0x001ea40000100800 */
[----:B--2---:R0:W1:Y:S02]  /*26580*/  SYNCS.PHASECHK.TRANS64.TRYWAIT P0, [R4+URZ+0x22880], R2 ;  /* 0x02288002040075a7 */ /* 0x004064000800017f */
[----:B-1----:R-:W-:Y:S05]  /*26590*/  @!P0 NANOSLEEP.SYNCS 0x989680 ;  /* 0x009896800000895d */ /* 0x002fea0003900000 */
[----:B------:R-:W1:Y:S02]  /*265a0*/  @!P0 SYNCS.PHASECHK.TRANS64 P0, [R4+URZ+0x22880], R2 ;  /* 0x02288002040085a7 */ /* 0x000e64000800007f */
[----:B-1----:R-:W-:Y:S05]  /*265b0*/  @!P0 BRA `(.L_x_748) ;  /* 0xfffffffc00ec8947 */ /* 0x002fea000383ffff */
[----:B------:R-:W-:Y:S05]  /*265c0*/  BRA `(.L_x_993) ;  /* 0xffffff74000c7947 */ /* 0x000fea000383ffff */
.L_x_749:
        /* <DEDUP_REMOVED lines=8> */
.L_x_995:
[----:B------:R-:W-:Y:S05]  /*26650*/  BSYNC B0 ;  /* 0x0000000000007941 */ /* 0x000fea0003800000 */
.L_x_994:
[----:B------:R-:W-:Y:S01]  /*26660*/  IMAD.MOV.U32 R13, RZ, RZ, R10 ;  /* 0x000000ffff0d7224 */ /* 0x000fe200078e000a */
[----:B------:R-:W-:Y:S01]  /*26670*/  MOV R12, RZ ;  /* 0x000000ff000c7202 */ /* 0x000fe20000000f00 */
[----:B------:R-:W-:Y:S01]  /*26680*/  IMAD.MOV.U32 R11, RZ, RZ, 0x181f ;  /* 0x0000181fff0b7424 */ /* 0x000fe200078e00ff */
[----:B------:R-:W-:Y:S01]  /*26690*/  ISETP.GE.AND P2, PT, R20, 0x21, PT ;  /* 0x000000211400780c */ /* 0x000fe20003f46270 */
[----:B------:R-:W-:Y:S01]  /*266a0*/  IMAD.MOV.U32 R15, RZ, RZ, -0x1 ;  /* 0xffffffffff0f7424 */ /* 0x000fe200078e00ff */
[----:B------:R-:W-:Y:S01]  /*266b0*/  LOP3.LUT R22, R22, 0xffffffef, RZ, 0xc0, !PT ;  /* 0xffffffef16167812 */ /* 0x000fe200078ec0ff */
[----:B------:R-:W-:Y:S01]  /*266c0*/  IMAD.MOV.U32 R0, RZ, RZ, R14 ;  /* 0x000000ffff007224 */ /* 0x000fe200078e000e */
[----:B------:R-:W-:-:S13]  /*266d0*/  ISETP.GE.AND P3, PT, R20, 0x91, PT ;  /* 0x000000911400780c */ /* 0x000fda0003f66270 */
[----:B------:R-:W-:Y:S05]  /*266e0*/  WARPSYNC.COLLECTIVE R15, `(.L_x_996) ;  /* 0x000000000f087348 */ /* 0x000fea0003c00000 */
[----:B------:R0:W1:Y:S02]  /*266f0*/  SHFL.IDX P6, R14, R13, R12, R11 ;  /* 0x0000000c0d0e7389 */ /* 0x00006400000c000b */
[----:B01----:R-:W-:Y:S01]  /*26700*/  ENDCOLLECTIVE ;  /* 0x000000000000791b */ /* 0x003fe20003800000 */
.L_x_996:
[C---:B------:R-:W-:Y:S02]  /*26710*/  ISETP.GE.AND P5, PT, R20.reuse, 0x31, PT ;  /* 0x000000311400780c */ /* 0x040fe40003fa6270 */
[----:B------:R-:W-:Y:S01]  /*26720*/  ISETP.GE.AND P4, PT, R20, 0x61, PT ;  /* 0x000000611400780c */ /* 0x000fe20003f86270 */
[----:B------:R-:W-:Y:S02]  /*26730*/  IMAD.MOV.U32 R13, RZ, RZ, R9 ;  /* 0x000000ffff0d7224 */ /* 0x000fe400078e0009 */
[----:B------:R-:W-:-:S05]  /*26740*/  IMAD.MOV.U32 R12, RZ, RZ, R14 ;  /* 0x000000ffff0c7224 */ /* 0x000fca00078e000e */
[----:B------:R-:W-:Y:S01]  /*26750*/  IADD3 R26, P1, R30, R12, RZ ;  /* 0x0000000c1e1a7210 */ /* 0x000fe20007f3e0ff */
[----:B------:R-:W-:-:S03]  /*26760*/  IMAD.MOV.U32 R12, RZ, RZ, 0x1 ;  /* 0x00000001ff0c7424 */ /* 0x000fc600078e00ff */
[----:B------:R-:W-:Y:S01]  /*26770*/  IADD3.X R27, RZ, R0, RZ, P1, !PT ;  /* 0x00000000ff1b7210 */ /* 0x000fe20000ffe4ff */
[----:B------:R-:W-:-:S08]  /*26780*/  IMAD.IADD R0, R23, 0x1, R21 ;  /* 0x0000000117007824 */ /* 0x000fd000078e0215 */
[----:B------:R-:W-:Y:S05]  /*26790*/  WARPSYNC.COLLECTIVE R15, `(.L_x_997) ;  /* 0x000000000f087348 */ /* 0x000fea0003c00000 */
[----:B------:R0:W1:Y:S02]  /*267a0*/  SHFL.IDX P6, R14, R13, R12, R11 ;  /* 0x0000000c0d0e7389 */ /* 0x00006400000c000b */
[----:B01----:R-:W-:Y:S01]  /*267b0*/  ENDCOLLECTIVE ;  /* 0x000000000000791b */ /* 0x003fe20003800000 */
.L_x_997:
[----:B------:R-:W-:Y:S01]  /*267c0*/  ISETP.LT.OR P1, PT, R20, 0x1, P0 ;  /* 0x000000011400780c */ /* 0x000fe20000721670 */
[----:B------:R-:W-:-:S12]  /*267d0*/  IMAD.MOV.U32 R13, RZ, RZ, R10 ;  /* 0x000000ffff0d7224 */ /* 0x000fd800078e000a */
[----:B------:R-:W-:Y:S01]  /*267e0*/  @!PT LDS RZ, [RZ] ;  /* 0x00000000fffff984 */ /* 0x000fe20000000800 */
[----:B------:R-:W-:Y:S01]  /*267f0*/  @!PT LDS RZ, [RZ] ;  /* 0x00000000fffff984 */ /* 0x000fe20000000800 */
[----:B------:R-:W-:Y:S01]  /*26800*/  @!PT LDS RZ, [RZ] ;  /* 0x00000000fffff984 */ /* 0x000fe20000000800 */
[----:B------:R0:W-:Y:S01]  /*26810*/  LDGSTS.E.BYPASS.LTC128B.128 [R0+0xa400], desc[UR36][R26.64], !P1 ;  /* 0x0a4000001a007fae */ /* 0x0001e2000c901d64 */
[----:B------:R-:W-:-:S07]  /*26820*/  MOV R21, R14 ;  /* 0x0000000e00157202 */ /* 0x000fce0000000f00 */
[----:B0-----:R-:W-:Y:S05]  /*26830*/  WARPSYNC.COLLECTIVE R15, `(.L_x_998) ;  /* 0x000000000f087348 */ /* 0x001fea0003c00000 */
[----:B------:R1:W2:Y:S02]  /*26840*/  SHFL.IDX P6, R14, R13, R12, R11 ;  /* 0x0000000c0d0e7389 */ /* 0x0002a400000c000b */
[----:B012---:R-:W-:Y:S01]  /*26850*/  ENDCOLLECTIVE ;  /* 0x000000000000791b */ /* 0x007fe20003800000 */
.L_x_998:
[----:B------:R-:W-:Y:S01]  /*26860*/  MOV R13, R9 ;  /* 0x00000009000d7202 */ /* 0x000fe20000000f00 */
[----:B------:R-:W-:-:S05]  /*26870*/  IMAD.MOV.U32 R12, RZ, RZ, R14 ;  /* 0x000000ffff0c7224 */ /* 0x000fca00078e000e */
[----:B------:R-:W-:Y:S01]  /*26880*/  IADD3 R26, P1, R30, R12, RZ ;  /* 0x0000000c1e1a7210 */ /* 0x000fe20007f3e0ff */
[----:B------:R-:W-:-:S04]  /*26890*/  IMAD.MOV.U32 R12, RZ, RZ, 0x2 ;  /* 0x00000002ff0c7424 */ /* 0x000fc800078e00ff */
[----:B------:R-:W-:-:S08]  /*268a0*/  IMAD.X R27, RZ, RZ, R21, P1 ;  /* 0x000000ffff1b7224 */ /* 0x000fd000008e0615 */
[----:B------:R-:W-:Y:S05]  /*268b0*/  WARPSYNC.COLLECTIVE R15, `(.L_x_999) ;  /* 0x000000000f087348 */ /* 0x000fea0003c00000 */
[----:B------:R0:W1:Y:S02]  /*268c0*/  SHFL.IDX P6, R14, R13, R12, R11 ;  /* 0x0000000c0d0e7389 */ /* 0x00006400000c000b */
[----:B01----:R-:W-:Y:S01]  /*268d0*/  ENDCOLLECTIVE ;  /* 0x000000000000791b */ /* 0x003fe20003800000 */
.L_x_999:
        /* <DEDUP_REMOVED lines=10> */
.L_x_1000:
        /* <DEDUP_REMOVED lines=8> */
.L_x_1001:
        /* <DEDUP_REMOVED lines=10> */
.L_x_1002:
        /* <DEDUP_REMOVED lines=8> */
.L_x_1003:
        /* <DEDUP_REMOVED lines=10> */
.L_x_1004:
        /* <DEDUP_REMOVED lines=8> */
.L_x_1005:
        /* <DEDUP_REMOVED lines=10> */
.L_x_1006:
        /* <DEDUP_REMOVED lines=8> */
.L_x_1007:
        /* <DEDUP_REMOVED lines=10> */
.L_x_1008:
        /* <DEDUP_REMOVED lines=8> */
.L_x_1009:
        /* <DEDUP_REMOVED lines=10> */
.L_x_1010:
[----:B------:R-:W-:Y:S01]  /*26f20*/  MOV R13, R2 ;  /* 0x00000002000d7202 */ /* 0x000fe20000000f00 */
[----:B------:R-:W-:Y:S02]  /*26f30*/  IMAD.MOV.U32 R12, RZ, RZ, RZ ;  /* 0x000000ffff0c7224 */ /* 0x000fe400078e00ff */
[----:B------:R-:W-:-:S07]  /*26f40*/  IMAD.MOV.U32 R10, RZ, RZ, R14 ;  /* 0x000000ffff0a7224 */ /* 0x000fce00078e000e */
[----:B------:R-:W-:Y:S05]  /*26f50*/  WARPSYNC.COLLECTIVE R15, `(.L_x_1011) ;  /* 0x000000000f087348 */ /* 0x000fea0003c00000 */
[----:B------:R0:W1:Y:S02]  /*26f60*/  SHFL.IDX P6, R14, R13, R12, R11 ;  /* 0x0000000c0d0e7389 */ /* 0x00006400000c000b */
[----:B01----:R-:W-:Y:S01]  /*26f70*/  ENDCOLLECTIVE ;  /* 0x000000000000791b */ /* 0x003fe20003800000 */
.L_x_1011:
        /* <DEDUP_REMOVED lines=12> */
.L_x_1012:
[----:B------:R-:W-:Y:S02]  /*27040*/  IMAD.MOV.U32 R13, RZ, RZ, R2 ;  /* 0x000000ffff0d7224 */ /* 0x000fe400078e0002 */
[----:B------:R-:W-:Y:S01]  /*27050*/  IMAD.MOV.U32 R12, RZ, RZ, 0x1 ;  /* 0x00000001ff0c7424 */ /* 0x000fe200078e00ff */
[----:B------:R-:W-:-:S07]  /*27060*/  MOV R10, R14 ;  /* 0x0000000e000a7202 */ /* 0x000fce0000000f00 */
[----:B------:R-:W-:Y:S05]  /*27070*/  WARPSYNC.COLLECTIVE R15, `(.L_x_1013) ;  /* 0x000000000f087348 */ /* 0x000fea0003c00000 */
[----:B------:R0:W1:Y:S02]  /*27080*/  SHFL.IDX P6, R14, R13, R12, R11 ;  /* 0x0000000c0d0e7389 */ /* 0x00006400000c000b */
[----:B01----:R-:W-:Y:S01]  /*27090*/  ENDCOLLECTIVE ;  /* 0x000000000000791b */ /* 0x003fe20003800000 */
.L_x_1013:
        /* <DEDUP_REMOVED lines=8> */
[----:B------:R-:W-:Y:S02]  /*27120*/  ISETP.GE.AND P1, PT, R20, 0x11, PT ;  /* 0x000000111400780c */ /* 0x000fe40003f26270 */
[----:B------:R-:W-:-:S11]  /*27130*/  MOV R9, R14 ;  /* 0x0000000e00097202 */ /* 0x000fd60000000f00 */
[----:B0-----:R-:W-:Y:S05]  /*27140*/  WARPSYNC.COLLECTIVE R15, `(.L_x_1014) ;  /* 0x000000000f087348 */ /* 0x001fea0003c00000 */
[----:B------:R1:W2:Y:S02]  /*27150*/  SHFL.IDX P6, R14, R13, R12, R11 ;  /* 0x0000000c0d0e7389 */ /* 0x0002a400000c000b */
[----:B012---:R-:W-:Y:S01]  /*27160*/  ENDCOLLECTIVE ;  /* 0x000000000000791b */ /* 0x007fe20003800000 */
.L_x_1014:
        /* <DEDUP_REMOVED lines=12> */
[----:B------:R-:W-:-:S04]  /*27230*/  LOP3.LUT R22, R22, 0xfffffeff, RZ, 0xc0, !PT ;  /* 0xfffffeff16167812 */ /* 0x000fc800078ec0ff */
[----:B------:R-:W-:Y:S01]  /*27240*/  @P3 LOP3.LUT R22, R22, 0x100, RZ, 0xfc, !PT ;  /* 0x0000010016163812 */ /* 0x000fe200078efcff */
[----:B------:R-:W-:Y:S06]  /*27250*/  BRA `(.L_x_1015) ;  /* 0xffffff6c00e07947 */ /* 0x000fec000383ffff */
.L_x_754:
[----:B0-----:R-:W2:Y:S02]  /*27260*/  LDL R2, [R1+0x2c] ;  /* 0x00002c0001027983 */ /* 0x001ea40000100800 */
[----:B--2---:R0:W2:Y:S02]  /*27270*/  SYNCS.PHASECHK.TRANS64.TRYWAIT P0, [R4+URZ+0x22840], R2 ;  /* 0x02284002040075a7 */ /* 0x0040a4000800017f */
[----:B--2---:R-:W-:Y:S05]  /*27280*/  @!P0 NANOSLEEP.SYNCS 0x989680 ;  /* 0x009896800000895d */ /* 0x004fea0003900000 */
[----:B------:R-:W2:Y:S02]  /*27290*/  @!P0 SYNCS.PHASECHK.TRANS64 P0, [R4+URZ+0x22840], R2 ;  /* 0x02284002040085a7 */ /* 0x000ea4000800007f */
[----:B--2---:R-:W-:Y:S05]  /*272a0*/  @!P0 BRA `(.L_x_754) ;  /* 0xfffffffc00ec8947 */ /* 0x004fea000383ffff */
[----:B------:R-:W-:Y:S05]  /*272b0*/  BRA `(.L_x_1016) ;  /* 0xffffff7000307947 */ /* 0x000fea000383ffff */
.L_x_755:
[----:B------:R-:W-:Y:S01]  /*272c0*/  BSSY B0, `(.L_x_1017) ;  /* 0x0000008000007945 */ /* 0x000fe20003800000 */
[----:B------:R-:W-:Y:S01]  /*272d0*/  IMAD.MOV.U32 R13, RZ, RZ, R7 ;  /* 0x000000ffff0d7224 */ /* 0x000fe200078e0007 */
[----:B------:R-:W-:Y:S01]  /*272e0*/  MOV R12, RZ ;  /* 0x000000ff000c7202 */ /* 0x000fe20000000f00 */
[----:B------:R-:W-:Y:S02]  /*272f0*/  IMAD.MOV.U32 R11, RZ, RZ, 0x181f ;  /* 0x0000181fff0b7424 */ /* 0x000fe400078e00ff */
[----:B------:R-:W-:-:S07]  /*27300*/  IMAD.MOV.U32 R15, RZ, RZ, -0x1 ;  /* 0xffffffffff0f7424 */ /* 0x000fce00078e00ff */
[----:B-1----:R-:W-:Y:S05]  /*27310*/  WARPSYNC.COLLECTIVE R15, `(.L_x_1018) ;  /* 0x000000000f087348 */ /* 0x002fea0003c00000 */
[----:B------:R0:W2:Y:S02]  /*27320*/  SHFL.IDX P6, R14, R13, R12, R11 ;  /* 0x0000000c0d0e7389 */ /* 0x0000a400000c000b */
[----:B012---:R-:W-:Y:S01]  /*27330*/  ENDCOLLECTIVE ;  /* 0x000000000000791b */ /* 0x007fe20003800000 */
.L_x_1018:
[----:B------:R-:W-:Y:S05]  /*27340*/  BSYNC B0 ;  /* 0x0000000000007941 */ /* 0x000fea0003800000 */
.L_x_1017:
[----:B------:R-:W-:Y:S01]  /*27350*/  MOV R13, R8 ;  /* 0x00000008000d7202 */ /* 0x000fe20000000f00 */
[----:B------:R-:W-:Y:S02]  /*27360*/  IMAD.MOV.U32 R12, RZ, RZ, RZ ;  /* 0x000000ffff0c7224 */ /* 0x000fe400078e00ff */
[----:B------:R-:W-:Y:S02]  /*27370*/  IMAD.MOV.U32 R11, RZ, RZ, 0x181f ;  /* 0x0000181fff0b7424 */ /* 0x000fe400078e00ff */
[----:B------:R-:W-:Y:S02]  /*27380*/  IMAD.MOV.U32 R15, RZ, RZ, -0x1 ;  /* 0xffffffffff0f7424 */ /* 0x000fe400078e00ff */
[----:B------:R-:W-:-:S07]  /*27390*/  IMAD.MOV.U32 R2, RZ, RZ, R14 ;  /* 0x000000ffff027224 */ /* 0x000fce00078e000e */
[----:B------:R-:W-:Y:S05]  /*273a0*/  WARPSYNC.COLLECTIVE R15, `(.L_x_1019) ;  /* 0x000000000f087348 */ /* 0x000fea0003c00000 */
[----:B------:R0:W1:Y:S02]  /*273b0*/  SHFL.IDX P6, R14, R13, R12, R11 ;  /* 0x0000000c0d0e7389 */ /* 0x00006400000c000b */
[----:B01----:R-:W-:Y:S01]  /*273c0*/  ENDCOLLECTIVE ;  /* 0x000000000000791b */ /* 0x003fe20003800000 */
.L_x_1019:
[----:B------:R-:W-:Y:S02]  /*273d0*/  IMAD.MOV.U32 R13, RZ, RZ, R7 ;  /* 0x000000ffff0d7224 */ /* 0x000fe400078e0007 */
[----:B------:R-:W-:Y:S01]  /*273e0*/  IMAD.MOV.U32 R12, RZ, RZ, 0x1 ;  /* 0x00000001ff0c7424 */ /* 0x000fe200078e00ff */
[----:B------:R-:W-:Y:S02]  /*273f0*/  LOP3.LUT P6, RZ, R22, 0x40, RZ, 0xc0, !PT ;  /* 0x0000004016ff7812 */ /* 0x000fe400078cc0ff */
[----:B------:R-:W-:-:S11]  /*27400*/  MOV R3, R14 ;  /* 0x0000000e00037202 */ /* 0x000fd60000000f00 */
[----:B------:R-:W-:-:S05]  /*27410*/  @P6 IADD3 R3, P0, R30, R3, RZ ;  /* 0x000000031e036210 */ /* 0x000fca0007f1e0ff */
[----:B------:R-:W-:-:S05]  /*27420*/  @P6 IMAD.X R2, RZ, RZ, R2, P0 ;  /* 0x000000ffff026224 */ /* 0x000fca00000e0602 */
[----:B------:R-:W-:-:S04]  /*27430*/  @P6 LOP3.LUT R3, R3, R2, RZ, 0x3c, !PT ;  /* 0x0000000203036212 */ /* 0x000fc800078e3cff */
[----:B------:R-:W-:-:S04]  /*27440*/  @P6 LOP3.LUT R2, R3, R2, RZ, 0x3c, !PT ;  /* 0x0000000203026212 */ /* 0x000fc800078e3cff */
[----:B------:R-:W-:-:S05]  /*27450*/  @P6 LOP3.LUT R3, R3, R2, RZ, 0x3c, !PT ;  /* 0x0000000203036212 */ /* 0x000fca00078e3cff */
[----:B------:R-:W-:Y:S01]  /*27460*/  @!PT LDS RZ, [RZ] ;  /* 0x00000000fffff984 */ /* 0x000fe20000000800 */
[----:B------:R-:W-:Y:S01]  /*27470*/  @!PT LDS RZ, [RZ] ;  /* 0x00000000fffff984 */ /* 0x000fe20000000800 */
[----:B------:R-:W-:Y:S01]  /*27480*/  @!PT LDS RZ, [RZ] ;  /* 0x00000000fffff984 */ /* 0x000fe20000000800 */
[----:B------:R0:W-:Y:S02]  /*27490*/  @P6 LDGSTS.E.BYPASS.LTC128B.128 [R0+0x18400], desc[UR36][R2.64], !P3 ;  /* 0x1840000002006fae */ /* 0x0001e4000d901d64 */
[----:B0-----:R-:W-:Y:S05]  /*274a0*/  WARPSYNC.COLLECTIVE R15, `(.L_x_1020) ;  /* 0x000000000f087348 */ /* 0x001fea0003c00000 */
[----:B------:R1:W2:Y:S02]  /*274b0*/  SHFL.IDX P6, R14, R13, R12, R11 ;  /* 0x0000000c0d0e7389 */ /* 0x0002a400000c000b */
[----:B012---:R-:W-:Y:S01]  /*274c0*/  ENDCOLLECTIVE ;  /* 0x000000000000791b */ /* 0x007fe20003800000 */
.L_x_1020:
[----:B------:R-:W-:Y:S01]  /*274d0*/  IMAD.MOV.U32 R13, RZ, RZ, R8 ;  /* 0x000000ffff0d7224 */ /* 0x000fe200078e0008 */
[----:B------:R-:W-:-:S07]  /*274e0*/  MOV R2, R14 ;  /* 0x0000000e00027202 */ /* 0x000fce0000000f00 */
[----:B------:R-:W-:Y:S05]  /*274f0*/  WARPSYNC.COLLECTIVE R15, `(.L_x_1021) ;  /* 0x000000000f087348 */ /* 0x000fea0003c00000 */
[----:B------:R0:W1:Y:S02]  /*27500*/  SHFL.IDX P6, R14, R13, R12, R11 ;  /* 0x0000000c0d0e7389 */ /* 0x00006400000c000b */
[----:B01----:R-:W-:Y:S01]  /*27510*/  ENDCOLLECTIVE ;  /* 0x000000000000791b */ /* 0x003fe20003800000 */
.L_x_1021:
[----:B------:R-:W-:Y:S01]  /*27520*/  MOV R13, R7 ;  /* 0x00000007000d7202 */ /* 0x000fe20000000f00 */
[----:B------:R-:W-:Y:S01]  /*27530*/  IMAD.MOV.U32 R12, RZ, RZ, 0x2 ;  /* 0x00000002ff0c7424 */ /* 0x000fe200078e00ff */
[----:B------:R-:W-:Y:S01]  /*27540*/  LOP3.LUT P6, RZ, R22, 0x10, RZ, 0xc0, !PT ;  /* 0x0000001016ff7812 */ /* 0x000fe200078cc0ff */
[----:B------:R-:W-:-:S12]  /*27550*/  IMAD.MOV.U32 R3, RZ, RZ, R14 ;  /* 0x000000ffff037224 */ /* 0x000fd800078e000e */
        /* <DEDUP_REMOVED lines=12> */
.L_x_1022:
[----:B------:R-:W-:Y:S02]  /*27620*/  IMAD.MOV.U32 R13, RZ, RZ, R8 ;  /* 0x000000ffff0d7224 */ /* 0x000fe400078e0008 */
[----:B------:R-:W-:-:S07]  /*27630*/  IMAD.MOV.U32 R2, RZ, RZ, R14 ;  /* 0x000000ffff027224 */ /* 0x000fce00078e000e */
[----:B------:R-:W-:Y:S05]  /*27640*/  WARPSYNC.COLLECTIVE R15, `(.L_x_1023) ;  /* 0x000000000f087348 */ /* 0x000fea0003c00000 */
[----:B------:R0:W1:Y:S02]  /*27650*/  SHFL.IDX P6, R14, R13, R12, R11 ;  /* 0x0000000c0d0e7389 */ /* 0x00006400000c000b */
[----:B01----:R-:W-:Y:S01]  /*27660*/  ENDCOLLECTIVE ;  /* 0x000000000000791b */ /* 0x003fe20003800000 */
.L_x_1023:
        /* <DEDUP_REMOVED lines=16> */
.L_x_1024:
[----:B------:R-:W-:Y:S01]  /*27770*/  IMAD.MOV.U32 R13, RZ, RZ, R8 ;  /* 0x000000ffff0d7224 */ /* 0x000fe200078e0008 */
[----:B------:R-:W-:-:S07]  /*27780*/  MOV R2, R14 ;  /* 0x0000000e00027202 */ /* 0x000fce0000000f00 */
[----:B------:R-:W-:Y:S05]  /*27790*/  WARPSYNC.COLLECTIVE R15, `(.L_x_1025) ;  /* 0x000000000f087348 */ /* 0x000fea0003c00000 */
[----:B------:R0:W1:Y:S02]  /*277a0*/  SHFL.IDX P6, R14, R13, R12, R11 ;  /* 0x0000000c0d0e7389 */ /* 0x00006400000c000b */
[----:B01----:R-:W-:Y:S01]  /*277b0*/  ENDCOLLECTIVE ;  /* 0x000000000000791b */ /* 0x003fe20003800000 */
.L_x_1025:
[----:B------:R-:W-:Y:S01]  /*277c0*/  MOV R13, R7 ;  /* 0x00000007000d7202 */ /* 0x000fe20000000f00 */
[----:B------:R-:W-:Y:S02]  /*277d0*/  IMAD.MOV.U32 R12, RZ, RZ, 0x4 ;  /* 0x00000004ff0c7424 */ /* 0x000fe400078e00ff */
[----:B------:R-:W-:-:S07]  /*277e0*/  IMAD.MOV.U32 R3, RZ, RZ, R14 ;  /* 0x000000ffff037224 */ /* 0x000fce00078e000e */
[----:B------:R-:W-:Y:S05]  /*277f0*/  WARPSYNC.COLLECTIVE R15, `(.L_x_1026) ;  /* 0x000000000f087348 */ /* 0x000fea0003c00000 */
[----:B------:R0:W1:Y:S02]  /*27800*/  SHFL.IDX P6, R14, R13, R12, R11 ;  /* 0x0000000c0d0e7389 */ /* 0x00006400000c000b */
[----:B01----:R-:W-:Y:S01]  /*27810*/  ENDCOLLECTIVE ;  /* 0x000000000000791b */ /* 0x003fe20003800000 */
.L_x_1026:
[----:B------:R-:W-:-:S05]  /*27820*/  @P5 IADD3 R3, P0, R30, R3, RZ ;  /* 0x000000031e035210 */ /* 0x000fca0007f1e0ff */
[----:B------:R-:W-:-:S05]  /*27830*/  @P5 IMAD.X R2, RZ, RZ, R2, P0 ;  /* 0x000000ffff025224 */ /* 0x000fca00000e0602 */
[----:B------:R-:W-:Y:S01]  /*27840*/  @P5 LOP3.LUT R3, R3, R2, RZ, 0x3c, !PT ;  /* 0x0000000203035212 */ /* 0x000fe200078e3cff */
[----:B------:R-:W-:-:S03]  /*27850*/  IMAD.MOV.U32 R13, RZ, RZ, R8 ;  /* 0x000000ffff0d7224 */ /* 0x000fc600078e0008 */
[----:B------:R-:W-:-:S04]  /*27860*/  @P5 LOP3.LUT R2, R3, R2, RZ, 0x3c, !PT ;  /* 0x0000000203025212 */ /* 0x000fc800078e3cff */
[----:B------:R-:W-:-:S05]  /*27870*/  @P5 LOP3.LUT R3, R3, R2, RZ, 0x3c, !PT ;  /* 0x0000000203035212 */ /* 0x000fca00078e3cff */
[----:B------:R-:W-:Y:S01]  /*27880*/  @!PT LDS RZ, [RZ] ;  /* 0x00000000fffff984 */ /* 0x000fe20000000800 */
[----:B------:R-:W-:Y:S01]  /*27890*/  @!PT LDS RZ, [RZ] ;  /* 0x00000000fffff984 */ /* 0x000fe20000000800 */
[----:B------:R-:W-:Y:S01]  /*278a0*/  @!PT LDS RZ, [RZ] ;  /* 0x00000000fffff984 */ /* 0x000fe20000000800 */
[----:B------:R0:W-:Y:S01]  /*278b0*/  @P5 LDGSTS.E.BYPASS.LTC128B.128 [R0+0x19c00], desc[UR36][R2.64], !P3 ;  /* 0x19c0000002005fae */ /* 0x0001e2000d901d64 */
[----:B------:R-:W-:Y:S01]  /*278c0*/  LOP3.LUT P5, RZ, R22, 0x80, RZ, 0xc0, !PT ;  /* 0x0000008016ff7812 */ /* 0x000fe200078ac0ff */
[----:B0-----:R-:W-:-:S12]  /*278d0*/  IMAD.MOV.U32 R2, RZ, RZ, R14 ;  /* 0x000000ffff027224 */ /* 0x001fd800078e000e */
[----:B------:R-:W-:Y:S05]  /*278e0*/  WARPSYNC.COLLECTIVE R15, `(.L_x_1027) ;  /* 0x000000000f087348 */ /* 0x000fea0003c00000 */
[----:B------:R0:W1:Y:S02]  /*278f0*/  SHFL.IDX P6, R14, R13, R12, R11 ;  /* 0x0000000c0d0e7389 */ /* 0x00006400000c000b */
[----:B01----:R-:W-:Y:S01]  /*27900*/  ENDCOLLECTIVE ;  /* 0x000000000000791b */ /* 0x003fe20003800000 */
.L_x_1027:
        /* <DEDUP_REMOVED lines=16> */
.L_x_1028:
[----:B------:R-:W-:Y:S01]  /*27a10*/  IMAD.MOV.U32 R13, RZ, RZ, R8 ;  /* 0x000000ffff0d7224 */ /* 0x000fe200078e0008 */
[----:B------:R-:W-:-:S07]  /*27a20*/  MOV R2, R14 ;  /* 0x0000000e00027202 */ /* 0x000fce0000000f00 */
[----:B------:R-:W-:Y:S05]  /*27a30*/  WARPSYNC.COLLECTIVE R15, `(.L_x_1029) ;  /* 0x000000000f087348 */ /* 0x000fea0003c00000 */
[----:B------:R0:W1:Y:S02]  /*27a40*/  SHFL.IDX P6, R14, R13, R12, R11 ;  /* 0x0000000c0d0e7389 */ /* 0x00006400000c000b */
[----:B01----:R-:W-:Y:S01]  /*27a50*/  ENDCOLLECTIVE ;  /* 0x000000000000791b */ /* 0x003fe20003800000 */
.L_x_1029:
[----:B------:R-:W-:Y:S01]  /*27a60*/  MOV R13, R7 ;  /* 0x00000007000d7202 */ /* 0x000fe20000000f00 */
[----:B------:R-:W-:Y:S02]  /*27a70*/  IMAD.MOV.U32 R12, RZ, RZ, 0x6 ;  /* 0x00000006ff0c7424 */ /* 0x000fe400078e00ff */
[----:B------:R-:W-:-:S07]  /*27a80*/  IMAD.MOV.U32 R3, RZ, RZ, R14 ;  /* 0x000000ffff037224 */ /* 0x000fce00078e000e */
[----:B------:R-:W-:Y:S05]  /*27a90*/  WARPSYNC.COLLECTIVE R15, `(.L_x_1030) ;  /* 0x000000000f087348 */ /* 0x000fea0003c00000 */
[----:B------:R0:W1:Y:S02]  /*27aa0*/  SHFL.IDX P6, R14, R13, R12, R11 ;  /* 0x0000000c0d0e7389 */ /* 0x00006400000c000b */
[----:B01----:R-:W-:Y:S01]  /*27ab0*/  ENDCOLLECTIVE ;  /* 0x000000000000791b */ /* 0x003fe20003800000 */
.L_x_1030:
        /* <DEDUP_REMOVED lines=9> */
[----:B------:R0:W-:Y:S02]  /*27b50*/  @P5 LDGSTS.E.BYPASS.LTC128B.128 [R0+0x1ac00], desc[UR36][R2.64], !P3 ;  /* 0x1ac0000002005fae */ /* 0x0001e4000d901d64 */
[----:B0-----:R-:W-:-:S07]  /*27b60*/  IMAD.MOV.U32 R2, RZ, RZ, R14 ;  /* 0x000000ffff027224 */ /* 0x001fce00078e000e */
[----:B------:R-:W-:Y:S05]  /*27b70*/  WARPSYNC.COLLECTIVE R15, `(.L_x_1031) ;  /* 0x000000000f087348 */ /* 0x000fea0003c00000 */
[----:B------:R0:W1:Y:S02]  /*27b80*/  SHFL.IDX P6, R14, R13, R12, R11 ;  /* 0x0000000c0d0e7389 */ /* 0x00006400000c000b */
[----:B01----:R-:W-:Y:S01]  /*27b90*/  ENDCOLLECTIVE ;  /* 0x000000000000791b */ /* 0x003fe20003800000 */
.L_x_1031:
[----:B------:R-:W-:Y:S02]  /*27ba0*/  IMAD.MOV.U32 R13, RZ, RZ, R7 ;  /* 0x000000ffff0d7224 */ /* 0x000fe400078e0007 */
[----:B------:R-:W-:Y:S01]  /*27bb0*/  IMAD.MOV.U32 R12, RZ, RZ, 0x7 ;  /* 0x00000007ff0c7424 */ /* 0x000fe200078e00ff */
[----:B------:R-:W-:-:S07]  /*27bc0*/  MOV R3, R14 ;  /* 0x0000000e00037202 */ /* 0x000fce0000000f00 */
[----:B------:R-:W-:Y:S05]  /*27bd0*/  WARPSYNC.COLLECTIVE R15, `(.L_x_1032) ;  /* 0x000000000f087348 */ /* 0x000fea0003c00000 */
[----:B------:R0:W1:Y:S02]  /*27be0*/  SHFL.IDX P6, R14, R13, R12, R11 ;  /* 0x0000000c0d0e7389 */ /* 0x00006400000c000b */
[----:B01----:R-:W-:Y:S01]  /*27bf0*/  ENDCOLLECTIVE ;  /* 0x000000000000791b */ /* 0x003fe20003800000 */
.L_x_1032:
[----:B------:R-:W-:-:S05]  /*27c00*/  @P4 IADD3 R3, P0, R30, R3, RZ ;  /* 0x000000031e034210 */ /* 0x000fca0007f1e0ff */
[----:B------:R-:W-:-:S05]  /*27c10*/  @P4 IMAD.X R2, RZ, RZ, R2, P0 ;  /* 0x000000ffff024224 */ /* 0x000fca00000e0602 */
[----:B------:R-:W-:Y:S01]  /*27c20*/  @P4 LOP3.LUT R3, R3, R2, RZ, 0x3c, !PT ;  /* 0x0000000203034212 */ /* 0x000fe200078e3cff */
[----:B------:R-:W-:-:S03]  /*27c30*/  IMAD.MOV.U32 R13, RZ, RZ, R8 ;  /* 0x000000ffff0d7224 */ /* 0x000fc600078e0008 */
[----:B------:R-:W-:-:S04]  /*27c40*/  @P4 LOP3.LUT R2, R3, R2, RZ, 0x3c, !PT ;  /* 0x0000000203024212 */ /* 0x000fc800078e3cff */
[----:B------:R-:W-:Y:S02]  /*27c50*/  @P4 LOP3.LUT R3, R3, R2, RZ, 0x3c, !PT ;  /* 0x0000000203034212 */ /* 0x000fe400078e3cff */
[----:B------:R-:W-:-:S03]  /*27c60*/  MOV R7, R14 ;  /* 0x0000000e00077202 */ /* 0x000fc60000000f00 */
[----:B------:R-:W-:Y:S01]  /*27c70*/  @!PT LDS RZ, [RZ] ;  /* 0x00000000fffff984 */ /* 0x000fe20000000800 */
[----:B------:R-:W-:Y:S01]  /*27c80*/  @!PT LDS RZ, [RZ] ;  /* 0x00000000fffff984 */ /* 0x000fe20000000800 */
[----:B------:R-:W-:Y:S01]  /*27c90*/  @!PT LDS RZ, [RZ] ;  /* 0x00000000fffff984 */ /* 0x000fe20000000800 */
[----:B------:R0:W-:Y:S04]  /*27ca0*/  @P4 LDGSTS.E.BYPASS.LTC128B.128 [R0+0x1b400], desc[UR36][R2.64], !P3 ;  /* 0x1b40000002004fae */ /* 0x0001e8000d901d64 */
[----:B0-----:R-:W-:Y:S05]  /*27cb0*/  WARPSYNC.COLLECTIVE R15, `(.L_x_1033) ;  /* 0x000000000f087348 */ /* 0x001fea0003c00000 */
[----:B------:R1:W2:Y:S02]  /*27cc0*/  SHFL.IDX P6, R14, R13, R12, R11 ;  /* 0x0000000c0d0e7389 */ /* 0x0002a400000c000b */
[----:B012---:R-:W-:Y:S01]  /*27cd0*/  ENDCOLLECTIVE ;  /* 0x000000000000791b */ /* 0x007fe20003800000 */
.L_x_1033:
[----:B------:R-:W-:Y:S01]  /*27ce0*/  MOV R13, R6 ;  /* 0x00000006000d7202 */ /* 0x000fe20000000f00 */
[----:B------:R-:W-:Y:S02]  /*27cf0*/  IMAD.MOV.U32 R12, RZ, RZ, RZ ;  /* 0x000000ffff0c7224 */ /* 0x000fe400078e00ff */
[----:B------:R-:W-:-:S07]  /*27d00*/  IMAD.MOV.U32 R2, RZ, RZ, R14 ;  /* 0x000000ffff027224 */ /* 0x000fce00078e000e */
[----:B------:R-:W-:Y:S05]  /*27d10*/  WARPSYNC.COLLECTIVE R15, `(.L_x_1034) ;  /* 0x000000000f087348 */ /* 0x000fea0003c00000 */
[----:B------:R0:W1:Y:S02]  /*27d20*/  SHFL.IDX P6, R14, R13, R12, R11 ;  /* 0x0000000c0d0e7389 */ /* 0x00006400000c000b */
[----:B01----:R-:W-:Y:S01]  /*27d30*/  ENDCOLLECTIVE ;  /* 0x000000000000791b */ /* 0x003fe20003800000 */
.L_x_1034:
[----:B------:R-:W-:-:S05]  /*27d40*/  @P1 IADD3 R2, P0, R30, R2, RZ ;  /* 0x000000021e021210 */ /* 0x000fca0007f1e0ff */
[----:B------:R-:W-:-:S05]  /*27d50*/  @P1 IMAD.X R3, RZ, RZ, R7, P0 ;  /* 0x000000ffff031224 */ /* 0x000fca00000e0607 */
        /* <DEDUP_REMOVED lines=9> */
.L_x_1035:
[----:B------:R-:W-:Y:S02]  /*27df0*/  IMAD.MOV.U32 R13, RZ, RZ, R6 ;  /* 0x000000ffff0d7224 */ /* 0x000fe400078e0006 */
[----:B------:R-:W-:Y:S01]  /*27e00*/  IMAD.MOV.U32 R12, RZ, RZ, 0x1 ;  /* 0x00000001ff0c7424 */ /* 0x000fe200078e00ff */
[----:B------:R-:W-:-:S07]  /*27e10*/  MOV R8, R14 ;  /* 0x0000000e00087202 */ /* 0x000fce0000000f00 */
[----:B------:R-:W-:Y:S05]  /*27e20*/  WARPSYNC.COLLECTIVE R15, `(.L_x_1036) ;  /* 0x000000000f087348 */ /* 0x000fea0003c00000 */
[----:B------:R0:W1:Y:S02]  /*27e30*/  SHFL.IDX P6, R14, R13, R12, R11 ;  /* 0x0000000c0d0e7389 */ /* 0x00006400000c000b */
[----:B01----:R-:W-:Y:S01]  /*27e40*/  ENDCOLLECTIVE ;  /* 0x000000000000791b */ /* 0x003fe20003800000 */
.L_x_1036:
[----:B------:R-:W-:-:S05]  /*27e50*/  @P2 IADD3 R2, P0, R30, R8, RZ ;  /* 0x000000081e022210 */ /* 0x000fca0007f1e0ff */
[----:B------:R-:W-:-:S05]  /*27e60*/  @P2 IMAD.X R3, RZ, RZ, R7, P0 ;  /* 0x000000ffff032224 */ /* 0x000fca00000e0607 */
        /* <DEDUP_REMOVED lines=9> */
.L_x_1037:
[----:B------:R-:W-:Y:S01]  /*27f00*/  IMAD.MOV.U32 R5, RZ, RZ, R14 ;  /* 0x000000ffff057224 */ /* 0x000fe200078e000e */
[----:B------:R-:W-:Y:S06]  /*27f10*/  BRA `(.L_x_1038) ;  /* 0xffffff6800ec7947 */ /* 0x000fec000383ffff */
.L_x_760:
[----:B------:R-:W-:Y:S01]  /*27f20*/  IMAD.MOV.U32 R13, RZ, RZ, R4 ;  /* 0x000000ffff0d7224 */ /* 0x000fe200078e0004 */
[----:B------:R-:W-:Y:S01]  /*27f30*/  MOV R12, RZ ;  /* 0x000000ff000c7202 */ /* 0x000fe20000000f00 */
[----:B------:R-:W-:Y:S02]  /*27f40*/  IMAD.MOV.U32 R11, RZ, RZ, 0x181f ;  /* 0x0000181fff0b7424 */ /* 0x000fe400078e00ff */
[----:B------:R-:W-:Y:S02]  /*27f50*/  IMAD.MOV.U32 R15, RZ, RZ, -0x1 ;  /* 0xffffffffff0f7424 */ /* 0x000fe400078e00ff */
[----:B-----5:R-:W-:Y:S02]  /*27f60*/  IMAD R5, R20, R6, RZ ;  /* 0x0000000614057224 */ /* 0x020fe400078e02ff */
[----:B------:R-:W-:-:S07]  /*27f70*/  IMAD.IADD R17, R10, 0x1, R17 ;  /* 0x000000010a117824 */ /* 0x000fce00078e0211 */
[----:B------:R-:W-:Y:S05]  /*27f80*/  WARPSYNC.COLLECTIVE R15, `(.L_x_1039) ;  /* 0x000000000f087348 */ /* 0x000fea0003c00000 */
[----:B------:R0:W1:Y:S02]  /*27f90*/  SHFL.IDX P6, R14, R13, R12, R11 ;  /* 0x0000000c0d0e7389 */ /* 0x00006400000c000b */
[----:B01----:R-:W-:Y:S01]  /*27fa0*/  ENDCOLLECTIVE ;  /* 0x000000000000791b */ /* 0x003fe20003800000 */
.L_x_1039:
[C---:B------:R-:W-:Y:S01]  /*27fb0*/  VIADD R6, R17.reuse, 0x10 ;  /* 0x0000001011067836 */ /* 0x040fe20000000000 */
[----:B------:R-:W-:Y:S02]  /*27fc0*/  ISETP.GE.AND P2, PT, R17, R5, PT ;  /* 0x000000051100720c */ /* 0x000fe40003f46270 */
[----:B------:R-:W-:Y:S01]  /*27fd0*/  MOV R13, R0 ;  /* 0x00000000000d7202 */ /* 0x000fe20000000f00 */
[----:B------:R-:W-:-:S10]  /*27fe0*/  IMAD.MOV.U32 R2, RZ, RZ, R14 ;  /* 0x000000ffff027224 */ /* 0x000fd400078e000e */
[----:B------:R-:W-:Y:S05]  /*27ff0*/  WARPSYNC.COLLECTIVE R15, `(.L_x_1040) ;  /* 0x000000000f087348 */ /* 0x000fea0003c00000 */
[----:B------:R0:W1:Y:S02]  /*28000*/  SHFL.IDX P6, R14, R13, R12, R11 ;  /* 0x0000000c0d0e7389 */ /* 0x00006400000c000b */
[----:B01----:R-:W-:Y:S01]  /*28010*/  ENDCOLLECTIVE ;  /* 0x000000000000791b */ /* 0x003fe20003800000 */
.L_x_1040:
[----:B------:R-:W-:Y:S02]  /*28020*/  IMAD.MOV.U32 R13, RZ, RZ, R4 ;  /* 0x000000ffff0d7224 */ /* 0x000fe400078e0004 */
[----:B------:R-:W-:Y:S01]  /*28030*/  IMAD.MOV.U32 R12, RZ, RZ, 0x1 ;  /* 0x00000001ff0c7424 */ /* 0x000fe200078e00ff */
[----:B------:R-:W-:-:S13]  /*28040*/  @!P2 IADD3 R3, P1, R30, R14, RZ ;  /* 0x0000000e1e03a210 */ /* 0x000fda0007f3e0ff */
[----:B------:R-:W-:Y:S05]  /*28050*/  WARPSYNC.COLLECTIVE R15, `(.L_x_1041) ;  /* 0x000000000f087348 */ /* 0x000fea0003c00000 */
[----:B------:R0:W1:Y:S02]  /*28060*/  SHFL.IDX P6, R14, R13, R12, R11 ;  /* 0x0000000c0d0e7389 */ /* 0x00006400000c000b */
[----:B01----:R-:W-:Y:S01]  /*28070*/  ENDCOLLECTIVE ;  /* 0x000000000000791b */ /* 0x003fe20003800000 */
.L_x_1041:
[----:B------:R-:W-:Y:S02]  /*28080*/  @!P2 IMAD.X R8, RZ, RZ, R2, P1 ;  /* 0x000000ffff08a224 */ /* 0x000fe400008e0602 */
[----:B------:R-:W-:-:S03]  /*28090*/  @!P2 IMAD.MOV.U32 R2, RZ, RZ, R3 ;  /* 0x000000ffff02a224 */ /* 0x000fc600078e0003 */
[----:B------:R-:W-:-:S05]  /*280a0*/  @!P2 MOV R3, R8 ;  /* 0x000000080003a202 */ /* 0x000fca0000000f00 */
[----:B------:R-:W-:Y:S01]  /*280b0*/  @!PT LDS RZ, [RZ] ;  /* 0x00000000fffff984 */ /* 0x000fe20000000800 */
[----:B------:R-:W-:Y:S01]  /*280c0*/  @!PT LDS RZ, [RZ] ;  /* 0x00000000fffff984 */ /* 0x000fe20000000800 */
[----:B------:R-:W-:Y:S01]  /*280d0*/  @!PT LDS RZ, [RZ] ;  /* 0x00000000fffff984 */ /* 0x000fe20000000800 */
[----:B------:R0:W-:Y:S01]  /*280e0*/  @!P2 LDGSTS.E.BYPASS.LTC128B.128 [R9+0x14400], desc[UR36][R2.64], !P0 ;  /* 0x144000000209afae */ /* 0x0001e2000c101d64 */
[----:B------:R-:W-:Y:S01]  /*280f0*/  IMAD.MOV.U32 R13, RZ, RZ, R0 ;  /* 0x000000ffff0d7224 */ /* 0x000fe200078e0000 */
[----:B------:R-:W-:Y:S02]  /*28100*/  ISETP.GE.AND P2, PT, R6, R5, PT ;  /* 0x000000050600720c */ /* 0x000fe40003f46270 */
[----:B0-----:R-:W-:-:S11]  /*28110*/  MOV R2, R14 ;  /* 0x0000000e00027202 */ /* 0x001fd60000000f00 */
[----:B------:R-:W-:Y:S05]  /*28120*/  WARPSYNC.COLLECTIVE R15, `(.L_x_1042) ;  /* 0x000000000f087348 */ /* 0x000fea0003c00000 */
[----:B------:R0:W1:Y:S02]  /*28130*/  SHFL.IDX P6, R14, R13, R12, R11 ;  /* 0x0000000c0d0e7389 */ /* 0x00006400000c000b */
[----:B01----:R-:W-:Y:S01]  /*28140*/  ENDCOLLECTIVE ;  /* 0x000000000000791b */ /* 0x003fe20003800000 */
.L_x_1042:
[----:B------:R-:W-:Y:S01]  /*28150*/  IMAD.MOV.U32 R13, RZ, RZ, R4 ;  /* 0x000000ffff0d7224 */ /* 0x000fe200078e0004 */
[----:B------:R-:W-:Y:S01]  /*28160*/  MOV R12, 0x2 ;  /* 0x00000002000c7802 */ /* 0x000fe20000000f00 */
[----:B------:R-:W-:-:S07]  /*28170*/  IMAD.MOV.U32 R6, RZ, RZ, R14 ;  /* 0x000000ffff067224 */ /* 0x000fce00078e000e */
[----:B------:R-:W-:Y:S05]  /*28180*/  WARPSYNC.COLLECTIVE R15, `(.L_x_1043) ;  /* 0x000000000f087348 */ /* 0x000fea0003c00000 */
[----:B------:R0:W1:Y:S02]  /*28190*/  SHFL.IDX P6, R14, R13, R12, R11 ;  /* 0x0000000c0d0e7389 */ /* 0x00006400000c000b */
[----:B01----:R-:W-:Y:S01]  /*281a0*/  ENDCOLLECTIVE ;  /* 0x000000000000791b */ /* 0x003fe20003800000 */
.L_x_1043:
[----:B------:R-:W-:-:S05]  /*281b0*/  @!P2 IADD3 R6, P1, R30, R6, RZ ;  /* 0x000000061e06a210 */ /* 0x000fca0007f3e0ff */
[----:B------:R-:W-:Y:S01]  /*281c0*/  @!P2 IMAD.X R7, RZ, RZ, R2, P1 ;  /* 0x000000ffff07a224 */ /* 0x000fe200008e0602 */
[----:B------:R-:W-:Y:S01]  /*281d0*/  @!P2 MOV R2, R6 ;  /* 0x000000060002a202 */ /* 0x000fe20000000f00 */
[C---:B------:R-:W-:Y:S02]  /*281e0*/  VIADD R6, R17.reuse, 0x20 ;  /* 0x0000002011067836 */ /* 0x040fe40000000000 */
[----:B------:R-:W-:Y:S02]  /*281f0*/  @!P2 IMAD.MOV.U32 R3, RZ, RZ, R7 ;  /* 0x000000ffff03a224 */ /* 0x000fe400078e0007 */
[----:B------:R-:W-:Y:S01]  /*28200*/  IMAD.MOV.U32 R13, RZ, RZ, R0 ;  /* 0x000000ffff0d7224 */ /* 0x000fe200078e0000 */
[----:B------:R-:W-:Y:S01]  /*28210*/  ISETP.GE.AND P1, PT, R6, R5, PT ;  /* 0x000000050600720c */ /* 0x000fe20003f26270 */
[----:B------:R-:W-:Y:S01]  /*28220*/  VIADD R6, R17, 0x30 ;  /* 0x0000003011067836 */ /* 0x000fe20000000000 */
[----:B------:R-:W-:Y:S01]  /*28230*/  @!PT LDS RZ, [RZ] ;  /* 0x00000000fffff984 */ /* 0x000fe20000000800 */
[----:B------:R-:W-:Y:S01]  /*28240*/  @!PT LDS RZ, [RZ] ;  /* 0x00000000fffff984 */ /* 0x000fe20000000800 */
[----:B------:R-:W-:Y:S01]  /*28250*/  @!PT LDS RZ, [RZ] ;  /* 0x00000000fffff984 */ /* 0x000fe20000000800 */
[----:B------:R0:W-:Y:S02]  /*28260*/  @!P2 LDGSTS.E.BYPASS.LTC128B.128 [R9+0x14c00], desc[UR36][R2.64], !P0 ;  /* 0x14c000000209afae */ /* 0x0001e4000c101d64 */
[----:B0-----:R-:W-:-:S09]  /*28270*/  IMAD.MOV.U32 R2, RZ, RZ, R14 ;  /* 0x000000ffff027224 */ /* 0x001fd200078e000e */
[----:B------:R-:W-:Y:S05]  /*28280*/  WARPSYNC.COLLECTIVE R15, `(.L_x_1044) ;  /* 0x000000000f087348 */ /* 0x000fea0003c00000 */
[----:B------:R0:W1:Y:S02]  /*28290*/  SHFL.IDX P6, R14, R13, R12, R11 ;  /* 0x0000000c0d0e7389 */ /* 0x00006400000c000b */
[----:B01----:R-:W-:Y:S01]  /*282a0*/  ENDCOLLECTIVE ;  /* 0x000000000000791b */ /* 0x003fe20003800000 */
.L_x_1044:
[----:B------:R-:W-:Y:S01]  /*282b0*/  IMAD.MOV.U32 R13, RZ, RZ, R4 ;  /* 0x000000ffff0d7224 */ /* 0x000fe200078e0004 */
[----:B------:R-:W-:Y:S02]  /*282c0*/  MOV R12, 0x3 ;  /* 0x00000003000c7802 */ /* 0x000fe40000000f00 */
[----:B------:R-:W-:-:S05]  /*282d0*/  @!P1 IADD3 R14, P2, R30, R14, RZ ;  /* 0x0000000e1e0e9210 */ /* 0x000fca0007f5e0ff */
[----:B------:R-:W-:Y:S01]  /*282e0*/  @!P1 IMAD.X R7, RZ, RZ, R2, P2 ;  /* 0x000000ffff079224 */ /* 0x000fe200010e0602 */
[----:B------:R-:W-:-:S07]  /*282f0*/  @!P1 MOV R2, R14 ;  /* 0x0000000e00029202 */ /* 0x000fce0000000f00 */
[----:B------:R-:W-:Y:S05]  /*28300*/  WARPSYNC.COLLECTIVE R15, `(.L_x_1045) ;  /* 0x000000000f087348 */ /* 0x000fea0003c00000 */
[----:B------:R0:W1:Y:S02]  /*28310*/  SHFL.IDX P6, R14, R13, R12, R11 ;  /* 0x0000000c0d0e7389 */ /* 0x00006400000c000b */
[----:B01----:R-:W-:Y:S01]  /*28320*/  ENDCOLLECTIVE ;  /* 0x000000000000791b */ /* 0x003fe20003800000 */
.L_x_1045:
[----:B------:R-:W-:-:S05]  /*28330*/  @!P1 IMAD.MOV.U32 R3, RZ, RZ, R7 ;  /* 0x000000ffff039224 */ /* 0x000fca00078e0007 */
[----:B------:R-:W-:Y:S01]  /*28340*/  @!PT LDS RZ, [RZ] ;  /* 0x00000000fffff984 */ /* 0x000fe20000000800 */
[----:B------:R-:W-:Y:S01]  /*28350*/  @!PT LDS RZ, [RZ] ;  /* 0x00000000fffff984 */ /* 0x000fe20000000800 */
[----:B------:R-:W-:Y:S01]  /*28360*/  @!PT LDS RZ, [RZ] ;  /* 0x00000000fffff984 */ /* 0x000fe20000000800 */
[----:B------:R0:W-:Y:S01]  /*28370*/  @!P1 LDGSTS.E.BYPASS.LTC128B.128 [R9+0x15400], desc[UR36][R2.64], !P0 ;  /* 0x1540000002099fae */ /* 0x0001e2000c101d64 */
[----:B------:R-:W-:Y:S01]  /*28380*/  ISETP.GE.AND P1, PT, R6, R5, PT ;  /* 0x000000050600720c */ /* 0x000fe20003f26270 */
[----:B------:R-:W-:Y:S02]  /*28390*/  VIADD R6, R17, 0x40 ;  /* 0x0000004011067836 */ /* 0x000fe40000000000 */
[----:B------:R-:W-:Y:S02]  /*283a0*/  IMAD.MOV.U32 R13, RZ, RZ, R0 ;  /* 0x000000ffff0d7224 */ /* 0x000fe400078e0000 */
[----:B0-----:R-:W-:-:S08]  /*283b0*/  IMAD.MOV.U32 R2, RZ, RZ, R14 ;  /* 0x000000ffff027224 */ /* 0x001fd000078e000e */
[----:B------:R-:W-:Y:S05]  /*283c0*/  WARPSYNC.COLLECTIVE R15, `(.L_x_1046) ;  /* 0x000000000f087348 */ /* 0x000fea0003c00000 */
[----:B------:R0:W1:Y:S02]  /*283d0*/  SHFL.IDX P6, R14, R13, R12, R11 ;  /* 0x0000000c0d0e7389 */ /* 0x00006400000c000b */
[----:B01----:R-:W-:Y:S01]  /*283e0*/  ENDCOLLECTIVE ;  /* 0x000000000000791b */ /* 0x003fe20003800000 */
.L_x_1046:
[----:B------:R-:W-:Y:S02]  /*283f0*/  IMAD.MOV.U32 R13, RZ, RZ, R4 ;  /* 0x000000ffff0d7224 */ /* 0x000fe400078e0004 */
[----:B------:R-:W-:Y:S01]  /*28400*/  IMAD.MOV.U32 R12, RZ, RZ, 0x4 ;  /* 0x00000004ff0c7424 */ /* 0x000fe200078e00ff */
[----:B------:R-:W-:-:S05]  /*28410*/  @!P1 IADD3 R14, P2, R30, R14, RZ ;  /* 0x0000000e1e0e9210 */ /* 0x000fca0007f5e0ff */
[----:B------:R-:W-:Y:S01]  /*28420*/  @!P1 IMAD.X R3, RZ, RZ, R2, P2 ;  /* 0x000000ffff039224 */ /* 0x000fe200010e0602 */
[----:B------:R-:W-:-:S07]  /*28430*/  @!P1 MOV R2, R14 ;  /* 0x0000000e00029202 */ /* 0x000fce0000000f00 */
[----:B------:R-:W-:Y:S05]  /*28440*/  WARPSYNC.COLLECTIVE R15, `(.L_x_1047) ;  /* 0x000000000f087348 */ /* 0x000fea0003c00000 */
[----:B------:R0:W1:Y:S02]  /*28450*/  SHFL.IDX P6, R14, R13, R12, R11 ;  /* 0x0000000c0d0e7389 */ /* 0x00006400000c000b */
[----:B01----:R-:W-:Y:S01]  /*28460*/  ENDCOLLECTIVE ;  /* 0x000000000000791b */ /* 0x003fe20003800000 */
.L_x_1047:
[----:B------:R-:W-:Y:S01]  /*28470*/  @!PT LDS RZ, [RZ] ;  /* 0x00000000fffff984 */ /* 0x000fe20000000800 */
[----:B------:R-:W-:Y:S01]  /*28480*/  @!PT LDS RZ, [RZ] ;  /* 0x00000000fffff984 */ /* 0x000fe20000000800 */
[----:B------:R-:W-:Y:S01]  /*28490*/  @!PT LDS RZ, [RZ] ;  /* 0x00000000fffff984 */ /* 0x000fe20000000800 */
[----:B------:R0:W-:Y:S01]  /*284a0*/  @!P1 LDGSTS.E.BYPASS.LTC128B.128 [R9+0x15c00], desc[UR36][R2.64], !P0 ;  /* 0x15c0000002099fae */ /* 0x0001e2000c101d64 */
[----:B------:R-:W-:Y:S02]  /*284b0*/  ISETP.GE.AND P1, PT, R6, R5, PT ;  /* 0x000000050600720c */ /* 0x000fe40003f26270 */
[----:B------:R-:W-:Y:S01]  /*284c0*/  IADD3 R6, R17, 0x50, RZ ;  /* 0x0000005011067810 */ /* 0x000fe20007ffe0ff */
[----:B------:R-:W-:Y:S01]  /*284d0*/  IMAD.MOV.U32 R13, RZ, RZ, R0 ;  /* 0x000000ffff0d7224 */ /* 0x000fe200078e0000 */
[----:B0-----:R-:W-:-:S09]  /*284e0*/  MOV R2, R14 ;  /* 0x0000000e00027202 */ /* 0x001fd20000000f00 */
[----:B------:R-:W-:Y:S05]  /*284f0*/  WARPSYNC.COLLECTIVE R15, `(.L_x_1048) ;  /* 0x000000000f087348 */ /* 0x000fea0003c00000 */
[----:B------:R0:W1:Y:S02]  /*28500*/  SHFL.IDX P6, R14, R13, R12, R11 ;  /* 0x0000000c0d0e7389 */ /* 0x00006400000c000b */
[----:B01----:R-:W-:Y:S01]  /*28510*/  ENDCOLLECTIVE ;  /* 0x000000000000791b */ /* 0x003fe20003800000 */
.L_x_1048:
        /* <DEDUP_REMOVED lines=8> */
.L_x_1049:
[----:B------:R-:W-:Y:S01]  /*285a0*/  @!PT LDS RZ, [RZ] ;  /* 0x00000000fffff984 */ /* 0x000fe20000000800 */
[----:B------:R-:W-:Y:S01]  /*285b0*/  @!PT LDS RZ, [RZ] ;  /* 0x00000000fffff984 */ /* 0x000fe20000000800 */
[----:B------:R-:W-:Y:S01]  /*285c0*/  @!PT LDS RZ, [RZ] ;  /* 0x00000000fffff984 */ /* 0x000fe20000000800 */
[----:B------:R0:W-:Y:S01]  /*285d0*/  @!P1 LDGSTS.E.BYPASS.LTC128B.128 [R9+0x16400], desc[UR36][R2.64], !P0 ;  /* 0x1640000002099fae */ /* 0x0001e2000c101d64 */
[----:B------:R-:W-:Y:S01]  /*285e0*/  ISETP.GE.AND P1, PT, R6, R5, PT ;  /* 0x000000050600720c */ /* 0x000fe20003f26270 */
[----:B------:R-:W-:Y:S01]  /*285f0*/  VIADD R6, R17, 0x60 ;  /* 0x0000006011067836 */ /* 0x000fe20000000000 */
[----:B------:R-:W-:Y:S01]  /*28600*/  MOV R13, R0 ;  /* 0x00000000000d7202 */ /* 0x000fe20000000f00 */
[----:B0-----:R-:W-:-:S10]  /*28610*/  IMAD.MOV.U32 R2, RZ, RZ, R14 ;  /* 0x000000ffff027224 */ /* 0x001fd400078e000e */
[----:B------:R-:W-:Y:S05]  /*28620*/  WARPSYNC.COLLECTIVE R15, `(.L_x_1050) ;  /* 0x000000000f087348 */ /* 0x000fea0003c00000 */
[----:B------:R0:W1:Y:S02]  /*28630*/  SHFL.IDX P6, R14, R13, R12, R11 ;  /* 0x0000000c0d0e7389 */ /* 0x00006400000c000b */
[----:B01----:R-:W-:Y:S01]  /*28640*/  ENDCOLLECTIVE ;  /* 0x000000000000791b */ /* 0x003fe20003800000 */
.L_x_1050:
[----:B------:R-:W-:Y:S01]  /*28650*/  IMAD.MOV.U32 R13, RZ, RZ, R4 ;  /* 0x000000ffff0d7224 */ /* 0x000fe200078e0004 */
[----:B------:R-:W-:Y:S02]  /*28660*/  MOV R12, 0x6 ;  /* 0x00000006000c7802 */ /* 0x000fe40000000f00 */
[----:B------:R-:W-:-:S05]  /*28670*/  @!P1 IADD3 R14, P2, R30, R14, RZ ;  /* 0x0000000e1e0e9210 */ /* 0x000fca0007f5e0ff */
[----:B------:R-:W-:Y:S01]  /*28680*/  @!P1 IMAD.X R3, RZ, RZ, R2, P2 ;  /* 0x000000ffff039224 */ /* 0x000fe200010e0602 */
[----:B------:R-:W-:Y:S01]  /*28690*/  ISETP.GE.AND P2, PT, R6, R5, PT ;  /* 0x000000050600720c */ /* 0x000fe20003f46270 */
[----:B------:R-:W-:-:S12]  /*286a0*/  @!P1 IMAD.MOV.U32 R2, RZ, RZ, R14 ;  /* 0x000000ffff029224 */ /* 0x000fd800078e000e */
[----:B------:R-:W-:Y:S05]  /*286b0*/  WARPSYNC.COLLECTIVE R15, `(.L_x_1051) ;  /* 0x000000000f087348 */ /* 0x000fea0003c00000 */
[----:B------:R0:W1:Y:S02]  /*286c0*/  SHFL.IDX P6, R14, R13, R12, R11 ;  /* 0x0000000c0d0e7389 */ /* 0x00006400000c000b */
[----:B01----:R-:W-:Y:S01]  /*286d0*/  ENDCOLLECTIVE ;  /* 0x000000000000791b */ /* 0x003fe20003800000 */
.L_x_1051:
[----:B------:R-:W-:Y:S01]  /*286e0*/  @!PT LDS RZ, [RZ] ;  /* 0x00000000fffff984 */ /* 0x000fe20000000800 */
[----:B------:R-:W-:Y:S01]  /*286f0*/  @!PT LDS RZ, [RZ] ;  /* 0x00000000fffff984 */ /* 0x000fe20000000800 */
[----:B------:R-:W-:Y:S01]  /*28700*/  @!PT LDS RZ, [RZ] ;  /* 0x00000000fffff984 */ /* 0x000fe20000000800 */
[----:B------:R0:W-:Y:S01]  /*28710*/  @!P1 LDGSTS.E.BYPASS.LTC128B.128 [R9+0x16c00], desc[UR36][R2.64], !P0 ;  /* 0x16c0000002099fae */ /* 0x0001e2000c101d64 */
[----:B------:R-:W-:Y:S02]  /*28720*/  IMAD.MOV.U32 R13, RZ, RZ, R0 ;  /* 0x000000ffff0d7224 */ /* 0x000fe400078e0000 */
[----:B0-----:R-:W-:-:S07]  /*28730*/  IMAD.MOV.U32 R2, RZ, RZ, R14 ;  /* 0x000000ffff027224 */ /* 0x001fce00078e000e */
[----:B------:R-:W-:Y:S05]  /*28740*/  WARPSYNC.COLLECTIVE R15, `(.L_x_1052) ;  /* 0x000000000f087348 */ /* 0x000fea0003c00000 */
[----:B------:R0:W1:Y:S02]  /*28750*/  SHFL.IDX P6, R14, R13, R12, R11 ;  /* 0x0000000c0d0e7389 */ /* 0x00006400000c000b */
[----:B01----:R-:W-:Y:S01]  /*28760*/  ENDCOLLECTIVE ;  /* 0x000000000000791b */ /* 0x003fe20003800000 */
.L_x_1052:
[----:B------:R-:W-:Y:S02]  /*28770*/  IMAD.MOV.U32 R13, RZ, RZ, R4 ;  /* 0x000000ffff0d7224 */ /* 0x000fe400078e0004 */
[----:B------:R-:W-:Y:S01]  /*28780*/  IMAD.MOV.U32 R12, RZ, RZ, 0x7 ;  /* 0x00000007ff0c7424 */ /* 0x000fe200078e00ff */
[----:B------:R-:W-:-:S04]  /*28790*/  @!P2 IADD3 R14, P1, R30, R14, RZ ;  /* 0x0000000e1e0ea210 */ /* 0x000fc80007f3e0ff */
[----:B------:R-:W-:Y:S01]  /*287a0*/  @!P2 IADD3.X R3, RZ, R2, RZ, P1, !PT ;  /* 0x00000002ff03a210 */ /* 0x000fe20000ffe4ff */
[----:B------:R-:W-:-:S08]  /*287b0*/  @!P2 IMAD.MOV.U32 R2, RZ, RZ, R14 ;  /* 0x000000ffff02a224 */ /* 0x000fd000078e000e */
[----:B------:R-:W-:Y:S05]  /*287c0*/  WARPSYNC.COLLECTIVE R15, `(.L_x_1053) ;  /* 0x000000000f087348 */ /* 0x000fea0003c00000 */
[----:B------:R0:W1:Y:S02]  /*287d0*/  SHFL.IDX P6, R14, R13, R12, R11 ;  /* 0x0000000c0d0e7389 */ /* 0x00006400000c000b */
[----:B01----:R-:W-:Y:S01]  /*287e0*/  ENDCOLLECTIVE ;  /* 0x000000000000791b */ /* 0x003fe20003800000 */
.L_x_1053:
[----:B------:R-:W-:Y:S01]  /*287f0*/  @!PT LDS RZ, [RZ] ;  /* 0x00000000fffff984 */ /* 0x000fe20000000800 */
[----:B------:R-:W-:Y:S01]  /*28800*/  @!PT LDS RZ, [RZ] ;  /* 0x00000000fffff984 */ /* 0x000fe20000000800 */
[----:B------:R-:W-:Y:S01]  /*28810*/  @!PT LDS RZ, [RZ] ;  /* 0x00000000fffff984 */ /* 0x000fe20000000800 */
[----:B------:R0:W-:Y:S01]  /*28820*/  @!P2 LDGSTS.E.BYPASS.LTC128B.128 [R9+0x17400], desc[UR36][R2.64], !P0 ;  /* 0x174000000209afae */ /* 0x0001e2000c101d64 */
[----:B------:R-:W-:Y:S01]  /*28830*/  IMAD.MOV.U32 R13, RZ, RZ, R0 ;  /* 0x000000ffff0d7224 */ /* 0x000fe200078e0000 */
[----:B------:R-:W-:-:S07]  /*28840*/  MOV R4, R14 ;  /* 0x0000000e00047202 */ /* 0x000fce0000000f00 */
[----:B0-----:R-:W-:Y:S05]  /*28850*/  WARPSYNC.COLLECTIVE R15, `(.L_x_1054) ;  /* 0x000000000f087348 */ /* 0x001fea0003c00000 */
[----:B------:R1:W2:Y:S02]  /*28860*/  SHFL.IDX P6, R14, R13, R12, R11 ;  /* 0x0000000c0d0e7389 */ /* 0x0002a400000c000b */
[----:B012---:R-:W-:Y:S01]  /*28870*/  ENDCOLLECTIVE ;  /* 0x000000000000791b */ /* 0x007fe20003800000 */
.L_x_1054:
[----:B------:R-:W-:Y:S05]  /*28880*/  BRA `(.L_x_1055) ;  /* 0xffffff6c00287947 */ /* 0x000fea000383ffff */
.L_x_763:
[----:B0-----:R0:W1:Y:S02]  /*28890*/  SYNCS.PHASECHK.TRANS64.TRYWAIT P0, [R23+URZ+0x22820], R0 ;  /* 0x02282000170075a7 */ /* 0x001064000800017f */
[----:B-1----:R-:W-:Y:S05]  /*288a0*/  @!P0 NANOSLEEP.SYNCS 0x989680 ;  /* 0x009896800000895d */ /* 0x002fea0003900000 */
[----:B------:R-:W1:Y:S02]  /*288b0*/  @!P0 SYNCS.PHASECHK.TRANS64 P0, [R23+URZ+0x22820], R0 ;  /* 0x02282000170085a7 */ /* 0x000e64000800007f */
[----:B-1----:R-:W-:Y:S05]  /*288c0*/  @!P0 BRA `(.L_x_763) ;  /* 0xfffffffc00f08947 */ /* 0x002fea000383ffff */
[----:B------:R-:W-:Y:S05]  /*288d0*/  BRA `(.L_x_1056) ;  /* 0xffffff6c00907947 */ /* 0x000fea000383ffff */
.L_x_767:
[----:B0-----:R0:W1:Y:S02]  /*288e0*/  SYNCS.PHASECHK.TRANS64.TRYWAIT P0, [R0+URZ+0x22880], R29 ;  /* 0x0228801d000075a7 */ /* 0x001064000800017f */
[----:B-1----:R-:W-:Y:S05]  /*288f0*/  @!P0 NANOSLEEP.SYNCS 0x989680 ;  /* 0x009896800000895d */ /* 0x002fea0003900000 */
[----:B------:R-:W1:Y:S02]  /*28900*/  @!P0 SYNCS.PHASECHK.TRANS64 P0, [R0+URZ+0x22880], R29 ;  /* 0x0228801d000085a7 */ /* 0x000e64000800007f */
[----:B-1----:R-:W-:Y:S05]  /*28910*/  @!P0 BRA `(.L_x_767) ;  /* 0xfffffffc00f08947 */ /* 0x002fea000383ffff */
[----:B------:R-:W-:Y:S05]  /*28920*/  BRA `(.L_x_1057) ;  /* 0xffffff7000a47947 */ /* 0x000fea000383ffff */
.L_x_768:
        /* <DEDUP_REMOVED lines=8> */
.L_x_1059:
[----:B------:R-:W-:Y:S05]  /*289b0*/  BSYNC B0 ;  /* 0x0000000000007941 */ /* 0x000fea0003800000 */
.L_x_1058:
[----:B------:R-:W-:Y:S01]  /*289c0*/  IMAD.MOV.U32 R13, RZ, RZ, R4 ;  /* 0x000000ffff0d7224 */ /* 0x000fe200078e0004 */
[----:B------:R-:W-:Y:S01]  /*289d0*/  MOV R12, RZ ;  /* 0x000000ff000c7202 */ /* 0x000fe20000000f00 */
[----:B------:R-:W-:Y:S02]  /*289e0*/  IMAD.MOV.U32 R11, RZ, RZ, 0x181f ;  /* 0x0000181fff0b7424 */ /* 0x000fe400078e00ff */
[----:B------:R-:W-:Y:S02]  /*289f0*/  IMAD.MOV.U32 R15, RZ, RZ, -0x1 ;  /* 0xffffffffff0f7424 */ /* 0x000fe400078e00ff */
[----:B------:R-:W-:Y:S02]  /*28a00*/  IMAD.MOV.U32 R3, RZ, RZ, R14 ;  /* 0x000000ffff037224 */ /* 0x000fe400078e000e */
[----:B------:R-:W-:-:S07]  /*28a10*/  IMAD.IADD R6, R23, 0x1, R6 ;  /* 0x0000000117067824 */ /* 0x000fce00078e0206 */
[----:B------:R-:W-:Y:S05]  /*28a20*/  WARPSYNC.COLLECTIVE R15, `(.L_x_1060) ;  /* 0x000000000f087348 */ /* 0x000fea0003c00000 */
[----:B------:R0:W1:Y:S02]  /*28a30*/  SHFL.IDX P6, R14, R13, R12, R11 ;  /* 0x0000000c0d0e7389 */ /* 0x00006400000c000b */
[----:B01----:R-:W-:Y:S01]  /*28a40*/  ENDCOLLECTIVE ;  /* 0x000000000000791b */ /* 0x003fe20003800000 */
.L_x_1060:
[----:B------:R-:W-:Y:S02]  /*28a50*/  IMAD.MOV.U32 R13, RZ, RZ, R5 ;  /* 0x000000ffff0d7224 */ /* 0x000fe400078e0005 */
[----:B------:R-:W-:Y:S02]  /*28a60*/  IMAD.MOV.U32 R12, RZ, RZ, 0x1 ;  /* 0x00000001ff0c7424 */ /* 0x000fe400078e00ff */
[----:B------:R-:W-:-:S07]  /*28a70*/  IMAD.MOV.U32 R2, RZ, RZ, R14 ;  /* 0x000000ffff027224 */ /* 0x000fce00078e000e */
[----:B------:R-:W-:Y:S05]  /*28a80*/  WARPSYNC.COLLECTIVE R15, `(.L_x_1061) ;  /* 0x000000000f087348 */ /* 0x000fea0003c00000 */
[----:B------:R0:W1:Y:S02]  /*28a90*/  SHFL.IDX P6, R14, R13, R12, R11 ;  /* 0x0000000c0d0e7389 */ /* 0x00006400000c000b */
[----:B01----:R-:W-:Y:S01]  /*28aa0*/  ENDCOLLECTIVE ;  /* 0x000000000000791b */ /* 0x003fe20003800000 */
.L_x_1061:
[----:B------:R-:W-:-:S04]  /*28ab0*/  IADD3 R2, P0, R30, R2, RZ ;  /* 0x000000021e027210 */ /* 0x000fc80007f1e0ff */
        /* <DEDUP_REMOVED lines=10> */
.L_x_1062:
[----:B------:R-:W-:Y:S01]  /*28b60*/  MOV R13, R5 ;  /* 0x00000005000d7202 */ /* 0x000fe20000000f00 */
        /* <DEDUP_REMOVED lines=8> */
.L_x_1063:
        /* <DEDUP_REMOVED lines=9> */
.L_x_1064:
[----:B------:R-:W-:Y:S01]  /*28c80*/  IMAD.MOV.U32 R13, RZ, RZ, R5 ;  /* 0x000000ffff0d7224 */ /* 0x000fe200078e0005 */
[----:B------:R-:W-:Y:S01]  /*28c90*/  MOV R12, 0x3 ;  /* 0x00000003000c7802 */ /* 0x000fe20000000f00 */
[----:B------:R-:W-:-:S07]  /*28ca0*/  IMAD.MOV.U32 R2, RZ, RZ, R14 ;  /* 0x000000ffff027224 */ /* 0x000fce00078e000e */
[----:B------:R-:W-:Y:S05]  /*28cb0*/  WARPSYNC.COLLECTIVE R15, `(.L_x_1065) ;  /* 0x000000000f087348 */ /* 0x000fea0003c00000 */
[----:B------:R0:W1:Y:S02]  /*28cc0*/  SHFL.IDX P6, R14, R13, R12, R11 ;  /* 0x0000000c0d0e7389 */ /* 0x00006400000c000b */
[----:B01----:R-:W-:Y:S01]  /*28cd0*/  ENDCOLLECTIVE ;  /* 0x000000000000791b */ /* 0x003fe20003800000 */
.L_x_1065:
        /* <DEDUP_REMOVED lines=11> */
.L_x_1066:
[----:B------:R-:W-:Y:S02]  /*28d90*/  IMAD.MOV.U32 R13, RZ, RZ, R5 ;  /* 0x000000ffff0d7224 */ /* 0x000fe400078e0005 */
[----:B------:R-:W-:Y:S02]  /*28da0*/  IMAD.MOV.U32 R12, RZ, RZ, 0x4 ;  /* 0x00000004ff0c7424 */ /* 0x000fe400078e00ff */
[----:B------:R-:W-:-:S07]  /*28db0*/  IMAD.MOV.U32 R2, RZ, RZ, R14 ;  /* 0x000000ffff027224 */ /* 0x000fce00078e000e */
[----:B------:R-:W-:Y:S05]  /*28dc0*/  WARPSYNC.COLLECTIVE R15, `(.L_x_1067) ;  /* 0x000000000f087348 */ /* 0x000fea0003c00000 */
[----:B------:R0:W1:Y:S02]  /*28dd0*/  SHFL.IDX P6, R14, R13, R12, R11 ;  /* 0x0000000c0d0e7389 */ /* 0x00006400000c000b */
[----:B01----:R-:W-:Y:S01]  /*28de0*/  ENDCOLLECTIVE ;  /* 0x000000000000791b */ /* 0x003fe20003800000 */
.L_x_1067:
[----:B------:R-:W-:-:S04]  /*28df0*/  IADD3 R2, P0, R30, R2, RZ ;  /* 0x000000021e027210 */ /* 0x000fc80007f1e0ff */
[----:B------:R-:W-:-:S05]  /*28e00*/  IADD3.X R3, RZ, R3, RZ, P0, !PT ;  /* 0x00000003ff037210 */ /* 0x000fca00007fe4ff */
        /* <DEDUP_REMOVED lines=9> */
.L_x_1068:
[----:B------:R-:W-:Y:S01]  /*28ea0*/  IMAD.MOV.U32 R13, RZ, RZ, R5 ;  /* 0x000000ffff0d7224 */ /* 0x000fe200078e0005 */
[----:B------:R-:W-:Y:S01]  /*28eb0*/  MOV R12, 0x5 ;  /* 0x00000005000c7802 */ /* 0x000fe20000000f00 */
[----:B------:R-:W-:-:S07]  /*28ec0*/  IMAD.MOV.U32 R2, RZ, RZ, R14 ;  /* 0x000000ffff027224 */ /* 0x000fce00078e000e */
[----:B------:R-:W-:Y:S05]  /*28ed0*/  WARPSYNC.COLLECTIVE R15, `(.L_x_1069) ;  /* 0x000000000f087348 */ /* 0x000fea0003c00000 */
[----:B------:R0:W1:Y:S02]  /*28ee0*/  SHFL.IDX P6, R14, R13, R12, R11 ;  /* 0x0000000c0d0e7389 */ /* 0x00006400000c000b */
[----:B01----:R-:W-:Y:S01]  /*28ef0*/  ENDCOLLECTIVE ;  /* 0x000000000000791b */ /* 0x003fe20003800000 */
.L_x_1069:
        /* <DEDUP_REMOVED lines=11> */
.L_x_1070:
[----:B------:R-:W-:Y:S02]  /*28fb0*/  IMAD.MOV.U32 R13, RZ, RZ, R5 ;  /* 0x000000ffff0d7224 */ /* 0x000fe400078e0005 */
[----:B------:R-:W-:Y:S02]  /*28fc0*/  IMAD.MOV.U32 R12, RZ, RZ, 0x6 ;  /* 0x00000006ff0c7424 */ /* 0x000fe400078e00ff */
[----:B------:R-:W-:-:S07]  /*28fd0*/  IMAD.MOV.U32 R2, RZ, RZ, R14 ;  /* 0x000000ffff027224 */ /* 0x000fce00078e000e */
[----:B------:R-:W-:Y:S05]  /*28fe0*/  WARPSYNC.COLLECTIVE R15, `(.L_x_1071) ;  /* 0x000000000f087348 */ /* 0x000fea0003c00000 */
[----:B------:R0:W1:Y:S02]  /*28ff0*/  SHFL.IDX P6, R14, R13, R12, R11 ;  /* 0x0000000c0d0e7389 */ /* 0x00006400000c000b */
[----:B01----:R-:W-:Y:S01]  /*29000*/  ENDCOLLECTIVE ;  /* 0x000000000000791b */ /* 0x003fe20003800000 */
.L_x_1071:
        /* <DEDUP_REMOVED lines=11> */
.L_x_1072:
[----:B------:R-:W-:Y:S02]  /*290c0*/  IMAD.MOV.U32 R13, RZ, RZ, R5 ;  /* 0x000000ffff0d7224 */ /* 0x000fe400078e0005 */
[----:B------:R-:W-:Y:S02]  /*290d0*/  IMAD.MOV.U32 R12, RZ, RZ, 0x7 ;  /* 0x00000007ff0c7424 */ /* 0x000fe400078e00ff */
[----:B------:R-:W-:-:S07]  /*290e0*/  IMAD.MOV.U32 R2, RZ, RZ, R14 ;  /* 0x000000ffff027224 */ /* 0x000fce00078e000e */
[----:B------:R-:W-:Y:S05]  /*290f0*/  WARPSYNC.COLLECTIVE R15, `(.L_x_1073) ;  /* 0x000000000f087348 */ /* 0x000fea0003c00000 */
[----:B------:R0:W1:Y:S02]  /*29100*/  SHFL.IDX P6, R14, R13, R12, R11 ;  /* 0x0000000c0d0e7389 */ /* 0x00006400000c000b */
[----:B01----:R-:W-:Y:S01]  /*29110*/  ENDCOLLECTIVE ;  /* 0x000000000000791b */ /* 0x003fe20003800000 */
.L_x_1073:
        /* <DEDUP_REMOVED lines=11> */
.L_x_1074:
        /* <DEDUP_REMOVED lines=9> */
.L_x_1075:
        /* <DEDUP_REMOVED lines=9> */
.L_x_1076:
[----:B------:R-:W-:Y:S01]  /*292f0*/  MOV R13, R20 ;  /* 0x00000014000d7202 */ /* 0x000fe20000000f00 */
[----:B------:R-:W-:Y:S02]  /*29300*/  IMAD.MOV.U32 R12, RZ, RZ, 0x1 ;  /* 0x00000001ff0c7424 */ /* 0x000fe400078e00ff */
[----:B------:R-:W-:-:S07]  /*29310*/  IMAD.MOV.U32 R5, RZ, RZ, R14 ;  /* 0x000000ffff057224 */ /* 0x000fce00078e000e */
[----:B------:R-:W-:Y:S05]  /*29320*/  WARPSYNC.COLLECTIVE R15, `(.L_x_1077) ;  /* 0x000000000f087348 */ /* 0x000fea0003c00000 */
[----:B------:R0:W1:Y:S02]  /*29330*/  SHFL.IDX P6, R14, R13, R12, R11 ;  /* 0x0000000c0d0e7389 */ /* 0x00006400000c000b */
[----:B01----:R-:W-:Y:S01]  /*29340*/  ENDCOLLECTIVE ;  /* 0x000000000000791b */ /* 0x003fe20003800000 */
.L_x_1077:
        /* <DEDUP_REMOVED lines=11> */
.L_x_1078:
[----:B------:R-:W-:Y:S01]  /*29400*/  MOV R2, R14 ;  /* 0x0000000e00027202 */ /* 0x000fe20000000f00 */
[----:B------:R-:W-:Y:S06]  /*29410*/  BRA `(.L_x_1079) ;  /* 0xffffff6c003c7947 */ /* 0x000fec000383ffff */
.L_x_773:
[----:B----4-:R4:W0:Y:S02]  /*29420*/  SYNCS.PHASECHK.TRANS64.TRYWAIT P0, [R0+URZ+0x22840], R29 ;  /* 0x0228401d000075a7 */ /* 0x010824000800017f */
[----:B0-----:R-:W-:Y:S05]  /*29430*/  @!P0 NANOSLEEP.SYNCS 0x989680 ;  /* 0x009896800000895d */ /* 0x001fea0003900000 */
[----:B------:R-:W0:Y:S02]  /*29440*/  @!P0 SYNCS.PHASECHK.TRANS64 P0, [R0+URZ+0x22840], R29 ;  /* 0x0228401d000085a7 */ /* 0x000e24000800007f */
[----:B0-----:R-:W-:Y:S05]  /*29450*/  @!P0 BRA `(.L_x_773) ;  /* 0xfffffffc00f08947 */ /* 0x001fea000383ffff */
[----:B------:R-:W-:Y:S05]  /*29460*/  BRA `(.L_x_1080) ;  /* 0xffffff6c00887947 */ /* 0x000fea000383ffff */
.L_x_774:
[----:B------:R-:W-:Y:S01]  /*29470*/  BSSY B0, `(.L_x_1081) ;  /* 0x0000008000007945 */ /* 0x000fe20003800000 */
[----:B------:R-:W-:Y:S01]  /*29480*/  IMAD.MOV.U32 R13, RZ, RZ, R5 ;  /* 0x000000ffff0d7224 */ /* 0x000fe200078e0005 */
[----:B------:R-:W-:Y:S01]  /*29490*/  MOV R15, 0xffffffff ;  /* 0xffffffff000f7802 */ /* 0x000fe20000000f00 */
[----:B------:R-:W-:Y:S02]  /*294a0*/  IMAD.MOV.U32 R12, RZ, RZ, RZ ;  /* 0x000000ffff0c7224 */ /* 0x000fe400078e00ff */
[----:B------:R-:W-:-:S07]  /*294b0*/  IMAD.MOV.U32 R11, RZ, RZ, 0x181f ;  /* 0x0000181fff0b7424 */ /* 0x000fce00078e00ff */
[----:B01-34-:R-:W-:Y:S05]  /*294c0*/  WARPSYNC.COLLECTIVE R15, `(.L_x_1082) ;  /* 0x000000000f087348 */ /* 0x01bfea0003c00000 */
[----:B------:R2:W0:Y:S02]  /*294d0*/  SHFL.IDX P6, R14, R13, R12, R11 ;  /* 0x0000000c0d0e7389 */ /* 0x00042400000c000b */
[----:B01234-:R-:W-:Y:S01]  /*294e0*/  ENDCOLLECTIVE ;  /* 0x000000000000791b */ /* 0x01ffe20003800000 */
.L_x_1082:
[----:B------:R-:W-:Y:S05]  /*294f0*/  BSYNC B0 ;  /* 0x0000000000007941 */ /* 0x000fea0003800000 */
.L_x_1081:
        /* <DEDUP_REMOVED lines=8> */
.L_x_1083:
[----:B------:R-:W-:Y:S01]  /*29580*/  MOV R13, R5 ;  /* 0x00000005000d7202 */ /* 0x000fe20000000f00 */
[----:B------:R-:W-:Y:S02]  /*29590*/  IMAD.MOV.U32 R12, RZ, RZ, 0x1 ;  /* 0x00000001ff0c7424 */ /* 0x000fe400078e00ff */
[----:B------:R-:W-:-:S07]  /*295a0*/  IMAD.MOV.U32 R2, RZ, RZ, R14 ;  /* 0x000000ffff027224 */ /* 0x000fce00078e000e */
[----:B------:R-:W-:Y:S05]  /*295b0*/  WARPSYNC.COLLECTIVE R15, `(.L_x_1084) ;  /* 0x000000000f087348 */ /* 0x000fea0003c00000 */
[----:B------:R0:W1:Y:S02]  /*295c0*/  SHFL.IDX P6, R14, R13, R12, R11 ;  /* 0x0000000c0d0e7389 */ /* 0x00006400000c000b */
[----:B01----:R-:W-:Y:S01]  /*295d0*/  ENDCOLLECTIVE ;  /* 0x000000000000791b */ /* 0x003fe20003800000 */
.L_x_1084:
        /* <DEDUP_REMOVED lines=11> */
.L_x_1085:
[----:B------:R-:W-:Y:S02]  /*29690*/  IMAD.MOV.U32 R13, RZ, RZ, R5 ;  /* 0x000000ffff0d7224 */ /* 0x000fe400078e0005 */
[----:B------:R-:W-:Y:S01]  /*296a0*/  IMAD.MOV.U32 R12, RZ, RZ, 0x2 ;  /* 0x00000002ff0c7424 */ /* 0x000fe200078e00ff */
[----:B------:R-:W-:-:S07]  /*296b0*/  MOV R10, R14 ;  /* 0x0000000e000a7202 */ /* 0x000fce0000000f00 */
[----:B------:R-:W-:Y:S05]  /*296c0*/  WARPSYNC.COLLECTIVE R15, `(.L_x_1086) ;  /* 0x000000000f087348 */ /* 0x000fea0003c00000 */
[----:B------:R0:W1:Y:S02]  /*296d0*/  SHFL.IDX P6, R14, R13, R12, R11 ;  /* 0x0000000c0d0e7389 */ /* 0x00006400000c000b */
[----:B01----:R-:W-:Y:S01]  /*296e0*/  ENDCOLLECTIVE ;  /* 0x000000000000791b */ /* 0x003fe20003800000 */
.L_x_1086:
        /* <DEDUP_REMOVED lines=11> */
.L_x_1087:
[----:B------:R-:W-:Y:S01]  /*297a0*/  MOV R13, R5 ;  /* 0x00000005000d7202 */ /* 0x000fe20000000f00 */
[----:B------:R-:W-:Y:S02]  /*297b0*/  IMAD.MOV.U32 R12, RZ, RZ, 0x3 ;  /* 0x00000003ff0c7424 */ /* 0x000fe400078e00ff */
[----:B------:R-:W-:-:S07]  /*297c0*/  IMAD.MOV.U32 R2, RZ, RZ, R14 ;  /* 0x000000ffff027224 */ /* 0x000fce00078e000e */
[----:B------:R-:W-:Y:S05]  /*297d0*/  WARPSYNC.COLLECTIVE R15, `(.L_x_1088) ;  /* 0x000000000f087348 */ /* 0x000fea0003c00000 */
[----:B------:R0:W1:Y:S02]  /*297e0*/  SHFL.IDX P6, R14, R13, R12, R11 ;  /* 0x0000000c0d0e7389 */ /* 0x00006400000c000b */
[----:B01----:R-:W-:Y:S01]  /*297f0*/  ENDCOLLECTIVE ;  /* 0x000000000000791b */ /* 0x003fe20003800000 */
.L_x_1088:
        /* <DEDUP_REMOVED lines=11> */
.L_x_1089:
[----:B------:R-:W-:Y:S02]  /*298b0*/  IMAD.MOV.U32 R13, RZ, RZ, R5 ;  /* 0x000000ffff0d7224 */ /* 0x000fe400078e0005 */
[----:B------:R-:W-:Y:S01]  /*298c0*/  IMAD.MOV.U32 R12, RZ, RZ, 0x4 ;  /* 0x00000004ff0c7424 */ /* 0x000fe200078e00ff */
[----:B------:R-:W-:-:S07]  /*298d0*/  MOV R2, R14 ;  /* 0x0000000e00027202 */ /* 0x000fce0000000f00 */
[----:B------:R-:W-:Y:S05]  /*298e0*/  WARPSYNC.COLLECTIVE R15, `(.L_x_1090) ;  /* 0x000000000f087348 */ /* 0x000fea0003c00000 */
[----:B------:R0:W1:Y:S02]  /*298f0*/  SHFL.IDX P6, R14, R13, R12, R11 ;  /* 0x0000000c0d0e7389 */ /* 0x00006400000c000b */
[----:B01----:R-:W-:Y:S01]  /*29900*/  ENDCOLLECTIVE ;  /* 0x000000000000791b */ /* 0x003fe20003800000 */
.L_x_1090:
        /* <DEDUP_REMOVED lines=11> */
.L_x_1091:
[----:B------:R-:W-:Y:S01]  /*299c0*/  MOV R13, R5 ;  /* 0x00000005000d7202 */ /* 0x000fe20000000f00 */
[----:B------:R-:W-:Y:S02]  /*299d0*/  IMAD.MOV.U32 R12, RZ, RZ, 0x5 ;  /* 0x00000005ff0c7424 */ /* 0x000fe400078e00ff */
[----:B------:R-:W-:-:S07]  /*299e0*/  IMAD.MOV.U32 R2, RZ, RZ, R14 ;  /* 0x000000ffff027224 */ /* 0x000fce00078e000e */
[----:B------:R-:W-:Y:S05]  /*299f0*/  WARPSYNC.COLLECTIVE R15, `(.L_x_1092) ;  /* 0x000000000f087348 */ /* 0x000fea0003c00000 */
[----:B------:R0:W1:Y:S02]  /*29a00*/  SHFL.IDX P6, R14, R13, R12, R11 ;  /* 0x0000000c0d0e7389 */ /* 0x00006400000c000b */
[----:B01----:R-:W-:Y:S01]  /*29a10*/  ENDCOLLECTIVE ;  /* 0x000000000000791b */ /* 0x003fe20003800000 */
.L_x_1092:
        /* <DEDUP_REMOVED lines=11> */
.L_x_1093:
[----:B------:R-:W-:Y:S02]  /*29ad0*/  IMAD.MOV.U32 R13, RZ, RZ, R5 ;  /* 0x000000ffff0d7224 */ /* 0x000fe400078e0005 */
[----:B------:R-:W-:Y:S01]  /*29ae0*/  IMAD.MOV.U32 R12, RZ, RZ, 0x6 ;  /* 0x00000006ff0c7424 */ /* 0x000fe200078e00ff */
[----:B------:R-:W-:-:S07]  /*29af0*/  MOV R2, R14 ;  /* 0x0000000e00027202 */ /* 0x000fce0000000f00 */
[----:B------:R-:W-:Y:S05]  /*29b00*/  WARPSYNC.COLLECTIVE R15, `(.L_x_1094) ;  /* 0x000000000f087348 */ /* 0x000fea0003c00000 */
[----:B------:R0:W1:Y:S02]  /*29b10*/  SHFL.IDX P6, R14, R13, R12, R11 ;  /* 0x0000000c0d0e7389 */ /* 0x00006400000c000b */
[----:B01----:R-:W-:Y:S01]  /*29b20*/  ENDCOLLECTIVE ;  /* 0x000000000000791b */ /* 0x003fe20003800000 */
.L_x_1094:
[----:B------:R-:W-:-:S05]  /*29b30*/  IADD3 R2, P0, R30, R2, RZ ;  /* 0x000000021e027210 */ /* 0x000fca0007f1e0ff */
        /* <DEDUP_REMOVED lines=10> */
.L_x_1095:
[----:B------:R-:W-:Y:S01]  /*29be0*/  IMAD.MOV.U32 R13, RZ, RZ, R5 ;  /* 0x000000ffff0d7224 */ /* 0x000fe200078e0005 */
[----:B------:R-:W-:Y:S01]  /*29bf0*/  MOV R12, 0x7 ;  /* 0x00000007000c7802 */ /* 0x000fe20000000f00 */
[----:B------:R-:W-:-:S07]  /*29c00*/  IMAD.MOV.U32 R2, RZ, RZ, R14 ;  /* 0x000000ffff027224 */ /* 0x000fce00078e000e */
[----:B------:R-:W-:Y:S05]  /*29c10*/  WARPSYNC.COLLECTIVE R15, `(.L_x_1096) ;  /* 0x000000000f087348 */ /* 0x000fea0003c00000 */
[----:B------:R0:W1:Y:S02]  /*29c20*/  SHFL.IDX P6, R14, R13, R12, R11 ;  /* 0x0000000c0d0e7389 */ /* 0x00006400000c000b */
[----:B01----:R-:W-:Y:S01]  /*29c30*/  ENDCOLLECTIVE ;  /* 0x000000000000791b */ /* 0x003fe20003800000 */
.L_x_1096:
[----:B------:R-:W-:Y:S01]  /*29c40*/  IMAD.MOV.U32 R13, RZ, RZ, R4 ;  /* 0x000000ffff0d7224 */ /* 0x000fe200078e0004 */
[----:B------:R-:W-:-:S04]  /*29c50*/  IADD3 R4, P0, R30, R2, RZ ;  /* 0x000000021e047210 */ /* 0x000fc80007f1e0ff */
[----:B------:R-:W-:Y:S01]  /*29c60*/  IADD3.X R5, RZ, R9, RZ, P0, !PT ;  /* 0x00000009ff057210 */ /* 0x000fe200007fe4ff */
[----:B------:R-:W-:-:S04]  /*29c70*/  IMAD.MOV.U32 R3, RZ, RZ, R14 ;  /* 0x000000ffff037224 */ /* 0x000fc800078e000e */
[----:B------:R-:W-:Y:S01]  /*29c80*/  @!PT LDS RZ, [RZ] ;  /* 0x00000000fffff984 */ /* 0x000fe20000000800 */
[----:B------:R-:W-:Y:S01]  /*29c90*/  @!PT LDS RZ, [RZ] ;  /* 0x00000000fffff984 */ /* 0x000fe20000000800 */
[----:B------:R-:W-:Y:S01]  /*29ca0*/  @!PT LDS RZ, [RZ] ;  /* 0x00000000fffff984 */ /* 0x000fe20000000800 */
[----:B------:R0:W-:Y:S04]  /*29cb0*/  LDGSTS.E.BYPASS.LTC128B.128 [R6+0x1b400], desc[UR36][R4.64], !P2 ;  /* 0x1b40000004067fae */ /* 0x0001e8000d101d64 */
[----:B0-----:R-:W-:Y:S05]  /*29cc0*/  WARPSYNC.COLLECTIVE R15, `(.L_x_1097) ;  /* 0x000000000f087348 */ /* 0x001fea0003c00000 */
[----:B------:R1:W2:Y:S02]  /*29cd0*/  SHFL.IDX P6, R14, R13, R12, R11 ;  /* 0x0000000c0d0e7389 */ /* 0x0002a400000c000b */
[----:B012---:R-:W-:Y:S01]  /*29ce0*/  ENDCOLLECTIVE ;  /* 0x000000000000791b */ /* 0x007fe20003800000 */
.L_x_1097:
[----:B------:R-:W-:Y:S02]  /*29cf0*/  IMAD.MOV.U32 R13, RZ, RZ, R8 ;  /* 0x000000ffff0d7224 */ /* 0x000fe400078e0008 */
[----:B------:R-:W-:Y:S02]  /*29d00*/  IMAD.MOV.U32 R12, RZ, RZ, RZ ;  /* 0x000000ffff0c7224 */ /* 0x000fe400078e00ff */
[----:B------:R-:W-:-:S07]  /*29d10*/  IMAD.MOV.U32 R10, RZ, RZ, R14 ;  /* 0x000000ffff0a7224 */ /* 0x000fce00078e000e */
[----:B------:R-:W-:Y:S05]  /*29d20*/  WARPSYNC.COLLECTIVE R15, `(.L_x_1098) ;  /* 0x000000000f087348 */ /* 0x000fea0003c00000 */
[----:B------:R0:W1:Y:S02]  /*29d30*/  SHFL.IDX P6, R14, R13, R12, R11 ;  /* 0x0000000c0d0e7389 */ /* 0x00006400000c000b */
[----:B01----:R-:W-:Y:S01]  /*29d40*/  ENDCOLLECTIVE ;  /* 0x000000000000791b */ /* 0x003fe20003800000 */
.L_x_1098:
        /* <DEDUP_REMOVED lines=11> */
.L_x_1099:
[----:B------:R-:W-:Y:S01]  /*29e00*/  MOV R13, R8 ;  /* 0x00000008000d7202 */ /* 0x000fe20000000f00 */
[----:B------:R-:W-:Y:S02]  /*29e10*/  IMAD.MOV.U32 R12, RZ, RZ, 0x1 ;  /* 0x00000001ff0c7424 */ /* 0x000fe400078e00ff */
[----:B------:R-:W-:-:S07]  /*29e20*/  IMAD.MOV.U32 R5, RZ, RZ, R14 ;  /* 0x000000ffff057224 */ /* 0x000fce00078e000e */
[----:B------:R-:W-:Y:S05]  /*29e30*/  WARPSYNC.COLLECTIVE R15, `(.L_x_1100) ;  /* 0x000000000f087348 */ /* 0x000fea0003c00000 */
[----:B------:R0:W1:Y:S02]  /*29e40*/  SHFL.IDX P6, R14, R13, R12, R11 ;  /* 0x0000000c0d0e7389 */ /* 0x00006400000c000b */
[----:B01----:R-:W-:Y:S01]  /*29e50*/  ENDCOLLECTIVE ;  /* 0x000000000000791b */ /* 0x003fe20003800000 */
.L_x_1100:
        /* <DEDUP_REMOVED lines=11> */
.L_x_1101:
[----:B------:R-:W-:Y:S05]  /*29f10*/  BRA `(.L_x_1102) ;  /* 0xffffff68001c7947 */ /* 0x000fea000383ffff */
.L_x_779:
[----:B0-----:R0:W1:Y:S02]  /*29f20*/  SYNCS.PHASECHK.TRANS64.TRYWAIT P2, [R3+URZ+0x22870], R0 ;  /* 0x02287000030075a7 */ /* 0x001064000804017f */
[----:B-1----:R-:W-:Y:S05]  /*29f30*/  @!P2 NANOSLEEP.SYNCS 0x989680 ;  /* 0x009896800000a95d */ /* 0x002fea0003900000 */
[----:B------:R-:W1:Y:S02]  /*29f40*/  @!P2 SYNCS.PHASECHK.TRANS64 P2, [R3+URZ+0x22870], R0 ;  /* 0x022870000300a5a7 */ /* 0x000e64000804007f */
[----:B-1----:R-:W-:Y:S05]  /*29f50*/  @!P2 BRA `(.L_x_779) ;  /* 0xfffffffc00f0a947 */ /* 0x002fea000383ffff */
[----:B------:R-:W-:Y:S05]  /*29f60*/  BRA `(.L_x_1103) ;  /* 0xffffff68007c7947 */ /* 0x000fea000383ffff */
.L_x_781:
[----:B0-----:R0:W1:Y:S02]  /*29f70*/  SYNCS.PHASECHK.TRANS64.TRYWAIT P2, [R3+URZ+0x22860], R0 ;  /* 0x02286000030075a7 */ /* 0x001064000804017f */
[----:B-1----:R-:W-:Y:S05]  /*29f80*/  @!P2 NANOSLEEP.SYNCS 0x989680 ;  /* 0x009896800000a95d */ /* 0x002fea0003900000 */
[----:B------:R-:W1:Y:S02]  /*29f90*/  @!P2 SYNCS.PHASECHK.TRANS64 P2, [R3+URZ+0x22860], R0 ;  /* 0x022860000300a5a7 */ /* 0x000e64000804007f */
[----:B-1----:R-:W-:Y:S05]  /*29fa0*/  @!P2 BRA `(.L_x_781) ;  /* 0xfffffffc00f0a947 */ /* 0x002fea000383ffff */
[----:B------:R-:W-:Y:S05]  /*29fb0*/  BRA `(.L_x_1104) ;  /* 0xffffff6800887947 */ /* 0x000fea000383ffff */
.L_x_789:
[----:B0-----:R0:W2:Y:S02]  /*29fc0*/  SYNCS.PHASECHK.TRANS64.TRYWAIT P1, [R17+URZ+0x22870], R0 ;  /* 0x02287000110075a7 */ /* 0x0010a4000802017f */
[----:B--2---:R-:W-:Y:S05]  /*29fd0*/  @!P1 NANOSLEEP.SYNCS 0x989680 ;  /* 0x009896800000995d */ /* 0x004fea0003900000 */
[----:B------:R-:W2:Y:S02]  /*29fe0*/  @!P1 SYNCS.PHASECHK.TRANS64 P1, [R17+URZ+0x22870], R0 ;  /* 0x02287000110095a7 */ /* 0x000ea4000802007f */
[----:B--2---:R-:W-:Y:S05]  /*29ff0*/  @!P1 BRA `(.L_x_789) ;  /* 0xfffffffc00f09947 */ /* 0x004fea000383ffff */
[----:B------:R-:W-:Y:S05]  /*2a000*/  BRA `(.L_x_1105) ;  /* 0xffffff7000487947 */ /* 0x000fea000383ffff */
.L_x_791:
[----:B0-----:R0:W2:Y:S02]  /*2a010*/  SYNCS.PHASECHK.TRANS64.TRYWAIT P1, [R17+URZ+0x22860], R0 ;  /* 0x02286000110075a7 */ /* 0x0010a4000802017f */
[----:B--2---:R-:W-:Y:S05]  /*2a020*/  @!P1 NANOSLEEP.SYNCS 0x989680 ;  /* 0x009896800000995d */ /* 0x004fea0003900000 */
[----:B------:R-:W2:Y:S02]  /*2a030*/  @!P1 SYNCS.PHASECHK.TRANS64 P1, [R17+URZ+0x22860], R0 ;  /* 0x02286000110095a7 */ /* 0x000ea4000802007f */
[----:B--2---:R-:W-:Y:S05]  /*2a040*/  @!P1 BRA `(.L_x_791) ;  /* 0xfffffffc00f09947 */ /* 0x004fea000383ffff */
[----:B------:R-:W-:Y:S05]  /*2a050*/  BRA `(.L_x_1106) ;  /* 0xffffff7000507947 */ /* 0x000fea000383ffff */
.L_x_796:
        /* <DEDUP_REMOVED lines=8> */
.L_x_1108:
[----:B------:R-:W-:Y:S05]  /*2a0e0*/  BSYNC B0 ;  /* 0x0000000000007941 */ /* 0x000fea0003800000 */
.L_x_1107:
[----:B------:R-:W-:Y:S01]  /*2a0f0*/  IMAD.MOV.U32 R13, RZ, RZ, R16 ;  /* 0x000000ffff0d7224 */ /* 0x000fe200078e0010 */
[----:B------:R-:W-:Y:S01]  /*2a100*/  MOV R15, 0xffffffff ;  /* 0xffffffff000f7802 */ /* 0x000fe20000000f00 */
[----:B------:R-:W-:Y:S01]  /*2a110*/  IMAD.MOV.U32 R12, RZ, RZ, 0x1 ;  /* 0x00000001ff0c7424 */ /* 0x000fe200078e00ff */
[----:B------:R-:W-:Y:S01]  /*2a120*/  MOV R0, R14 ;  /* 0x0000000e00007202 */ /* 0x000fe20000000f00 */
[----:B------:R-:W-:Y:S02]  /*2a130*/  IMAD.MOV.U32 R11, RZ, RZ, 0x1f ;  /* 0x0000001fff0b7424 */ /* 0x000fe400078e00ff */
[----:B------:R-:W-:-:S07]  /*2a140*/  IMAD.IADD R7, R19, 0x1, R9 ;  /* 0x0000000113077824 */ /* 0x000fce00078e0209 */
[----:B------:R-:W-:Y:S05]  /*2a150*/  WARPSYNC.COLLECTIVE R15, `(.L_x_1109) ;  /* 0x000000000f087348 */ /* 0x000fea0003c00000 */
[----:B------:R0:W1:Y:S02]  /*2a160*/  SHFL.IDX P6, R14, R13, R12, R11 ;  /* 0x0000000c0d0e7389 */ /* 0x00006400000c000b */
[----:B01----:R-:W-:Y:S01]  /*2a170*/  ENDCOLLECTIVE ;  /* 0x000000000000791b */ /* 0x003fe20003800000 */
.L_x_1109:
[----:B------:R-:W-:Y:S02]  /*2a180*/  ULDC UR4, c[0x0][0xc3c] ;  /* 0x00030f0000047ab9 */ /* 0x000fe40000000800 */
[----:B------:R-:W-:-:S13]  /*2a190*/  ISETP.GE.OR P1, PT, R7, UR4, !P0 ;  /* 0x0000000407007c0c */ /* 0x000fda000c726670 */
[----:B------:R-:W0:Y:S08]  /*2a1a0*/  @!P1 LDC.64 R2, c[0x0][0xc80] ;  /* 0x00032000ff029b82 */ /* 0x000e300000000a00 */
[----:B------:R-:W1:Y:S01]  /*2a1b0*/  @!P1 LDC.64 R4, c[0x0][0xc78] ;  /* 0x00031e00ff049b82 */ /* 0x000e620000000a00 */
[----:B------:R-:W-:Y:S02]  /*2a1c0*/  IMAD.MOV.U32 R11, RZ, RZ, RZ ;  /* 0x000000ffff0b7224 */ /* 0x000fe400078e00ff */
[----:B------:R-:W-:-:S02]  /*2a1d0*/  IMAD.MOV.U32 R6, RZ, RZ, R14 ;  /* 0x000000ffff067224 */ /* 0x000fc400078e000e */
[----:B0-----:R-:W-:-:S05]  /*2a1e0*/  @!P1 IMAD.WIDE R2, R7, 0x4, R2 ;  /* 0x0000000407029825 */ /* 0x001fca00078e0202 */
[----:B------:R1:W2:Y:S02]  /*2a1f0*/  @!P1 LDG.E R8, desc[UR36][R2.64] ;  /* 0x0000002402089981 */ /* 0x0002a4000c1e1900 */
[----:B-1----:R-:W-:-:S05]  /*2a200*/  @!P1 IMAD.WIDE R2, R7, 0x4, R4 ;  /* 0x0000000407029825 */ /* 0x002fca00078e0204 */
[----:B------:R-:W3:Y:S01]  /*2a210*/  @!P1 LDG.E R5, desc[UR36][R2.64] ;  /* 0x0000002402059981 */ /* 0x000ee2000c1e1900 */
[----:B------:R-:W-:Y:S01]  /*2a220*/  IMAD.MOV.U32 R7, RZ, RZ, RZ ;  /* 0x000000ffff077224 */ /* 0x000fe200078e00ff */
[C---:B------:R-:W-:Y:S01]  /*2a230*/  ISETP.GE.U32.AND P2, PT, R9.reuse, 0x2, PT ;  /* 0x000000020900780c */ /* 0x040fe20003f46070 */
[----:B------:R-:W-:Y:S01]  /*2a240*/  IMAD.MOV.U32 R4, RZ, RZ, RZ ;  /* 0x000000ffff047224 */ /* 0x000fe200078e00ff */
[C---:B------:R-:W-:Y:S02]  /*2a250*/  ISETP.GE.U32.AND P3, PT, R9.reuse, 0x4, PT ;  /* 0x000000040900780c */ /* 0x040fe40003f66070 */
[C---:B------:R-:W-:Y:S02]  /*2a260*/  ISETP.GE.U32.AND P4, PT, R9.reuse, 0x8, PT ;  /* 0x000000080900780c */ /* 0x040fe40003f86070 */
[----:B------:R-:W-:Y:S02]  /*2a270*/  ISETP.GE.U32.AND P5, PT, R9, 0x10, PT ;  /* 0x000000100900780c */ /* 0x000fe40003fa6070 */
[----:B------:R-:W-:-:S02]  /*2a280*/  MOV R16, RZ ;  /* 0x000000ff00107202 */ /* 0x000fc40000000f00 */
[----:B--2---:R-:W-:Y:S01]  /*2a290*/  @!P1 MOV R7, R8 ;  /* 0x0000000800079202 */ /* 0x004fe20000000f00 */
[----:B---3--:R-:W-:Y:S01]  /*2a2a0*/  @!P1 IMAD.MOV.U32 R4, RZ, RZ, R5 ;  /* 0x000000ffff049224 */ /* 0x008fe200078e0005 */
[----:B------:R-:W-:-:S03]  /*2a2b0*/  ISETP.NE.AND P1, PT, R9, RZ, PT ;  /* 0x000000ff0900720c */ /* 0x000fc60003f25270 */
[----:B------:R-:W-:-:S10]  /*2a2c0*/  IMAD R13, R4, R7, RZ ;  /* 0x00000007040d7224 */ /* 0x000fd400078e02ff */
[----:B------:R-:W-:Y:S05]  /*2a2d0*/  WARPSYNC.COLLECTIVE R15, `(.L_x_1110) ;  /* 0x000000000f087348 */ /* 0x000fea0003c00000 */
[----:B------:R0:W1:Y:S02]  /*2a2e0*/  SHFL.UP P6, R14, R13, R12, R11 ;  /* 0x0400000c0d0e7389 */ /* 0x00006400000c000b */
[----:B01----:R-:W-:Y:S01]  /*2a2f0*/  ENDCOLLECTIVE ;  /* 0x000000000000791b */ /* 0x003fe20003800000 */
.L_x_1110:
[----:B------:R-:W-:Y:S01]  /*2a300*/  IMAD.MOV.U32 R12, RZ, RZ, 0x2 ;  /* 0x00000002ff0c7424 */ /* 0x000fe200078e00ff */
[----:B------:R-:W-:-:S04]  /*2a310*/  SEL R14, R14, RZ, P1 ;  /* 0x000000ff0e0e7207 */ /* 0x000fc80000800000 */
[----:B------:R-:W-:-:S05]  /*2a320*/  IADD3 R5, R13, R14, RZ ;  /* 0x0000000e0d057210 */ /* 0x000fca0007ffe0ff */
[----:B------:R-:W-:-:S07]  /*2a330*/  IMAD.MOV.U32 R13, RZ, RZ, R5 ;  /* 0x000000ffff0d7224 */ /* 0x000fce00078e0005 */
[----:B------:R-:W-:Y:S05]  /*2a340*/  WARPSYNC.COLLECTIVE R15, `(.L_x_1111) ;  /* 0x000000000f087348 */ /* 0x000fea0003c00000 */
[----:B------:R0:W1:Y:S02]  /*2a350*/  SHFL.UP P6, R14, R13, R12, R11 ;  /* 0x0400000c0d0e7389 */ /* 0x00006400000c000b */
[----:B01----:R-:W-:Y:S01]  /*2a360*/  ENDCOLLECTIVE ;  /* 0x000000000000791b */ /* 0x003fe20003800000 */
.L_x_1111:
[----:B------:R-:W-:Y:S01]  /*2a370*/  IMAD.MOV.U32 R12, RZ, RZ, 0x4 ;  /* 0x00000004ff0c7424 */ /* 0x000fe200078e00ff */
[----:B------:R-:W-:-:S05]  /*2a380*/  SEL R2, R14, RZ, P2 ;  /* 0x000000ff0e027207 */ /* 0x000fca0001000000 */
[----:B------:R-:W-:-:S05]  /*2a390*/  IMAD.IADD R2, R5, 0x1, R2 ;  /* 0x0000000105027824 */ /* 0x000fca00078e0202 */
[----:B------:R-:W-:-:S07]  /*2a3a0*/  MOV R13, R2 ;  /* 0x00000002000d7202 */ /* 0x000fce0000000f00 */
[----:B------:R-:W-:Y:S05]  /*2a3b0*/  WARPSYNC.COLLECTIVE R15, `(.L_x_1112) ;  /* 0x000000000f087348 */ /* 0x000fea0003c00000 */
[----:B------:R0:W1:Y:S02]  /*2a3c0*/  SHFL.UP P6, R14, R13, R12, R11 ;  /* 0x0400000c0d0e7389 */ /* 0x00006400000c000b */
[----:B01----:R-:W-:Y:S01]  /*2a3d0*/  ENDCOLLECTIVE ;  /* 0x000000000000791b */ /* 0x003fe20003800000 */
.L_x_1112:
[----:B------:R-:W-:Y:S02]  /*2a3e0*/  MOV R12, 0x8 ;  /* 0x00000008000c7802 */ /* 0x000fe40000000f00 */
[----:B------:R-:W-:-:S05]  /*2a3f0*/  SEL R3, R14, RZ, P3 ;  /* 0x000000ff0e037207 */ /* 0x000fca0001800000 */
[----:B------:R-:W-:-:S04]  /*2a400*/  IMAD.IADD R3, R2, 0x1, R3 ;  /* 0x0000000102037824 */ /* 0x000fc800078e0203 */
[----:B------:R-:W-:-:S07]  /*2a410*/  IMAD.MOV.U32 R13, RZ, RZ, R3 ;  /* 0x000000ffff0d7224 */ /* 0x000fce00078e0003 */
[----:B------:R-:W-:Y:S05]  /*2a420*/  WARPSYNC.COLLECTIVE R15, `(.L_x_1113) ;  /* 0x000000000f087348 */ /* 0x000fea0003c00000 */
[----:B------:R0:W1:Y:S02]  /*2a430*/  SHFL.UP P6, R14, R13, R12, R11 ;  /* 0x0400000c0d0e7389 */ /* 0x00006400000c000b */
[----:B01----:R-:W-:Y:S01]  /*2a440*/  ENDCOLLECTIVE ;  /* 0x000000000000791b */ /* 0x003fe20003800000 */
.L_x_1113:
[----:B------:R-:W-:Y:S01]  /*2a450*/  IMAD.MOV.U32 R12, RZ, RZ, 0x10 ;  /* 0x00000010ff0c7424 */ /* 0x000fe200078e00ff */
[----:B------:R-:W-:-:S05]  /*2a460*/  SEL R14, R14, RZ, P4 ;  /* 0x000000ff0e0e7207 */ /* 0x000fca0002000000 */
[----:B------:R-:W-:-:S04]  /*2a470*/  IMAD.IADD R5, R3, 0x1, R14 ;  /* 0x0000000103057824 */ /* 0x000fc800078e020e */
[----:B------:R-:W-:-:S07]  /*2a480*/  IMAD.MOV.U32 R13, RZ, RZ, R5 ;  /* 0x000000ffff0d7224 */ /* 0x000fce00078e0005 */
[----:B------:R-:W-:Y:S05]  /*2a490*/  WARPSYNC.COLLECTIVE R15, `(.L_x_1114) ;  /* 0x000000000f087348 */ /* 0x000fea0003c00000 */
[----:B------:R0:W1:Y:S02]  /*2a4a0*/  SHFL.UP P6, R14, R13, R12, R11 ;  /* 0x0400000c0d0e7389 */ /* 0x00006400000c000b */
[----:B01----:R-:W-:Y:S01]  /*2a4b0*/  ENDCOLLECTIVE ;  /* 0x000000000000791b */ /* 0x003fe20003800000 */
.L_x_1114:
[----:B------:R-:W-:Y:S02]  /*2a4c0*/  IMAD.MOV.U32 R12, RZ, RZ, 0x1f ;  /* 0x0000001fff0c7424 */ /* 0x000fe400078e00ff */
[----:B------:R-:W-:Y:S01]  /*2a4d0*/  IMAD.MOV.U32 R11, RZ, RZ, 0x1f ;  /* 0x0000001fff0b7424 */ /* 0x000fe200078e00ff */
[----:B------:R-:W-:-:S04]  /*2a4e0*/  SEL R14, R14, RZ, P5 ;  /* 0x000000ff0e0e7207 */ /* 0x000fc80002800000 */
[----:B------:R-:W-:-:S05]  /*2a4f0*/  IADD3 R3, R5, R14, RZ ;  /* 0x0000000e05037210 */ /* 0x000fca0007ffe0ff */
[----:B------:R-:W-:-:S07]  /*2a500*/  IMAD.MOV.U32 R13, RZ, RZ, R3 ;  /* 0x000000ffff0d7224 */ /* 0x000fce00078e0003 */
[----:B------:R-:W-:Y:S05]  /*2a510*/  WARPSYNC.COLLECTIVE R15, `(.L_x_1115) ;  /* 0x000000000f087348 */ /* 0x000fea0003c00000 */
[----:B------:R0:W1:Y:S02]  /*2a520*/  SHFL.IDX P6, R14, R13, R12, R11 ;  /* 0x0000000c0d0e7389 */ /* 0x00006400000c000b */
[----:B01----:R-:W-:Y:S01]  /*2a530*/  ENDCOLLECTIVE ;  /* 0x000000000000791b */ /* 0x003fe20003800000 */
.L_x_1115:
[----:B------:R-:W-:Y:S05]  /*2a540*/  BRA `(.L_x_1116) ;  /* 0xffffff7400607947 */ /* 0x000fea000383ffff */
.L_x_799:
[----:B------:R-:W-:Y:S01]  /*2a550*/  BSSY B0, `(.L_x_1117) ;  /* 0x0000007000007945 */ /* 0x000fe20003800000 */
[----:B------:R-:W-:Y:S02]  /*2a560*/  IMAD.MOV.U32 R12, RZ, RZ, 0x1 ;  /* 0x00000001ff0c7424 */ /* 0x000fe400078e00ff */
[----:B------:R-:W-:Y:S02]  /*2a570*/  IMAD.MOV.U32 R11, RZ, RZ, RZ ;  /* 0x000000ffff0b7224 */ /* 0x000fe400078e00ff */
[----:B------:R-:W-:-:S07]  /*2a580*/  IMAD.MOV.U32 R15, RZ, RZ, -0x1 ;  /* 0xffffffffff0f7424 */ /* 0x000fce00078e00ff */
[----:B0-----:R-:W-:Y:S05]  /*2a590*/  WARPSYNC.COLLECTIVE R15, `(.L_x_1118) ;  /* 0x000000000f087348 */ /* 0x001fea0003c00000 */
[----:B------:R1:W2:Y:S02]  /*2a5a0*/  SHFL.UP P6, R14, R13, R12, R11 ;  /* 0x0400000c0d0e7389 */ /* 0x0002a400000c000b */
[----:B012---:R-:W-:Y:S01]  /*2a5b0*/  ENDCOLLECTIVE ;  /* 0x000000000000791b */ /* 0x007fe20003800000 */
.L_x_1118:
[----:B------:R-:W-:Y:S05]  /*2a5c0*/  BSYNC B0 ;  /* 0x0000000000007941 */ /* 0x000fea0003800000 */
.L_x_1117:
[----:B------:R-:W-:Y:S01]  /*2a5d0*/  SEL R14, R14, RZ, P1 ;  /* 0x000000ff0e0e7207 */ /* 0x000fe20000800000 */
[----:B------:R-:W-:Y:S02]  /*2a5e0*/  IMAD.MOV.U32 R12, RZ, RZ, 0x2 ;  /* 0x00000002ff0c7424 */ /* 0x000fe400078e00ff */
[----:B------:R-:W-:Y:S01]  /*2a5f0*/  IMAD.MOV.U32 R11, RZ, RZ, RZ ;  /* 0x000000ffff0b7224 */ /* 0x000fe200078e00ff */
[----:B------:R-:W-:Y:S01]  /*2a600*/  IADD3 R13, R13, R14, RZ ;  /* 0x0000000e0d0d7210 */ /* 0x000fe20007ffe0ff */
[----:B------:R-:W-:-:S07]  /*2a610*/  IMAD.MOV.U32 R15, RZ, RZ, -0x1 ;  /* 0xffffffffff0f7424 */ /* 0x000fce00078e00ff */
[----:B------:R-:W-:Y:S05]  /*2a620*/  WARPSYNC.COLLECTIVE R15, `(.L_x_1119) ;  /* 0x000000000f087348 */ /* 0x000fea0003c00000 */
[----:B------:R0:W1:Y:S02]  /*2a630*/  SHFL.UP P6, R14, R13, R12, R11 ;  /* 0x0400000c0d0e7389 */ /* 0x00006400000c000b */
[----:B01----:R-:W-:Y:S01]  /*2a640*/  ENDCOLLECTIVE ;  /* 0x000000000000791b */ /* 0x003fe20003800000 */
.L_x_1119:
[----:B------:R-:W-:Y:S01]  /*2a650*/  IMAD.MOV.U32 R12, RZ, RZ, 0x4 ;  /* 0x00000004ff0c7424 */ /* 0x000fe200078e00ff */
[----:B------:R-:W-:-:S04]  /*2a660*/  SEL R2, R14, RZ, P2 ;  /* 0x000000ff0e027207 */ /* 0x000fc80001000000 */
[----:B------:R-:W-:-:S05]  /*2a670*/  IADD3 R2, R13, R2, RZ ;  /* 0x000000020d027210 */ /* 0x000fca0007ffe0ff */
[----:B------:R-:W-:-:S07]  /*2a680*/  IMAD.MOV.U32 R13, RZ, RZ, R2 ;  /* 0x000000ffff0d7224 */ /* 0x000fce00078e0002 */
[----:B------:R-:W-:Y:S05]  /*2a690*/  WARPSYNC.COLLECTIVE R15, `(.L_x_1120) ;  /* 0x000000000f087348 */ /* 0x000fea0003c00000 */
[----:B------:R0:W1:Y:S02]  /*2a6a0*/  SHFL.UP P6, R14, R13, R12, R11 ;  /* 0x0400000c0d0e7389 */ /* 0x00006400000c000b */
[----:B01----:R-:W-:Y:S01]  /*2a6b0*/  ENDCOLLECTIVE ;  /* 0x000000000000791b */ /* 0x003fe20003800000 */
.L_x_1120:
[----:B------:R-:W-:Y:S01]  /*2a6c0*/  IMAD.MOV.U32 R12, RZ, RZ, 0x8 ;  /* 0x00000008ff0c7424 */ /* 0x000fe200078e00ff */
[----:B------:R-:W-:-:S05]  /*2a6d0*/  SEL R3, R14, RZ, P3 ;  /* 0x000000ff0e037207 */ /* 0x000fca0001800000 */
[----:B------:R-:W-:-:S05]  /*2a6e0*/  IMAD.IADD R3, R2, 0x1, R3 ;  /* 0x0000000102037824 */ /* 0x000fca00078e0203 */
[----:B------:R-:W-:-:S07]  /*2a6f0*/  MOV R13, R3 ;  /* 0x00000003000d7202 */ /* 0x000fce0000000f00 */
[----:B------:R-:W-:Y:S05]  /*2a700*/  WARPSYNC.COLLECTIVE R15, `(.L_x_1121) ;  /* 0x000000000f087348 */ /* 0x000fea0003c00000 */
[----:B------:R0:W1:Y:S02]  /*2a710*/  SHFL.UP P6, R14, R13, R12, R11 ;  /* 0x0400000c0d0e7389 */ /* 0x00006400000c000b */
[----:B01----:R-:W-:Y:S01]  /*2a720*/  ENDCOLLECTIVE ;  /* 0x000000000000791b */ /* 0x003fe20003800000 */
.L_x_1121:
[----:B------:R-:W-:Y:S02]  /*2a730*/  MOV R12, 0x10 ;  /* 0x00000010000c7802 */ /* 0x000fe40000000f00 */
[----:B------:R-:W-:-:S05]  /*2a740*/  SEL R14, R14, RZ, P4 ;  /* 0x000000ff0e0e7207 */ /* 0x000fca0002000000 */
[----:B------:R-:W-:-:S04]  /*2a750*/  IMAD.IADD R5, R3, 0x1, R14 ;  /* 0x0000000103057824 */ /* 0x000fc800078e020e */
[----:B------:R-:W-:-:S07]  /*2a760*/  IMAD.MOV.U32 R13, RZ, RZ, R5 ;  /* 0x000000ffff0d7224 */ /* 0x000fce00078e0005 */
[----:B------:R-:W-:Y:S05]  /*2a770*/  WARPSYNC.COLLECTIVE R15, `(.L_x_1122) ;  /* 0x000000000f087348 */ /* 0x000fea0003c00000 */
[----:B------:R0:W1:Y:S02]  /*2a780*/  SHFL.UP P6, R14, R13, R12, R11 ;  /* 0x0400000c0d0e7389 */ /* 0x00006400000c000b */
[----:B01----:R-:W-:Y:S01]  /*2a790*/  ENDCOLLECTIVE ;  /* 0x000000000000791b */ /* 0x003fe20003800000 */
.L_x_1122:
[----:B------:R-:W-:Y:S01]  /*2a7a0*/  IMAD.MOV.U32 R12, RZ, RZ, 0x1f ;  /* 0x0000001fff0c7424 */ /* 0x000fe200078e00ff */
[----:B------:R-:W-:Y:S02]  /*2a7b0*/  MOV R11, 0x1f ;  /* 0x0000001f000b7802 */ /* 0x000fe40000000f00 */
[----:B------:R-:W-:-:S05]  /*2a7c0*/  SEL R14, R14, RZ, P5 ;  /* 0x000000ff0e0e7207 */ /* 0x000fca0002800000 */
[----:B------:R-:W-:-:S04]  /*2a7d0*/  IMAD.IADD R3, R5, 0x1, R14 ;  /* 0x0000000105037824 */ /* 0x000fc800078e020e */
[----:B------:R-:W-:-:S07]  /*2a7e0*/  IMAD.MOV.U32 R13, RZ, RZ, R3 ;  /* 0x000000ffff0d7224 */ /* 0x000fce00078e0003 */
[----:B------:R-:W-:Y:S05]  /*2a7f0*/  WARPSYNC.COLLECTIVE R15, `(.L_x_1123) ;  /* 0x000000000f087348 */ /* 0x000fea0003c00000 */
[----:B------:R0:W1:Y:S02]  /*2a800*/  SHFL.IDX P6, R14, R13, R12, R11 ;  /* 0x0000000c0d0e7389 */ /* 0x00006400000c000b */
[----:B01----:R-:W-:Y:S01]  /*2a810*/  ENDCOLLECTIVE ;  /* 0x000000000000791b */ /* 0x003fe20003800000 */
.L_x_1123:
[----:B------:R-:W-:Y:S05]  /*2a820*/  BRA `(.L_x_1124) ;  /* 0xffffff74004c7947 */ /* 0x000fea000383ffff */
.L_x_801:
[----:B------:R-:W-:Y:S01]  /*2a830*/  BSSY B0, `(.L_x_1125) ;  /* 0x0000006000007945 */ /* 0x000fe20003800000 */
[----:B------:R-:W-:Y:S01]  /*2a840*/  PLOP3.LUT P6, PT, P6, PT, PT, 0x8, 0x0 ;  /* 0x000000000000781c */ /* 0x000fe200037ce170 */
[----:B------:R-:W-:-:S12]  /*2a850*/  IMAD.MOV.U32 R15, RZ, RZ, -0x1 ;  /* 0xffffffffff0f7424 */ /* 0x000fd800078e00ff */
[----:B01----:R-:W-:Y:S05]  /*2a860*/  WARPSYNC.COLLECTIVE R15, `(.L_x_1126) ;  /* 0x000000000f087348 */ /* 0x003fea0003c00000 */
[----:B------:R-:W-:Y:S01]  /*2a870*/  VOTE.ANY R14, PT, P6 ;  /* 0x00000000000e7806 */ /* 0x000fe200030e0100 */
[----:B01----:R-:W-:Y:S06]  /*2a880*/  ENDCOLLECTIVE ;  /* 0x000000000000791b */ /* 0x003fec0003800000 */
.L_x_1126:
[----:B------:R-:W-:Y:S05]  /*2a890*/  BSYNC B0 ;  /* 0x0000000000007941 */ /* 0x000fea0003800000 */
.L_x_1125:
[----:B------:R-:W-:Y:S02]  /*2a8a0*/  IMAD.MOV.U32 R8, RZ, RZ, R14 ;  /* 0x000000ffff087224 */ /* 0x000fe400078e000e */
[----:B------:R-:W-:Y:S02]  /*2a8b0*/  IMAD.MOV.U32 R13, RZ, RZ, R7 ;  /* 0x000000ffff0d7224 */ /* 0x000fe400078e0007 */
[----:B------:R-:W0:Y:S01]  /*2a8c0*/  POPC R5, R8 ;  /* 0x0000000800057309 */ /* 0x000e220000000000 */
[----:B------:R-:W-:Y:S02]  /*2a8d0*/  IMAD.MOV.U32 R11, RZ, RZ, 0x1f ;  /* 0x0000001fff0b7424 */ /* 0x000fe400078e00ff */
[----:B------:R-:W-:Y:S01]  /*2a8e0*/  IMAD.MOV.U32 R15, RZ, RZ, -0x1 ;  /* 0xffffffffff0f7424 */ /* 0x000fe200078e00ff */
[----:B0-----:R-:W-:-:S07]  /*2a8f0*/  MOV R12, R5 ;  /* 0x00000005000c7202 */ /* 0x001fce0000000f00 */
[----:B------:R-:W-:Y:S05]  /*2a900*/  WARPSYNC.COLLECTIVE R15, `(.L_x_1127) ;  /* 0x000000000f087348 */ /* 0x000fea0003c00000 */
[----:B------:R0:W1:Y:S02]  /*2a910*/  SHFL.IDX P6, R14, R13, R12, R11 ;  /* 0x0000000c0d0e7389 */ /* 0x00006400000c000b */
[----:B01----:R-:W-:Y:S01]  /*2a920*/  ENDCOLLECTIVE ;  /* 0x000000000000791b */ /* 0x003fe20003800000 */
.L_x_1127:
[----:B------:R-:W-:Y:S01]  /*2a930*/  MOV R13, R4 ;  /* 0x00000004000d7202 */ /* 0x000fe20000000f00 */
[----:B------:R-:W-:-:S07]  /*2a940*/  IMAD.MOV.U32 R7, RZ, RZ, R14 ;  /* 0x000000ffff077224 */ /* 0x000fce00078e000e */
[----:B------:R-:W-:Y:S05]  /*2a950*/  WARPSYNC.COLLECTIVE R15, `(.L_x_1128) ;  /* 0x000000000f087348 */ /* 0x000fea0003c00000 */
[----:B------:R0:W1:Y:S02]  /*2a960*/  SHFL.IDX P6, R14, R13, R12, R11 ;  /* 0x0000000c0d0e7389 */ /* 0x00006400000c000b */
[----:B01----:R-:W-:Y:S01]  /*2a970*/  ENDCOLLECTIVE ;  /* 0x000000000000791b */ /* 0x003fe20003800000 */
.L_x_1128:
[----:B------:R-:W-:Y:S01]  /*2a980*/  IMAD.MOV.U32 R4, RZ, RZ, R14 ;  /* 0x000000ffff047224 */ /* 0x000fe200078e000e */
[----:B------:R-:W-:Y:S06]  /*2a990*/  BRA `(.L_x_1129) ;  /* 0xffffff74002c7947 */ /* 0x000fec000383ffff */
.L_x_803:
[----:B------:R-:W-:Y:S01]  /*2a9a0*/  BSSY B0, `(.L_x_1130) ;  /* 0x0000007000007945 */ /* 0x000fe20003800000 */
[----:B------:R-:W-:Y:S01]  /*2a9b0*/  IMAD.MOV.U32 R13, RZ, RZ, R3 ;  /* 0x000000ffff0d7224 */ /* 0x000fe200078e0003 */
[----:B------:R-:W-:Y:S01]  /*2a9c0*/  MOV R15, 0xffffffff ;  /* 0xffffffff000f7802 */ /* 0x000fe20000000f00 */
[----:B------:R-:W-:-:S07]  /*2a9d0*/  IMAD.MOV.U32 R11, RZ, RZ, 0x1f ;  /* 0x0000001fff0b7424 */ /* 0x000fce00078e00ff */
[----:B01234-:R-:W-:Y:S05]  /*2a9e0*/  WARPSYNC.COLLECTIVE R15, `(.L_x_1131) ;  /* 0x000000000f087348 */ /* 0x01ffea0003c00000 */
[----:B------:R0:W0:Y:S02]  /*2a9f0*/  SHFL.IDX P6, R14, R13, R12, R11 ;  /* 0x0000000c0d0e7389 */ /* 0x00002400000c000b */
[----:B01234-:R-:W-:Y:S01]  /*2aa00*/  ENDCOLLECTIVE ;  /* 0x000000000000791b */ /* 0x01ffe20003800000 */
.L_x_1131:
[----:B------:R-:W-:Y:S05]  /*2aa10*/  BSYNC B0 ;  /* 0x0000000000007941 */ /* 0x000fea0003800000 */
.L_x_1130:
[----:B------:R-:W-:Y:S01]  /*2aa20*/  IMAD.MOV.U32 R16, RZ, RZ, R14 ;  /* 0x000000ffff107224 */ /* 0x000fe200078e000e */
[----:B------:R-:W-:Y:S06]  /*2aa30*/  BRA `(.L_x_802) ;  /* 0xffffff74001c7947 */ /* 0x000fec000383ffff */
.L_x_807:
[----:B0-----:R0:W1:Y:S02]  /*2aa40*/  SYNCS.PHASECHK.TRANS64.TRYWAIT P0, [R4+URZ+0x22820], R0 ;  /* 0x02282000040075a7 */ /* 0x001064000800017f */
[----:B-1----:R-:W-:Y:S05]  /*2aa50*/  @!P0 NANOSLEEP.SYNCS 0x989680 ;  /* 0x009896800000895d */ /* 0x002fea0003900000 */
[----:B------:R-:W1:Y:S02]  /*2aa60*/  @!P0 SYNCS.PHASECHK.TRANS64 P0, [R4+URZ+0x22820], R0 ;  /* 0x02282000040085a7 */ /* 0x000e64000800007f */
[----:B-1----:R-:W-:Y:S05]  /*2aa70*/  @!P0 BRA `(.L_x_807) ;  /* 0xfffffffc00f08947 */ /* 0x002fea000383ffff */
[----:B------:R-:W-:Y:S05]  /*2aa80*/  BRA `(.L_x_1132) ;  /* 0xffffff78007c7947 */ /* 0x000fea000383ffff */
.L_x_808:
[----:B------:R-:W1:Y:S01]  /*2aa90*/  S2R R2, SR_TID.X ;  /* 0x0000000000027919 */ /* 0x000e620000002100 */
[----:B------:R-:W-:Y:S01]  /*2aaa0*/  BSSY B0, `(.L_x_1133) ;  /* 0x000000a000007945 */ /* 0x000fe20003800000 */
[----:B------:R-:W-:Y:S01]  /*2aab0*/  IMAD.MOV.U32 R12, RZ, RZ, RZ ;  /* 0x000000ffff0c7224 */ /* 0x000fe200078e00ff */
[----:B------:R-:W-:Y:S01]  /*2aac0*/  MOV R11, 0x1f ;  /* 0x0000001f000b7802 */ /* 0x000fe20000000f00 */
[----:B------:R-:W-:Y:S01]  /*2aad0*/  IMAD.MOV.U32 R15, RZ, RZ, -0x1 ;  /* 0xffffffffff0f7424 */ /* 0x000fe200078e00ff */
[----:B-1----:R-:W-:-:S04]  /*2aae0*/  SHF.R.U32.HI R2, RZ, 0x5, R2 ;  /* 0x00000005ff027819 */ /* 0x002fc80000011602 */
[----:B------:R-:W-:-:S05]  /*2aaf0*/  LOP3.LUT R2, R2, 0x3, RZ, 0xc0, !PT ;  /* 0x0000000302027812 */ /* 0x000fca00078ec0ff */
[----:B------:R-:W-:-:S07]  /*2ab00*/  IMAD.MOV.U32 R13, RZ, RZ, R2 ;  /* 0x000000ffff0d7224 */ /* 0x000fce00078e0002 */
[----:B0-----:R-:W-:Y:S05]  /*2ab10*/  WARPSYNC.COLLECTIVE R15, `(.L_x_1134) ;  /* 0x000000000f087348 */ /* 0x001fea0003c00000 */
[----:B------:R1:W2:Y:S02]  /*2ab20*/  SHFL.IDX P6, R14, R13, R12, R11 ;  /* 0x0000000c0d0e7389 */ /* 0x0002a400000c000b */
[----:B012---:R-:W-:Y:S01]  /*2ab30*/  ENDCOLLECTIVE ;  /* 0x000000000000791b */ /* 0x007fe20003800000 */
.L_x_1134:
[----:B------:R-:W-:Y:S05]  /*2ab40*/  BSYNC B0 ;  /* 0x0000000000007941 */ /* 0x000fea0003800000 */
.L_x_1133:
[----:B------:R-:W-:Y:S05]  /*2ab50*/  BRA `(.L_x_1135) ;  /* 0xffffff7800647947 */ /* 0x000fea000383ffff */
.L_x_809:
[----:B------:R-:W-:Y:S01]  /*2ab60*/  BSSY B0, `(.L_x_1136) ;  /* 0x0000006000007945 */ /* 0x000fe20003800000 */
[----:B------:R-:W-:-:S07]  /*2ab70*/  IMAD.MOV.U32 R15, RZ, RZ, -0x1 ;  /* 0xffffffffff0f7424 */ /* 0x000fce00078e00ff */
[----:B0-----:R-:W-:Y:S05]  /*2ab80*/  WARPSYNC.COLLECTIVE R15, `(.L_x_1137) ;  /* 0x000000000f0c7348 */ /* 0x001fea0003c00000 */
[----:B------:R-:W-:Y:S02]  /*2ab90*/  ELECT P6, UR62, PT ;  /* 0x00000000003e782f */ /* 0x000fe400038c0000 */
[----:B------:R-:W-:Y:S01]  /*2aba0*/  MOV R14, UR62 ;  /* 0x0000003e000e7c02 */ /* 0x000fe20008000f00 */
[----:B0-----:R-:W-:Y:S10]  /*2abb0*/  ENDCOLLECTIVE ;  /* 0x000000000000791b */ /* 0x001ff40003800000 */
.L_x_1137:
[----:B------:R-:W-:Y:S05]  /*2abc0*/  BSYNC B0 ;  /* 0x0000000000007941 */ /* 0x000fea0003800000 */
.L_x_1136:
[----:B------:R-:W-:Y:S05]  /*2abd0*/  BRA `(.L_x_1138) ;  /* 0xffffff7800587947 */ /* 0x000fea000383ffff */
.L_x_811:
[----:B0-----:R0:W1:Y:S02]  /*2abe0*/  SYNCS.PHASECHK.TRANS64.TRYWAIT P1, [R5+URZ+0x22840], R0 ;  /* 0x02284000050075a7 */ /* 0x001064000802017f */
[----:B-1----:R-:W-:Y:S05]  /*2abf0*/  @!P1 NANOSLEEP.SYNCS 0x989680 ;  /* 0x009896800000995d */ /* 0x002fea0003900000 */
[----:B------:R-:W1:Y:S02]  /*2ac00*/  @!P1 SYNCS.PHASECHK.TRANS64 P1, [R5+URZ+0x22840], R0 ;  /* 0x02284000050095a7 */ /* 0x000e64000802007f */
[----:B-1----:R-:W-:Y:S05]  /*2ac10*/  @!P1 BRA `(.L_x_811) ;  /* 0xfffffffc00f09947 */ /* 0x002fea000383ffff */
[----:B------:R-:W-:Y:S05]  /*2ac20*/  BRA `(.L_x_1139) ;  /* 0xffffff7800807947 */ /* 0x000fea000383ffff */
.L_x_813:
[----:B-1----:R1:W2:Y:S02]  /*2ac30*/  SYNCS.PHASECHK.TRANS64.TRYWAIT P1, [R31+URZ+0x22840], R2 ;  /* 0x022840021f0075a7 */ /* 0x0022a4000802017f */
[----:B--2---:R-:W-:Y:S05]  /*2ac40*/  @!P1 NANOSLEEP.SYNCS 0x989680 ;  /* 0x009896800000995d */ /* 0x004fea0003900000 */
[----:B------:R-:W2:Y:S02]  /*2ac50*/  @!P1 SYNCS.PHASECHK.TRANS64 P1, [R31+URZ+0x22840], R2 ;  /* 0x022840021f0095a7 */ /* 0x000ea4000802007f */
[----:B--2---:R-:W-:Y:S05]  /*2ac60*/  @!P1 BRA `(.L_x_813) ;  /* 0xfffffffc00f09947 */ /* 0x004fea000383ffff */
[----:B------:R-:W-:Y:S05]  /*2ac70*/  BRA `(.L_x_1140) ;  /* 0xffffff78008c7947 */ /* 0x000fea000383ffff */
.L_x_815:
[----:B--2---:R2:W3:Y:S02]  /*2ac80*/  SYNCS.PHASECHK.TRANS64.TRYWAIT P1, [R5+URZ+0x22860], R0 ;  /* 0x02286000050075a7 */ /* 0x0044e4000802017f */
[----:B---3--:R-:W-:Y:S05]  /*2ac90*/  @!P1 NANOSLEEP.SYNCS 0x989680 ;  /* 0x009896800000995d */ /* 0x008fea0003900000 */
[----:B------:R-:W3:Y:S02]  /*2aca0*/  @!P1 SYNCS.PHASECHK.TRANS64 P1, [R5+URZ+0x22860], R0 ;  /* 0x02286000050095a7 */ /* 0x000ee4000802007f */
[----:B---3--:R-:W-:Y:S05]  /*2acb0*/  @!P1 BRA `(.L_x_815) ;  /* 0xfffffffc00f09947 */ /* 0x008fea000383ffff */
[----:B------:R-:W-:Y:S05]  /*2acc0*/  BRA `(.L_x_1141) ;  /* 0xffffff7800887947 */ /* 0x000fea000383ffff */
.L_x_817:
[----:B---3--:R3:W4:Y:S02]  /*2acd0*/  SYNCS.PHASECHK.TRANS64.TRYWAIT P1, [R31+URZ+0x22860], R2 ;  /* 0x022860021f0075a7 */ /* 0x008724000802017f */
[----:B----4-:R-:W-:Y:S05]  /*2ace0*/  @!P1 NANOSLEEP.SYNCS 0x989680 ;  /* 0x009896800000995d */ /* 0x010fea0003900000 */
[----:B------:R-:W4:Y:S02]  /*2acf0*/  @!P1 SYNCS.PHASECHK.TRANS64 P1, [R31+URZ+0x22860], R2 ;  /* 0x022860021f0095a7 */ /* 0x000f24000802007f */
[----:B----4-:R-:W-:Y:S05]  /*2ad00*/  @!P1 BRA `(.L_x_817) ;  /* 0xfffffffc00f09947 */ /* 0x010fea000383ffff */
[----:B------:R-:W-:Y:S05]  /*2ad10*/  BRA `(.L_x_1142) ;  /* 0xffffff7800847947 */ /* 0x000fea000383ffff */
.L_x_819:
[----:B----4-:R4:W0:Y:S02]  /*2ad20*/  SYNCS.PHASECHK.TRANS64.TRYWAIT P1, [R5+URZ+0x22880], R0 ;  /* 0x02288000050075a7 */ /* 0x010824000802017f */
[----:B0-----:R-:W-:Y:S05]  /*2ad30*/  @!P1 NANOSLEEP.SYNCS 0x989680 ;  /* 0x009896800000995d */ /* 0x001fea0003900000 */
[----:B------:R-:W0:Y:S02]  /*2ad40*/  @!P1 SYNCS.PHASECHK.TRANS64 P1, [R5+URZ+0x22880], R0 ;  /* 0x02288000050095a7 */ /* 0x000e24000802007f */
[----:B0-----:R-:W-:Y:S05]  /*2ad50*/  @!P1 BRA `(.L_x_819) ;  /* 0xfffffffc00f09947 */ /* 0x001fea000383ffff */
[----:B------:R-:W-:Y:S05]  /*2ad60*/  BRA `(.L_x_1143) ;  /* 0xffffff7800807947 */ /* 0x000fea000383ffff */
.L_x_1144:
        /* <DEDUP_REMOVED lines=9> */
.L_x_3742:


//--------------------- .text._ZN7cutlass13device_kernelIN5flash11enable_sm90INS1_16FlashAttnFwdSm90INS1_25CollectiveMainloopFwdSm90ILi2EN4cute5tupleIJNS5_1CILi1EEES8_S8_EEENS6_IJNS7_ILi128EEENS7_ILi160EEESA_EEELi128ENS_12float_e4m3_tEfNS_4arch4Sm90ELb0ELb1ELb1ELb0ELb1ELb0ELb0ELb1ELb1ELb1ELb1ELb0EEENS1_21CollectiveEpilogueFwdINS6_IJSA_SA_SB_EEES9_NS_10bfloat16_tESF_Li256ELb0ELb1ELb1ELb1EEENS1_19SingleTileSchedulerILb0ELb1ELb1ELi128EEEEEEEEEvNT_6ParamsE --------------------------
	.section	.text._ZN7cutlass13device_kernelIN5flash11enable_sm90INS1_16FlashAttnFwdSm90INS1_25CollectiveMainloopFwdSm90ILi2EN4cute5tupleIJNS5_1CILi1EEES8_S8_EEENS6_IJNS7_ILi128EEENS7_ILi160EEESA_EEELi128ENS_12float_e4m3_tEfNS_4arch4Sm90ELb0ELb1ELb1ELb0ELb1ELb0ELb0ELb1ELb1ELb1ELb1ELb0EEENS1_21CollectiveEpilogueFwdINS6_IJSA_SA_SB_EEES9_NS_10bfloat16_tESF_Li256ELb0ELb1ELb1ELb1EEENS1_19SingleTileSchedulerILb0ELb1ELb1ELi128EEEEEEEEEvNT_6ParamsE,"ax",@progbits
	.align	128
.text._ZN7cutlass13device_kernelIN5flash11enable_sm90INS1_16FlashAttnFwdSm90INS1_25CollectiveMainloopFwdSm90ILi2EN4cute5tupleIJNS5_1CILi1EEES8_S8_EEENS6_IJNS7_ILi128EEENS7_ILi160EEESA_EEELi128ENS_12float_e4m3_tEfNS_4arch4Sm90ELb0ELb1ELb1ELb0ELb1ELb0ELb0ELb1ELb1ELb1ELb1ELb0EEENS1_21CollectiveEpilogueFwdINS6_IJSA_SA_SB_EEES9_NS_10bfloat16_tESF_Li256ELb0ELb1ELb1ELb1EEENS1_19SingleTileSchedulerILb0ELb1ELb1ELi128EEEEEEEEEvNT_6ParamsE:
        .type           _ZN7cutlass13device_kernelIN5flash11enable_sm90INS1_16FlashAttnFwdSm90INS1_25CollectiveMainloopFwdSm90ILi2EN4cute5tupleIJNS5_1CILi1EEES8_S8_EEENS6_IJNS7_ILi128EEENS7_ILi160EEESA_EEELi128ENS_12float_e4m3_tEfNS_4arch4Sm90ELb0ELb1ELb1ELb0ELb1ELb0ELb0ELb1ELb1ELb1ELb1ELb0EEENS1_21CollectiveEpilogueFwdINS6_IJSA_SA_SB_EEES9_NS_10bfloat16_tESF_Li256ELb0ELb1ELb1ELb1EEENS1_19SingleTileSchedulerILb0ELb1ELb1ELi128EEEEEEEEEvNT_6ParamsE,@function
        .size           _ZN7cutlass13device_kernelIN5flash11enable_sm90INS1_16FlashAttnFwdSm90INS1_25CollectiveMainloopFwdSm90ILi2EN4cute5tupleIJNS5_1CILi1EEES8_S8_EEENS6_IJNS7_ILi128EEENS7_ILi160EEESA_EEELi128ENS_12float_e4m3_tEfNS_4arch4Sm90ELb0ELb1ELb1ELb0ELb1ELb0ELb0ELb1ELb1ELb1ELb1ELb0EEENS1_21CollectiveEpilogueFwdINS6_IJSA_SA_SB_EEES9_NS_10bfloat16_tESF_Li256ELb0ELb1ELb1ELb1EEENS1_19SingleTileSchedulerILb0ELb1ELb1ELi128EEEEEEEEEvNT_6ParamsE,(.L_x_3743 - _ZN7cutlass13device_kernelIN5flash11enable_sm90INS1_16FlashAttnFwdSm90INS1_25CollectiveMainloopFwdSm90ILi2EN4cute5tupleIJNS5_1CILi1EEES8_S8_EEENS6_IJNS7_ILi128EEENS7_ILi160EEESA_EEELi128ENS_12float_e4m3_tEfNS_4arch4Sm90ELb0ELb1ELb1ELb0ELb1ELb0ELb0ELb1ELb1ELb1ELb1ELb0EEENS1_21CollectiveEpilogueFwdINS6_IJSA_SA_SB_EEES9_NS_10bfloat16_tESF_Li256ELb0ELb1ELb1ELb1EEENS1_19SingleTileSchedulerILb0ELb1ELb1ELi128EEEEEEEEEvNT_6ParamsE)
        .other          _ZN7cutlass13device_kernelIN5flash11enable_sm90INS1_16FlashAttnFwdSm90INS1_25CollectiveMainloopFwdSm90ILi2EN4cute5tupleIJNS5_1CILi1EEES8_S8_EEENS6_IJNS7_ILi128EEENS7_ILi160EEESA_EEELi128ENS_12float_e4m3_tEfNS_4arch4Sm90ELb0ELb1ELb1ELb0ELb1ELb0ELb0ELb1ELb1ELb1ELb1ELb0EEENS1_21CollectiveEpilogueFwdINS6_IJSA_SA_SB_EEES9_NS_10bfloat16_tESF_Li256ELb0ELb1ELb1ELb1EEENS1_19SingleTileSchedulerILb0ELb1ELb1ELi128EEEEEEEEEvNT_6ParamsE,@"STO_CUDA_ENTRY STV_DEFAULT"
_ZN7cutlass13device_kernelIN5flash11enable_sm90INS1_16FlashAttnFwdSm90INS1_25CollectiveMainloopFwdSm90ILi2EN4cute5tupleIJNS5_1CILi1EEES8_S8_EEENS6_IJNS7_ILi128EEENS7_ILi160EEESA_EEELi128ENS_12float_e4m3_tEfNS_4arch4Sm90ELb0ELb1ELb1ELb0ELb1ELb0ELb0ELb1ELb1ELb1ELb1ELb0EEENS1_21CollectiveEpilogueFwdINS6_IJSA_SA_SB_EEES9_NS_10bfloat16_tESF_Li256ELb0ELb1ELb1ELb1EEENS1_19SingleTileSchedulerILb0ELb1ELb1ELi128EEEEEEEEEvNT_6ParamsE:
        /* <DEDUP_REMOVED lines=45> */
.L_x_1145:
        /* <DEDUP_REMOVED lines=22> */
.L_x_1146:
        /* <DEDUP_REMOVED lines=18> */
.L_x_1147:
        /* <DEDUP_REMOVED lines=22> */
.L_x_1148:
[----:B------:R-:W5:Y:S01]  /*06b0*/  SHFL.IDX PT, R2, R0, RZ, 0x1f ;  /* 0x00001fff00027589 */ /* 0x000f6200000e0000 */
[----:B------:R-:W-:Y:S01]  /*06c0*/  R2UR UR9, R3 ;  /* 0x00000000030972ca */ /* 0x000fe200000e0000 */
        /* <DEDUP_REMOVED lines=21> */
.L_x_1149:
[----:B------:R-:W-:Y:S01]  /*0820*/  UISETP.NE.AND UP0, UPT, UR9, URZ, UPT ;  /* 0x0000003f0900728c */ /* 0x000fe2000bf05270 */
[----:B------:R-:W-:Y:S01]  /*0830*/  NOP ;  /* 0x0000000000007918 */ /* 0x000fe20000000000 */
[----:B------:R-:W-:Y:S01]  /*0840*/  UMOV UR36, 0x1 ;  /* 0x0000000100247882 */ /* 0x000fe20000000000 */
[----:B------:R-:W-:Y:S01]  /*0850*/  ULDC.64 UR50, c[0x0][0x208] ;  /* 0x0000820000327ab9 */ /* 0x000fe20000000a00 */
[----:B------:R-:W-:Y:S01]  /*0860*/  USEL UR36, UR36, 0x2, !UP0 ;  /* 0x0000000224247887 */ /* 0x000fe2000c000000 */
[----:B------:R-:W-:Y:S01]  /*0870*/  BSSY B6, `(.L_x_1150) ;  /* 0x0001b98000067945 */ /* 0x000fe20003800000 */
[----:B0-234-:R-:W-:Y:S01]  /*0880*/  BAR.SYNC.DEFER_BLOCKING 0x0 ;  /* 0x0000000000007b1d */ /* 0x01dfe20000010000 */
[----:B------:R-:W-:-:S13]  /*0890*/  PLOP3.LUT P0, PT, PT, PT, UP0, 0x80, 0x0 ;  /* 0x000000000000781c */ /* 0x000fda0003f0f008 */
[----:B------:R-:W-:Y:S05]  /*08a0*/  @!P0 BRA `(.L_x_1151) ;  /* 0x0000016400708947 */ /* 0x000fea0003800000 */
.L_x_1152:
[----:B------:R-:W-:-:S08]  /*08b0*/  NOP ;  /* 0x0000000000007918 */ /* 0x000fd00000000000 */
[----:B------:R-:W0:Y:S02]  /*08c0*/  USETMAXREG.TRY_ALLOC.CTAPOOL UP0, 0xe8 ;  /* 0x000000e8000079c8 */ /* 0x000e240008000600 */
[----:B0-----:R-:W-:-:S13]  /*08d0*/  PLOP3.LUT P0, PT, PT, PT, UP0, 0x80, 0x0 ;  /* 0x000000000000781c */ /* 0x001fda0003f0f008 */
[----:B------:R-:W-:Y:S05]  /*08e0*/  @!P0 BRA `(.L_x_1152) ;  /* 0xfffffffc00f08947 */ /* 0x000fea000383ffff */
[----:B-1----:R-:W0:Y:S01]  /*08f0*/  S2UR UR6, SR_CTAID.Y ;  /* 0x00000000000679c3 */ /* 0x002e220000002600 */
        /* <DEDUP_REMOVED lines=16> */
[----:B------:R-:W0:Y:S01]  /*0a00*/  LDC.64 R2, c[0x0][0x418] ;  /* 0x00010600ff027b82 */ /* 0x000e220000000a00 */
[----:B------:R-:W-:Y:S01]  /*0a10*/  ULDC UR4, c[0x0][0x448] ;  /* 0x0001120000047ab9 */ /* 0x000fe20000000800 */
[----:B------:R-:W-:Y:S01]  /*0a20*/  USHF.R.S32.HI UR38, URZ, 0x1f, UR37 ;  /* 0x0000001f3f267899 */ /* 0x000fe20008011425 */
[----:B------:R-:W-:Y:S01]  /*0a30*/  VIADD R23, R19, 0xffffff80 ;  /* 0xffffff8013177836 */ /* 0x000fe20000000000 */
[----:B------:R-:W-:-:S04]  /*0a40*/  UISETP.NE.AND UP0, UPT, UR4, 0x1, UPT ;  /* 0x000000010400788c */ /* 0x000fc8000bf05270 */
[----:B------:R-:W1:Y:S01]  /*0a50*/  S2UR UR46, SR_CTAID.X ;  /* 0x00000000002e79c3 */ /* 0x000e620000002500 */
[----:B------:R-:W-:-:S06]  /*0a60*/  UP2UR UR44, UPR, URZ, 0x1 ;  /* 0x000000013f2c7883 */ /* 0x000fcc0008000000 */
[----:B------:R-:W-:Y:S01]  /*0a70*/  @UP0 ULDC UR5, c[0x0][0x44c] ;  /* 0x0001130000050ab9 */ /* 0x000fe20000000800 */
[----:B------:R-:W2:Y:S01]  /*0a80*/  LDC R22, c[0x0][0x288] ;  /* 0x0000a200ff167b82 */ /* 0x000ea20000000800 */
[----:B------:R-:W-:-:S07]  /*0a90*/  @UP0 ULDC UR9, c[0x0][0x450] ;  /* 0x0001140000090ab9 */ /* 0x000fce0000000800 */
[----:B------:R-:W3:Y:S01]  /*0aa0*/  LDC R16, c[0x0][0x424] ;  /* 0x00010900ff107b82 */ /* 0x000ee20000000800 */
[----:B0-----:R-:W-:-:S04]  /*0ab0*/  ISETP.NE.U32.AND P0, PT, R2, RZ, PT ;  /* 0x000000ff0200720c */ /* 0x001fc80003f05070 */
[----:B------:R-:W-:-:S03]  /*0ac0*/  ISETP.NE.AND.EX P0, PT, R3, RZ, PT, P0 ;  /* 0x000000ff0300720c */ /* 0x000fc60003f05300 */
[----:B------:R-:W0:Y:S01]  /*0ad0*/  LDC R5, c[0x0][0x2f0] ;  /* 0x0000bc00ff057b82 */ /* 0x000e220000000800 */
[----:B-1----:R-:W-:-:S04]  /*0ae0*/  USHF.L.U32 UR46, UR46, 0x7, URZ ;  /* 0x000000072e2e7899 */ /* 0x002fc8000800063f */
[----:B------:R-:W-:Y:S02]  /*0af0*/  @UP0 UIADD3 UR4, UR46, 0x7f, URZ ;  /* 0x0000007f2e040890 */ /* 0x000fe4000fffe03f */
[----:B------:R-:W-:Y:S01]  /*0b00*/  UIADD3 UR7, UR46, 0x7f, URZ ;  /* 0x0000007f2e077890 */ /* 0x000fe2000fffe03f */
[----:B--2---:R-:W-:Y:S01]  /*0b10*/  IADD3 R3, -R22, 0x1, RZ ;  /* 0x0000000116037810 */ /* 0x004fe20007ffe1ff */
[----:B------:R-:W-:-:S04]  /*0b20*/  UIMAD.WIDE.U32 UR4, UR4, UR5, URZ ;  /* 0x00000005040472a5 */ /* 0x000fc8000f8e003f */
[----:B------:R-:W-:Y:S01]  /*0b30*/  @UP0 USHF.R.U32.HI UR7, URZ, UR9, UR5 ;  /* 0x000000093f070299 */ /* 0x000fe20008011605 */
[----:B---3--:R-:W-:Y:S02]  /*0b40*/  SEL R16, R16, 0x1, P0 ;  /* 0x0000000110107807 */ /* 0x008fe40000000000 */
[----:B------:R-:W-:Y:S02]  /*0b50*/  ULDC.64 UR4, c[0x0][0x9e0] ;  /* 0x0002780000047ab9 */ /* 0x000fe40000000a00 */
[----:B------:R-:W-:-:S04]  /*0b60*/  UISETP.GE.AND UP0, UPT, UR5, 0x1, UPT ;  /* 0x000000010500788c */ /* 0x000fc8000bf06270 */
[----:B------:R-:W-:Y:S01]  /*0b70*/  UP2UR UR43, UPR, URZ, 0x1 ;  /* 0x000000013f2b7883 */ /* 0x000fe20008000000 */
[CC--:B0-----:R-:W-:Y:S01]  /*0b80*/  IMAD R3, R16.reuse, R5.reuse, R3 ;  /* 0x0000000510037224 */ /* 0x0c1fe200078e0203 */
[----:B------:R-:W-:Y:S01]  /*0b90*/  PLOP3.LUT P0, PT, PT, PT, UP0, 0x40, 0x0 ;  /* 0x000000000000781c */ /* 0x000fe20003f0e808 */
[----:B------:R-:W-:-:S03]  /*0ba0*/  IMAD R18, R16, R5, RZ ;  /* 0x0000000510127224 */ /* 0x000fc600078e02ff */
[----:B------:R-:W-:-:S13]  /*0bb0*/  R2UR UR8, R3 ;  /* 0x00000000030872ca */ /* 0x000fda00000e0000 */
[----:B------:R-:W-:-:S04]  /*0bc0*/  UIADD3 UR7, UR8, UR7, URZ ;  /* 0x0000000708077290 */ /* 0x000fc8000fffe03f */
[----:B------:R-:W-:-:S06]  /*0bd0*/  UIADD3 UR4, UR7, UR4, URZ ;  /* 0x0000000407047290 */ /* 0x000fcc000fffe03f */
[----:B------:R-:W-:Y:S01]  /*0be0*/  IMAD.U32 R0, RZ, RZ, UR4 ;  /* 0x00000004ff007e24 */ /* 0x000fe2000f8e00ff */
[----:B------:R-:W-:Y:S06]  /*0bf0*/  @P0 BRA `(.L_x_1154) ;  /* 0x0000000000400947 */ /* 0x000fec0003800000 */
[----:B------:R-:W-:Y:S01]  /*0c00*/  ISETP.LT.AND P0, PT, RZ, UR7, PT ;  /* 0x00000007ff007c0c */ /* 0x000fe2000bf01270 */
[----:B------:R-:W-:-:S12]  /*0c10*/  UIADD3 UR4, UR7, -0x1, URZ ;  /* 0xffffffff07047890 */ /* 0x000fd8000fffe03f */
[----:B------:R-:W-:Y:S05]  /*0c20*/  @P0 BRA `(.L_x_1155) ;  /* 0x00000000001c0947 */ /* 0x000fea0003800000 */
[----:B------:R-:W-:Y:S02]  /*0c30*/  UISETP.NE.AND UP0, UPT, UR5, 0x1, UPT ;  /* 0x000000010500788c */ /* 0x000fe4000bf05270 */
[----:B------:R-:W-:-:S09]  /*0c40*/  UIADD3 UR4, -UR7, URZ, URZ ;  /* 0x0000003f07047290 */ /* 0x000fd2000fffe13f */
[----:B------:R-:W-:Y:S02]  /*0c50*/  @UP0 ULDC.64 UR10, c[0x0][0x9e8] ;  /* 0x00027a00000a0ab9 */ /* 0x000fe40000000a00 */
[----:B------:R-:W-:-:S04]  /*0c60*/  UIMAD.WIDE.U32 UR8, UR4, UR10, URZ ;  /* 0x0000000a040872a5 */ /* 0x000fc8000f8e003f */
[----:B------:R-:W-:-:S04]  /*0c70*/  @UP0 USHF.R.U32.HI UR4, URZ, UR11, UR9 ;  /* 0x0000000b3f040299 */ /* 0x000fc80008011609 */
[----:B------:R-:W-:Y:S01]  /*0c80*/  ULOP3.LUT UR4, URZ, UR4, URZ, 0x33, !UPT ;  /* 0x000000043f047292 */ /* 0x000fe2000f8e333f */
[----:B------:R-:W-:Y:S11]  /*0c90*/  BRA `(.L_x_1156) ;  /* 0x0000000000107947 */ /* 0x000ff60003800000 */
.L_x_1155:
[----:B------:R-:W-:-:S11]  /*0ca0*/  UISETP.NE.AND UP0, UPT, UR5, 0x1, UPT ;  /* 0x000000010500788c */ /* 0x000fd6000bf05270 */
[----:B------:R-:W-:Y:S02]  /*0cb0*/  @UP0 ULDC.64 UR10, c[0x0][0x9e8] ;  /* 0x00027a00000a0ab9 */ /* 0x000fe40000000a00 */
[----:B------:R-:W-:-:S04]  /*0cc0*/  UIMAD.WIDE.U32 UR8, UR4, UR10, URZ ;  /* 0x0000000a040872a5 */ /* 0x000fc8000f8e003f */
[----:B------:R-:W-:-:S12]  /*0cd0*/  @UP0 USHF.R.U32.HI UR4, URZ, UR11, UR9 ;  /* 0x0000000b3f040299 */ /* 0x000fd80008011609 */
.L_x_1156:
[----:B------:R-:W-:-:S06]  /*0ce0*/  UIMAD UR4, UR4, UR5, UR5 ;  /* 0x00000005040472a4 */ /* 0x000fcc000f8e0205 */
[----:B------:R-:W-:-:S07]  /*0cf0*/  VIMNMX R0, R0, UR4, PT ;  /* 0x0000000400007c48 */ /* 0x000fce000bfe0100 */
.L_x_1154:
[----:B------:R-:W-:Y:S01]  /*0d00*/  UISETP.NE.AND UP0, UPT, UR44, URZ, UPT ;  /* 0x0000003f2c00728c */ /* 0x000fe2000bf05270 */
[-C--:B------:R-:W-:Y:S01]  /*0d10*/  IMAD R22, R16, R5.reuse, -R22 ;  /* 0x0000000510167224 */ /* 0x080fe200078e0a16 */
[----:B------:R-:W-:Y:S01]  /*0d20*/  UMOV UR4, UR46 ;  /* 0x0000002e00047c82 */ /* 0x000fe20008000000 */
[----:B------:R-:W-:Y:S02]  /*0d30*/  VIADD R2, R0, 0x9f ;  /* 0x0000009f00027836 */ /* 0x000fe40000000000 */
[----:B------:R-:W-:Y:S01]  /*0d40*/  IMAD R0, R16, R5, 0x9f ;  /* 0x0000009f10007424 */ /* 0x000fe200078e0205 */
[----:B------:R-:W-:Y:S01]  /*0d50*/  R2UR UR7, R22 ;  /* 0x00000000160772ca */ /* 0x000fe200000e0000 */
[----:B------:R-:W-:-:S04]  /*0d60*/  IMAD.HI R2, R2, 0x66666667, RZ ;  /* 0x6666666702027827 */ /* 0x000fc800078e02ff */
[----:B------:R-:W-:Y:S01]  /*0d70*/  @UP0 ULDC UR8, c[0x0][0x44c] ;  /* 0x0001130000080ab9 */ /* 0x000fe20000000800 */
[----:B------:R-:W-:Y:S01]  /*0d80*/  @UP0 ULDC UR10, c[0x0][0x450] ;  /* 0x00011400000a0ab9 */ /* 0x000fe20000000800 */
[----:B------:R-:W-:Y:S01]  /*0d90*/  UIMAD.WIDE.U32 UR8, UR46, UR8, URZ ;  /* 0x000000082e0872a5 */ /* 0x000fe2000f8e003f */
[----:B------:R-:W-:Y:S01]  /*0da0*/  IMAD.HI R0, R0, 0x66666667, RZ ;  /* 0x6666666700007827 */ /* 0x000fe200078e02ff */
[----:B------:R-:W-:Y:S02]  /*0db0*/  SHF.R.U32.HI R5, RZ, 0x1f, R2 ;  /* 0x0000001fff057819 */ /* 0x000fe40000011602 */
[----:B------:R-:W-:Y:S02]  /*0dc0*/  @UP0 USHF.R.U32.HI UR4, URZ, UR10, UR9 ;  /* 0x0000000a3f040299 */ /* 0x000fe40008011609 */
[----:B------:R-:W-:Y:S01]  /*0dd0*/  UISETP.GE.AND UP0, UPT, UR5, 0x1, UPT ;  /* 0x000000010500788c */ /* 0x000fe2000bf06270 */
[----:B------:R-:W-:Y:S01]  /*0de0*/  SHF.R.U32.HI R3, RZ, 0x1f, R0 ;  /* 0x0000001fff037819 */ /* 0x000fe20000011600 */
[----:B------:R-:W-:Y:S01]  /*0df0*/  UIADD3 UR4, UR7, UR4, URZ ;  /* 0x0000000407047290 */ /* 0x000fe2000fffe03f */
[----:B------:R-:W-:-:S02]  /*0e00*/  LEA.HI.SX32 R2, R2, R5, 0x1a ;  /* 0x0000000502027211 */ /* 0x000fc400078fd2ff */
[----:B------:R-:W-:Y:S01]  /*0e10*/  ULDC UR7, c[0x0][0x9dc] ;  /* 0x0002770000077ab9 */ /* 0x000fe20000000800 */
[----:B------:R-:W-:Y:S01]  /*0e20*/  PLOP3.LUT P0, PT, PT, PT, UP0, 0x40, 0x0 ;  /* 0x000000000000781c */ /* 0x000fe20003f0e808 */
[----:B------:R-:W-:Y:S01]  /*0e30*/  UIADD3 UR7, UR4, -UR7, URZ ;  /* 0x8000000704077290 */ /* 0x000fe2000fffe03f */
[----:B------:R-:W-:-:S04]  /*0e40*/  LEA.HI.SX32 R3, R0, R3, 0x1a ;  /* 0x0000000300037211 */ /* 0x000fc800078fd2ff */
[----:B------:R-:W-:-:S07]  /*0e50*/  VIMNMX R19, R3, R2, PT ;  /* 0x0000000203137248 */ /* 0x000fce0003fe0100 */
[----:B------:R-:W-:Y:S05]  /*0e60*/  @P0 BRA `(.L_x_1157) ;  /* 0x0000000000440947 */ /* 0x000fea0003800000 */
[----:B------:R-:W-:-:S06]  /*0e70*/  UISETP.GT.AND UP0, UPT, UR4, -0x1, UPT ;  /* 0xffffffff0400788c */ /* 0x000fcc000bf04270 */
[----:B------:R-:W-:-:S13]  /*0e80*/  PLOP3.LUT P0, PT, PT, PT, UP0, 0x80, 0x0 ;  /* 0x000000000000781c */ /* 0x000fda0003f0f008 */
[----:B------:R-:W-:Y:S05]  /*0e90*/  @P0 BRA `(.L_x_1158) ;  /* 0x00000000001c0947 */ /* 0x000fea0003800000 */
[----:B------:R-:W-:Y:S02]  /*0ea0*/  UISETP.NE.AND UP0, UPT, UR5, 0x1, UPT ;  /* 0x000000010500788c */ /* 0x000fe4000bf05270 */
[----:B------:R-:W-:-:S09]  /*0eb0*/  ULOP3.LUT UR4, URZ, UR4, URZ, 0x33, !UPT ;  /* 0x000000043f047292 */ /* 0x000fd2000f8e333f */
[----:B------:R-:W-:Y:S02]  /*0ec0*/  @UP0 ULDC.64 UR10, c[0x0][0x9e8] ;  /* 0x00027a00000a0ab9 */ /* 0x000fe40000000a00 */
[----:B------:R-:W-:-:S04]  /*0ed0*/  UIMAD.WIDE.U32 UR8, UR4, UR10, URZ ;  /* 0x0000000a040872a5 */ /* 0x000fc8000f8e003f */
[----:B------:R-:W-:-:S04]  /*0ee0*/  @UP0 USHF.R.U32.HI UR4, URZ, UR11, UR9 ;  /* 0x0000000b3f040299 */ /* 0x000fc80008011609 */
[----:B------:R-:W-:Y:S01]  /*0ef0*/  ULOP3.LUT UR4, URZ, UR4, URZ, 0x33, !UPT ;  /* 0x000000043f047292 */ /* 0x000fe2000f8e333f */
[----:B------:R-:W-:Y:S11]  /*0f00*/  BRA `(.L_x_1159) ;  /* 0x0000000000107947 */ /* 0x000ff60003800000 */
.L_x_1158:
[----:B------:R-:W-:-:S11]  /*0f10*/  UISETP.NE.AND UP0, UPT, UR5, 0x1, UPT ;  /* 0x000000010500788c */ /* 0x000fd6000bf05270 */
[----:B------:R-:W-:Y:S02]  /*0f20*/  @UP0 ULDC.64 UR10, c[0x0][0x9e8] ;  /* 0x00027a00000a0ab9 */ /* 0x000fe40000000a00 */
[----:B------:R-:W-:-:S04]  /*0f30*/  UIMAD.WIDE.U32 UR8, UR4, UR10, URZ ;  /* 0x0000000a040872a5 */ /* 0x000fc8000f8e003f */
[----:B------:R-:W-:-:S12]  /*0f40*/  @UP0 USHF.R.U32.HI UR4, URZ, UR11, UR9 ;  /* 0x0000000b3f040299 */ /* 0x000fd80008011609 */
.L_x_1159:
[----:B------:R-:W-:-:S04]  /*0f50*/  UIMAD UR4, UR4, UR5, URZ ;  /* 0x00000005040472a4 */ /* 0x000fc8000f8e023f */
[----:B------:R-:W-:-:S04]  /*0f60*/  UISETP.LT.AND UP0, UPT, UR7, UR4, UPT ;  /* 0x000000040700728c */ /* 0x000fc8000bf01270 */
[----:B------:R-:W-:-:S12]  /*0f70*/  USEL UR7, UR7, UR4, !UP0 ;  /* 0x0000000407077287 */ /* 0x000fd8000c000000 */
.L_x_1157:
[----:B------:R-:W-:Y:S02]  /*0f80*/  UIMAD.WIDE UR4, UR7, 0x66666667, URZ ;  /* 0x66666667070478a5 */ /* 0x000fe4000f8e023f */
[----:B------:R-:W-:Y:S02]  /*0f90*/  USHF.R.U32.HI UR10, URZ, 0x10, UR6 ;  /* 0x000000103f0a7899 */ /* 0x000fe40008011606 */
[----:B------:R-:W-:Y:S02]  /*0fa0*/  USHF.R.U32.HI UR4, URZ, 0x1f, UR5 ;  /* 0x0000001f3f047899 */ /* 0x000fe40008011605 */
[----:B------:R-:W-:Y:S02]  /*0fb0*/  ULOP3.LUT UR39, UR6, 0xffff, URZ, 0xc0, !UPT ;  /* 0x0000ffff06277892 */ /* 0x000fe4000f8ec03f */
[----:B------:R-:W-:-:S04]  /*0fc0*/  ULEA.HI.SX32 UR4, UR5, UR4, 0x1a ;  /* 0x0000000405047291 */ /* 0x000fc8000f8fd23f */
[----:B------:R-:W-:-:S04]  /*0fd0*/  UISETP.LT.AND UP0, UPT, URZ, UR4, UPT ;  /* 0x000000043f00728c */ /* 0x000fc8000bf01270 */
[----:B------:R-:W-:Y:S02]  /*0fe0*/  USEL UR9, URZ, UR4, !UP0 ;  /* 0x000000043f097287 */ /* 0x000fe4000c000000 */
[----:B------:R-:W-:Y:S01]  /*0ff0*/  UISETP.NE.AND UP0, UPT, UR10, URZ, UPT ;  /* 0x0000003f0a00728c */ /* 0x000fe2000bf05270 */
[----:B------:R-:W-:-:S03]  /*1000*/  UMOV UR4, URZ ;  /* 0x0000003f00047c82 */ /* 0x000fc60008000000 */
[----:B------:R-:W-:-:S07]  /*1010*/  ISETP.GT.AND P0, PT, R19, UR9, PT ;  /* 0x0000000913007c0c */ /* 0x000fce000bf04270 */
[----:B------:R-:W-:-:S06]  /*1020*/  @!UP0 ULDC UR10, c[0x0][0x9f0] ;  /* 0x00027c00000a8ab9 */ /* 0x000fcc0000000800 */
[----:B------:R-:W-:Y:S05]  /*1030*/  @!P0 BRA `(.L_x_1160) ;  /* 0x00000000008c8947 */ /* 0x000fea0003800000 */
[----:B------:R-:W-:Y:S01]  /*1040*/  IMAD.U32 R4, RZ, RZ, UR10 ;  /* 0x0000000aff047e24 */ /* 0x000fe2000f8e00ff */
[----:B------:R-:W-:-:S04]  /*1050*/  UMOV UR4, URZ ;  /* 0x0000003f00047c82 */ /* 0x000fc80008000000 */
[----:B------:R-:W-:-:S04]  /*1060*/  IABS R0, R4 ;  /* 0x0000000400007213 */ /* 0x000fc80000000000 */
[----:B------:R-:W-:Y:S02]  /*1070*/  R2UR UR11, R0 ;  /* 0x00000000000b72ca */ /* 0x000fe400000e0000 */
[----:B------:R-:W-:Y:S02]  /*1080*/  IADD3 R0, R4, -0x1, R19 ;  /* 0xffffffff04007810 */ /* 0x000fe40007ffe013 */
[----:B------:R-:W-:Y:S02]  /*1090*/  IABS R4, R4 ;  /* 0x0000000400047213 */ /* 0x000fe40000000000 */
[----:B------:R-:W-:-:S03]  /*10a0*/  R2UR UR6, R0 ;  /* 0x00000000000672ca */ /* 0x000fc600000e0000 */
[----:B------:R-:W-:-:S04]  /*10b0*/  IMAD.MOV R4, RZ, RZ, -R4 ;  /* 0x000000ffff047224 */ /* 0x000fc800078e0a04 */
[----:B------:R-:W0:Y:S06]  /*10c0*/  I2F.RP R2, UR11 ;  /* 0x0000000b00027d06 */ /* 0x000e2c0008209400 */
[----:B------:R-:W-:-:S06]  /*10d0*/  UIADD3 UR6, -UR9, UR6, URZ ;  /* 0x0000000609067290 */ /* 0x000fcc000fffe13f */
[----:B------:R-:W-:Y:S01]  /*10e0*/  IMAD.U32 R0, RZ, RZ, UR6 ;  /* 0x00000006ff007e24 */ /* 0x000fe2000f8e00ff */
[----:B------:R-:W-:Y:S01]  /*10f0*/  ULOP3.LUT UR6, UR6, UR10, URZ, 0x3c, !UPT ;  /* 0x0000000a06067292 */ /* 0x000fe2000f8e3c3f */
[----:B0-----:R-:W0:Y:S03]  /*1100*/  MUFU.RCP R2, R2 ;  /* 0x0000000200027308 */ /* 0x001e260000001000 */
[----:B------:R-:W-:-:S04]  /*1110*/  IABS R0, R0 ;  /* 0x0000000000007213 */ /* 0x000fc80000000000 */
[----:B------:R-:W-:Y:S01]  /*1120*/  R2UR UR8, R0 ;  /* 0x00000000000872ca */ /* 0x000fe200000e0000 */
[----:B------:R-:W-:Y:S02]  /*1130*/  IMAD.MOV.U32 R0, RZ, RZ, R4 ;  /* 0x000000ffff007224 */ /* 0x000fe400078e0004 */
[----:B0-----:R-:W-:-:S06]  /*1140*/  VIADD R3, R2, 0xffffffe ;  /* 0x0ffffffe02037836 */ /* 0x001fcc0000000000 */
        /* <DEDUP_REMOVED lines=18> */
.L_x_1160:
[----:B------:R-:W-:Y:S02]  /*1270*/  UIMAD UR39, UR39, UR4, UR9 ;  /* 0x00000004272772a4 */ /* 0x000fe4000f8e0209 */
[----:B------:R-:W-:Y:S01]  /*1280*/  IMAD.U32 R0, RZ, RZ, UR4 ;  /* 0x00000004ff007e24 */ /* 0x000fe2000f8e00ff */
[----:B------:R-:W-:Y:S02]  /*1290*/  PLOP3.LUT P0, PT, PT, PT, PT, 0x80, 0x0 ;  /* 0x000000000000781c */ /* 0x000fe40003f0f070 */
[----:B------:R-:W-:Y:S01]  /*12a0*/  CS2R R28, SRZ ;  /* 0x00000000001c7805 */ /* 0x000fe2000001ff00 */
[----:B------:R-:W-:Y:S01]  /*12b0*/  IMAD.MOV.U32 R2, RZ, RZ, RZ ;  /* 0x000000ffff027224 */ /* 0x000fe200078e00ff */
[----:B------:R-:W-:Y:S02]  /*12c0*/  CS2R R24, SRZ ;  /* 0x0000000000187805 */ /* 0x000fe4000001ff00 */
[----:B------:R-:W-:Y:S01]  /*12d0*/  VIADDMNMX R19, R0, UR39, R19, PT ;  /* 0x0000002700137c46 */ /* 0x000fe2000b800113 */
[----:B------:R-:W-:Y:S01]  /*12e0*/  IMAD.MOV.U32 R0, RZ, RZ, RZ ;  /* 0x000000ffff007224 */ /* 0x000fe200078e00ff */
[----:B------:R-:W-:-:S02]  /*12f0*/  CS2R R30, SRZ ;  /* 0x00000000001e7805 */ /* 0x000fc4000001ff00 */
[----:B------:R-:W-:Y:S02]  /*1300*/  CS2R R26, SRZ ;  /* 0x00000000001a7805 */ /* 0x000fe4000001ff00 */
[----:B------:R-:W-:Y:S02]  /*1310*/  ISETP.GT.AND P1, PT, R19, UR39, PT ;  /* 0x0000002713007c0c */ /* 0x000fe4000bf24270 */
        /* <DEDUP_REMOVED lines=27> */
[----:B------:R-:W-:Y:S01]  /*14d0*/  CS2R R82, SRZ ;  /* 0x0000000000527805 */ /* 0x000fe2000001ff00 */
[----:B------:R-:W-:Y:S06]  /*14e0*/  @!P1 BRA `(.L_x_1161) ;  /* 0x0000013400089947 */ /* 0x000fec0003800000 */
[----:B------:R-:W-:Y:S01]  /*14f0*/  SHF.R.S32.HI R106, RZ, 0x1f, R23 ;  /* 0x0000001fff6a7819 */ /* 0x000fe20000011417 */
[----:B------:R-:W0:Y:S01]  /*1500*/  S2UR UR47, SR_CgaCtaId ;  /* 0x00000000002f79c3 */ /* 0x000e220000008800 */
[----:B------:R-:W-:Y:S02]  /*1510*/  UMOV UR41, 0x400 ;  /* 0x0000040000297882 */ /* 0x000fe40000000000 */
[----:B------:R-:W-:-:S04]  /*1520*/  LEA.HI R105, R106, R23, RZ, 0x7 ;  /* 0x000000176a697211 */ /* 0x000fc800078f38ff */
[----:B------:R-:W-:-:S05]  /*1530*/  SHF.R.S32.HI R104, RZ, 0x7, R105 ;  /* 0x00000007ff687819 */ /* 0x000fca0000011469 */
        /* <DEDUP_REMOVED lines=20> */
[----:B------:R-:W-:Y:S02]  /*1680*/  IMAD.U32 R10, RZ, RZ, UR6 ;  /* 0x00000006ff0a7e24 */ /* 0x000fe4000f8e00ff */
[----:B------:R-:W-:Y:S02]  /*1690*/  IMAD.U32 R6, RZ, RZ, UR4 ;  /* 0x00000004ff067e24 */ /* 0x000fe4000f8e00ff */
[----:B------:R-:W-:-:S02]  /*16a0*/  IMAD.U32 R7, RZ, RZ, UR5 ;  /* 0x00000005ff077e24 */ /* 0x000fc4000f8e00ff */
[----:B------:R-:W-:Y:S02]  /*16b0*/  IMAD.U32 R11, RZ, RZ, UR7 ;  /* 0x00000007ff0b7e24 */ /* 0x000fe4000f8e00ff */
[----:B------:R-:W-:Y:S02]  /*16c0*/  IMAD.MOV.U32 R8, RZ, RZ, 0x70 ;  /* 0x00000070ff087424 */ /* 0x000fe400078e00ff */
[----:B------:R-:W-:Y:S02]  /*16d0*/  IMAD.MOV.U32 R12, RZ, RZ, 0x1 ;  /* 0x00000001ff0c7424 */ /* 0x000fe400078e00ff */
[----:B0-----:R-:W-:-:S07]  /*16e0*/  IMAD.MOV.U32 R13, RZ, RZ, RZ ;  /* 0x000000ffff0d7224 */ /* 0x001fce00078e00ff */
[----:B------:R-:W-:-:S07]  /*16f0*/  LEPC R20, `(.L_x_1162) ;  /* 0x000000001014794e */ /* 0x000fce0000000000 */
[----:B-1----:R-:W-:Y:S05]  /*1700*/  CALL.ABS.NOINC R2 ;  /* 0x0000000002007343 */ /* 0x002fea0003c00000 */
.L_x_1162:
        /* <DEDUP_REMOVED lines=14> */
[----:B------:R-:W-:Y:S02]  /*17f0*/  @UP1 UIMAD UR12, UR38, UR16, URZ ;  /* 0x00000010260c12a4 */ /* 0x000fe4000f8e023f */
[----:B------:R-:W-:Y:S02]  /*1800*/  @UP0 UIMAD UR15, UR37, UR15, UR8 ;  /* 0x0000000f250f02a4 */ /* 0x000fe4000f8e0208 */
[----:B------:R-:W-:Y:S02]  /*1810*/  @UP1 UIMAD.WIDE.U32 UR8, UR37, UR16, URZ ;  /* 0x00000010250812a5 */ /* 0x000fe4000f8e003f */
        /* <DEDUP_REMOVED lines=10> */
[----:B------:R-:W-:Y:S02]  /*18c0*/  @UP0 UIMAD UR14, UR42, UR19, UR14 ;  /* 0x000000132a0e02a4 */ /* 0x000fe4000f8e020e */
[----:B------:R-:W-:Y:S02]  /*18d0*/  @UP0 UIMAD.WIDE.U32 UR10, UR42, UR18, UR10 ;  /* 0x000000122a0a02a5 */ /* 0x000fe4000f8e000a */
        /* <DEDUP_REMOVED lines=10> */
[----:B------:R-:W-:Y:S01]  /*1980*/  IMAD.U32 R5, RZ, RZ, UR7 ;  /* 0x00000007ff057e24 */ /* 0x000fe2000f8e00ff */
[----:B------:R-:W-:Y:S01]  /*1990*/  ULDC UR4, c[0x0][0x9d8] ;  /* 0x0002760000047ab9 */ /* 0x000fe20000000800 */
[----:B------:R-:W-:-:S03]  /*19a0*/  IMAD.U32 R7, RZ, RZ, UR5 ;  /* 0x00000005ff077e24 */ /* 0x000fc6000f8e00ff */
[----:B------:R-:W2:Y:S04]  /*19b0*/  @P0 LDG.E R3, desc[UR50][R4.64] ;  /* 0x0000003204030981 */ /* 0x000ea8000c1e1900 */
[----:B------:R-:W2:Y:S01]  /*19c0*/  @P1 LDG.E R0, desc[UR50][R6.64] ;  /* 0x0000003206001981 */ /* 0x000ea2000c1e1900 */
[----:B------:R-:W0:Y:S01]  /*19d0*/  SYNCS.PHASECHK.TRANS64.TRYWAIT P0, [UR41+0x22800], R8 ;  /* 0x02280008ff0075a7 */ /* 0x000e220008000169 */
[----:B--2---:R-:W-:-:S04]  /*19e0*/  FMUL.FTZ R0, R3, R0 ;  /* 0x0000000003007220 */ /* 0x004fc80000410000 */
[----:B------:R-:W-:Y:S01]  /*19f0*/  FMUL.FTZ R2, R0, UR4 ;  /* 0x0000000400027c20 */ /* 0x000fe20008410000 */
[----:B0-----:R-:W-:Y:S06]  /*1a00*/  @!P0 BRA `(.L_x_1163) ;  /* 0x000001a800008947 */ /* 0x001fec0003800000 */
.L_x_1305:
[----:B------:R-:W-:-:S06]  /*1a10*/  ULOP3.LUT UR4, UR36, 0x1, URZ, 0xfc, !UPT ;  /* 0x0000000124047892 */ /* 0x000fcc000f8efc3f */
[----:B------:R-:W-:-:S05]  /*1a20*/  IMAD.U32 R0, RZ, RZ, UR4 ;  /* 0x00000004ff007e24 */ /* 0x000fca000f8e00ff */
[----:B------:R-:W-:-:S13]  /*1a30*/  ISETP.NE.AND P0, PT, R0, 0x3, PT ;  /* 0x000000030000780c */ /* 0x000fda0003f05270 */
[----:B------:R-:W-:Y:S05]  /*1a40*/  @!P0 BRA `(.L_x_1164) ;  /* 0x0000000000048947 */ /* 0x000fea0003800000 */
[----:B------:R-:W-:Y:S01]  /*1a50*/  BPT.TRAP 0x1 ;  /* 0x000000040000795c */ /* 0x000fe20000300000 */
.L_x_1164:
[----:B------:R1:W2:Y:S01]  /*1a60*/  SYNCS.PHASECHK.TRANS64.TRYWAIT P1, [UR41+0x22830], R8 ;  /* 0x02283008ff0075a7 */ /* 0x0002a20008020169 */
[----:B------:R-:W-:Y:S05]  /*1a70*/  @!P0 BRA `(.L_x_1165) ;  /* 0x0000000000048947 */ /* 0x000fea0003800000 */
[----:B------:R-:W-:Y:S01]  /*1a80*/  BPT.TRAP 0x1 ;  /* 0x000000040000795c */ /* 0x000fe20000300000 */
.L_x_1165:
[----:B------:R-:W-:-:S05]  /*1a90*/  IMAD.U32 R4, RZ, RZ, UR45 ;  /* 0x0000002dff047e24 */ /* 0x000fca000f8e00ff */
[----:B------:R-:W-:Y:S01]  /*1aa0*/  LOP3.LUT R4, R4, 0x10000, RZ, 0xfc, !PT ;  /* 0x0001000004047812 */ /* 0x000fe200078efcff */
[----:B--2---:R-:W-:Y:S06]  /*1ab0*/  @P1 BRA `(.L_x_1166) ;  /* 0x0000000000081947 */ /* 0x004fec0003800000 */
[----:B------:R-:W2:Y:S02]  /*1ac0*/  SYNCS.PHASECHK.TRANS64.TRYWAIT P1, [UR41+0x22830], R8 ;  /* 0x02283008ff0075a7 */ /* 0x000ea40008020169 */
[----:B--2---:R-:W-:Y:S05]  /*1ad0*/  @!P1 BRA `(.L_x_1167) ;  /* 0x000001a400e49947 */ /* 0x004fea0003800000 */
.L_x_1166:
[----:B------:R-:W-:Y:S05]  /*1ae0*/  WARPSYNC.ALL ;  /* 0x0000000000007948 */ /* 0x000fea0003800000 */
[----:B------:R-:W-:Y:S01]  /*1af0*/  IMAD.MOV.U32 R5, RZ, RZ, 0x40000040 ;  /* 0x40000040ff057424 */ /* 0x000fe200078e00ff */
        /* <DEDUP_REMOVED lines=45> */
[----:B------:R-:W-:Y:S01]  /*1dd0*/  UMOV UR19, 0x40000040 ;  /* 0x4000004000137882 */ /* 0x000fe20000000000 */
[----:B------:R-:W-:Y:S02]  /*1de0*/  WARPGROUP.DEPBAR.LE gsb0, 0x0 ;  /* 0x00008000000079c5 */ /* 0x000fe40000010000 */
[----:B------:R-:W-:-:S06]  /*1df0*/  WARPGROUP.ARRIVE ;  /* 0x00000000000079c5 */ /* 0x000fcc0000000000 */
[----:B------:R-:W-:Y:S01]  /*1e00*/  QGMMA.64x32x32.F32.E4M3.E4M3 R24, gdesc[UR20], RZ, !UPT, gsb0 ;  /* 0x00600000141879f3 */ /* 0x000fe2000c0008ff */
[----:B------:R-:W-:Y:S01]  /*1e10*/  R2UR UR20, R4 ;  /* 0x00000000041472ca */ /* 0x000fe200000e0000 */
[----:B------:R-:W-:Y:S01]  /*1e20*/  UIADD3 UR22, UR45, 0x206, URZ ;  /* 0x000002062d167890 */ /* 0x000fe2000fffe03f */
[----:B------:R-:W-:-:S11]  /*1e30*/  UMOV UR23, 0x40000040 ;  /* 0x4000004000177882 */ /* 0x000fd60000000000 */
[----:B------:R-:W-:-:S07]  /*1e40*/  UIADD3 UR4, UR20, 0x2, URZ ;  /* 0x0000000214047890 */ /* 0x000fce000fffe03f */
[----:B------:R-:W-:Y:S01]  /*1e50*/  UMOV UR8, UR4 ;  /* 0x0000000400087c82 */ /* 0x000fe20008000000 */
[----:B------:R-:W-:Y:S01]  /*1e60*/  UMOV UR12, UR4 ;  /* 0x00000004000c7c82 */ /* 0x000fe20008000000 */
        /* <DEDUP_REMOVED lines=10> */
[----:B------:R-:W-:Y:S01]  /*1f10*/  UMOV UR9, 0x40000040 ;  /* 0x4000004000097882 */ /* 0x000fe20000000000 */
[----:B------:R-:W-:Y:S01]  /*1f20*/  UMOV UR11, 0x40000040 ;  /* 0x40000040000b7882 */ /* 0x000fe20000000000 */
[----:B------:R-:W-:Y:S01]  /*1f30*/  UMOV UR17, UR9 ;  /* 0x0000000900117c82 */ /* 0x000fe20008000000 */
[----:B------:R-:W-:Y:S02]  /*1f40*/  WARPGROUP.DEPBAR.LE gsb0, 0x0 ;  /* 0x00008000000079c5 */ /* 0x000fe40000010000 */
[----:B------:R-:W-:-:S06]  /*1f50*/  WARPGROUP.ARRIVE ;  /* 0x00000000000079c5 */ /* 0x000fcc0000000000 */
[----:B------:R-:W-:Y:S01]  /*1f60*/  QGMMA.64x32x32.F32.E4M3.E4M3 R56, gdesc[UR12], R56, gsb0 ;  /* 0x006000000c3879f3 */ /* 0x000fe20008000838 */
[----:B------:R-:W-:Y:S01]  /*1f70*/  UIADD3 UR14, UR45, 0x104, URZ ;  /* 0x000001042d0e7890 */ /* 0x000fe2000fffe03f */
[----:B------:R-:W-:Y:S01]  /*1f80*/  UMOV UR13, UR9 ;  /* 0x00000009000d7c82 */ /* 0x000fe20008000000 */
[----:B------:R-:W-:Y:S01]  /*1f90*/  UMOV UR15, 0x40000040 ;  /* 0x40000040000f7882 */ /* 0x000fe20000000000 */
[----:B------:R-:W-:Y:S02]  /*1fa0*/  WARPGROUP.DEPBAR.LE gsb0, 0x0 ;  /* 0x00008000000079c5 */ /* 0x000fe40000010000 */
[----:B------:R-:W-:-:S06]  /*1fb0*/  WARPGROUP.ARRIVE ;  /* 0x00000000000079c5 */ /* 0x000fcc0000000000 */
[----:B------:R-:W-:Y:S01]  /*1fc0*/  QGMMA.64x32x32.F32.E4M3.E4M3 R40, gdesc[UR4], R40, gsb0 ;  /* 0x00600000042879f3 */ /* 0x000fe20008000828 */
[----:B------:R-:W-:Y:S01]  /*1fd0*/  UMOV UR6, UR8 ;  /* 0x0000000800067c82 */ /* 0x000fe20008000000 */
[----:B------:R-:W-:Y:S01]  /*1fe0*/  UMOV UR7, 0x40000040 ;  /* 0x4000004000077882 */ /* 0x000fe20000000000 */
[----:B------:R-:W-:-:S07]  /*1ff0*/  UIADD3 UR8, UR20, 0x4, URZ ;  /* 0x0000000414087890 */ /* 0x000fce000fffe03f */
[----:B------:R-:W-:Y:S01]  /*2000*/  UMOV UR12, UR8 ;  /* 0x00000008000c7c82 */ /* 0x000fe20008000000 */
[----:B------:R-:W-:Y:S01]  /*2010*/  UMOV UR16, UR8 ;  /* 0x0000000800107c82 */ /* 0x000fe20008000000 */
        /* <DEDUP_REMOVED lines=16> */
[----:B------:R-:W-:Y:S02]  /*2120*/  UMOV UR21, UR13 ;  /* 0x0000000d00157c82 */ /* 0x000fe40008000000 */
[----:B------:R-:W-:Y:S01]  /*2130*/  UMOV UR20, UR12 ;  /* 0x0000000c00147c82 */ /* 0x000fe20008000000 */
        /* <DEDUP_REMOVED lines=38> */
.L_x_1168:
[----:B01----:R-:W-:Y:S01]  /*23a0*/  LOP3.LUT R8, R105, 0xffffff80, RZ, 0xc0, !PT ;  /* 0xffffff8069087812 */ /* 0x003fe200078ec0ff */
[C---:B------:R-:W-:Y:S01]  /*23b0*/  FMUL.FTZ R3, R2.reuse, R91 ;  /* 0x0000005b02037220 */ /* 0x040fe20000410000 */
[C---:B------:R-:W-:Y:S01]  /*23c0*/  FMUL.FTZ R91, R2.reuse, R96 ;  /* 0x00000060025b7220 */ /* 0x040fe20000410000 */
[C---:B------:R-:W-:Y:S01]  /*23d0*/  FMUL.FTZ R96, R2.reuse, R73 ;  /* 0x0000004902607220 */ /* 0x040fe20000410000 */
[C---:B------:R-:W-:Y:S01]  /*23e0*/  FMUL.FTZ R73, R2.reuse, R82 ;  /* 0x0000005202497220 */ /* 0x040fe20000410000 */
[C---:B------:R-:W-:Y:S02]  /*23f0*/  IMAD.IADD R9, R23.reuse, 0x1, -R8 ;  /* 0x0000000117097824 */ /* 0x040fe400078e0a08 */
[C---:B------:R-:W-:Y:S01]  /*2400*/  FMUL.FTZ R82, R2.reuse, R56 ;  /* 0x0000003802527220 */ /* 0x040fe20000410000 */
[----:B------:R-:W-:Y:S01]  /*2410*/  FMUL.FTZ R56, R2, R58 ;  /* 0x0000003a02387220 */ /* 0x000fe20000410000 */
[----:B------:R-:W-:Y:S01]  /*2420*/  LEA.HI R106, R106, R23, RZ, 0x2 ;  /* 0x000000176a6a7211 */ /* 0x000fe200078f10ff */
[C---:B------:R-:W-:Y:S01]  /*2430*/  FMUL.FTZ R58, R2.reuse, R62 ;  /* 0x0000003e023a7220 */ /* 0x040fe20000410000 */
[C---:B------:R-:W-:Y:S01]  /*2440*/  FMUL.FTZ R62, R2.reuse, R70 ;  /* 0x00000046023e7220 */ /* 0x040fe20000410000 */
[C---:B------:R-:W-:Y:S01]  /*2450*/  FMUL.FTZ R70, R2.reuse, R49 ;  /* 0x0000003102467220 */ /* 0x040fe20000410000 */
[----:B------:R-:W-:Y:S01]  /*2460*/  SHF.R.S32.HI R8, RZ, 0x1f, R9 ;  /* 0x0000001fff087819 */ /* 0x000fe20000011409 */
[C---:B------:R-:W-:Y:S01]  /*2470*/  FMUL.FTZ R112, R2.reuse, R61 ;  /* 0x0000003d02707220 */ /* 0x040fe20000410000 */
[----:B------:R-:W-:Y:S01]  /*2480*/  FMUL.FTZ R49, R2, R52 ;  /* 0x0000003402317220 */ /* 0x000fe20000410000 */
[----:B------:R-:W-:Y:S01]  /*2490*/  LOP3.LUT R106, R106, 0xfffffffc, RZ, 0xc0, !PT ;  /* 0xfffffffc6a6a7812 */ /* 0x000fe200078ec0ff */
        /* <DEDUP_REMOVED lines=9> */
[----:B------:R-:W-:Y:S01]  /*2530*/  LEA.HI R30, R8, R9, RZ, 0x2 ;  /* 0x00000009081e7211 */ /* 0x000fe200078f10ff */
[C---:B------:R-:W-:Y:S01]  /*2540*/  FMUL.FTZ R75, R2.reuse, R86 ;  /* 0x00000056024b7220 */ /* 0x040fe20000410000 */
[C---:B------:R-:W-:Y:S01]  /*2550*/  FMUL.FTZ R84, R2.reuse, R60 ;  /* 0x0000003c02547220 */ /* 0x040fe20000410000 */
[C---:B------:R-:W-:Y:S01]  /*2560*/  FMUL.FTZ R43, R2.reuse, R47 ;  /* 0x0000002f022b7220 */ /* 0x040fe20000410000 */
[C---:B------:R-:W-:Y:S01]  /*2570*/  FMUL.FTZ R86, R2.reuse, R65 ;  /* 0x0000004102567220 */ /* 0x040fe20000410000 */
[C---:B------:R-:W-:Y:S01]  /*2580*/  FMUL.FTZ R60, R2.reuse, R66 ;  /* 0x00000042023c7220 */ /* 0x040fe20000410000 */
[----:B------:R-:W-:Y:S01]  /*2590*/  FMUL.FTZ R47, R2, R55 ;  /* 0x00000037022f7220 */ /* 0x000fe20000410000 */
[----:B------:R-:W-:-:S02]  /*25a0*/  IMAD.IADD R106, R23, 0x1, -R106 ;  /* 0x00000001176a7824 */ /* 0x000fc400078e0a6a */
[C---:B------:R-:W-:Y:S01]  /*25b0*/  FMUL.FTZ R65, R2.reuse, R69 ;  /* 0x0000004502417220 */ /* 0x040fe20000410000 */
[C---:B------:R-:W-:Y:S01]  /*25c0*/  FMUL.FTZ R66, R2.reuse, R40 ;  /* 0x0000002802427220 */ /* 0x040fe20000410000 */
[----:B------:R-:W-:Y:S01]  /*25d0*/  FMUL.FTZ R55, R2, R29 ;  /* 0x0000001d02377220 */ /* 0x000fe20000410000 */
[----:B------:R-:W-:Y:S01]  /*25e0*/  LEA.HI R23, R8, R9, RZ, 0x5 ;  /* 0x0000000908177211 */ /* 0x000fe200078f28ff */
[C---:B------:R-:W-:Y:S01]  /*25f0*/  FMUL.FTZ R40, R2.reuse, R42 ;  /* 0x0000002a02287220 */ /* 0x040fe20000410000 */
[C---:B------:R-:W-:Y:S01]  /*2600*/  FMUL.FTZ R69, R2.reuse, R45 ;  /* 0x0000002d02457220 */ /* 0x040fe20000410000 */
[--C-:B------:R-:W-:Y:S01]  /*2610*/  SHF.R.S32.HI R8, RZ, 0x2, R30.reuse ;  /* 0x00000002ff087819 */ /* 0x100fe2000001141e */
[C---:B------:R-:W-:Y:S01]  /*2620*/  FMUL.FTZ R15, R2.reuse, R74 ;  /* 0x0000004a020f7220 */ /* 0x040fe20000410000 */
[----:B------:R-:W-:Y:S01]  /*2630*/  SHF.R.S32.HI R29, RZ, 0x1f, R30 ;  /* 0x0000001fff1d7819 */ /* 0x000fe2000001141e */
        /* <DEDUP_REMOVED lines=11> */
[----:B------:R-:W-:Y:S01]  /*26f0*/  SHF.R.S32.HI R28, RZ, 0x5, R23 ;  /* 0x00000005ff1c7819 */ /* 0x000fe20000011417 */
[C---:B------:R-:W-:Y:S01]  /*2700*/  FMUL.FTZ R59, R2.reuse, R63 ;  /* 0x0000003f023b7220 */ /* 0x040fe20000410000 */
[----:B------:R-:W-:Y:S01]  /*2710*/  LEA.HI R29, R29, R8, RZ, 0x3 ;  /* 0x000000081d1d7211 */ /* 0x000fe200078f18ff */
[----:B------:R-:W-:Y:S01]  /*2720*/  FMUL.FTZ R63, R2, R71 ;  /* 0x00000047023f7220 */ /* 0x000fe20000410000 */
[----:B------:R-:W-:Y:S01]  /*2730*/  LEA.HI R31, R104, R104, RZ, 0x1 ;  /* 0x00000068681f7211 */ /* 0x000fe200078f08ff */
[----:B------:R-:W-:Y:S01]  /*2740*/  UISETP.NE.AND UP1, UPT, UR44, URZ, UPT ;  /* 0x0000003f2c00728c */ /* 0x000fe2000bf25270 */
[----:B------:R0:W1:Y:S01]  /*2750*/  MUFU.TANH R71, R32 ;  /* 0x0000002000477308 */ /* 0x0000620000002400 */
[----:B------:R-:W-:Y:S01]  /*2760*/  LOP3.LUT R29, R29, 0xfffffff8, RZ, 0xc0, !PT ;  /* 0xfffffff81d1d7812 */ /* 0x000fe200078ec0ff */
[C---:B------:R-:W-:Y:S01]  /*2770*/  FMUL.FTZ R0, R2.reuse, R90 ;  /* 0x0000005a02007220 */ /* 0x040fe20000410000 */
[----:B------:R-:W-:Y:S01]  /*2780*/  LOP3.LUT R31, R31, 0x3fffffe, RZ, 0xc0, !PT ;  /* 0x03fffffe1f1f7812 */ /* 0x000fe200078ec0ff */
[C---:B------:R-:W-:Y:S01]  /*2790*/  FMUL.FTZ R23, R2.reuse, R34 ;  /* 0x0000002202177220 */ /* 0x040fe20000410000 */
[----:B------:R-:W-:Y:S01]  /*27a0*/  PLOP3.LUT P1, PT, PT, PT, UP1, 0x80, 0x0 ;  /* 0x000000000000781c */ /* 0x000fe20003f2f018 */
[----:B------:R-:W-:Y:S01]  /*27b0*/  FMUL.FTZ R6, R2, R88 ;  /* 0x0000005802067220 */ /* 0x000fe20000410000 */
[----:B------:R-:W-:Y:S01]  /*27c0*/  PLOP3.LUT P2, PT, PT, PT, UP1, 0x80, 0x0 ;  /* 0x000000000000781c */ /* 0x000fe20003f4f018 */
[----:B------:R-:W-:Y:S01]  /*27d0*/  IMAD.IADD R31, R104, 0x1, -R31 ;  /* 0x00000001681f7824 */ /* 0x000fe200078e0a1f */
[----:B0-----:R-:W-:Y:S01]  /*27e0*/  LEA R32, R28, UR46, 0x4 ;  /* 0x0000002e1c207c11 */ /* 0x001fe2000f8e20ff */
[----:B------:R-:W-:Y:S01]  /*27f0*/  @UP1 ULDC UR6, c[0x0][0x44c] ;  /* 0x0001130000061ab9 */ /* 0x000fe20000000800 */
[----:B------:R-:W-:Y:S01]  /*2800*/  LEA.HI R28, R106, R106, RZ, 0x1 ;  /* 0x0000006a6a1c7211 */ /* 0x000fe200078f08ff */
[----:B------:R-:W-:Y:S01]  /*2810*/  FMUL.FTZ R90, R2, R93 ;  /* 0x0000005d025a7220 */ /* 0x000fe20000410000 */
[----:B------:R-:W-:Y:S01]  /*2820*/  IADD3 R32, R32, R8, -R29 ;  /* 0x0000000820207210 */ /* 0x000fe20007ffe81d */
[----:B------:R-:W-:Y:S01]  /*2830*/  IMAD.MOV.U32 R34, RZ, RZ, -0xa0 ;  /* 0xffffff60ff227424 */ /* 0x000fe200078e00ff */
[----:B------:R-:W-:Y:S01]  /*2840*/  LOP3.LUT R29, R28, 0x1ffffffe, RZ, 0xc0, !PT ;  /* 0x1ffffffe1c1d7812 */ /* 0x000fe200078ec0ff */
[C---:B------:R-:W-:Y:S01]  /*2850*/  FMUL.FTZ R28, R2.reuse, R35 ;  /* 0x00000023021c7220 */ /* 0x040fe20000410000 */
[----:B------:R-:W-:Y:S01]  /*2860*/  FMUL.FTZ R88, R2, R89 ;  /* 0x0000005902587220 */ /* 0x000fe20000410000 */
[----:B------:R-:W-:Y:S01]  /*2870*/  IMAD R31, R31, 0x40, R32 ;  /* 0x000000401f1f7824 */ /* 0x000fe200078e0220 */
[----:B------:R-:W-:Y:S01]  /*2880*/  LOP3.LUT R32, R30, 0x7ffffffc, RZ, 0xc0, !PT ;  /* 0x7ffffffc1e207812 */ /* 0x000fe200078ec0ff */
[----:B------:R-:W-:-:S02]  /*2890*/  IMAD.IADD R8, R106, 0x1, -R29 ;  /* 0x000000016a087824 */ /* 0x000fc400078e0a1d */
[C---:B------:R-:W-:Y:S01]  /*28a0*/  FMUL.FTZ R10, R2.reuse, R95 ;  /* 0x0000005f020a7220 */ /* 0x040fe20000410000 */
[----:B------:R-:W-:Y:S01]  /*28b0*/  FMUL.FTZ R93, R2, R100 ;  /* 0x00000064025d7220 */ /* 0x000fe20000410000 */
[----:B------:R-:W-:Y:S01]  /*28c0*/  UISETP.NE.AND UP0, UPT, UR43, URZ, UPT ;  /* 0x0000003f2b00728c */ /* 0x000fe2000bf05270 */
[----:B------:R-:W-:Y:S02]  /*28d0*/  IMAD R8, R8, 0x8, R31 ;  /* 0x0000000808087824 */ /* 0x000fe400078e021f */
[C---:B------:R-:W-:Y:S01]  /*28e0*/  FMUL.FTZ R89, R2.reuse, R92 ;  /* 0x0000005c02597220 */ /* 0x040fe20000410000 */
[C---:B------:R-:W-:Y:S01]  /*28f0*/  FMUL.FTZ R95, R2.reuse, R72 ;  /* 0x00000048025f7220 */ /* 0x040fe20000410000 */
[----:B------:R-:W-:Y:S01]  /*2900*/  FMUL.FTZ R100, R2, R64 ;  /* 0x0000004002647220 */ /* 0x000fe20000410000 */
[----:B------:R-:W-:Y:S01]  /*2910*/  @P1 IMAD.HI.U32 R29, R8, UR6, RZ ;  /* 0x00000006081d1c27 */ /* 0x000fe2000f8e00ff */
[----:B------:R-:W-:-:S03]  /*2920*/  @UP1 ULDC UR6, c[0x0][0x450] ;  /* 0x0001140000061ab9 */ /* 0x000fc60000000800 */
[C---:B------:R-:W-:Y:S01]  /*2930*/  FMUL.FTZ R92, R2.reuse, R97 ;  /* 0x00000061025c7220 */ /* 0x040fe20000410000 */
[C---:B------:R-:W-:Y:S01]  /*2940*/  FMUL.FTZ R72, R2.reuse, R79 ;  /* 0x0000004f02487220 */ /* 0x040fe20000410000 */
[----:B------:R-:W-:Y:S01]  /*2950*/  IMAD.MOV.U32 R35, RZ, RZ, R8 ;  /* 0x000000ffff237224 */ /* 0x000fe200078e0008 */
[----:B------:R-:W-:Y:S01]  /*2960*/  @P2 SHF.R.U32.HI R35, RZ, UR6, R29 ;  /* 0x00000006ff232c19 */ /* 0x000fe2000801161d */
[C---:B------:R-:W-:Y:S01]  /*2970*/  FMUL.FTZ R29, R2.reuse, R38 ;  /* 0x00000026021d7220 */ /* 0x040fe20000410000 */
[C---:B------:R-:W-:Y:S01]  /*2980*/  FMUL.FTZ R64, R2.reuse, R68 ;  /* 0x0000004402407220 */ /* 0x040fe20000410000 */
[C---:B------:R-:W-:Y:S01]  /*2990*/  FMUL.FTZ R33, R2.reuse, R33 ;  /* 0x0000002102217220 */ /* 0x040fe20000410000 */
[C---:B------:R-:W-:Y:S01]  /*29a0*/  FMUL.FTZ R7, R2.reuse, R94 ;  /* 0x0000005e02077220 */ /* 0x040fe20000410000 */
[----:B------:R-:W0:Y:S01]  /*29b0*/  SHFL.IDX PT, R38, R35, RZ, 0x1c1f ;  /* 0x001c1fff23267589 */ /* 0x000e2200000e0000 */
[C---:B------:R-:W-:Y:S01]  /*29c0*/  FMUL.FTZ R97, R2.reuse, R76 ;  /* 0x0000004c02617220 */ /* 0x040fe20000410000 */
[C---:B------:R-:W-:Y:S01]  /*29d0*/  FMUL.FTZ R79, R2.reuse, R81 ;  /* 0x00000051024f7220 */ /* 0x040fe20000410000 */
[----:B------:R-:W-:Y:S01]  /*29e0*/  FMUL.FTZ R68, R2, R44 ;  /* 0x0000002c02447220 */ /* 0x000fe20000410000 */
[----:B------:R-:W-:-:S02]  /*29f0*/  IMAD.IADD R9, R9, 0x1, -R32 ;  /* 0x0000000109097824 */ /* 0x000fc400078e0a20 */
[C---:B------:R-:W-:Y:S01]  /*2a00*/  FMUL.FTZ R11, R2.reuse, R98 ;  /* 0x00000062020b7220 */ /* 0x040fe20000410000 */
[C---:B------:R-:W-:Y:S02]  /*2a10*/  IMAD R34, R19.reuse, R34, 0xa1 ;  /* 0x000000a113227424 */ /* 0x040fe400078e0222 */
        /* <DEDUP_REMOVED lines=12> */
[----:B------:R2:W3:Y:S01]  /*2ae0*/  MUFU.TANH R85, R33 ;  /* 0x0000002100557308 */ /* 0x0004e20000002400 */
[C---:B------:R-:W-:Y:S01]  /*2af0*/  FMUL.FTZ R36, R2.reuse, R36 ;  /* 0x0000002402247220 */ /* 0x040fe20000410000 */
[----:B------:R-:W-:Y:S01]  /*2b00*/  FMUL.FTZ R37, R2, R37 ;  /* 0x0000002502257220 */ /* 0x000fe20000410000 */
[----:B------:R-:W-:Y:S01]  /*2b10*/  UIADD3 UR6, UR41, 0x22840, URZ ;  /* 0x0002284029067890 */ /* 0x000fe2000fffe03f */
[----:B------:R-:W-:Y:S01]  /*2b20*/  IMAD R31, R19, -0xa0, R18 ;  /* 0xffffff60131f7824 */ /* 0x000fe200078e0212 */
[----:B------:R-:W-:Y:S01]  /*2b30*/  PLOP3.LUT P1, PT, PT, PT, UP0, 0x40, 0x0 ;  /* 0x000000000000781c */ /* 0x000fe20003f2e808 */
[----:B------:R-:W-:Y:S01]  /*2b40*/  ULDC UR53, c[0x0][0x288] ;  /* 0x0000a20000357ab9 */ /* 0x000fe20000000800 */
[----:B------:R-:W-:Y:S01]  /*2b50*/  UPRMT UR6, UR47, 0x654, UR6 ;  /* 0x000006542f067896 */ /* 0x000fe20008000006 */
[----:B------:R-:W4:Y:S01]  /*2b60*/  MUFU.TANH R6, R6 ;  /* 0x0000000600067308 */ /* 0x000f220000002400 */
[----:B--2---:R-:W-:Y:S01]  /*2b70*/  IMAD R33, R9, -0x2, R34 ;  /* 0xfffffffe09217824 */ /* 0x004fe200078e0222 */
[----:B------:R-:W-:Y:S01]  /*2b80*/  ULDC UR49, c[0x0][0x9dc] ;  /* 0x0002770000317ab9 */ /* 0x000fe20000000800 */
[----:B------:R-:W-:Y:S01]  /*2b90*/  VIADD R32, R31, 0xa0 ;  /* 0x000000a01f207836 */ /* 0x000fe20000000000 */
[----:B------:R-:W-:Y:S01]  /*2ba0*/  ULOP3.LUT UR49, URZ, UR49, URZ, 0x33, !UPT ;  /* 0x000000313f317292 */ /* 0x000fe2000f8e333f */
[C---:B------:R-:W-:Y:S01]  /*2bb0*/  VIADD R104, R33.reuse, 0xffffffff ;  /* 0xffffffff21687836 */ /* 0x040fe20000000000 */
[----:B------:R-:W-:Y:S01]  /*2bc0*/  IADD3 R31, R33, -UR53, R18 ;  /* 0x80000035211f7c10 */ /* 0x000fe2000fffe012 */
[----:B------:R-:W-:Y:S01]  /*2bd0*/  ULDC UR10, c[0x0][0x9e0] ;  /* 0x00027800000a7ab9 */ /* 0x000fe20000000800 */
[----:B------:R-:W2:Y:S01]  /*2be0*/  MUFU.TANH R88, R88 ;  /* 0x0000005800587308 */ /* 0x000ea20000002400 */
[----:B------:R-:W-:Y:S01]  /*2bf0*/  IMAD R39, R9, -0x2, R32 ;  /* 0xfffffffe09277824 */ /* 0x000fe200078e0220 */
[----:B------:R-:W-:Y:S01]  /*2c00*/  SYNCS.ARRIVE.TRANS64.RED.A1T0 RZ, [UR6], RZ ;  /* 0x000000ffffff79a7 */ /* 0x000fe20008100406 */
[----:B------:R-:W-:-:S02]  /*2c10*/  VIADD R102, R31, UR10 ;  /* 0x0000000a1f667c36 */ /* 0x000fc40008000000 */
[----:B------:R-:W-:Y:S02]  /*2c20*/  VIADD R99, R31, UR49 ;  /* 0x000000311f637c36 */ /* 0x000fe40008000000 */
[----:B------:R-:W-:Y:S01]  /*2c30*/  VIADD R101, R34, 0xffffffff ;  /* 0xffffffff22657836 */ /* 0x000fe20000000000 */
[----:B------:R-:W1:Y:S01]  /*2c40*/  MUFU.TANH R0, R0 ;  /* 0x0000000000007308 */ /* 0x000e620000002400 */
[----:B0-----:R-:W-:Y:S01]  /*2c50*/  VIADDMNMX R31, R38, R102, R39, PT ;  /* 0x00000066261f7246 */ /* 0x001fe20003800127 */
[----:B------:R-:W-:-:S06]  /*2c60*/  IMAD.IADD R33, R99, 0x1, R38 ;  /* 0x0000000163217824 */ /* 0x000fcc00078e0226 */
[----:B------:R-:W0:Y:S08]  /*2c70*/  MUFU.TANH R3, R3 ;  /* 0x0000000300037308 */ /* 0x000e300000002400 */
        /* <DEDUP_REMOVED lines=70> */
[----:B------:R0:W0:Y:S08]  /*30e0*/  MUFU.TANH R87, R36 ;  /* 0x0000002400577308 */ /* 0x0000300000002400 */
[----:B------:R0:W0:Y:S08]  /*30f0*/  MUFU.TANH R98, R37 ;  /* 0x0000002500627308 */ /* 0x0000300000002400 */
[----:B------:R-:W0:Y:S08]  /*3100*/  MUFU.TANH R29, R29 ;  /* 0x0000001d001d7308 */ /* 0x000e300000002400 */
[----:B------:R-:W0:Y:S01]  /*3110*/  MUFU.TANH R30, R30 ;  /* 0x0000001e001e7308 */ /* 0x000e220000002400 */
[----:B-1234-:R-:W-:Y:S05]  /*3120*/  @P1 BRA `(.L_x_1169) ;  /* 0x00000000005c1947 */ /* 0x01efea0003800000 */
[----:B0-----:R-:W-:Y:S01]  /*3130*/  IADD3 R37, R18, -UR53, R38 ;  /* 0x8000003512257c10 */ /* 0x001fe2000fffe026 */
[----:B------:R-:W-:Y:S03]  /*3140*/  BSSY B0, `(.L_x_1170) ;  /* 0x0000012000007945 */ /* 0x000fe60003800000 */
[----:B------:R-:W-:-:S13]  /*3150*/  ISETP.GT.AND P1, PT, R37, -0x1, PT ;  /* 0xffffffff2500780c */ /* 0x000fda0003f24270 */
[----:B------:R-:W-:Y:S05]  /*3160*/  @P1 BRA `(.L_x_1171) ;  /* 0x0000000000241947 */ /* 0x000fea0003800000 */
[----:B------:R-:W-:Y:S01]  /*3170*/  ULDC UR6, c[0x0][0x9e4] ;  /* 0x0002790000067ab9 */ /* 0x000fe20000000800 */
[----:B------:R-:W-:Y:S01]  /*3180*/  LOP3.LUT R37, RZ, R37, RZ, 0x33, !PT ;  /* 0x00000025ff257212 */ /* 0x000fe200078e33ff */
[----:B------:R-:W-:-:S05]  /*3190*/  IMAD.U32 R34, RZ, RZ, UR6 ;  /* 0x00000006ff227e24 */ /* 0x000fca000f8e00ff */
[----:B------:R-:W-:-:S13]  /*31a0*/  ISETP.NE.AND P1, PT, R34, 0x1, PT ;  /* 0x000000012200780c */ /* 0x000fda0003f25270 */
[----:B------:R-:W0:Y:S02]  /*31b0*/  @P1 LDC.64 R106, c[0x0][0x9e8] ;  /* 0x00027a00ff6a1b82 */ /* 0x000e240000000a00 */
[----:B0-----:R-:W-:-:S05]  /*31c0*/  @P1 IMAD.HI.U32 R32, R37, R106, RZ ;  /* 0x0000006a25201227 */ /* 0x001fca00078e00ff */
[----:B------:R-:W-:-:S04]  /*31d0*/  @P1 SHF.R.U32.HI R37, RZ, R107, R32 ;  /* 0x0000006bff251219 */ /* 0x000fc80000011620 */
[----:B------:R-:W-:Y:S01]  /*31e0*/  LOP3.LUT R37, RZ, R37, RZ, 0x33, !PT ;  /* 0x00000025ff257212 */ /* 0x000fe200078e33ff */
[----:B------:R-:W-:Y:S06]  /*31f0*/  BRA `(.L_x_1172) ;  /* 0x0000000000187947 */ /* 0x000fec0003800000 */
.L_x_1171:
[----:B------:R-:W-:Y:S02]  /*3200*/  ULDC UR6, c[0x0][0x9e4] ;  /* 0x0002790000067ab9 */ /* 0x000fe40000000800 */
[----:B------:R-:W-:-:S05]  /*3210*/  IMAD.U32 R34, RZ, RZ, UR6 ;  /* 0x00000006ff227e24 */ /* 0x000fca000f8e00ff */
[----:B------:R-:W-:-:S13]  /*3220*/  ISETP.NE.AND P1, PT, R34, 0x1, PT ;  /* 0x000000012200780c */ /* 0x000fda0003f25270 */
[----:B------:R-:W0:Y:S02]  /*3230*/  @P1 LDC.64 R106, c[0x0][0x9e8] ;  /* 0x00027a00ff6a1b82 */ /* 0x000e240000000a00 */
[----:B0-----:R-:W-:-:S05]  /*3240*/  @P1 IMAD.HI.U32 R32, R37, R106, RZ ;  /* 0x0000006a25201227 */ /* 0x001fca00078e00ff */
[----:B------:R-:W-:-:S07]  /*3250*/  @P1 SHF.R.U32.HI R37, RZ, R107, R32 ;  /* 0x0000006bff251219 */ /* 0x000fce0000011620 */
.L_x_1172:
[----:B------:R-:W-:Y:S05]  /*3260*/  BSYNC B0 ;  /* 0x0000000000007941 */ /* 0x000fea0003800000 */
.L_x_1170:
[----:B------:R-:W-:-:S05]  /*3270*/  IMAD R32, R37, R34, R104 ;  /* 0x0000002225207224 */ /* 0x000fca00078e0268 */
[----:B------:R-:W-:Y:S02]  /*3280*/  VIADDMNMX R31, R32, R34, R31, PT ;  /* 0x00000022201f7246 */ /* 0x000fe4000380011f */
[----:B------:R-:W-:-:S07]  /*3290*/  VIMNMX R33, R33, R32, !PT ;  /* 0x0000002021217248 */ /* 0x000fce0007fe0100 */
.L_x_1169:
[C---:B------:R-:W-:Y:S01]  /*32a0*/  ISETP.GE.AND P2, PT, R101.reuse, 0x9, PT ;  /* 0x000000096500780c */ /* 0x040fe20003f46270 */
[----:B------:R-:W1:Y:S01]  /*32b0*/  SHFL.IDX PT, R35, R35, 0x1, 0x1c1f ;  /* 0x003c1f0023237f89 */ /* 0x000e6200000e0000 */
[----:B------:R-:W-:Y:S01]  /*32c0*/  ISETP.GE.AND P1, PT, R101, 0x2, PT ;  /* 0x000000026500780c */ /* 0x000fe20003f26270 */
[----:B------:R-:W-:Y:S01]  /*32d0*/  UISETP.NE.AND UP0, UPT, UR43, URZ, UPT ;  /* 0x0000003f2b00728c */ /* 0x000fe2000bf05270 */
[----:B------:R-:W-:Y:S02]  /*32e0*/  P2R R103, PR, RZ, 0x4 ;  /* 0x00000004ff677803 */ /* 0x000fe40000000000 */
[C---:B------:R-:W-:Y:S02]  /*32f0*/  ISETP.GT.AND P2, PT, R33.reuse, 0x8, !P2 ;  /* 0x000000082100780c */ /* 0x040fe40005744270 */
[----:B------:R-:W-:Y:S02]  /*3300*/  ISETP.GT.AND P3, PT, R33, 0x1, !P1 ;  /* 0x000000012100780c */ /* 0x000fe40004f64270 */
[----:B------:R-:W-:-:S02]  /*3310*/  ISETP.LT.OR P2, PT, R31, 0x9, P2 ;  /* 0x000000091f00780c */ /* 0x000fc40001741670 */
[----:B------:R-:W-:Y:S02]  /*3320*/  ISETP.GE.AND P4, PT, R101, 0x11, PT ;  /* 0x000000116500780c */ /* 0x000fe40003f86270 */
[----:B0-----:R-:W-:Y:S02]  /*3330*/  FSEL R164, R89, -INF , !P2 ;  /* 0xff80000059a47808 */ /* 0x001fe40005000000 */
[----:B------:R-:W-:Y:S02]  /*3340*/  ISETP.LT.OR P3, PT, R31, 0x2, P3 ;  /* 0x000000021f00780c */ /* 0x000fe40001f61670 */
[----:B------:R-:W-:Y:S02]  /*3350*/  ISETP.GT.AND P2, PT, R33, 0x10, !P4 ;  /* 0x000000102100780c */ /* 0x000fe40006744270 */
[----:B------:R-:W-:Y:S02]  /*3360*/  ISETP.GE.AND P5, PT, R101, 0xa, PT ;  /* 0x0000000a6500780c */ /* 0x000fe40003fa6270 */
[----:B------:R-:W-:-:S02]  /*3370*/  FSEL R166, R88, -INF , !P3 ;  /* 0xff80000058a67808 */ /* 0x000fc40005800000 */
[----:B------:R-:W-:Y:S02]  /*3380*/  P2R R106, PR, RZ, 0x10 ;  /* 0x00000010ff6a7803 */ /* 0x000fe40000000000 */
[----:B------:R-:W-:Y:S02]  /*3390*/  ISETP.LT.OR P2, PT, R31, 0x11, P2 ;  /* 0x000000111f00780c */ /* 0x000fe40001741670 */
[----:B------:R-:W-:Y:S02]  /*33a0*/  ISETP.GT.AND P3, PT, R33, 0x9, !P5 ;  /* 0x000000092100780c */ /* 0x000fe40006f64270 */
[----:B------:R-:W-:Y:S02]  /*33b0*/  ISETP.GE.AND P4, PT, R101, 0x12, PT ;  /* 0x000000126500780c */ /* 0x000fe40003f86270 */
[----:B------:R-:W-:Y:S02]  /*33c0*/  FSEL R162, R91, -INF , !P2 ;  /* 0xff8000005ba27808 */ /* 0x000fe40005000000 */
[----:B------:R-:W-:-:S02]  /*33d0*/  ISETP.LT.OR P3, PT, R31, 0xa, P3 ;  /* 0x0000000a1f00780c */ /* 0x000fc40001f61670 */
[----:B------:R-:W-:Y:S02]  /*33e0*/  ISETP.GT.AND P2, PT, R33, 0x11, !P4 ;  /* 0x000000112100780c */ /* 0x000fe40006744270 */
[----:B------:R-:W-:Y:S02]  /*33f0*/  FSEL R152, R90, -INF , !P3 ;  /* 0xff8000005a987808 */ /* 0x000fe40005800000 */
[----:B------:R-:W-:Y:S02]  /*3400*/  ISETP.LT.OR P2, PT, R31, 0x12, P2 ;  /* 0x000000121f00780c */ /* 0x000fe40001741670 */
[----:B------:R-:W-:Y:S02]  /*3410*/  ISETP.GE.AND P3, PT, R101, 0x19, PT ;  /* 0x000000196500780c */ /* 0x000fe40003f66270 */
[----:B------:R-:W-:Y:S02]  /*3420*/  FSEL R154, R92, -INF , !P2 ;  /* 0xff8000005c9a7808 */ /* 0x000fe40005000000 */
[----:B------:R-:W-:-:S02]  /*3430*/  ISETP.GT.AND P2, PT, R33, 0x18, !P3 ;  /* 0x000000182100780c */ /* 0x000fc40005f44270 */
[----:B------:R-:W-:Y:S02]  /*3440*/  P2R R107, PR, RZ, 0x8 ;  /* 0x00000008ff6b7803 */ /* 0x000fe40000000000 */
[----:B------:R-:W-:Y:S02]  /*3450*/  ISETP.LT.OR P2, PT, R31, 0x19, P2 ;  /* 0x000000191f00780c */ /* 0x000fe40001741670 */
[----:B------:R-:W-:Y:S02]  /*3460*/  ISETP.GE.AND P3, PT, R101, 0x1a, PT ;  /* 0x0000001a6500780c */ /* 0x000fe40003f66270 */
[----:B------:R-:W-:Y:S02]  /*3470*/  FSEL R160, R93, -INF , !P2 ;  /* 0xff8000005da07808 */ /* 0x000fe40005000000 */
[----:B------:R-:W-:Y:S02]  /*3480*/  ISETP.GT.AND P2, PT, R33, 0x19, !P3 ;  /* 0x000000192100780c */ /* 0x000fe40005f44270 */
[----:B------:R-:W-:-:S02]  /*3490*/  P2R R93, PR, RZ, 0x8 ;  /* 0x00000008ff5d7803 */ /* 0x000fc40000000000 */
[----:B------:R-:W-:Y:S02]  /*34a0*/  ISETP.LT.OR P2, PT, R31, 0x1a, P2 ;  /* 0x0000001a1f00780c */ /* 0x000fe40001741670 */
[----:B------:R-:W-:Y:S02]  /*34b0*/  ISETP.GE.AND P3, PT, R101, 0x21, PT ;  /* 0x000000216500780c */ /* 0x000fe40003f66270 */
[----:B------:R-:W-:Y:S02]  /*34c0*/  FSEL R156, R94, -INF , !P2 ;  /* 0xff8000005e9c7808 */ /* 0x000fe40005000000 */
[----:B------:R-:W-:Y:S02]  /*34d0*/  ISETP.GT.AND P2, PT, R33, 0x20, !P3 ;  /* 0x000000202100780c */ /* 0x000fe40005f44270 */
[----:B------:R-:W-:Y:S02]  /*34e0*/  P2R R108, PR, RZ, 0x8 ;  /* 0x00000008ff6c7803 */ /* 0x000fe40000000000 */
[----:B------:R-:W-:-:S02]  /*34f0*/  ISETP.LT.OR P2, PT, R31, 0x21, P2 ;  /* 0x000000211f00780c */ /* 0x000fc40001741670 */
[----:B------:R-:W-:Y:S02]  /*3500*/  ISETP.GE.AND P3, PT, R101, 0x22, PT ;  /* 0x000000226500780c */ /* 0x000fe40003f66270 */
[----:B------:R-:W-:Y:S02]  /*3510*/  FSEL R158, R95, -INF , !P2 ;  /* 0xff8000005f9e7808 */ /* 0x000fe40005000000 */
[----:B------:R-:W-:Y:S02]  /*3520*/  ISETP.GT.AND P2, PT, R33, 0x21, !P3 ;  /* 0x000000212100780c */ /* 0x000fe40005f44270 */
[----:B------:R-:W-:Y:S02]  /*3530*/  P2R R95, PR, RZ, 0x8 ;  /* 0x00000008ff5f7803 */ /* 0x000fe40000000000 */
[----:B------:R-:W-:Y:S02]  /*3540*/  ISETP.LT.OR P2, PT, R31, 0x22, P2 ;  /* 0x000000221f00780c */ /* 0x000fe40001741670 */
[----:B------:R-:W-:-:S02]  /*3550*/  ISETP.GE.AND P3, PT, R101, 0x29, PT ;  /* 0x000000296500780c */ /* 0x000fc40003f66270 */
[----:B------:R-:W-:Y:S02]  /*3560*/  FSEL R150, R96, -INF , !P2 ;  /* 0xff80000060967808 */ /* 0x000fe40005000000 */
[----:B------:R-:W-:Y:S02]  /*3570*/  ISETP.GT.AND P2, PT, R33, 0x28, !P3 ;  /* 0x000000282100780c */ /* 0x000fe40005f44270 */
[----:B------:R-:W-:Y:S02]  /*3580*/  P2R R109, PR, RZ, 0x8 ;  /* 0x00000008ff6d7803 */ /* 0x000fe40000000000 */
[----:B------:R-:W-:Y:S02]  /*3590*/  ISETP.LT.OR P2, PT, R31, 0x29, P2 ;  /* 0x000000291f00780c */ /* 0x000fe40001741670 */
[----:B------:R-:W-:Y:S02]  /*35a0*/  ISETP.GE.AND P3, PT, R101, 0x2a, PT ;  /* 0x0000002a6500780c */ /* 0x000fe40003f66270 */
[----:B------:R-:W-:-:S02]  /*35b0*/  FSEL R148, R97, -INF , !P2 ;  /* 0xff80000061947808 */ /* 0x000fc40005000000 */
[----:B------:R-:W-:Y:S02]  /*35c0*/  ISETP.GT.AND P2, PT, R33, 0x29, !P3 ;  /* 0x000000292100780c */ /* 0x000fe40005f44270 */
[----:B------:R-:W-:Y:S02]  /*35d0*/  P2R R92, PR, RZ, 0x8 ;  /* 0x00000008ff5c7803 */ /* 0x000fe40000000000 */
        /* <DEDUP_REMOVED lines=116> */
[----:B------:R-:W-:Y:S02]  /*3d20*/  P2R R89, PR, RZ, 0x10 ;  /* 0x00000010ff597803 */ /* 0x000fe40000000000 */
[----:B------:R-:W-:-:S02]  /*3d30*/  FSEL R54, R54, -INF , !P2 ;  /* 0xff80000036367808 */ /* 0x000fc40005000000 */
[----:B------:R-:W-:Y:S02]  /*3d40*/  ISETP.GE.AND P2, PT, R101, 0x8a, PT ;  /* 0x0000008a6500780c */ /* 0x000fe40003f46270 */
[----:B------:R-:W-:Y:S02]  /*3d50*/  P2R R105, PR, RZ, 0x20 ;  /* 0x00000020ff697803 */ /* 0x000fe40000000000 */
[----:B------:R-:W-:-:S04]  /*3d60*/  ISETP.GT.AND P3, PT, R33, 0x89, !P2 ;  /* 0x000000892100780c */ /* 0x000fc80005764270 */
[----:B------:R-:W-:-:S04]  /*3d70*/  ISETP.LT.OR P3, PT, R31, 0x8a, P3 ;  /* 0x0000008a1f00780c */ /* 0x000fc80001f61670 */
[----:B------:R-:W-:Y:S02]  /*3d80*/  FSEL R52, R55, -INF , !P3 ;  /* 0xff80000037347808 */ /* 0x000fe40005800000 */
[----:B------:R-:W-:-:S04]  /*3d90*/  ISETP.GE.AND P3, PT, R101, 0x91, PT ;  /* 0x000000916500780c */ /* 0x000fc80003f66270 */
        /* <DEDUP_REMOVED lines=12> */
[----:B------:R-:W-:Y:S02]  /*3e60*/  P2R R51, PR, RZ, 0x40 ;  /* 0x00000040ff337803 */ /* 0x000fe40000000000 */
[----:B------:R-:W-:-:S04]  /*3e70*/  ISETP.GT.AND P6, PT, R33, RZ, !P6 ;  /* 0x000000ff2100720c */ /* 0x000fc800077c4270 */
[----:B------:R-:W-:-:S04]  /*3e80*/  ISETP.LT.OR P6, PT, R31, 0x1, P6 ;  /* 0x000000011f00780c */ /* 0x000fc800037c1670 */
[----:B------:R-:W-:Y:S02]  /*3e90*/  FSEL R168, R6, -INF , !P6 ;  /* 0xff80000006a87808 */ /* 0x000fe40007000000 */
[----:B------:R-:W-:-:S04]  /*3ea0*/  ISETP.GE.AND P6, PT, R101, 0x9a, PT ;  /* 0x0000009a6500780c */ /* 0x000fc80003fc6270 */
[----:B------:R-:W-:Y:S02]  /*3eb0*/  P2R R53, PR, RZ, 0x40 ;  /* 0x00000040ff357803 */ /* 0x000fe40000000000 */
[----:B------:R-:W-:Y:S01]  /*3ec0*/  ISETP.GT.AND P6, PT, R33, 0x99, !P6 ;  /* 0x000000992100780c */ /* 0x000fe200077c4270 */
[----:B-1----:R-:W-:-:S03]  /*3ed0*/  IMAD.IADD R33, R99, 0x1, R35 ;  /* 0x0000000163217824 */ /* 0x002fc600078e0223 */
[----:B------:R-:W-:Y:S02]  /*3ee0*/  ISETP.LT.OR P6, PT, R31, 0x9a, P6 ;  /* 0x0000009a1f00780c */ /* 0x000fe400037c1670 */
[----:B------:R-:W-:Y:S02]  /*3ef0*/  VIADDMNMX R31, R35, R102, R39, PT ;  /* 0x00000066231f7246 */ /* 0x000fe40003800127 */
[----:B------:R-:W-:Y:S02]  /*3f00*/  FSEL R6, R98, -INF , !P6 ;  /* 0xff80000062067808 */ /* 0x000fe40007000000 */
[----:B------:R-:W-:-:S13]  /*3f10*/  PLOP3.LUT P6, PT, PT, PT, UP0, 0x40, 0x0 ;  /* 0x000000000000781c */ /* 0x000fda0003fce808 */
[----:B------:R-:W-:Y:S05]  /*3f20*/  @P6 BRA `(.L_x_1173) ;  /* 0x00000000005c6947 */ /* 0x000fea0003800000 */
[----:B------:R-:W-:Y:S01]  /*3f30*/  IADD3 R35, R18, -UR53, R35 ;  /* 0x8000003512237c10 */ /* 0x000fe2000fffe023 */
        /* <DEDUP_REMOVED lines=12> */
.L_x_1175:
[----:B------:R-:W-:Y:S02]  /*4000*/  ULDC UR6, c[0x0][0x9e4] ;  /* 0x0002790000067ab9 */ /* 0x000fe40000000800 */
[----:B------:R-:W-:-:S05]  /*4010*/  IMAD.U32 R37, RZ, RZ, UR6 ;  /* 0x00000006ff257e24 */ /* 0x000fca000f8e00ff */
[----:B------:R-:W-:-:S13]  /*4020*/  ISETP.NE.AND P6, PT, R37, 0x1, PT ;  /* 0x000000012500780c */ /* 0x000fda0003fc5270 */
[----:B------:R-:W0:Y:S02]  /*4030*/  @P6 LDC.64 R90, c[0x0][0x9e8] ;  /* 0x00027a00ff5a6b82 */ /* 0x000e240000000a00 */
[----:B0-----:R-:W-:-:S05]  /*4040*/  @P6 IMAD.HI.U32 R90, R35, R90, RZ ;  /* 0x0000005a235a6227 */ /* 0x001fca00078e00ff */
[----:B------:R-:W-:-:S07]  /*4050*/  @P6 SHF.R.U32.HI R35, RZ, R91, R90 ;  /* 0x0000005bff236219 */ /* 0x000fce000001165a */
.L_x_1176:
[----:B------:R-:W-:Y:S05]  /*4060*/  BSYNC B0 ;  /* 0x0000000000007941 */ /* 0x000fea0003800000 */
.L_x_1174:
[----:B------:R-:W-:-:S05]  /*4070*/  IMAD R90, R35, R37, R104 ;  /* 0x00000025235a7224 */ /* 0x000fca00078e0268 */
[----:B------:R-:W-:Y:S02]  /*4080*/  VIADDMNMX R31, R90, R37, R31, PT ;  /* 0x000000255a1f7246 */ /* 0x000fe4000380011f */
[----:B------:R-:W-:-:S07]  /*4090*/  VIMNMX R33, R33, R90, !PT ;  /* 0x0000005a21217248 */ /* 0x000fce0007fe0100 */
.L_x_1173:
[----:B------:R-:W-:Y:S01]  /*40a0*/  ISETP.GT.AND P1, PT, R33, 0x1, !P1 ;  /* 0x000000012100780c */ /* 0x000fe20004f24270 */
[----:B------:R-:W-:Y:S01]  /*40b0*/  ULDC UR6, c[0x0][0x988] ;  /* 0x0002620000067ab9 */ /* 0x000fe20000000800 */
[----:B------:R-:W-:Y:S01]  /*40c0*/  ISETP.NE.AND P6, PT, R92, RZ, PT ;  /* 0x000000ff5c00720c */ /* 0x000fe20003fc5270 */
[----:B------:R-:W-:Y:S01]  /*40d0*/  UISETP.NE.AND UP1, UPT, UR44, URZ, UPT ;  /* 0x0000003f2c00728c */ /* 0x000fe2000bf25270 */
[----:B------:R-:W-:Y:S01]  /*40e0*/  ISETP.LT.OR P1, PT, R31, 0x2, P1 ;  /* 0x000000021f00780c */ /* 0x000fe20000f21670 */
[----:B------:R-:W-:Y:S01]  /*40f0*/  UISETP.NE.AND UP0, UPT, UR43, URZ, UPT ;  /* 0x0000003f2b00728c */ /* 0x000fe2000bf05270 */
[----:B------:R-:W-:Y:S02]  /*4100*/  ISETP.GT.AND P2, PT, R33, 0x89, !P2 ;  /* 0x000000892100780c */ /* 0x000fe40005744270 */
[----:B------:R-:W-:Y:S02]  /*4110*/  FSEL R92, R3, -INF , !P1 ;  /* 0xff800000035c7808 */ /* 0x000fe40004800000 */
[----:B------:R-:W-:-:S02]  /*4120*/  ISETP.NE.AND P1, PT, R103, RZ, PT ;  /* 0x000000ff6700720c */ /* 0x000fc40003f25270 */
[----:B------:R-:W-:Y:S02]  /*4130*/  FMNMX.FTZ R3, R168, R166, !PT ;  /* 0x000000a6a8037209 */ /* 0x000fe40007810000 */
[----:B------:R-:W-:Y:S01]  /*4140*/  ISETP.GT.AND P1, PT, R33, 0x8, !P1 ;  /* 0x000000082100780c */ /* 0x000fe20004f24270 */
[----:B------:R-:W-:Y:S01]  /*4150*/  @UP1 ULDC UR14, c[0x0][0x450] ;  /* 0x00011400000e1ab9 */ /* 0x000fe20000000800 */
[----:B------:R-:W-:Y:S02]  /*4160*/  FMNMX.FTZ R3, R164, R3, !PT ;  /* 0x00000003a4037209 */ /* 0x000fe40007810000 */
[----:B------:R-:W-:Y:S02]  /*4170*/  ISETP.LT.OR P1, PT, R31, 0x9, P1 ;  /* 0x000000091f00780c */ /* 0x000fe40000f21670 */
[----:B------:R-:W-:Y:S02]  /*4180*/  FMNMX.FTZ R3, R152, R3, !PT ;  /* 0x0000000398037209 */ /* 0x000fe40007810000 */
[----:B------:R-:W-:-:S02]  /*4190*/  FSEL R90, R7, -INF , !P1 ;  /* 0xff800000075a7808 */ /* 0x000fc40004800000 */
[----:B------:R-:W-:Y:S02]  /*41a0*/  ISETP.NE.AND P1, PT, R105, RZ, PT ;  /* 0x000000ff6900720c */ /* 0x000fe40003f25270 */
[----:B------:R-:W-:Y:S02]  /*41b0*/  FMNMX.FTZ R3, R162, R3, !PT ;  /* 0x00000003a2037209 */ /* 0x000fe40007810000 */
[----:B------:R-:W-:Y:S02]  /*41c0*/  ISETP.GT.AND P1, PT, R33, 0x9, !P1 ;  /* 0x000000092100780c */ /* 0x000fe40004f24270 */
[----:B------:R-:W-:Y:S02]  /*41d0*/  FMNMX.FTZ R3, R154, R3, !PT ;  /* 0x000000039a037209 */ /* 0x000fe40007810000 */
[----:B------:R-:W-:Y:S02]  /*41e0*/  ISETP.LT.OR P1, PT, R31, 0xa, P1 ;  /* 0x0000000a1f00780c */ /* 0x000fe40000f21670 */
[----:B------:R-:W-:-:S02]  /*41f0*/  FMNMX.FTZ R3, R160, R3, !PT ;  /* 0x00000003a0037209 */ /* 0x000fc40007810000 */
[----:B------:R-:W-:Y:S02]  /*4200*/  FSEL R10, R10, -INF , !P1 ;  /* 0xff8000000a0a7808 */ /* 0x000fe40004800000 */
[----:B------:R-:W-:Y:S02]  /*4210*/  ISETP.NE.AND P1, PT, R106, RZ, PT ;  /* 0x000000ff6a00720c */ /* 0x000fe40003f25270 */
[----:B------:R-:W-:Y:S02]  /*4220*/  FMNMX.FTZ R3, R156, R3, !PT ;  /* 0x000000039c037209 */ /* 0x000fe40007810000 */
[----:B------:R-:W-:Y:S02]  /*4230*/  ISETP.GT.AND P1, PT, R33, 0x10, !P1 ;  /* 0x000000102100780c */ /* 0x000fe40004f24270 */
[----:B------:R-:W-:Y:S02]  /*4240*/  FMNMX.FTZ R3, R158, R3, !PT ;  /* 0x000000039e037209 */ /* 0x000fe40007810000 */
[----:B------:R-:W-:-:S02]  /*4250*/  ISETP.LT.OR P1, PT, R31, 0x11, P1 ;  /* 0x000000111f00780c */ /* 0x000fc40000f21670 */
[----:B------:R-:W-:Y:S02]  /*4260*/  FMNMX.FTZ R3, R150, R3, !PT ;  /* 0x0000000396037209 */ /* 0x000fe40007810000 */
[----:B------:R-:W-:Y:S02]  /*4270*/  FSEL R96, R11, -INF , !P1 ;  /* 0xff8000000b607808 */ /* 0x000fe40004800000 */
[----:B------:R-:W-:Y:S02]  /*4280*/  ISETP.NE.AND P1, PT, R89, RZ, PT ;  /* 0x000000ff5900720c */ /* 0x000fe40003f25270 */
[----:B------:R-:W-:Y:S02]  /*4290*/  FMNMX.FTZ R3, R148, R3, !PT ;  /* 0x0000000394037209 */ /* 0x000fe40007810000 */
[----:B------:R-:W-:Y:S02]  /*42a0*/  ISETP.GT.AND P1, PT, R33, 0x11, !P1 ;  /* 0x000000112100780c */ /* 0x000fe40004f24270 */
[----:B------:R-:W-:-:S02]  /*42b0*/  FMNMX.FTZ R3, R146, R3, !PT ;  /* 0x0000000392037209 */ /* 0x000fc40007810000 */
[----:B------:R-:W-:Y:S02]  /*42c0*/  ISETP.LT.OR P1, PT, R31, 0x12, P1 ;  /* 0x000000121f00780c */ /* 0x000fe40000f21670 */
[----:B------:R-:W-:Y:S02]  /*42d0*/  FMNMX.FTZ R3, R144, R3, !PT ;  /* 0x0000000390037209 */ /* 0x000fe40007810000 */
[----:B------:R-:W-:Y:S02]  /*42e0*/  FSEL R94, R12, -INF , !P1 ;  /* 0xff8000000c5e7808 */ /* 0x000fe40004800000 */
[----:B------:R-:W-:Y:S02]  /*42f0*/  ISETP.NE.AND P1, PT, R107, RZ, PT ;  /* 0x000000ff6b00720c */ /* 0x000fe40003f25270 */
[----:B------:R-:W-:Y:S02]  /*4300*/  FMNMX.FTZ R3, R142, R3, !PT ;  /* 0x000000038e037209 */ /* 0x000fe40007810000 */
[----:B------:R-:W-:-:S02]  /*4310*/  ISETP.GT.AND P1, PT, R33, 0x18, !P1 ;  /* 0x000000182100780c */ /* 0x000fc40004f24270 */
[----:B------:R-:W-:Y:S02]  /*4320*/  FMNMX.FTZ R3, R140, R3, !PT ;  /* 0x000000038c037209 */ /* 0x000fe40007810000 */
[----:B------:R-:W-:Y:S02]  /*4330*/  ISETP.LT.OR P1, PT, R31, 0x19, P1 ;  /* 0x000000191f00780c */ /* 0x000fe40000f21670 */
[----:B------:R-:W-:Y:S02]  /*4340*/  FMNMX.FTZ R3, R138, R3, !PT ;  /* 0x000000038a037209 */ /* 0x000fe40007810000 */
[----:B------:R-:W-:Y:S02]  /*4350*/  FSEL R12, R13, -INF , !P1 ;  /* 0xff8000000d0c7808 */ /* 0x000fe40004800000 */
[----:B------:R-:W-:Y:S02]  /*4360*/  ISETP.NE.AND P1, PT, R93, RZ, PT ;  /* 0x000000ff5d00720c */ /* 0x000fe40003f25270 */
[----:B------:R-:W-:-:S02]  /*4370*/  FMNMX.FTZ R3, R130, R3, !PT ;  /* 0x0000000382037209 */ /* 0x000fc40007810000 */
[----:B------:R-:W-:Y:S02]  /*4380*/  ISETP.GT.AND P1, PT, R33, 0x19, !P1 ;  /* 0x000000192100780c */ /* 0x000fe40004f24270 */
[----:B------:R-:W-:Y:S02]  /*4390*/  FMNMX.FTZ R3, R126, R3, !PT ;  /* 0x000000037e037209 */ /* 0x000fe40007810000 */
[----:B------:R-:W-:Y:S02]  /*43a0*/  ISETP.LT.OR P1, PT, R31, 0x1a, P1 ;  /* 0x0000001a1f00780c */ /* 0x000fe40000f21670 */
[----:B------:R-:W-:Y:S02]  /*43b0*/  FMNMX.FTZ R3, R120, R3, !PT ;  /* 0x0000000378037209 */ /* 0x000fe40007810000 */
[----:B------:R-:W-:Y:S02]  /*43c0*/  FSEL R98, R14, -INF , !P1 ;  /* 0xff8000000e627808 */ /* 0x000fe40004800000 */
[----:B------:R-:W-:-:S02]  /*43d0*/  ISETP.NE.AND P1, PT, R108, RZ, PT ;  /* 0x000000ff6c00720c */ /* 0x000fc40003f25270 */
[----:B------:R-:W-:Y:S02]  /*43e0*/  FMNMX.FTZ R3, R112, R3, !PT ;  /* 0x0000000370037209 */ /* 0x000fe40007810000 */
[----:B------:R-:W-:Y:S02]  /*43f0*/  ISETP.GT.AND P1, PT, R33, 0x20, !P1 ;  /* 0x000000202100780c */ /* 0x000fe40004f24270 */
[----:B------:R-:W-:Y:S02]  /*4400*/  FMNMX.FTZ R3, R100, R3, !PT ;  /* 0x0000000364037209 */ /* 0x000fe40007810000 */
[----:B------:R-:W-:Y:S02]  /*4410*/  ISETP.LT.OR P1, PT, R31, 0x21, P1 ;  /* 0x000000211f00780c */ /* 0x000fe40000f21670 */
[----:B------:R-:W-:Y:S02]  /*4420*/  FMNMX.FTZ R3, R86, R3, !PT ;  /* 0x0000000356037209 */ /* 0x000fe40007810000 */
[----:B------:R-:W-:Y:S01]  /*4430*/  FSEL R106, R15, -INF , !P1 ;  /* 0xff8000000f6a7808 */ /* 0x000fe20004800000 */
[----:B------:R-:W-:Y:S01]  /*4440*/  IMAD.U32 R15, RZ, RZ, UR6 ;  /* 0x00000006ff0f7e24 */ /* 0x000fe2000f8e00ff */
[----:B------:R-:W-:Y:S01]  /*4450*/  ISETP.NE.AND P1, PT, R95, RZ, PT ;  /* 0x000000ff5f00720c */ /* 0x000fe20003f25270 */
[----:B------:R-:W-:Y:S01]  /*4460*/  @UP1 ULDC UR6, c[0x0][0x44c] ;  /* 0x0001130000061ab9 */ /* 0x000fe20000000800 */
[----:B------:R-:W-:Y:S01]  /*4470*/  FMNMX.FTZ R3, R84, R3, !PT ;  /* 0x0000000354037209 */ /* 0x000fe20007810000 */
[----:B------:R-:W-:Y:S01]  /*4480*/  UIMAD.WIDE.U32 UR6, UR46, UR6, URZ ;  /* 0x000000062e0672a5 */ /* 0x000fe2000f8e003f */
[----:B------:R-:W-:-:S02]  /*4490*/  ISETP.GT.AND P1, PT, R33, 0x21, !P1 ;  /* 0x000000212100780c */ /* 0x000fc40004f24270 */
[----:B------:R-:W-:Y:S01]  /*44a0*/  FMNMX.FTZ R3, R88, R3, !PT ;  /* 0x0000000358037209 */ /* 0x000fe20007810000 */
[----:B------:R-:W-:Y:S01]  /*44b0*/  @UP1 USHF.R.U32.HI UR46, URZ, UR14, UR7 ;  /* 0x0000000e3f2e1299 */ /* 0x000fe20008011607 */
        /* <DEDUP_REMOVED lines=10> */
[----:B------:R-:W-:-:S02]  /*4560*/  ISETP.GT.AND P1, PT, R33, 0x29, !P6 ;  /* 0x000000292100780c */ /* 0x000fc40007724270 */
[----:B------:R-:W-:Y:S02]  /*4570*/  ISETP.NE.AND P6, PT, R110, RZ, PT ;  /* 0x000000ff6e00720c */ /* 0x000fe40003fc5270 */
        /* <DEDUP_REMOVED lines=29> */
[----:B------:R-:W-:Y:S01]  /*4750*/  ISETP.GT.AND P3, PT, R33, 0x90, !P3 ;  /* 0x000000902100780c */ /* 0x000fe20005f64270 */
[----:B------:R-:W0:Y:S01]  /*4760*/  SHFL.BFLY PT, R14, R3, 0x2, 0x1f ;  /* 0x0c401f00030e7f89 */ /* 0x000e2200000e0000 */
[----:B------:R-:W-:Y:S02]  /*4770*/  FSEL R76, R76, -INF , !P1 ;  /* 0xff8000004c4c7808 */ /* 0x000fe40004800000 */
[----:B------:R-:W-:Y:S02]  /*4780*/  ISETP.NE.AND P1, PT, R81, RZ, PT ;  /* 0x000000ff5100720c */ /* 0x000fe40003f25270 */
[----:B------:R-:W-:Y:S02]  /*4790*/  ISETP.LT.OR P2, PT, R31, 0x8a, P2 ;  /* 0x0000008a1f00780c */ /* 0x000fe40001741670 */
[C---:B------:R-:W-:Y:S02]  /*47a0*/  ISETP.GT.AND P1, PT, R33.reuse, 0x40, !P1 ;  /* 0x000000402100780c */ /* 0x040fe40004f24270 */
[----:B------:R-:W-:-:S02]  /*47b0*/  ISETP.GT.AND P4, PT, R33, 0x91, !P4 ;  /* 0x000000912100780c */ /* 0x000fc40006784270 */
[C---:B------:R-:W-:Y:S02]  /*47c0*/  ISETP.LT.OR P1, PT, R31.reuse, 0x41, P1 ;  /* 0x000000411f00780c */ /* 0x040fe40000f21670 */
[----:B------:R-:W-:Y:S02]  /*47d0*/  ISETP.LT.OR P3, PT, R31, 0x91, P3 ;  /* 0x000000911f00780c */ /* 0x000fe40001f61670 */
[----:B------:R-:W-:Y:S02]  /*47e0*/  FSEL R114, R56, -INF , !P1 ;  /* 0xff80000038727808 */ /* 0x000fe40004800000 */
[----:B------:R-:W-:Y:S02]  /*47f0*/  ISETP.NE.AND P1, PT, R113, RZ, PT ;  /* 0x000000ff7100720c */ /* 0x000fe40003f25270 */
[C---:B------:R-:W-:Y:S02]  /*4800*/  ISETP.GT.AND P5, PT, R33.reuse, 0x98, !P5 ;  /* 0x000000982100780c */ /* 0x040fe40006fa4270 */
[----:B------:R-:W-:-:S02]  /*4810*/  ISETP.GT.AND P1, PT, R33, 0x41, !P1 ;  /* 0x000000412100780c */ /* 0x000fc40004f24270 */
[C---:B------:R-:W-:Y:S02]  /*4820*/  ISETP.LT.OR P4, PT, R31.reuse, 0x92, P4 ;  /* 0x000000921f00780c */ /* 0x040fe40002781670 */
[----:B------:R-:W-:Y:S02]  /*4830*/  ISETP.LT.OR P1, PT, R31, 0x42, P1 ;  /* 0x000000421f00780c */ /* 0x000fe40000f21670 */
[----:B0-----:R-:W-:Y:S02]  /*4840*/  FMNMX.FTZ R7, R3, R14, !PT ;  /* 0x0000000e03077209 */ /* 0x001fe40007810000 */
[----:B------:R-:W-:Y:S02]  /*4850*/  FSEL R56, R57, -INF , !P1 ;  /* 0xff80000039387808 */ /* 0x000fe40004800000 */
[----:B------:R-:W-:Y:S01]  /*4860*/  ISETP.NE.AND P1, PT, R83, RZ, PT ;  /* 0x000000ff5300720c */ /* 0x000fe20003f25270 */
[----:B------:R-:W0:Y:S01]  /*4870*/  SHFL.BFLY PT, R14, R7, 0x1, 0x1f ;  /* 0x0c201f00070e7f89 */ /* 0x000e2200000e0000 */
[----:B------:R-:W-:-:S02]  /*4880*/  ISETP.LT.OR P5, PT, R31, 0x99, P5 ;  /* 0x000000991f00780c */ /* 0x000fc40002fa1670 */
[----:B------:R-:W-:Y:S02]  /*4890*/  ISETP.GT.AND P1, PT, R33, 0x48, !P1 ;  /* 0x000000482100780c */ /* 0x000fe40004f24270 */
[----:B------:R-:W-:Y:S02]  /*48a0*/  R2UR UR11, R22 ;  /* 0x00000000160b72ca */ /* 0x000fe400000e0000 */
[----:B------:R-:W-:-:S04]  /*48b0*/  ISETP.LT.OR P1, PT, R31, 0x49, P1 ;  /* 0x000000491f00780c */ /* 0x000fc80000f21670 */
[----:B------:R-:W-:Y:S02]  /*48c0*/  FSEL R58, R58, -INF , !P1 ;  /* 0xff8000003a3a7808 */ /* 0x000fe40004800000 */
[----:B------:R-:W-:-:S04]  /*48d0*/  ISETP.NE.AND P1, PT, R115, RZ, PT ;  /* 0x000000ff7300720c */ /* 0x000fc80003f25270 */
[----:B------:R-:W-:Y:S01]  /*48e0*/  ISETP.GT.AND P1, PT, R33, 0x49, !P1 ;  /* 0x000000492100780c */ /* 0x000fe20004f24270 */
[----:B------:R-:W-:-:S03]  /*48f0*/  UIADD3 UR46, UR11, UR46, URZ ;  /* 0x0000002e0b2e7290 */ /* 0x000fc6000fffe03f */
[----:B------:R-:W-:Y:S01]  /*4900*/  ISETP.LT.OR P1, PT, R31, 0x4a, P1 ;  /* 0x0000004a1f00780c */ /* 0x000fe20000f21670 */
[----:B------:R-:W-:Y:S01]  /*4910*/  UIADD3 UR10, UR46, UR10, URZ ;  /* 0x0000000a2e0a7290 */ /* 0x000fe2000fffe03f */
[----:B0-----:R-:W-:Y:S02]  /*4920*/  FMNMX.FTZ R14, R7, R14, !PT ;  /* 0x0000000e070e7209 */ /* 0x001fe40007810000 */
[----:B------:R-:W-:Y:S02]  /*4930*/  FSEL R116, R59, -INF , !P1 ;  /* 0xff8000003b747808 */ /* 0x000fe40004800000 */
[----:B------:R-:W-:Y:S01]  /*4940*/  ISETP.NE.AND P1, PT, R117, RZ, PT ;  /* 0x000000ff7500720c */ /* 0x000fe20003f25270 */
[----:B------:R-:W-:-:S03]  /*4950*/  FFMA.FTZ R11, R14, R15, -8 ;  /* 0xc10000000e0b7423 */ /* 0x000fc6000001000f */
[----:B------:R-:W-:-:S04]  /*4960*/  ISETP.GT.AND P1, PT, R33, 0x50, !P1 ;  /* 0x000000502100780c */ /* 0x000fc80004f24270 */
[----:B------:R-:W-:-:S04]  /*4970*/  ISETP.LT.OR P1, PT, R31, 0x51, P1 ;  /* 0x000000511f00780c */ /* 0x000fc80000f21670 */
[----:B------:R-:W-:Y:S02]  /*4980*/  FSEL R60, R60, -INF , !P1 ;  /* 0xff8000003c3c7808 */ /* 0x000fe40004800000 */
[----:B------:R-:W-:-:S04]  /*4990*/  ISETP.NE.AND P1, PT, R118, RZ, PT ;  /* 0x000000ff7600720c */ /* 0x000fc80003f25270 */
[----:B------:R-:W-:-:S04]  /*49a0*/  ISETP.GT.AND P1, PT, R33, 0x51, !P1 ;  /* 0x000000512100780c */ /* 0x000fc80004f24270 */
[----:B------:R-:W-:-:S04]  /*49b0*/  ISETP.LT.OR P1, PT, R31, 0x52, P1 ;  /* 0x000000521f00780c */ /* 0x000fc80000f21670 */
[----:B------:R-:W-:Y:S02]  /*49c0*/  FSEL R118, R61, -INF , !P1 ;  /* 0xff8000003d767808 */ /* 0x000fe40004800000 */
[----:B------:R-:W-:Y:S02]  /*49d0*/  ISETP.GT.AND P1, PT, R33, 0x58, !P6 ;  /* 0x000000582100780c */ /* 0x000fe40007724270 */
[----:B------:R-:W-:Y:S02]  /*49e0*/  ISETP.NE.AND P6, PT, R122, RZ, PT ;  /* 0x000000ff7a00720c */ /* 0x000fe40003fc5270 */
[----:B------:R-:W-:-:S04]  /*49f0*/  ISETP.LT.OR P1, PT, R31, 0x59, P1 ;  /* 0x000000591f00780c */ /* 0x000fc80000f21670 */
[----:B------:R-:W-:Y:S02]  /*4a00*/  FSEL R62, R62, -INF , !P1 ;  /* 0xff8000003e3e7808 */ /* 0x000fe40004800000 */
[----:B------:R-:W-:-:S04]  /*4a10*/  ISETP.NE.AND P1, PT, R119, RZ, PT ;  /* 0x000000ff7700720c */ /* 0x000fc80003f25270 */
[----:B------:R-:W-:-:S04]  /*4a20*/  ISETP.GT.AND P1, PT, R33, 0x59, !P1 ;  /* 0x000000592100780c */ /* 0x000fc80004f24270 */
        /* <DEDUP_REMOVED lines=42> */
[----:B------:R-:W-:-:S04]  /*4cd0*/  FSETP.NEU.FTZ.AND P1, PT, R14, -INF , PT ;  /* 0xff8000000e00780b */ /* 0x000fc80003f3d000 */
[----:B------:R-:W-:Y:S02]  /*4ce0*/  FSEL R55, R11, RZ, P1 ;  /* 0x000000ff0b377208 */ /* 0x000fe40000800000 */
[----:B------:R-:W-:Y:S02]  /*4cf0*/  ISETP.GT.AND P1, PT, R33, RZ, !P6 ;  /* 0x000000ff2100720c */ /* 0x000fe40007724270 */
[----:B------:R-:W-:Y:S01]  /*4d00*/  ISETP.NE.AND P6, PT, R53, RZ, PT ;  /* 0x000000ff3500720c */ /* 0x000fe20003fc5270 */
[-CC-:B------:R-:W-:Y:S01]  /*4d10*/  FFMA.FTZ R86, R86, R15.reuse, -R55.reuse ;  /* 0x0000000f56567223 */ /* 0x180fe20000010837 */
[----:B------:R-:W-:Y:S01]  /*4d20*/  ISETP.LT.OR P1, PT, R31, 0x1, P1 ;  /* 0x000000011f00780c */ /* 0x000fe20000f21670 */
[-CC-:B------:R-:W-:Y:S01]  /*4d30*/  FFMA.FTZ R20, R84, R15.reuse, -R55.reuse ;  /* 0x0000000f54147223 */ /* 0x180fe20000010837 */
[-CC-:B------:R-:W-:Y:S01]  /*4d40*/  FFMA.FTZ R88, R88, R15.reuse, -R55.reuse ;  /* 0x0000000f58587223 */ /* 0x180fe20000010837 */
[----:B------:R-:W-:Y:S01]  /*4d50*/  ISETP.GT.AND P6, PT, R33, 0x99, !P6 ;  /* 0x000000992100780c */ /* 0x000fe200077c4270 */
[-CC-:B------:R-:W-:Y:S01]  /*4d60*/  FFMA.FTZ R3, R166, R15.reuse, -R55.reuse ;  /* 0x0000000fa6037223 */ /* 0x180fe20000010837 */
[----:B------:R-:W-:Y:S01]  /*4d70*/  FSEL R53, R0, -INF , !P1 ;  /* 0xff80000000357808 */ /* 0x000fe20004800000 */
[-CC-:B------:R-:W-:Y:S01]  /*4d80*/  FFMA.FTZ R0, R168, R15.reuse, -R55.reuse ;  /* 0x0000000fa8007223 */ /* 0x180fe20000010837 */
[----:B------:R-:W-:Y:S01]  /*4d90*/  ISETP.NE.AND P1, PT, R49, RZ, PT ;  /* 0x000000ff3100720c */ /* 0x000fe20003f25270 */
[-CC-:B------:R-:W-:Y:S01]  /*4da0*/  FFMA.FTZ R7, R164, R15.reuse, -R55.reuse ;  /* 0x0000000fa4077223 */ /* 0x180fe20000010837 */
[----:B------:R-:W-:Y:S01]  /*4db0*/  FMNMX.FTZ R21, R53, R92, !PT ;  /* 0x0000005c35157209 */ /* 0x000fe20007810000 */
[--C-:B------:R-:W-:Y:S01]  /*4dc0*/  FFMA.FTZ R49, R34, R15, -R55.reuse ;  /* 0x0000000f22317223 */ /* 0x100fe20000010837 */
[----:B------:R-:W-:Y:S01]  /*4dd0*/  ISETP.GT.AND P1, PT, R33, 0x88, !P1 ;  /* 0x000000882100780c */ /* 0x000fe20004f24270 */
[----:B------:R-:W-:Y:S01]  /*4de0*/  MUFU.EX2 R0, R0 ;  /* 0x0000000000007308 */ /* 0x000fe20000000800 */
[----:B------:R-:W-:Y:S01]  /*4df0*/  FMNMX.FTZ R27, R90, R21, !PT ;  /* 0x000000155a1b7209 */ /* 0x000fe20007810000 */
[-CC-:B------:R-:W-:Y:S01]  /*4e00*/  FFMA.FTZ R152, R152, R15.reuse, -R55.reuse ;  /* 0x0000000f98987223 */ /* 0x180fe20000010837 */
[C---:B------:R-:W-:Y:S01]  /*4e10*/  ISETP.LT.OR P1, PT, R31.reuse, 0x89, P1 ;  /* 0x000000891f00780c */ /* 0x040fe20000f21670 */
[--C-:B------:R-:W-:Y:S01]  /*4e20*/  FFMA.FTZ R11, R162, R15, -R55.reuse ;  /* 0x0000000fa20b7223 */ /* 0x100fe20000010837 */
[----:B------:R-:W-:Y:S01]  /*4e30*/  FMNMX.FTZ R27, R10, R27, !PT ;  /* 0x0000001b0a1b7209 */ /* 0x000fe20007810000 */
[--C-:B------:R-:W-:Y:S01]  /*4e40*/  FFMA.FTZ R154, R154, R15, -R55.reuse ;  /* 0x0000000f9a9a7223 */ /* 0x100fe20000010837 */
[----:B------:R-:W-:Y:S01]  /*4e50*/  FSEL R84, R24, -INF , !P1 ;  /* 0xff80000018547808 */ /* 0x000fe20004800000 */
[----:B------:R-:W0:Y:S01]  /*4e60*/  MUFU.EX2 R3, R3 ;  /* 0x0000000300037308 */ /* 0x000e220000000800 */
[----:B------:R-:W-:Y:S01]  /*4e70*/  FMNMX.FTZ R27, R96, R27, !PT ;  /* 0x0000001b601b7209 */ /* 0x000fe20007810000 */
[-CC-:B------:R-:W-:Y:S01]  /*4e80*/  FFMA.FTZ R13, R160, R15.reuse, -R55.reuse ;  /* 0x0000000fa00d7223 */ /* 0x180fe20000010837 */
[----:B------:R-:W-:Y:S01]  /*4e90*/  ISETP.LT.OR P6, PT, R31, 0x9a, P6 ;  /* 0x0000009a1f00780c */ /* 0x000fe200037c1670 */
[--C-:B------:R-:W-:Y:S01]  /*4ea0*/  FFMA.FTZ R156, R156, R15, -R55.reuse ;  /* 0x0000000f9c9c7223 */ /* 0x100fe20000010837 */
[----:B------:R-:W-:Y:S01]  /*4eb0*/  FMNMX.FTZ R27, R94, R27, !PT ;  /* 0x0000001b5e1b7209 */ /* 0x000fe20007810000 */
[--C-:B------:R-:W-:Y:S01]  /*4ec0*/  FFMA.FTZ R158, R158, R15, -R55.reuse ;  /* 0x0000000f9e9e7223 */ /* 0x100fe20000010837 */
[----:B------:R-:W-:Y:S01]  /*4ed0*/  FSEL R30, R30, -INF , !P6 ;  /* 0xff8000001e1e7808 */ /* 0x000fe20007000000 */
[----:B------:R1:W-:Y:S01]  /*4ee0*/  MUFU.EX2 R24, R88 ;  /* 0x0000005800187308 */ /* 0x0003e20000000800 */
[----:B------:R-:W-:Y:S01]  /*4ef0*/  FMNMX.FTZ R35, R12, R27, !PT ;  /* 0x0000001b0c237209 */ /* 0x000fe20007810000 */
[-CC-:B------:R-:W-:Y:S01]  /*4f00*/  FFMA.FTZ R33, R38, R15.reuse, -R55.reuse ;  /* 0x0000000f26217223 */ /* 0x180fe20000010837 */
[-CC-:B------:R-:W-:Y:S01]  /*4f10*/  FFMA.FTZ R150, R150, R15.reuse, -R55.reuse ;  /* 0x0000000f96967223 */ /* 0x180fe20000010837 */
[--C-:B------:R-:W-:Y:S01]  /*4f20*/  FFMA.FTZ R148, R148, R15, -R55.reuse ;  /* 0x0000000f94947223 */ /* 0x100fe20000010837 */
[----:B------:R-:W-:Y:S01]  /*4f30*/  FMNMX.FTZ R35, R98, R35, !PT ;  /* 0x0000002362237209 */ /* 0x000fe20007810000 */
[-CC-:B------:R-:W-:Y:S01]  /*4f40*/  FFMA.FTZ R146, R146, R15.reuse, -R55.reuse ;  /* 0x0000000f92927223 */ /* 0x180fe20000010837 */
[--C-:B------:R-:W-:Y:S01]  /*4f50*/  FFMA.FTZ R144, R144, R15, -R55.reuse ;  /* 0x0000000f90907223 */ /* 0x100fe20000010837 */
[----:B------:R-:W2:Y:S01]  /*4f60*/  MUFU.EX2 R7, R7 ;  /* 0x0000000700077308 */ /* 0x000ea20000000800 */
[----:B------:R-:W-:Y:S01]  /*4f70*/  FMNMX.FTZ R35, R106, R35, !PT ;  /* 0x000000236a237209 */ /* 0x000fe20007810000 */
[-CC-:B------:R-:W-:Y:S01]  /*4f80*/  FFMA.FTZ R142, R142, R15.reuse, -R55.reuse ;  /* 0x0000000f8e8e7223 */ /* 0x180fe20000010837 */
[----:B-1----:R-:W-:Y:S01]  /*4f90*/  FSEL R88, R28, -INF , !P4 ;  /* 0xff8000001c587808 */ /* 0x002fe20006000000 */
[--C-:B------:R-:W-:Y:S01]  /*4fa0*/  FFMA.FTZ R28, R80, R15, -R55.reuse ;  /* 0x0000000f501c7223 */ /* 0x100fe20000010837 */
[----:B------:R-:W-:Y:S01]  /*4fb0*/  FMNMX.FTZ R35, R104, R35, !PT ;  /* 0x0000002368237209 */ /* 0x000fe20007810000 */
[--C-:B------:R-:W-:Y:S01]  /*4fc0*/  FFMA.FTZ R140, R140, R15, -R55.reuse ;  /* 0x0000000f8c8c7223 */ /* 0x100fe20000010837 */
[----:B------:R-:W-:Y:S01]  /*4fd0*/  FSEL R80, R29, -INF , !P5 ;  /* 0xff8000001d507808 */ /* 0x000fe20006800000 */
[----:B------:R-:W1:Y:S01]  /*4fe0*/  MUFU.EX2 R152, R152 ;  /* 0x0000009800987308 */ /* 0x000e620000000800 */
[----:B------:R-:W-:Y:S01]  /*4ff0*/  FMNMX.FTZ R37, R102, R35, !PT ;  /* 0x0000002366257209 */ /* 0x000fe20007810000 */
[-CC-:B------:R-:W-:Y:S01]  /*5000*/  FFMA.FTZ R29, R48, R15.reuse, -R55.reuse ;  /* 0x0000000f301d7223 */ /* 0x180fe20000010837 */
[-CC-:B------:R-:W-:Y:S01]  /*5010*/  FFMA.FTZ R138, R138, R15.reuse, -R55.reuse ;  /* 0x0000000f8a8a7223 */ /* 0x180fe20000010837 */
[--C-:B------:R-:W-:Y:S01]  /*5020*/  FFMA.FTZ R130, R130, R15, -R55.reuse ;  /* 0x0000000f82827223 */ /* 0x100fe20000010837 */
[----:B------:R-:W-:Y:S01]  /*5030*/  FMNMX.FTZ R37, R72, R37, !PT ;  /* 0x0000002548257209 */ /* 0x000fe20007810000 */
[-CC-:B------:R-:W-:Y:S01]  /*5040*/  FFMA.FTZ R126, R126, R15.reuse, -R55.reuse ;  /* 0x0000000f7e7e7223 */ /* 0x180fe20000010837 */
[--C-:B------:R-:W-:Y:S01]  /*5050*/  FFMA.FTZ R43, R120, R15, -R55.reuse ;  /* 0x0000000f782b7223 */ /* 0x100fe20000010837 */
[----:B------:R-:W3:Y:S01]  /*5060*/  MUFU.EX2 R11, R11 ;  /* 0x0000000b000b7308 */ /* 0x000ee20000000800 */
[----:B------:R-:W-:Y:S01]  /*5070*/  FMNMX.FTZ R37, R110, R37, !PT ;  /* 0x000000256e257209 */ /* 0x000fe20007810000 */
[-CC-:B------:R-:W-:Y:S01]  /*5080*/  FFMA.FTZ R112, R112, R15.reuse, -R55.reuse ;  /* 0x0000000f70707223 */ /* 0x180fe20000010837 */
[-CC-:B------:R-:W-:Y:S01]  /*5090*/  FFMA.FTZ R100, R100, R15.reuse, -R55.reuse ;  /* 0x0000000f64647223 */ /* 0x180fe20000010837 */
[--C-:B------:R-:W-:Y:S01]  /*50a0*/  FFMA.FTZ R50, R50, R15, -R55.reuse ;  /* 0x0000000f32327223 */ /* 0x100fe20000010837 */
[----:B------:R-:W-:Y:S01]  /*50b0*/  FMNMX.FTZ R37, R108, R37, !PT ;  /* 0x000000256c257209 */ /* 0x000fe20007810000 */
[-CC-:B------:R-:W-:Y:S01]  /*50c0*/  FFMA.FTZ R48, R70, R15.reuse, -R55.reuse ;  /* 0x0000000f46307223 */ /* 0x180fe20000010837 */
[--C-:B------:R-:W-:Y:S01]  /*50d0*/  FFMA.FTZ R31, R68, R15, -R55.reuse ;  /* 0x0000000f441f7223 */ /* 0x100fe20000010837 */
[----:B------:R-:W4:Y:S01]  /*50e0*/  MUFU.EX2 R154, R154 ;  /* 0x0000009a009a7308 */ /* 0x000f220000000800 */
[----:B------:R-:W-:Y:S01]  /*50f0*/  FMNMX.FTZ R39, R74, R37, !PT ;  /* 0x000000254a277209 */ /* 0x000fe20007810000 */
[-CC-:B------:R-:W-:Y:S01]  /*5100*/  FFMA.FTZ R66, R66, R15.reuse, -R55.reuse ;  /* 0x0000000f42427223 */ /* 0x180fe20000010837 */
[-CC-:B------:R-:W-:Y:S01]  /*5110*/  FFMA.FTZ R38, R64, R15.reuse, -R55.reuse ;  /* 0x0000000f40267223 */ /* 0x180fe20000010837 */
[--C-:B------:R-:W-:Y:S01]  /*5120*/  FFMA.FTZ R52, R52, R15, -R55.reuse ;  /* 0x0000000f34347223 */ /* 0x100fe20000010837 */
[----:B------:R-:W-:Y:S01]  /*5130*/  FMNMX.FTZ R39, R76, R39, !PT ;  /* 0x000000274c277209 */ /* 0x000fe20007810000 */
[-CC-:B------:R-:W-:Y:S01]  /*5140*/  FFMA.FTZ R36, R36, R15.reuse, -R55.reuse ;  /* 0x0000000f24247223 */ /* 0x180fe20000010837 */
[----:B------:R-:W-:Y:S01]  /*5150*/  FFMA.FTZ R32, R32, R15, -R55 ;  /* 0x0000000f20207223 */ /* 0x000fe20000010837 */
[----:B------:R-:W5:Y:S01]  /*5160*/  MUFU.EX2 R13, R13 ;  /* 0x0000000d000d7308 */ /* 0x000f620000000800 */
[----:B------:R-:W-:-:S04]  /*5170*/  FMNMX.FTZ R39, R114, R39, !PT ;  /* 0x0000002772277209 */ /* 0x000fc80007810000 */
[----:B------:R-:W-:-:S03]  /*5180*/  FMNMX.FTZ R39, R56, R39, !PT ;  /* 0x0000002738277209 */ /* 0x000fc60007810000 */
[----:B------:R-:W5:Y:S01]  /*5190*/  MUFU.EX2 R156, R156 ;  /* 0x0000009c009c7308 */ /* 0x000f620000000800 */
[----:B------:R-:W-:-:S04]  /*51a0*/  FMNMX.FTZ R41, R58, R39, !PT ;  /* 0x000000273a297209 */ /* 0x000fc80007810000 */
[----:B------:R-:W-:-:S03]  /*51b0*/  FMNMX.FTZ R41, R116, R41, !PT ;  /* 0x0000002974297209 */ /* 0x000fc60007810000 */
[----:B------:R-:W-:Y:S01]  /*51c0*/  MUFU.EX2 R21, R158 ;  /* 0x0000009e00157308 */ /* 0x000fe20000000800 */
        /* <DEDUP_REMOVED lines=14> */
[----:B------:R0:W-:Y:S01]  /*52b0*/  MUFU.EX2 R41, R86 ;  /* 0x0000005600297308 */ /* 0x0001e20000000800 */
[----:B------:R-:W-:-:S04]  /*52c0*/  FMNMX.FTZ R47, R46, R45, !PT ;  /* 0x0000002d2e2f7209 */ /* 0x000fc80007810000 */
[----:B------:R-:W-:-:S03]  /*52d0*/  FMNMX.FTZ R47, R134, R47, !PT ;  /* 0x0000002f862f7209 */ /* 0x000fc60007810000 */
[----:B------:R2:W-:Y:S01]  /*52e0*/  MUFU.EX2 R45, R20 ;  /* 0x00000014002d7308 */ /* 0x0005e20000000800 */
[----:B------:R-:W-:Y:S02]  /*52f0*/  FMNMX.FTZ R47, R26, R47, !PT ;  /* 0x0000002f1a2f7209 */ /* 0x000fe40007810000 */
[----:B0-----:R-:W-:Y:S01]  /*5300*/  FSEL R86, R25, -INF , !P2 ;  /* 0xff80000019567808 */ /* 0x001fe20005000000 */
[----:B------:R-:W-:Y:S01]  /*5310*/  FFMA.FTZ R25, R78, R15, -R55 ;  /* 0x0000000f4e197223 */ /* 0x000fe20000010837 */
[----:B------:R-:W-:-:S03]  /*5320*/  FMNMX.FTZ R47, R136, R47, !PT ;  /* 0x0000002f882f7209 */ /* 0x000fc60007810000 */
[----:B------:R-:W-:Y:S01]  /*5330*/  MUFU.EX2 R142, R142 ;  /* 0x0000008e008e7308 */ /* 0x000fe20000000800 */
[----:B------:R-:W-:Y:S01]  /*5340*/  FMNMX.FTZ R47, R84, R47, !PT ;  /* 0x0000002f542f7209 */ /* 0x000fe20007810000 */
[----:B--2---:R-:W-:Y:S01]  /*5350*/  FFMA.FTZ R20, R82, R15, -R55 ;  /* 0x0000000f52147223 */ /* 0x004fe20000010837 */
[----:B------:R-:W-:Y:S02]  /*5360*/  FSEL R82, R23, -INF , !P3 ;  /* 0xff80000017527808 */ /* 0x000fe40005800000 */
[----:B------:R-:W-:-:S03]  /*5370*/  FMNMX.FTZ R47, R86, R47, !PT ;  /* 0x0000002f562f7209 */ /* 0x000fc60007810000 */
[----:B------:R0:W-:Y:S01]  /*5380*/  MUFU.EX2 R23, R20 ;  /* 0x0000001400177308 */ /* 0x0001e20000000800 */
[----:B------:R-:W-:-:S04]  /*5390*/  FMNMX.FTZ R47, R82, R47, !PT ;  /* 0x0000002f522f7209 */ /* 0x000fc80007810000 */
[----:B------:R-:W-:-:S03]  /*53a0*/  FMNMX.FTZ R47, R88, R47, !PT ;  /* 0x0000002f582f7209 */ /* 0x000fc60007810000 */
[----:B------:R-:W-:Y:S01]  /*53b0*/  MUFU.EX2 R37, R140 ;  /* 0x0000008c00257308 */ /* 0x000fe20000000800 */
[----:B------:R-:W-:-:S04]  /*53c0*/  FMNMX.FTZ R47, R80, R47, !PT ;  /* 0x0000002f502f7209 */ /* 0x000fc80007810000 */
[----:B------:R-:W-:-:S03]  /*53d0*/  FMNMX.FTZ R47, R30, R47, !PT ;  /* 0x0000002f1e2f7209 */ /* 0x000fc60007810000 */
[----:B------:R-:W-:Y:S02]  /*53e0*/  MUFU.EX2 R138, R138 ;  /* 0x0000008a008a7308 */ /* 0x000fe40000000800 */
[----:B0-----:R-:W0:Y:S06]  /*53f0*/  SHFL.BFLY PT, R20, R47, 0x2, 0x1f ;  /* 0x0c401f002f147f89 */ /* 0x001e2c00000e0000 */
[----:B------:R-:W-:Y:S08]  /*5400*/  MUFU.EX2 R39, R130 ;  /* 0x0000008200277308 */ /* 0x000ff00000000800 */
[----:B------:R-:W-:Y:S08]  /*5410*/  MUFU.EX2 R126, R126 ;  /* 0x0000007e007e7308 */ /* 0x000ff00000000800 */
[----:B------:R-:W-:Y:S01]  /*5420*/  MUFU.EX2 R43, R43 ;  /* 0x0000002b002b7308 */ /* 0x000fe20000000800 */
[----:B0-----:R-:W-:Y:S01]  /*5430*/  FMNMX.FTZ R51, R47, R20, !PT ;  /* 0x000000142f337209 */ /* 0x001fe20007810000 */
[----:B------:R-:W-:-:S04]  /*5440*/  FFMA.FTZ R47, R54, R15, -R55 ;  /* 0x0000000f362f7223 */ /* 0x000fc80000010837 */
[----:B------:R-:W0:Y:S02]  /*5450*/  SHFL.BFLY PT, R20, R51, 0x1, 0x1f ;  /* 0x0c201f0033147f89 */ /* 0x000e2400000e0000 */
[----:B------:R-:W-:Y:S08]  /*5460*/  MUFU.EX2 R112, R112 ;  /* 0x0000007000707308 */ /* 0x000ff00000000800 */
[----:B------:R-:W-:Y:S08]  /*5470*/  MUFU.EX2 R100, R100 ;  /* 0x0000006400647308 */ /* 0x000ff00000000800 */
[----:B------:R-:W-:Y:S01]  /*5480*/  MUFU.EX2 R25, R25 ;  /* 0x0000001900197308 */ /* 0x000fe20000000800 */
[----:B0-----:R-:W-:Y:S01]  /*5490*/  FMNMX.FTZ R20, R51, R20, !PT ;  /* 0x0000001433147209 */ /* 0x001fe20007810000 */
[----:B------:R-:W-:-:S06]  /*54a0*/  FFMA.FTZ R51, R6, R15, -R55 ;  /* 0x0000000f06337223 */ /* 0x000fcc0000010837 */
[----:B------:R-:W-:Y:S01]  /*54b0*/  MUFU.EX2 R50, R50 ;  /* 0x0000003200327308 */ /* 0x000fe20000000800 */
[C---:B------:R-:W-:Y:S01]  /*54c0*/  FSETP.NEU.FTZ.AND P1, PT, R20.reuse, -INF , PT ;  /* 0xff8000001400780b */ /* 0x040fe20003f3d000 */
[----:B------:R-:W-:-:S05]  /*54d0*/  FFMA.FTZ R34, R20, R15, -8 ;  /* 0xc100000014227423 */ /* 0x000fca000001000f */
[----:B------:R-:W-:Y:S01]  /*54e0*/  FSEL R63, R34, RZ, P1 ;  /* 0x000000ff223f7208 */ /* 0x000fe20000800000 */
[----:B------:R-:W-:Y:S01]  /*54f0*/  MUFU.EX2 R28, R28 ;  /* 0x0000001c001c7308 */ /* 0x000fe20000000800 */
[----:B------:R-:W-:-:S03]  /*5500*/  PLOP3.LUT P1, PT, PT, PT, UP0, 0x40, 0x0 ;  /* 0x000000000000781c */ /* 0x000fc60003f2e808 */
[-CC-:B------:R-:W-:Y:S01]  /*5510*/  FFMA.FTZ R6, R53, R15.reuse, -R63.reuse ;  /* 0x0000000f35067223 */ /* 0x180fe2000001083f */
[-CC-:B------:R-:W-:Y:S01]  /*5520*/  FFMA.FTZ R53, R92, R15.reuse, -R63.reuse ;  /* 0x0000000f5c357223 */ /* 0x180fe2000001083f */
[-CC-:B------:R-:W-:Y:S01]  /*5530*/  FFMA.FTZ R90, R90, R15.reuse, -R63.reuse ;  /* 0x0000000f5a5a7223 */ /* 0x180fe2000001083f */
[-C--:B------:R-:W-:Y:S01]  /*5540*/  FFMA.FTZ R61, R56, R15.reuse, -R63 ;  /* 0x0000000f383d7223 */ /* 0x080fe2000001083f */
[----:B------:R-:W-:Y:S01]  /*5550*/  FADD.FTZ R56, R0, R3 ;  /* 0x0000000300387221 */ /* 0x000fe20000010000 */
[-CC-:B------:R-:W-:Y:S01]  /*5560*/  FFMA.FTZ R34, R10, R15.reuse, -R63.reuse ;  /* 0x0000000f0a227223 */ /* 0x180fe2000001083f */
[----:B------:R-:W-:Y:S01]  /*5570*/  MUFU.EX2 R6, R6 ;  /* 0x0000000600067308 */ /* 0x000fe20000000800 */
[-CC-:B------:R-:W-:Y:S01]  /*5580*/  FFMA.FTZ R10, R96, R15.reuse, -R63.reuse ;  /* 0x0000000f600a7223 */ /* 0x180fe2000001083f */
[----:B------:R-:W-:Y:S01]  /*5590*/  FADD.FTZ R77, R7, R56 ;  /* 0x00000038074d7221 */ /* 0x000fe20000010000 */
[-CC-:B------:R-:W-:Y:S01]  /*55a0*/  FFMA.FTZ R55, R94, R15.reuse, -R63.reuse ;  /* 0x0000000f5e377223 */ /* 0x180fe2000001083f */
[-CC-:B------:R-:W-:Y:S01]  /*55b0*/  FFMA.FTZ R54, R12, R15.reuse, -R63.reuse ;  /* 0x0000000f0c367223 */ /* 0x180fe2000001083f */
[-C--:B------:R-:W-:Y:S01]  /*55c0*/  FFMA.FTZ R98, R98, R15.reuse, -R63 ;  /* 0x0000000f62627223 */ /* 0x080fe2000001083f */
[----:B-1----:R-:W-:Y:S01]  /*55d0*/  FADD.FTZ R56, R152, R77 ;  /* 0x0000004d98387221 */ /* 0x002fe20000010000 */
[-CC-:B------:R-:W-:Y:S01]  /*55e0*/  FFMA.FTZ R12, R106, R15.reuse, -R63.reuse ;  /* 0x0000000f6a0c7223 */ /* 0x180fe2000001083f */
[----:B------:R-:W0:Y:S01]  /*55f0*/  MUFU.EX2 R53, R53 ;  /* 0x0000003500357308 */ /* 0x000e220000000800 */
[-CC-:B------:R-:W-:Y:S01]  /*5600*/  FFMA.FTZ R57, R104, R15.reuse, -R63.reuse ;  /* 0x0000000f68397223 */ /* 0x180fe2000001083f */
[----:B---3--:R-:W-:Y:S01]  /*5610*/  FADD.FTZ R77, R11, R56 ;  /* 0x000000380b4d7221 */ /* 0x008fe20000010000 */
[-CC-:B------:R-:W-:Y:S01]  /*5620*/  FFMA.FTZ R102, R102, R15.reuse, -R63.reuse ;  /* 0x0000000f66667223 */ /* 0x180fe2000001083f */
[----:B------:R-:W-:Y:S01]  /*5630*/  FFMA.FTZ R72, R72, R15, -R63 ;  /* 0x0000000f48487223 */ /* 0x000fe2000001083f */
[----:B------:R-:W-:Y:S01]  /*5640*/  F2FP.SATFINITE.E4M3.F32.PACK_AB_MERGE_C R152, R152, R7, RZ ;  /* 0x000000079898723e */ /* 0x000fe200048070ff */
[----:B----4-:R-:W-:Y:S01]  /*5650*/  FADD.FTZ R56, R154, R77 ;  /* 0x0000004d9a387221 */ /* 0x010fe20000010000 */
[-CC-:B------:R-:W-:Y:S01]  /*5660*/  FFMA.FTZ R59, R108, R15.reuse, -R63.reuse ;  /* 0x0000000f6c3b7223 */ /* 0x180fe2000001083f */
[----:B------:R-:W1:Y:S01]  /*5670*/  MUFU.EX2 R90, R90 ;  /* 0x0000005a005a7308 */ /* 0x000e620000000800 */
[----:B------:R-:W-:Y:S01]  /*5680*/  F2FP.SATFINITE.E4M3.F32.PACK_AB_MERGE_C R184, R3, R0, R152 ;  /* 0x0000000003b8723e */ /* 0x000fe20004807098 */
[----:B-----5:R-:W-:Y:S01]  /*5690*/  FADD.FTZ R81, R13, R56 ;  /* 0x000000380d517221 */ /* 0x020fe20000010000 */
[-CC-:B------:R-:W-:Y:S01]  /*56a0*/  FFMA.FTZ R74, R74, R15.reuse, -R63.reuse ;  /* 0x0000000f4a4a7223 */ /* 0x180fe2000001083f */
[-CC-:B------:R-:W-:Y:S01]  /*56b0*/  FFMA.FTZ R76, R76, R15.reuse, -R63.reuse ;  /* 0x0000000f4c4c7223 */ /* 0x180fe2000001083f */
[----:B------:R-:W-:Y:S01]  /*56c0*/  FFMA.FTZ R58, R58, R15, -R63 ;  /* 0x0000000f3a3a7223 */ /* 0x000fe2000001083f */
[C---:B------:R-:W-:Y:S01]  /*56d0*/  FADD.FTZ R68, R156.reuse, R81 ;  /* 0x000000519c447221 */ /* 0x040fe20000010000 */
[----:B------:R-:W-:Y:S01]  /*56e0*/  F2FP.SATFINITE.E4M3.F32.PACK_AB_MERGE_C R156, R156, R13, RZ ;  /* 0x0000000d9c9c723e */ /* 0x000fe200048070ff */
[----:B------:R2:W3:Y:S01]  /*56f0*/  MUFU.EX2 R65, R34 ;  /* 0x0000002200417308 */ /* 0x0004e20000000800 */
[----:B0-----:R-:W-:Y:S01]  /*5700*/  FADD.FTZ R79, R6, R53 ;  /* 0x00000035064f7221 */ /* 0x001fe20000010000 */
[----:B------:R-:W-:Y:S01]  /*5710*/  FADD.FTZ R81, R21, R68 ;  /* 0x0000004415517221 */ /* 0x000fe20000010000 */
[----:B------:R-:W-:Y:S01]  /*5720*/  F2FP.SATFINITE.E4M3.F32.PACK_AB_MERGE_C R186, R154, R11, R156 ;  /* 0x0000000b9aba723e */ /* 0x000fe2000480709c */
[-CC-:B------:R-:W-:Y:S01]  /*5730*/  FFMA.FTZ R116, R116, R15.reuse, -R63.reuse ;  /* 0x0000000f74747223 */ /* 0x180fe2000001083f */
[-CC-:B------:R-:W-:Y:S01]  /*5740*/  FFMA.FTZ R60, R60, R15.reuse, -R63.reuse ;  /* 0x0000000f3c3c7223 */ /* 0x180fe2000001083f */
[-CC-:B------:R-:W-:Y:S01]  /*5750*/  FFMA.FTZ R118, R118, R15.reuse, -R63.reuse ;  /* 0x0000000f76767223 */ /* 0x180fe2000001083f */
[-C--:B------:R-:W-:Y:S01]  /*5760*/  FFMA.FTZ R62, R62, R15.reuse, -R63 ;  /* 0x0000000f3e3e7223 */ /* 0x080fe2000001083f */
[----:B------:R-:W0:Y:S01]  /*5770*/  MUFU.EX2 R10, R10 ;  /* 0x0000000a000a7308 */ /* 0x000e220000000800 */
[----:B-1----:R-:W-:Y:S01]  /*5780*/  FADD.FTZ R56, R90, R79 ;  /* 0x0000004f5a387221 */ /* 0x002fe20000010000 */
[-CC-:B--2---:R-:W-:Y:S01]  /*5790*/  FFMA.FTZ R34, R110, R15.reuse, -R63.reuse ;  /* 0x0000000f6e227223 */ /* 0x184fe2000001083f */
[-CC-:B------:R-:W-:Y:S01]  /*57a0*/  FFMA.FTZ R122, R122, R15.reuse, -R63.reuse ;  /* 0x0000000f7a7a7223 */ /* 0x180fe2000001083f */
[-CC-:B------:R-:W-:Y:S01]  /*57b0*/  FFMA.FTZ R40, R40, R15.reuse, -R63.reuse ;  /* 0x0000000f28287223 */ /* 0x180fe2000001083f */
[-CC-:B------:R-:W-:Y:S01]  /*57c0*/  FFMA.FTZ R124, R124, R15.reuse, -R63.reuse ;  /* 0x0000000f7c7c7223 */ /* 0x180fe2000001083f */
[-CC-:B------:R-:W-:Y:S01]  /*57d0*/  FFMA.FTZ R42, R42, R15.reuse, -R63.reuse ;  /* 0x0000000f2a2a7223 */ /* 0x180fe2000001083f */
[-C--:B------:R-:W-:Y:S01]  /*57e0*/  FFMA.FTZ R128, R128, R15.reuse, -R63 ;  /* 0x0000000f80807223 */ /* 0x080fe2000001083f */
[----:B------:R-:W1:Y:S01]  /*57f0*/  MUFU.EX2 R55, R55 ;  /* 0x0000003700377308 */ /* 0x000e620000000800 */
[----:B---3--:R-:W-:Y:S01]  /*5800*/  FADD.FTZ R79, R65, R56 ;  /* 0x00000038414f7221 */ /* 0x008fe20000010000 */
[----:B------:R-:W-:Y:S01]  /*5810*/  FADD.FTZ R56, R150, R81 ;  /* 0x0000005196387221 */ /* 0x000fe20000010000 */
[-CC-:B------:R-:W-:Y:S01]  /*5820*/  FFMA.FTZ R44, R44, R15.reuse, -R63.reuse ;  /* 0x0000000f2c2c7223 */ /* 0x180fe2000001083f */
[-CC-:B------:R-:W-:Y:S01]  /*5830*/  FFMA.FTZ R132, R132, R15.reuse, -R63.reuse ;  /* 0x0000000f84847223 */ /* 0x180fe2000001083f */
[-CC-:B------:R-:W-:Y:S01]  /*5840*/  FFMA.FTZ R46, R46, R15.reuse, -R63.reuse ;  /* 0x0000000f2e2e7223 */ /* 0x180fe2000001083f */
[-CC-:B------:R-:W-:Y:S01]  /*5850*/  FFMA.FTZ R134, R134, R15.reuse, -R63.reuse ;  /* 0x0000000f86867223 */ /* 0x180fe2000001083f */
[----:B------:R-:W-:Y:S01]  /*5860*/  FFMA.FTZ R26, R26, R15, -R63 ;  /* 0x0000000f1a1a7223 */ /* 0x000fe2000001083f */
[----:B------:R2:W3:Y:S01]  /*5870*/  MUFU.EX2 R64, R54 ;  /* 0x0000003600407308 */ /* 0x0004e20000000800 */
[----:B0-----:R-:W-:Y:S01]  /*5880*/  FADD.FTZ R22, R10, R79 ;  /* 0x0000004f0a167221 */ /* 0x001fe20000010000 */
[----:B------:R-:W-:Y:S01]  /*5890*/  FADD.FTZ R79, R27, R56 ;  /* 0x000000381b4f7221 */ /* 0x000fe20000010000 */
[----:B------:R-:W-:Y:S01]  /*58a0*/  F2FP.SATFINITE.E4M3.F32.PACK_AB_MERGE_C R27, R146, R27, RZ ;  /* 0x0000001b921b723e */ /* 0x000fe200048070ff */
[-CC-:B------:R-:W-:Y:S01]  /*58b0*/  FFMA.FTZ R136, R136, R15.reuse, -R63.reuse ;  /* 0x0000000f88887223 */ /* 0x180fe2000001083f */
[----:B------:R-:W-:Y:S01]  /*58c0*/  FFMA.FTZ R84, R84, R15, -R63 ;  /* 0x0000000f54547223 */ /* 0x000fe2000001083f */
[----:B------:R-:W-:Y:S01]  /*58d0*/  FADD.FTZ R146, R146, R79 ;  /* 0x0000004f92927221 */ /* 0x000fe20000010000 */
[----:B------:R-:W-:Y:S01]  /*58e0*/  F2FP.SATFINITE.E4M3.F32.PACK_AB_MERGE_C R180, R150, R21, R27 ;  /* 0x0000001596b4723e */ /* 0x000fe2000480701b */
[----:B------:R-:W0:Y:S01]  /*58f0*/  MUFU.EX2 R67, R98 ;  /* 0x0000006200437308 */ /* 0x000e220000000800 */
[----:B-1----:R-:W-:Y:S01]  /*5900*/  FADD.FTZ R13, R55, R22 ;  /* 0x00000016370d7221 */ /* 0x002fe20000010000 */
[--C-:B--2---:R-:W-:Y:S01]  /*5910*/  FFMA.FTZ R54, R114, R15, -R63.reuse ;  /* 0x0000000f72367223 */ /* 0x104fe2000001083f */
[----:B------:R-:W-:Y:S01]  /*5920*/  F2FP.SATFINITE.E4M3.F32.PACK_AB_MERGE_C R21, R112, R43, RZ ;  /* 0x0000002b7015723e */ /* 0x000fe200048070ff */
[-CC-:B------:R-:W-:Y:S01]  /*5930*/  FFMA.FTZ R86, R86, R15.reuse, -R63.reuse ;  /* 0x0000000f56567223 */ /* 0x180fe2000001083f */
[----:B------:R-:W-:Y:S01]  /*5940*/  F2FP.SATFINITE.E4M3.F32.PACK_AB_MERGE_C R65, R65, R90, RZ ;  /* 0x0000005a4141723e */ /* 0x000fe200048070ff */
[----:B------:R-:W-:Y:S01]  /*5950*/  FFMA.FTZ R82, R82, R15, -R63 ;  /* 0x0000000f52527223 */ /* 0x000fe2000001083f */
[----:B------:R-:W-:Y:S01]  /*5960*/  F2FP.SATFINITE.E4M3.F32.PACK_AB_MERGE_C R176, R126, R39, R21 ;  /* 0x000000277eb0723e */ /* 0x000fe20004807015 */
[----:B------:R-:W1:Y:S01]  /*5970*/  MUFU.EX2 R12, R12 ;  /* 0x0000000c000c7308 */ /* 0x000e620000000800 */
[----:B---3--:R-:W-:Y:S01]  /*5980*/  FADD.FTZ R22, R64, R13 ;  /* 0x0000000d40167221 */ /* 0x008fe20000010000 */
[----:B------:R-:W-:Y:S01]  /*5990*/  FADD.FTZ R13, R35, R146 ;  /* 0x00000092230d7221 */ /* 0x000fe20000010000 */
[----:B------:R-:W-:Y:S01]  /*59a0*/  F2FP.SATFINITE.E4M3.F32.PACK_AB_MERGE_C R21, R24, R45, RZ ;  /* 0x0000002d1815723e */ /* 0x000fe200048070ff */
[-C--:B------:R-:W-:Y:S01]  /*59b0*/  FFMA.FTZ R88, R88, R15.reuse, -R63 ;  /* 0x0000000f58587223 */ /* 0x080fe2000001083f */
[----:B------:R-:W-:Y:S01]  /*59c0*/  F2FP.SATFINITE.E4M3.F32.PACK_AB_MERGE_C R185, R53, R6, R65 ;  /* 0x0000000635b9723e */ /* 0x000fe20004807041 */
[-C--:B------:R-:W-:Y:S01]  /*59d0*/  FFMA.FTZ R80, R80, R15.reuse, -R63 ;  /* 0x0000000f50507223 */ /* 0x080fe2000001083f */
[----:B------:R-:W-:Y:S01]  /*59e0*/  F2FP.SATFINITE.E4M3.F32.PACK_AB_MERGE_C R178, R41, R100, R21 ;  /* 0x0000006429b2723e */ /* 0x000fe20004807015 */
[----:B------:R-:W2:Y:S01]  /*59f0*/  MUFU.EX2 R57, R57 ;  /* 0x0000003900397308 */ /* 0x000ea20000000800 */
[C---:B0-----:R-:W-:Y:S01]  /*5a00*/  FADD.FTZ R3, R67.reuse, R22 ;  /* 0x0000001643037221 */ /* 0x041fe20000010000 */
[----:B------:R-:W-:Y:S01]  /*5a10*/  FADD.FTZ R22, R142, R13 ;  /* 0x0000000d8e167221 */ /* 0x000fe20000010000 */
[----:B------:R-:W-:Y:S01]  /*5a20*/  FFMA.FTZ R30, R30, R15, -R63 ;  /* 0x0000000f1e1e7223 */ /* 0x000fe2000001083f */
[----:B------:R-:W-:-:S02]  /*5a30*/  F2FP.SATFINITE.E4M3.F32.PACK_AB_MERGE_C R64, R67, R64, RZ ;  /* 0x000000404340723e */ /* 0x000fc400048070ff */
[----:B------:R-:W-:Y:S01]  /*5a40*/  FADD.FTZ R13, R37, R22 ;  /* 0x00000016250d7221 */ /* 0x000fe20000010000 */
[----:B------:R-:W-:Y:S01]  /*5a50*/  F2FP.SATFINITE.E4M3.F32.PACK_AB_MERGE_C R37, R138, R37, RZ ;  /* 0x000000258a25723e */ /* 0x000fe200048070ff */
[----:B------:R-:W0:Y:S01]  /*5a60*/  MUFU.EX2 R102, R102 ;  /* 0x0000006600667308 */ /* 0x000e220000000800 */
[----:B-1----:R-:W-:Y:S01]  /*5a70*/  FADD.FTZ R0, R12, R3 ;  /* 0x000000030c007221 */ /* 0x002fe20000010000 */
[----:B------:R-:W-:Y:S01]  /*5a80*/  FADD.FTZ R138, R138, R13 ;  /* 0x0000000d8a8a7221 */ /* 0x000fe20000010000 */
[----:B------:R-:W-:Y:S02]  /*5a90*/  F2FP.SATFINITE.E4M3.F32.PACK_AB_MERGE_C R182, R142, R35, R37 ;  /* 0x000000238eb6723e */ /* 0x000fe40004807025 */
[----:B------:R-:W-:Y:S01]  /*5aa0*/  F2FP.SATFINITE.E4M3.F32.PACK_AB_MERGE_C R187, R55, R10, R64 ;  /* 0x0000000a37bb723e */ /* 0x000fe20004807040 */
[----:B------:R-:W-:Y:S02]  /*5ab0*/  FADD.FTZ R13, R39, R138 ;  /* 0x0000008a270d7221 */ /* 0x000fe40000010000 */
[----:B------:R-:W1:Y:S01]  /*5ac0*/  MUFU.EX2 R69, R72 ;  /* 0x0000004800457308 */ /* 0x000e620000000800 */
[----:B--2---:R-:W-:Y:S01]  /*5ad0*/  FADD.FTZ R11, R57, R0 ;  /* 0x00000000390b7221 */ /* 0x004fe20000010000 */
[----:B------:R-:W-:-:S04]  /*5ae0*/  FADD.FTZ R22, R126, R13 ;  /* 0x0000000d7e167221 */ /* 0x000fc80000010000 */
[----:B------:R-:W-:Y:S01]  /*5af0*/  FADD.FTZ R43, R43, R22 ;  /* 0x000000162b2b7221 */ /* 0x000fe20000010000 */
[----:B------:R-:W-:Y:S01]  /*5b00*/  F2FP.SATFINITE.E4M3.F32.PACK_AB_MERGE_C R22, R50, R25, RZ ;  /* 0x000000193216723e */ /* 0x000fe200048070ff */
[----:B------:R-:W2:Y:S01]  /*5b10*/  MUFU.EX2 R34, R34 ;  /* 0x0000002200227308 */ /* 0x000ea20000000800 */
[----:B0-----:R-:W-:Y:S01]  /*5b20*/  FADD.FTZ R0, R102, R11 ;  /* 0x0000000b66007221 */ /* 0x001fe20000010000 */
[----:B------:R-:W-:Y:S01]  /*5b30*/  FADD.FTZ R43, R112, R43 ;  /* 0x0000002b702b7221 */ /* 0x000fe20000010000 */
[----:B------:R-:W-:-:S03]  /*5b40*/  F2FP.SATFINITE.E4M3.F32.PACK_AB_MERGE_C R172, R28, R23, R22 ;  /* 0x000000171cac723e */ /* 0x000fc60004807016 */
[----:B------:R-:W-:Y:S02]  /*5b50*/  FADD.FTZ R100, R100, R43 ;  /* 0x0000002b64647221 */ /* 0x000fe40000010000 */
[----:B------:R-:W0:Y:S01]  /*5b60*/  MUFU.EX2 R59, R59 ;  /* 0x0000003b003b7308 */ /* 0x000e220000000800 */
[----:B-1----:R-:W-:Y:S01]  /*5b70*/  FADD.FTZ R11, R69, R0 ;  /* 0x00000000450b7221 */ /* 0x002fe20000010000 */
[----:B------:R-:W-:Y:S01]  /*5b80*/  FADD.FTZ R100, R41, R100 ;  /* 0x0000006429647221 */ /* 0x000fe20000010000 */
[----:B------:R-:W-:-:S03]  /*5b90*/  F2FP.SATFINITE.E4M3.F32.PACK_AB_MERGE_C R69, R69, R102, RZ ;  /* 0x000000664545723e */ /* 0x000fc600048070ff */
[----:B------:R-:W-:Y:S01]  /*5ba0*/  FADD.FTZ R45, R45, R100 ;  /* 0x000000642d2d7221 */ /* 0x000fe20000010000 */
[----:B------:R-:W-:Y:S01]  /*5bb0*/  F2FP.SATFINITE.E4M3.F32.PACK_AB_MERGE_C R181, R57, R12, R69 ;  /* 0x0000000c39b5723e */ /* 0x000fe20004807045 */
[----:B------:R-:W1:Y:S01]  /*5bc0*/  MUFU.EX2 R74, R74 ;  /* 0x0000004a004a7308 */ /* 0x000e620000000800 */
[----:B--2---:R-:W-:Y:S01]  /*5bd0*/  FADD.FTZ R0, R34, R11 ;  /* 0x0000000b22007221 */ /* 0x004fe20000010000 */
[----:B------:R-:W-:Y:S01]  /*5be0*/  FADD.FTZ R24, R24, R45 ;  /* 0x0000002d18187221 */ /* 0x000fe20000010000 */
[----:B------:R-:W-:-:S05]  /*5bf0*/  VIADD R12, R19, 0xfffffffe ;  /* 0xfffffffe130c7836 */ /* 0x000fca0000000000 */
[----:B------:R-:W2:Y:S01]  /*5c00*/  MUFU.EX2 R71, R76 ;  /* 0x0000004c00477308 */ /* 0x000ea20000000800 */
[----:B0-----:R-:W-:-:S07]  /*5c10*/  FADD.FTZ R13, R59, R0 ;  /* 0x000000003b0d7221 */ /* 0x001fce0000010000 */
[----:B------:R-:W0:Y:S01]  /*5c20*/  MUFU.EX2 R54, R54 ;  /* 0x0000003600367308 */ /* 0x000e220000000800 */
[----:B-1----:R-:W-:-:S07]  /*5c30*/  FADD.FTZ R0, R74, R13 ;  /* 0x0000000d4a007221 */ /* 0x002fce0000010000 */
[----:B------:R-:W1:Y:S01]  /*5c40*/  MUFU.EX2 R61, R61 ;  /* 0x0000003d003d7308 */ /* 0x000e620000000800 */
[C---:B--2---:R-:W-:Y:S01]  /*5c50*/  FADD.FTZ R13, R71.reuse, R0 ;  /* 0x00000000470d7221 */ /* 0x044fe20000010000 */
[----:B------:R-:W-:-:S04]  /*5c60*/  F2FP.SATFINITE.E4M3.F32.PACK_AB_MERGE_C R71, R71, R74, RZ ;  /* 0x0000004a4747723e */ /* 0x000fc800048070ff */
[----:B------:R-:W-:Y:S02]  /*5c70*/  F2FP.SATFINITE.E4M3.F32.PACK_AB_MERGE_C R183, R59, R34, R71 ;  /* 0x000000223bb7723e */ /* 0x000fe40004807047 */
[----:B------:R-:W2:Y:S01]  /*5c80*/  MUFU.EX2 R58, R58 ;  /* 0x0000003a003a7308 */ /* 0x000ea20000000800 */
[----:B0-----:R-:W-:-:S07]  /*5c90*/  FADD.FTZ R0, R54, R13 ;  /* 0x0000000d36007221 */ /* 0x001fce0000010000 */
[----:B------:R-:W0:Y:S01]  /*5ca0*/  MUFU.EX2 R73, R116 ;  /* 0x0000007400497308 */ /* 0x000e220000000800 */
[----:B-1----:R-:W-:-:S07]  /*5cb0*/  FADD.FTZ R21, R61, R0 ;  /* 0x000000003d157221 */ /* 0x002fce0000010000 */
[----:B------:R-:W1:Y:S01]  /*5cc0*/  MUFU.EX2 R60, R60 ;  /* 0x0000003c003c7308 */ /* 0x000e620000000800 */
[----:B--2---:R-:W-:-:S07]  /*5cd0*/  FADD.FTZ R0, R58, R21 ;  /* 0x000000153a007221 */ /* 0x004fce0000010000 */
[----:B------:R-:W2:Y:S01]  /*5ce0*/  MUFU.EX2 R75, R118 ;  /* 0x00000076004b7308 */ /* 0x000ea20000000800 */
[C---:B0-----:R-:W-:Y:S01]  /*5cf0*/  FADD.FTZ R21, R73.reuse, R0 ;  /* 0x0000000049157221 */ /* 0x041fe20000010000 */
[----:B------:R-:W-:-:S04]  /*5d00*/  F2FP.SATFINITE.E4M3.F32.PACK_AB_MERGE_C R58, R73, R58, RZ ;  /* 0x0000003a493a723e */ /* 0x000fc800048070ff */
[----:B------:R-:W-:Y:S02]  /*5d10*/  F2FP.SATFINITE.E4M3.F32.PACK_AB_MERGE_C R177, R61, R54, R58 ;  /* 0x000000363db1723e */ /* 0x000fe4000480703a */
[----:B------:R-:W0:Y:S01]  /*5d20*/  MUFU.EX2 R62, R62 ;  /* 0x0000003e003e7308 */ /* 0x000e220000000800 */
[----:B-1----:R-:W-:-:S07]  /*5d30*/  FADD.FTZ R0, R60, R21 ;  /* 0x000000153c007221 */ /* 0x002fce0000010000 */
[----:B------:R-:W1:Y:S01]  /*5d40*/  MUFU.EX2 R77, R122 ;  /* 0x0000007a004d7308 */ /* 0x000e620000000800 */
[----:B--2---:R-:W-:-:S07]  /*5d50*/  FADD.FTZ R27, R75, R0 ;  /* 0x000000004b1b7221 */ /* 0x004fce0000010000 */
[----:B------:R-:W2:Y:S01]  /*5d60*/  MUFU.EX2 R40, R40 ;  /* 0x0000002800287308 */ /* 0x000ea20000000800 */
[----:B0-----:R-:W-:Y:S01]  /*5d70*/  FADD.FTZ R0, R62, R27 ;  /* 0x0000001b3e007221 */ /* 0x001fe20000010000 */
[----:B------:R-:W-:-:S04]  /*5d80*/  FADD.FTZ R27, R23, R24 ;  /* 0x00000018171b7221 */ /* 0x000fc80000010000 */
        /* <DEDUP_REMOVED lines=8> */
[----:B--2---:R-:W-:-:S07]  /*5e10*/  FADD.FTZ R0, R40, R23 ;  /* 0x0000001728007221 */ /* 0x004fce0000010000 */
[----:B------:R-:W-:Y:S01]  /*5e20*/  MUFU.EX2 R31, R31 ;  /* 0x0000001f001f7308 */ /* 0x000fe20000000800 */
[----:B0-----:R-:W-:-:S07]  /*5e30*/  FADD.FTZ R25, R7, R0 ;  /* 0x0000000007197221 */ /* 0x001fce0000010000 */
[----:B------:R-:W0:Y:S01]  /*5e40*/  MUFU.EX2 R66, R66 ;  /* 0x0000004200427308 */ /* 0x000e220000000800 */
[----:B-1----:R-:W-:-:S07]  /*5e50*/  FADD.FTZ R0, R42, R25 ;  /* 0x000000192a007221 */ /* 0x002fce0000010000 */
[----:B------:R-:W1:Y:S08]  /*5e60*/  MUFU.EX2 R3, R128 ;  /* 0x0000008000037308 */ /* 0x000e700000000800 */
[----:B------:R-:W-:Y:S01]  /*5e70*/  MUFU.EX2 R29, R29 ;  /* 0x0000001d001d7308 */ /* 0x000fe20000000800 */
[----:B0-----:R-:W-:-:S07]  /*5e80*/  F2FP.SATFINITE.E4M3.F32.PACK_AB_MERGE_C R22, R66, R31, RZ ;  /* 0x0000001f4216723e */ /* 0x001fce00048070ff */
[----:B------:R-:W0:Y:S01]  /*5e90*/  MUFU.EX2 R48, R48 ;  /* 0x0000003000307308 */ /* 0x000e220000000800 */
[C---:B-1----:R-:W-:Y:S01]  /*5ea0*/  F2FP.SATFINITE.E4M3.F32.PACK_AB_MERGE_C R42, R3.reuse, R42, RZ ;  /* 0x0000002a032a723e */ /* 0x042fe200048070ff */
[----:B------:R-:W-:-:S03]  /*5eb0*/  FADD.FTZ R3, R3, R0 ;  /* 0x0000000003037221 */ /* 0x000fc60000010000 */
[----:B------:R-:W-:-:S03]  /*5ec0*/  F2FP.SATFINITE.E4M3.F32.PACK_AB_MERGE_C R173, R7, R40, R42 ;  /* 0x0000002807ad723e */ /* 0x000fc6000480702a */
[----:B------:R-:W1:Y:S08]  /*5ed0*/  MUFU.EX2 R44, R44 ;  /* 0x0000002c002c7308 */ /* 0x000e700000000800 */
[----:B------:R-:W2:Y:S01]  /*5ee0*/  MUFU.EX2 R11, R132 ;  /* 0x00000084000b7308 */ /* 0x000ea20000000800 */
[----:B0-----:R-:W-:Y:S01]  /*5ef0*/  F2FP.SATFINITE.E4M3.F32.PACK_AB_MERGE_C R174, R48, R29, R22 ;  /* 0x0000001d30ae723e */ /* 0x001fe20004807016 */
[----:B------:R-:W-:-:S04]  /*5f00*/  FADD.FTZ R29, R29, R50 ;  /* 0x000000321d1d7221 */ /* 0x000fc80000010000 */
[----:B------:R-:W-:Y:S02]  /*5f10*/  FADD.FTZ R48, R48, R29 ;  /* 0x0000001d30307221 */ /* 0x000fe40000010000 */
[----:B------:R-:W0:Y:S01]  /*5f20*/  MUFU.EX2 R46, R46 ;  /* 0x0000002e002e7308 */ /* 0x000e220000000800 */
[----:B-1----:R-:W-:Y:S01]  /*5f30*/  FADD.FTZ R0, R44, R3 ;  /* 0x000000032c007221 */ /* 0x002fe20000010000 */
[----:B------:R-:W-:-:S04]  /*5f40*/  FADD.FTZ R31, R31, R48 ;  /* 0x000000301f1f7221 */ /* 0x000fc80000010000 */
[----:B------:R-:W-:Y:S02]  /*5f50*/  FADD.FTZ R66, R66, R31 ;  /* 0x0000001f42427221 */ /* 0x000fe40000010000 */
[----:B------:R-:W-:Y:S01]  /*5f60*/  MUFU.EX2 R47, R47 ;  /* 0x0000002f002f7308 */ /* 0x000fe20000000800 */
[----:B--2---:R-:W-:-:S07]  /*5f70*/  FADD.FTZ R25, R11, R0 ;  /* 0x000000000b197221 */ /* 0x004fce0000010000 */
[----:B------:R-:W1:Y:S01]  /*5f80*/  MUFU.EX2 R52, R52 ;  /* 0x0000003400347308 */ /* 0x000e620000000800 */
[----:B0-----:R-:W-:-:S07]  /*5f90*/  FADD.FTZ R0, R46, R25 ;  /* 0x000000192e007221 */ /* 0x001fce0000010000 */
[----:B------:R-:W0:Y:S08]  /*5fa0*/  MUFU.EX2 R13, R134 ;  /* 0x00000086000d7308 */ /* 0x000e300000000800 */
[----:B------:R-:W-:Y:S01]  /*5fb0*/  MUFU.EX2 R33, R33 ;  /* 0x0000002100217308 */ /* 0x000fe20000000800 */
[----:B-1----:R-:W-:-:S07]  /*5fc0*/  F2FP.SATFINITE.E4M3.F32.PACK_AB_MERGE_C R6, R52, R47, RZ ;  /* 0x0000002f3406723e */ /* 0x002fce00048070ff */
[----:B------:R-:W1:Y:S01]  /*5fd0*/  MUFU.EX2 R38, R38 ;  /* 0x0000002600267308 */ /* 0x000e620000000800 */
[C---:B0-----:R-:W-:Y:S01]  /*5fe0*/  F2FP.SATFINITE.E4M3.F32.PACK_AB_MERGE_C R46, R13.reuse, R46, RZ ;  /* 0x0000002e0d2e723e */ /* 0x041fe200048070ff */
[----:B------:R-:W-:-:S03]  /*5ff0*/  FADD.FTZ R13, R13, R0 ;  /* 0x000000000d0d7221 */ /* 0x000fc60000010000 */
[----:B------:R-:W-:-:S03]  /*6000*/  F2FP.SATFINITE.E4M3.F32.PACK_AB_MERGE_C R175, R11, R44, R46 ;  /* 0x0000002c0baf723e */ /* 0x000fc6000480702e */
[----:B------:R-:W0:Y:S08]  /*6010*/  MUFU.EX2 R26, R26 ;  /* 0x0000001a001a7308 */ /* 0x000e300000000800 */
[----:B------:R-:W2:Y:S01]  /*6020*/  MUFU.EX2 R21, R136 ;  /* 0x0000008800157308 */ /* 0x000ea20000000800 */
[----:B-1----:R-:W-:Y:S01]  /*6030*/  F2FP.SATFINITE.E4M3.F32.PACK_AB_MERGE_C R168, R38, R33, R6 ;  /* 0x0000002126a8723e */ /* 0x002fe20004807006 */
[----:B------:R-:W-:-:S04]  /*6040*/  FADD.FTZ R33, R33, R66 ;  /* 0x0000004221217221 */ /* 0x000fc80000010000 */
[----:B------:R-:W-:Y:S02]  /*6050*/  FADD.FTZ R38, R38, R33 ;  /* 0x0000002126267221 */ /* 0x000fe40000010000 */
[----:B------:R-:W1:Y:S01]  /*6060*/  MUFU.EX2 R84, R84 ;  /* 0x0000005400547308 */ /* 0x000e620000000800 */
[----:B0-----:R-:W-:Y:S01]  /*6070*/  FADD.FTZ R0, R26, R13 ;  /* 0x0000000d1a007221 */ /* 0x001fe20000010000 */
[----:B------:R-:W-:-:S04]  /*6080*/  FADD.FTZ R47, R47, R38 ;  /* 0x000000262f2f7221 */ /* 0x000fc80000010000 */
[----:B------:R-:W-:Y:S02]  /*6090*/  FADD.FTZ R47, R52, R47 ;  /* 0x0000002f342f7221 */ /* 0x000fe40000010000 */
[----:B------:R-:W-:Y:S01]  /*60a0*/  MUFU.EX2 R32, R32 ;  /* 0x0000002000207308 */ /* 0x000fe20000000800 */
[----:B--2---:R-:W-:-:S07]  /*60b0*/  FADD.FTZ R7, R21, R0 ;  /* 0x0000000015077221 */ /* 0x004fce0000010000 */
        /* <DEDUP_REMOVED lines=16> */
[----:B------:R-:W-:-:S06]  /*61c0*/  FADD.FTZ R32, R32, R49 ;  /* 0x0000003120207221 */ /* 0x000fcc0000010000 */
[----:B------:R-:W1:Y:S01]  /*61d0*/  MUFU.EX2 R13, R30 ;  /* 0x0000001e000d7308 */ /* 0x000e620000000800 */
[----:B--2---:R-:W-:-:S04]  /*61e0*/  FADD.FTZ R7, R3, R0 ;  /* 0x0000000003077221 */ /* 0x004fc80000010000 */
[----:B0-----:R-:W-:Y:S01]  /*61f0*/  FADD.FTZ R6, R80, R7 ;  /* 0x0000000750067221 */ /* 0x001fe20000010000 */
[----:B------:R-:W-:Y:S01]  /*6200*/  FADD.FTZ R7, R51, R32 ;  /* 0x0000002033077221 */ /* 0x000fe20000010000 */
[C---:B-1----:R-:W-:Y:S02]  /*6210*/  F2FP.SATFINITE.E4M3.F32.PACK_AB_MERGE_C R0, R13.reuse, R80, RZ ;  /* 0x000000500d00723e */ /* 0x042fe400048070ff */
[----:B------:R-:W-:Y:S02]  /*6220*/  FADD.FTZ R6, R13, R6 ;  /* 0x000000060d067221 */ /* 0x000fe40000010000 */
[----:B------:R-:W-:Y:S01]  /*6230*/  F2FP.SATFINITE.E4M3.F32.PACK_AB_MERGE_C R171, R3, R82, R0 ;  /* 0x0000005203ab723e */ /* 0x000fe20004807000 */
[----:B------:R-:W-:Y:S06]  /*6240*/  @P1 BRA `(.L_x_1177) ;  /* 0x00000000004c1947 */ /* 0x000fec0003800000 */
[----:B------:R-:W-:Y:S01]  /*6250*/  ISETP.LT.AND P1, PT, RZ, UR46, PT ;  /* 0x0000002eff007c0c */ /* 0x000fe2000bf21270 */
[----:B------:R-:W-:-:S12]  /*6260*/  UIADD3 UR11, UR46, -0x1, URZ ;  /* 0xffffffff2e0b7890 */ /* 0x000fd8000fffe03f */
[----:B------:R-:W-:Y:S05]  /*6270*/  @P1 BRA `(.L_x_1178) ;  /* 0x0000000000201947 */ /* 0x000fea0003800000 */
[----:B------:R-:W-:Y:S01]  /*6280*/  ULDC UR14, c[0x0][0x9e4] ;  /* 0x00027900000e7ab9 */ /* 0x000fe20000000800 */
[----:B------:R-:W-:Y:S02]  /*6290*/  UIADD3 UR11, -UR46, URZ, URZ ;  /* 0x0000003f2e0b7290 */ /* 0x000fe4000fffe13f */
[----:B------:R-:W-:-:S11]  /*62a0*/  UISETP.NE.AND UP0, UPT, UR14, 0x1, UPT ;  /* 0x000000010e00788c */ /* 0x000fd6000bf05270 */
[----:B------:R-:W-:Y:S02]  /*62b0*/  @UP0 ULDC.64 UR16, c[0x0][0x9e8] ;  /* 0x00027a0000100ab9 */ /* 0x000fe40000000a00 */
[----:B------:R-:W-:-:S04]  /*62c0*/  UIMAD.WIDE.U32 UR6, UR11, UR16, URZ ;  /* 0x000000100b0672a5 */ /* 0x000fc8000f8e003f */
[----:B------:R-:W-:-:S04]  /*62d0*/  @UP0 USHF.R.U32.HI UR11, URZ, UR17, UR7 ;  /* 0x000000113f0b0299 */ /* 0x000fc80008011607 */
[----:B------:R-:W-:Y:S01]  /*62e0*/  ULOP3.LUT UR11, URZ, UR11, URZ, 0x33, !UPT ;  /* 0x0000000b3f0b7292 */ /* 0x000fe2000f8e333f */
[----:B------:R-:W-:Y:S11]  /*62f0*/  BRA `(.L_x_1179) ;  /* 0x0000000000147947 */ /* 0x000ff60003800000 */
.L_x_1178:
[----:B------:R-:W-:Y:S02]  /*6300*/  ULDC UR14, c[0x0][0x9e4] ;  /* 0x00027900000e7ab9 */ /* 0x000fe40000000800 */
[----:B------:R-:W-:-:S11]  /*6310*/  UISETP.NE.AND UP0, UPT, UR14, 0x1, UPT ;  /* 0x000000010e00788c */ /* 0x000fd6000bf05270 */
[----:B------:R-:W-:Y:S02]  /*6320*/  @UP0 ULDC.64 UR16, c[0x0][0x9e8] ;  /* 0x00027a0000100ab9 */ /* 0x000fe40000000a00 */
[----:B------:R-:W-:-:S04]  /*6330*/  UIMAD.WIDE.U32 UR6, UR11, UR16, URZ ;  /* 0x000000100b0672a5 */ /* 0x000fc8000f8e003f */
[----:B------:R-:W-:-:S12]  /*6340*/  @UP0 USHF.R.U32.HI UR11, URZ, UR17, UR7 ;  /* 0x000000113f0b0299 */ /* 0x000fd80008011607 */
.L_x_1179:
[----:B------:R-:W-:-:S04]  /*6350*/  UIMAD UR11, UR11, UR14, UR14 ;  /* 0x0000000e0b0b72a4 */ /* 0x000fc8000f8e020e */
[----:B------:R-:W-:-:S04]  /*6360*/  UISETP.LT.AND UP0, UPT, UR10, UR11, UPT ;  /* 0x0000000b0a00728c */ /* 0x000fc8000bf01270 */
[----:B------:R-:W-:-:S12]  /*6370*/  USEL UR10, UR10, UR11, UP0 ;  /* 0x0000000b0a0a7287 */ /* 0x000fd80008000000 */
.L_x_1177:
[----:B------:R-:W-:Y:S01]  /*6380*/  UIMAD.WIDE UR6, UR10, 0x66666667, URZ ;  /* 0x666666670a0678a5 */ /* 0x000fe2000f8e023f */
[----:B------:R-:W0:Y:S01]  /*6390*/  S2UR UR46, SR_CgaCtaId ;  /* 0x00000000002e79c3 */ /* 0x000e220000008800 */
[----:B------:R-:W-:Y:S01]  /*63a0*/  UMOV UR48, URZ ;  /* 0x0000003f00307c82 */ /* 0x000fe20008000000 */
[----:B------:R-:W-:Y:S01]  /*63b0*/  UMOV UR47, URZ ;  /* 0x0000003f002f7c82 */ /* 0x000fe20008000000 */
[----:B------:R-:W-:Y:S01]  /*63c0*/  USHF.R.U32.HI UR6, URZ, 0x1f, UR7 ;  /* 0x0000001f3f067899 */ /* 0x000fe20008011607 */
[----:B------:R-:W-:Y:S02]  /*63d0*/  CS2R R24, SRZ ;  /* 0x0000000000187805 */ /* 0x000fe4000001ff00 */
[----:B------:R-:W-:Y:S02]  /*63e0*/  CS2R R26, SRZ ;  /* 0x00000000001a7805 */ /* 0x000fe4000001ff00 */
[----:B------:R-:W-:Y:S01]  /*63f0*/  CS2R R28, SRZ ;  /* 0x00000000001c7805 */ /* 0x000fe2000001ff00 */
[----:B------:R-:W-:Y:S01]  /*6400*/  ULEA.HI.SX32 UR6, UR7, UR6, 0x1a ;  /* 0x0000000607067291 */ /* 0x000fe2000f8fd23f */
[----:B------:R-:W-:-:S02]  /*6410*/  CS2R R30, SRZ ;  /* 0x00000000001e7805 */ /* 0x000fc4000001ff00 */
[----:B------:R-:W-:Y:S02]  /*6420*/  CS2R R32, SRZ ;  /* 0x0000000000207805 */ /* 0x000fe4000001ff00 */
[----:B------:R-:W-:Y:S01]  /*6430*/  CS2R R34, SRZ ;  /* 0x0000000000227805 */ /* 0x000fe2000001ff00 */
[----:B------:R-:W-:Y:S01]  /*6440*/  UISETP.LT.AND UP0, UPT, UR39, UR6, UPT ;  /* 0x000000062700728c */ /* 0x000fe2000bf01270 */
[----:B------:R-:W-:Y:S02]  /*6450*/  CS2R R36, SRZ ;  /* 0x0000000000247805 */ /* 0x000fe4000001ff00 */
[----:B------:R-:W-:Y:S02]  /*6460*/  CS2R R38, SRZ ;  /* 0x0000000000267805 */ /* 0x000fe4000001ff00 */
[----:B------:R-:W-:Y:S01]  /*6470*/  CS2R R40, SRZ ;  /* 0x0000000000287805 */ /* 0x000fe2000001ff00 */
[----:B------:R-:W-:Y:S01]  /*6480*/  USEL UR56, UR39, UR6, !UP0 ;  /* 0x0000000627387287 */ /* 0x000fe2000c000000 */
[----:B------:R-:W-:-:S02]  /*6490*/  CS2R R42, SRZ ;  /* 0x00000000002a7805 */ /* 0x000fc4000001ff00 */
[----:B------:R-:W-:Y:S02]  /*64a0*/  CS2R R44, SRZ ;  /* 0x00000000002c7805 */ /* 0x000fe4000001ff00 */
[----:B------:R-:W-:Y:S02]  /*64b0*/  CS2R R46, SRZ ;  /* 0x00000000002e7805 */ /* 0x000fe4000001ff00 */
[----:B------:R-:W-:Y:S02]  /*64c0*/  CS2R R48, SRZ ;  /* 0x0000000000307805 */ /* 0x000fe4000001ff00 */
[----:B------:R-:W-:Y:S02]  /*64d0*/  CS2R R50, SRZ ;  /* 0x0000000000327805 */ /* 0x000fe4000001ff00 */
[----:B------:R-:W-:Y:S02]  /*64e0*/  ISETP.GE.AND P1, PT, R12, UR56, PT ;  /* 0x000000380c007c0c */ /* 0x000fe4000bf26270 */
        /* <DEDUP_REMOVED lines=17> */
[----:B------:R-:W-:Y:S01]  /*6600*/  CS2R R86, SRZ ;  /* 0x0000000000567805 */ /* 0x000fe2000001ff00 */
[----:B0-----:R-:W-:Y:S06]  /*6610*/  @!P1 BRA `(.L_x_1180) ;  /* 0x0000005000989947 */ /* 0x001fec0003800000 */
        /* <DEDUP_REMOVED lines=35> */
[----:B------:R-:W-:Y:S01]  /*6850*/  UMOV UR57, URZ ;  /* 0x0000003f00397c82 */ /* 0x000fe20008000000 */
[----:B------:R-:W-:Y:S01]  /*6860*/  ULDC UR52, c[0x0][0x9e4] ;  /* 0x0002790000347ab9 */ /* 0x000fe20000000800 */
[----:B------:R-:W-:Y:S01]  /*6870*/  ULDC UR53, c[0x0][0x288] ;  /* 0x0000a20000357ab9 */ /* 0x000fe20000000800 */
[----:B------:R-:W-:Y:S01]  /*6880*/  ULDC UR55, c[0x0][0x2f0] ;  /* 0x0000bc0000377ab9 */ /* 0x000fe20000000800 */
[----:B------:R-:W-:-:S05]  /*6890*/  ULDC UR54, c[0x0][0x9e0] ;  /* 0x0002780000367ab9 */ /* 0x000fca0000000800 */
.L_x_1199:
[----:B------:R-:W-:Y:S01]  /*68a0*/  ISETP.NE.AND P2, PT, RZ, UR40, PT ;  /* 0x00000028ff007c0c */ /* 0x000fe2000bf45270 */
[----:B------:R-:W-:-:S04]  /*68b0*/  UISETP.NE.AND UP0, UPT, UR57, 0x1, UPT ;  /* 0x000000013900788c */ /* 0x000fc8000bf05270 */
[----:B------:R-:W-:-:S04]  /*68c0*/  USEL UR47, URZ, 0x1, UP0 ;  /* 0x000000013f2f7887 */ /* 0x000fc80008000000 */
[----:B------:R-:W-:-:S04]  /*68d0*/  ULOP3.LUT UR47, UR58, UR47, URZ, 0x3c, !UPT ;  /* 0x0000002f3a2f7292 */ /* 0x000fc8000f8e3c3f */
[----:B------:R-:W-:Y:S08]  /*68e0*/  @P2 BRA `(.L_x_1181) ;  /* 0x0000000000382947 */ /* 0x000ff00003800000 */
[----:B------:R-:W-:Y:S05]  /*68f0*/  @!P0 BRA `(.L_x_1182) ;  /* 0x0000000000048947 */ /* 0x000fea0003800000 */
[----:B------:R-:W-:Y:S01]  /*6900*/  BPT.TRAP 0x1 ;  /* 0x000000040000795c */ /* 0x000fe20000300000 */
.L_x_1182:
        /* <DEDUP_REMOVED lines=9> */
.L_x_1183:
[----:B-1----:R-:W-:Y:S05]  /*69a0*/  @P1 BRA `(.L_x_1181) ;  /* 0x0000000000081947 */ /* 0x002fea0003800000 */
[----:B------:R-:W1:Y:S02]  /*69b0*/  SYNCS.PHASECHK.TRANS64.TRYWAIT P1, [UR6+0x22830], R13 ;  /* 0x0228300dff0075a7 */ /* 0x000e640008020146 */
[----:B-1----:R-:W-:Y:S05]  /*69c0*/  @!P1 BRA `(.L_x_1184) ;  /* 0x0000015800409947 */ /* 0x002fea0003800000 */
.L_x_1181:
[----:B01----:R-:W-:Y:S01]  /*69d0*/  VIADD R13, R17, 0x8 ;  /* 0x00000008110d7836 */ /* 0x003fe20000000000 */
        /* <DEDUP_REMOVED lines=34> */
[----:B------:R-:W-:Y:S02]  /*6c00*/  UIADD3 UR11, UR59, 0x302, URZ ;  /* 0x000003023b0b7890 */ /* 0x000fe4000fffe03f */
[----:B------:R-:W-:Y:S01]  /*6c10*/  UIADD3 UR14, UR59, 0x6, URZ ;  /* 0x000000063b0e7890 */ /* 0x000fe2000fffe03f */
[----:B------:R-:W-:Y:S01]  /*6c20*/  UMOV UR15, 0x40000040 ;  /* 0x40000040000f7882 */ /* 0x000fe20000000000 */
        /* <DEDUP_REMOVED lines=96> */
.L_x_1186:
[----:B------:R-:W-:Y:S01]  /*7230*/  ULEA UR6, UR57, UR41, 0x3 ;  /* 0x0000002939067291 */ /* 0x000fe2000f8e183f */
[----:B------:R-:W-:-:S05]  /*7240*/  IMAD.U32 R13, RZ, RZ, UR58 ;  /* 0x0000003aff0d7e24 */ /* 0x000fca000f8e00ff */
[----:B------:R-:W-:-:S04]  /*7250*/  SHF.L.U32 R13, R13, 0x1f, RZ ;  /* 0x0000001f0d0d7819 */ /* 0x000fc800000006ff */
[----:B------:R0:W1:Y:S01]  /*7260*/  SYNCS.PHASECHK.TRANS64.TRYWAIT P1, [UR6+0x22850], R13 ;  /* 0x0228500dff0075a7 */ /* 0x0000620008020146 */
[----:B------:R-:W-:Y:S05]  /*7270*/  @!P0 BRA `(.L_x_1187) ;  /* 0x0000000000048947 */ /* 0x000fea0003800000 */
[----:B------:R-:W-:Y:S01]  /*7280*/  BPT.TRAP 0x1 ;  /* 0x000000040000795c */ /* 0x000fe20000300000 */
.L_x_1187:
[----:B-1----:R-:W-:Y:S05]  /*7290*/  @P1 BRA `(.L_x_1185) ;  /* 0x0000000000081947 */ /* 0x002fea0003800000 */
[----:B------:R-:W1:Y:S02]  /*72a0*/  SYNCS.PHASECHK.TRANS64.TRYWAIT P1, [UR6+0x22850], R13 ;  /* 0x0228500dff0075a7 */ /* 0x000e640008020146 */
[----:B-1----:R-:W-:Y:S05]  /*72b0*/  @!P1 BRA `(.L_x_1188) ;  /* 0x00000150001c9947 */ /* 0x002fea0003800000 */
.L_x_1185:
        /* <DEDUP_REMOVED lines=34> */
.L_x_1189:
[----:B------:R-:W-:Y:S01]  /*74e0*/  UISETP.NE.AND UP1, UPT, UR44, URZ, UPT ;  /* 0x0000003f2c00728c */ /* 0x000fe2000bf25270 */
[C---:B------:R-:W-:Y:S01]  /*74f0*/  FMUL.FTZ R188, R2.reuse, R88 ;  /* 0x0000005802bc7220 */ /* 0x040fe20000410000 */
[C---:B------:R-:W-:Y:S01]  /*7500*/  FMUL.FTZ R186, R2.reuse, R117 ;  /* 0x0000007502ba7220 */ /* 0x040fe20000410000 */
[----:B------:R-:W-:Y:S02]  /*7510*/  IMAD.MOV.U32 R117, RZ, RZ, R8 ;  /* 0x000000ffff757224 */ /* 0x000fe400078e0008 */
[C---:B0-----:R-:W-:Y:S01]  /*7520*/  FMUL.FTZ R13, R2.reuse, R154 ;  /* 0x0000009a020d7220 */ /* 0x041fe20000410000 */
[C---:B------:R-:W-:Y:S01]  /*7530*/  FMUL.FTZ R154, R2.reuse, R157 ;  /* 0x0000009d029a7220 */ /* 0x040fe20000410000 */
[----:B------:R-:W-:Y:S01]  /*7540*/  PLOP3.LUT P1, PT, PT, PT, UP1, 0x80, 0x0 ;  /* 0x000000000000781c */ /* 0x000fe20003f2f018 */
[C---:B------:R-:W-:Y:S01]  /*7550*/  FMUL.FTZ R157, R2.reuse, R160 ;  /* 0x000000a0029d7220 */ /* 0x040fe20000410000 */
[----:B------:R-:W-:Y:S01]  /*7560*/  PLOP3.LUT P2, PT, PT, PT, UP1, 0x80, 0x0 ;  /* 0x000000000000781c */ /* 0x000fe20003f4f018 */
[C---:B------:R-:W-:Y:S01]  /*7570*/  FMUL.FTZ R178, R2.reuse, R109 ;  /* 0x0000006d02b27220 */ /* 0x040fe20000410000 */
[C---:B------:R-:W-:Y:S01]  /*7580*/  FMUL.FTZ R21, R2.reuse, R162 ;  /* 0x000000a202157220 */ /* 0x040fe20000410000 */
[----:B------:R-:W-:Y:S01]  /*7590*/  @UP1 ULDC UR7, c[0x0][0x44c] ;  /* 0x0001130000071ab9 */ /* 0x000fe20000000800 */
[C---:B------:R-:W-:Y:S01]  /*75a0*/  FMUL.FTZ R160, R2.reuse, R137 ;  /* 0x0000008902a07220 */ /* 0x040fe20000410000 */
[C---:B------:R-:W-:Y:S01]  /*75b0*/  FMUL.FTZ R109, R2.reuse, R115 ;  /* 0x00000073026d7220 */ /* 0x040fe20000410000 */
[C---:B------:R-:W-:Y:S01]  /*75c0*/  FMUL.FTZ R198, R2.reuse, R96 ;  /* 0x0000006002c67220 */ /* 0x040fe20000410000 */
[C---:B------:R-:W-:Y:S01]  /*75d0*/  FMUL.FTZ R14, R2.reuse, R155 ;  /* 0x0000009b020e7220 */ /* 0x040fe20000410000 */
[C---:B------:R-:W-:Y:S01]  /*75e0*/  FMUL.FTZ R137, R2.reuse, R139 ;  /* 0x0000008b02897220 */ /* 0x040fe20000410000 */
[----:B------:R-:W-:Y:S01]  /*75f0*/  FMUL.FTZ R162, R2, R141 ;  /* 0x0000008d02a27220 */ /* 0x000fe20000410000 */
[----:B------:R-:W-:-:S02]  /*7600*/  IMAD R115, R12, -0xa0, RZ ;  /* 0xffffff600c737824 */ /* 0x000fc400078e02ff */
[----:B------:R-:W-:Y:S01]  /*7610*/  FMUL.FTZ R155, R2, R156 ;  /* 0x0000009c029b7220 */ /* 0x000fe20000410000 */
[----:B------:R-:W-:Y:S01]  /*7620*/  @P1 IMAD.HI.U32 R88, R8, UR7, RZ ;  /* 0x0000000708581c27 */ /* 0x000fe2000f8e00ff */
[----:B------:R-:W-:-:S03]  /*7630*/  @UP1 ULDC UR7, c[0x0][0x450] ;  /* 0x0001140000071ab9 */ /* 0x000fc60000000800 */
[C---:B------:R-:W-:Y:S01]  /*7640*/  FMUL.FTZ R139, R2.reuse, R143 ;  /* 0x0000008f028b7220 */ /* 0x040fe20000410000 */
[C---:B------:R-:W-:Y:S01]  /*7650*/  FMUL.FTZ R141, R2.reuse, R147 ;  /* 0x00000093028d7220 */ /* 0x040fe20000410000 */
[C---:B------:R-:W-:Y:S01]  /*7660*/  FMUL.FTZ R156, R2.reuse, R161 ;  /* 0x000000a1029c7220 */ /* 0x040fe20000410000 */
[----:B------:R-:W-:Y:S01]  /*7670*/  @P2 SHF.R.U32.HI R117, RZ, UR7, R88 ;  /* 0x00000007ff752c19 */ /* 0x000fe20008011658 */
[C---:B------:R-:W-:Y:S01]  /*7680*/  FMUL.FTZ R147, R2.reuse, R149 ;  /* 0x0000009502937220 */ /* 0x040fe20000410000 */
[C---:B------:R-:W-:Y:S01]  /*7690*/  FMUL.FTZ R143, R2.reuse, R151 ;  /* 0x00000097028f7220 */ /* 0x040fe20000410000 */
[----:B------:R-:W-:Y:S01]  /*76a0*/  UISETP.NE.AND UP0, UPT, UR43, URZ, UPT ;  /* 0x0000003f2b00728c */ /* 0x000fe2000bf05270 */
[C---:B------:R-:W-:Y:S01]  /*76b0*/  FMUL.FTZ R19, R2.reuse, R158 ;  /* 0x0000009e02137220 */ /* 0x040fe20000410000 */
[----:B------:R-:W0:Y:S01]  /*76c0*/  SHFL.IDX PT, R96, R117, RZ, 0x1c1f ;  /* 0x001c1fff75607589 */ /* 0x000e2200000e0000 */
        /* <DEDUP_REMOVED lines=18> */
[----:B------:R-:W-:Y:S01]  /*77f0*/  ULEA UR6, UR48, UR41, 0x3 ;  /* 0x0000002930067291 */ /* 0x000fe2000f8e183f */
[----:B------:R-:W-:-:S02]  /*7800*/  VIADD R88, R115, 0x1 ;  /* 0x0000000173587836 */ /* 0x000fc40000000000 */
        /* <DEDUP_REMOVED lines=41> */
[----:B------:R-:W-:Y:S01]  /*7aa0*/  UIADD3 UR6, UR6, 0x22840, URZ ;  /* 0x0002284006067890 */ /* 0x000fe2000fffe03f */
[----:B------:R-:W-:Y:S01]  /*7ab0*/  IMAD R99, R9, -0x2, R88 ;  /* 0xfffffffe09637824 */ /* 0x000fe200078e0258 */
[----:B------:R-:W-:Y:S01]  /*7ac0*/  PLOP3.LUT P1, PT, PT, PT, UP0, 0x40, 0x0 ;  /* 0x000000000000781c */ /* 0x000fe20003f2e808 */
[----:B------:R-:W1:Y:S01]  /*7ad0*/  MUFU.TANH R15, R15 ;  /* 0x0000000f000f7308 */ /* 0x000e620000002400 */
[----:B------:R-:W-:Y:S01]  /*7ae0*/  UPRMT UR6, UR46, 0x654, UR6 ;  /* 0x000006542e067896 */ /* 0x000fe20008000006 */
[----:B------:R-:W-:-:S02]  /*7af0*/  IMAD R88, R16, UR55, R99 ;  /* 0x0000003710587c24 */ /* 0x000fc4000f8e0263 */
[----:B------:R-:W-:Y:S01]  /*7b00*/  FMUL.FTZ R101, R2, R101 ;  /* 0x0000006502657220 */ /* 0x000fe20000410000 */
[----:B------:R-:W-:Y:S02]  /*7b10*/  VIADD R99, R99, 0xffffffff ;  /* 0xffffffff63637836 */ /* 0x000fe40000000000 */
[----:B------:R-:W-:Y:S01]  /*7b20*/  VIADD R88, R88, -UR53 ;  /* 0x8000003558587c36 */ /* 0x000fe20008000000 */
[----:B------:R-:W2:Y:S03]  /*7b30*/  MUFU.TANH R153, R153 ;  /* 0x0000009900997308 */ /* 0x000ea60000002400 */
[C---:B------:R-:W-:Y:S01]  /*7b40*/  VIADD R103, R88.reuse, UR54 ;  /* 0x0000003658677c36 */ /* 0x040fe20008000000 */
[----:B------:R-:W-:Y:S01]  /*7b50*/  SYNCS.ARRIVE.TRANS64.RED.A1T0 RZ, [UR6], RZ ;  /* 0x000000ffffff79a7 */ /* 0x000fe20008100406 */
[----:B------:R-:W-:Y:S02]  /*7b60*/  VIADD R119, R88, UR49 ;  /* 0x0000003158777c36 */ /* 0x000fe40008000000 */
[--C-:B0-----:R-:W-:Y:S01]  /*7b70*/  IMAD.IADD R95, R103, 0x1, R96.reuse ;  /* 0x00000001675f7824 */ /* 0x101fe200078e0260 */
[----:B------:R-:W0:Y:S08]  /*7b80*/  MUFU.TANH R13, R13 ;  /* 0x0000000d000d7308 */ /* 0x000e300000002400 */
[----:B------:R-:W3:Y:S08]  /*7b90*/  MUFU.TANH R14, R14 ;  /* 0x0000000e000e7308 */ /* 0x000ef00000002400 */
[----:B------:R-:W4:Y:S08]  /*7ba0*/  MUFU.TANH R155, R155 ;  /* 0x0000009b009b7308 */ /* 0x000f300000002400 */
        /* <DEDUP_REMOVED lines=74> */
[----:B------:R5:W0:Y:S02]  /*8050*/  MUFU.TANH R202, R101 ;  /* 0x0000006500ca7308 */ /* 0x000a240000002400 */
[----:B-----5:R-:W-:Y:S01]  /*8060*/  IMAD.IADD R101, R119, 0x1, R96 ;  /* 0x0000000177657824 */ /* 0x020fe200078e0260 */
[----:B-1234-:R-:W-:Y:S06]  /*8070*/  @P1 BRA `(.L_x_1190) ;  /* 0x0000000000581947 */ /* 0x01efec0003800000 */
[----:B------:R-:W-:Y:S01]  /*8080*/  IMAD R88, R16, UR55, R96 ;  /* 0x0000003710587c24 */ /* 0x000fe2000f8e0260 */
[----:B------:R-:W-:Y:S03]  /*8090*/  BSSY B0, `(.L_x_1191) ;  /* 0x0000011000007945 */ /* 0x000fe60003800000 */
[----:B------:R-:W-:-:S05]  /*80a0*/  VIADD R96, R88, -UR53 ;  /* 0x8000003558607c36 */ /* 0x000fca0008000000 */
[----:B------:R-:W-:-:S13]  /*80b0*/  ISETP.GT.AND P1, PT, R96, -0x1, PT ;  /* 0xffffffff6000780c */ /* 0x000fda0003f24270 */
[----:B------:R-:W-:Y:S05]  /*80c0*/  @P1 BRA `(.L_x_1192) ;  /* 0x0000000000201947 */ /* 0x000fea0003800000 */
[----:B------:R-:W-:Y:S01]  /*80d0*/  IMAD.U32 R98, RZ, RZ, UR52 ;  /* 0x00000034ff627e24 */ /* 0x000fe2000f8e00ff */
[----:B------:R-:W-:-:S04]  /*80e0*/  LOP3.LUT R97, RZ, R96, RZ, 0x33, !PT ;  /* 0x00000060ff617212 */ /* 0x000fc800078e33ff */
[----:B------:R-:W-:-:S13]  /*80f0*/  ISETP.NE.AND P1, PT, R98, 0x1, PT ;  /* 0x000000016200780c */ /* 0x000fda0003f25270 */
[----:B------:R-:W1:Y:S02]  /*8100*/  @P1 LDC.64 R88, c[0x0][0x9e8] ;  /* 0x00027a00ff581b82 */ /* 0x000e640000000a00 */
[----:B-1----:R-:W-:-:S05]  /*8110*/  @P1 IMAD.HI.U32 R88, R97, R88, RZ ;  /* 0x0000005861581227 */ /* 0x002fca00078e00ff */
[----:B------:R-:W-:-:S04]  /*8120*/  @P1 SHF.R.U32.HI R97, RZ, R89, R88 ;  /* 0x00000059ff611219 */ /* 0x000fc80000011658 */
[----:B------:R-:W-:Y:S01]  /*8130*/  LOP3.LUT R96, RZ, R97, RZ, 0x33, !PT ;  /* 0x00000061ff607212 */ /* 0x000fe200078e33ff */
[----:B------:R-:W-:Y:S06]  /*8140*/  BRA `(.L_x_1193) ;  /* 0x0000000000147947 */ /* 0x000fec0003800000 */
.L_x_1192:
[----:B------:R-:W-:-:S05]  /*8150*/  IMAD.U32 R98, RZ, RZ, UR52 ;  /* 0x00000034ff627e24 */ /* 0x000fca000f8e00ff */
[----:B------:R-:W-:-:S13]  /*8160*/  ISETP.NE.AND P1, PT, R98, 0x1, PT ;  /* 0x000000016200780c */ /* 0x000fda0003f25270 */
[----:B------:R-:W1:Y:S02]  /*8170*/  @P1 LDC.64 R88, c[0x0][0x9e8] ;  /* 0x00027a00ff581b82 */ /* 0x000e640000000a00 */
[----:B-1----:R-:W-:-:S05]  /*8180*/  @P1 IMAD.HI.U32 R88, R96, R88, RZ ;  /* 0x0000005860581227 */ /* 0x002fca00078e00ff */
[----:B------:R-:W-:-:S07]  /*8190*/  @P1 SHF.R.U32.HI R96, RZ, R89, R88 ;  /* 0x00000059ff601219 */ /* 0x000fce0000011658 */
.L_x_1193:
[----:B------:R-:W-:Y:S05]  /*81a0*/  BSYNC B0 ;  /* 0x0000000000007941 */ /* 0x000fea0003800000 */
.L_x_1191:
[----:B------:R-:W-:-:S05]  /*81b0*/  IMAD R96, R96, R98, R99 ;  /* 0x0000006260607224 */ /* 0x000fca00078e0263 */
[----:B------:R-:W-:Y:S02]  /*81c0*/  VIADDMNMX R95, R96, R98, R95, PT ;  /* 0x00000062605f7246 */ /* 0x000fe4000380015f */
[----:B------:R-:W-:-:S07]  /*81d0*/  VIMNMX R101, R101, R96, !PT ;  /* 0x0000006065657248 */ /* 0x000fce0007fe0100 */
.L_x_1190:
[C---:B------:R-:W-:Y:S01]  /*81e0*/  ISETP.GE.AND P2, PT, R115.reuse, 0x9, PT ;  /* 0x000000097300780c */ /* 0x040fe20003f46270 */
[----:B------:R-:W1:Y:S01]  /*81f0*/  SHFL.IDX PT, R88, R117, 0x1, 0x1c1f ;  /* 0x003c1f0075587f89 */ /* 0x000e6200000e0000 */
[C---:B------:R-:W-:Y:S01]  /*8200*/  ISETP.GE.AND P1, PT, R115.reuse, 0x2, PT ;  /* 0x000000027300780c */ /* 0x040fe20003f26270 */
[----:B------:R-:W-:Y:S01]  /*8210*/  UISETP.NE.AND UP0, UPT, UR43, URZ, UPT ;  /* 0x0000003f2b00728c */ /* 0x000fe2000bf05270 */
[----:B------:R-:W-:Y:S02]  /*8220*/  ISETP.GE.AND P5, PT, R115, 0xa, PT ;  /* 0x0000000a7300780c */ /* 0x000fe40003fa6270 */
[----:B------:R-:W-:Y:S02]  /*8230*/  LOP3.LUT R0, R0, 0xfffffffd, RZ, 0xc0, !PT ;  /* 0xfffffffd00007812 */ /* 0x000fe400078ec0ff */
[----:B------:R-:W-:Y:S02]  /*8240*/  ISETP.GT.AND P3, PT, R101, 0x1, !P1 ;  /* 0x000000016500780c */ /* 0x000fe40004f64270 */
[----:B------:R-:W-:-:S02]  /*8250*/  ISETP.GE.AND P4, PT, R115, 0x11, PT ;  /* 0x000000117300780c */ /* 0x000fc40003f86270 */
[----:B------:R-:W-:Y:S02]  /*8260*/  ISETP.LT.OR P3, PT, R95, 0x2, P3 ;  /* 0x000000025f00780c */ /* 0x000fe40001f61670 */
[----:B------:R-:W-:Y:S02]  /*8270*/  @P2 LOP3.LUT R0, R0, 0x2, RZ, 0xfc, !PT ;  /* 0x0000000200002812 */ /* 0x000fe400078efcff */
[----:B------:R-:W-:Y:S02]  /*8280*/  ISETP.GT.AND P2, PT, R101, 0x8, !P2 ;  /* 0x000000086500780c */ /* 0x000fe40005744270 */
[----:B------:R-:W-:Y:S02]  /*8290*/  LOP3.LUT R0, R0, 0xfffffffb, RZ, 0xc0, !PT ;  /* 0xfffffffb00007812 */ /* 0x000fe400078ec0ff */
[----:B------:R-:W-:Y:S02]  /*82a0*/  ISETP.LT.OR P2, PT, R95, 0x9, P2 ;  /* 0x000000095f00780c */ /* 0x000fe40001741670 */
[----:B------:R-:W-:-:S02]  /*82b0*/  FSEL R96, R153, -INF , !P3 ;  /* 0xff80000099607808 */ /* 0x000fc40005800000 */
[----:B------:R-:W-:Y:S02]  /*82c0*/  @P5 LOP3.LUT R0, R0, 0x4, RZ, 0xfc, !PT ;  /* 0x0000000400005812 */ /* 0x000fe400078efcff */
[----:B------:R-:W-:Y:S02]  /*82d0*/  ISETP.GT.AND P3, PT, R101, 0x9, !P5 ;  /* 0x000000096500780c */ /* 0x000fe40006f64270 */
[----:B------:R-:W-:Y:S02]  /*82e0*/  FSEL R98, R155, -INF , !P2 ;  /* 0xff8000009b627808 */ /* 0x000fe40005000000 */
[----:B------:R-:W-:Y:S02]  /*82f0*/  LOP3.LUT R0, R0, 0xfffffff7, RZ, 0xc0, !PT ;  /* 0xfffffff700007812 */ /* 0x000fe400078ec0ff */
[----:B------:R-:W-:Y:S02]  /*8300*/  ISETP.GT.AND P2, PT, R101, 0x10, !P4 ;  /* 0x000000106500780c */ /* 0x000fe40006744270 */
[----:B------:R-:W-:-:S02]  /*8310*/  ISETP.LT.OR P3, PT, R95, 0xa, P3 ;  /* 0x0000000a5f00780c */ /* 0x000fc40001f61670 */
[----:B------:R-:W-:Y:S02]  /*8320*/  @P4 LOP3.LUT R0, R0, 0x8, RZ, 0xfc, !PT ;  /* 0x0000000800004812 */ /* 0x000fe400078efcff */
[----:B------:R-:W-:Y:S02]  /*8330*/  ISETP.LT.OR P2, PT, R95, 0x11, P2 ;  /* 0x000000115f00780c */ /* 0x000fe40001741670 */
[----:B0-----:R-:W-:Y:S02]  /*8340*/  FSEL R154, R154, -INF , !P3 ;  /* 0xff8000009a9a7808 */ /* 0x001fe40005800000 */
[C---:B------:R-:W-:Y:S02]  /*8350*/  ISETP.GE.AND P4, PT, R115.reuse, 0x12, PT ;  /* 0x000000127300780c */ /* 0x040fe40003f86270 */
[----:B------:R-:W-:Y:S02]  /*8360*/  ISETP.GE.AND P3, PT, R115, 0x19, PT ;  /* 0x000000197300780c */ /* 0x000fe40003f66270 */
[----:B------:R-:W-:-:S02]  /*8370*/  FSEL R100, R157, -INF , !P2 ;  /* 0xff8000009d647808 */ /* 0x000fc40005000000 */
[----:B------:R-:W-:Y:S02]  /*8380*/  ISETP.GT.AND P2, PT, R101, 0x11, !P4 ;  /* 0x000000116500780c */ /* 0x000fe40006744270 */
[----:B------:R-:W-:Y:S02]  /*8390*/  LOP3.LUT R3, R3, 0xfffffffd, RZ, 0xc0, !PT ;  /* 0xfffffffd03037812 */ /* 0x000fe400078ec0ff */
[----:B------:R-:W-:Y:S02]  /*83a0*/  ISETP.LT.OR P2, PT, R95, 0x12, P2 ;  /* 0x000000125f00780c */ /* 0x000fe40001741670 */
[----:B------:R-:W-:Y:S02]  /*83b0*/  LOP3.LUT R0, R0, 0xffffffef, RZ, 0xc0, !PT ;  /* 0xffffffef00007812 */ /* 0x000fe400078ec0ff */
[----:B------:R-:W-:Y:S02]  /*83c0*/  FSEL R102, R156, -INF , !P2 ;  /* 0xff8000009c667808 */ /* 0x000fe40005000000 */
[----:B------:R-:W-:-:S02]  /*83d0*/  @P3 LOP3.LUT R3, R3, 0x2, RZ, 0xfc, !PT ;  /* 0x0000000203033812 */ /* 0x000fc400078efcff */
[----:B------:R-:W-:Y:S02]  /*83e0*/  ISETP.GT.AND P2, PT, R101, 0x18, !P3 ;  /* 0x000000186500780c */ /* 0x000fe40005f44270 */
[----:B------:R-:W-:Y:S02]  /*83f0*/  ISETP.GE.AND P3, PT, R115, 0x1a, PT ;  /* 0x0000001a7300780c */ /* 0x000fe40003f66270 */
[----:B------:R-:W-:Y:S02]  /*8400*/  ISETP.LT.OR P2, PT, R95, 0x19, P2 ;  /* 0x000000195f00780c */ /* 0x000fe40001741670 */
[----:B------:R-:W-:Y:S02]  /*8410*/  LOP3.LUT R3, R3, 0xfffffffe, RZ, 0xc0, !PT ;  /* 0xfffffffe03037812 */ /* 0x000fe400078ec0ff */
[----:B------:R-:W-:Y:S02]  /*8420*/  FSEL R116, R159, -INF , !P2 ;  /* 0xff8000009f747808 */ /* 0x000fe40005000000 */
[----:B------:R-:W-:-:S02]  /*8430*/  ISETP.GT.AND P2, PT, R101, 0x19, !P3 ;  /* 0x000000196500780c */ /* 0x000fc40005f44270 */
[----:B------:R-:W-:Y:S02]  /*8440*/  @P4 LOP3.LUT R0, R0, 0x10, RZ, 0xfc, !PT ;  /* 0x0000001000004812 */ /* 0x000fe400078efcff */
[----:B------:R-:W-:Y:S02]  /*8450*/  ISETP.LT.OR P2, PT, R95, 0x1a, P2 ;  /* 0x0000001a5f00780c */ /* 0x000fe40001741670 */
[----:B------:R-:W-:Y:S02]  /*8460*/  @P3 LOP3.LUT R3, R3, 0x1, RZ, 0xfc, !PT ;  /* 0x0000000103033812 */ /* 0x000fe400078efcff */
[----:B------:R-:W-:Y:S02]  /*8470*/  ISETP.GE.AND P3, PT, R115, 0x21, PT ;  /* 0x000000217300780c */ /* 0x000fe40003f66270 */
[----:B------:R-:W-:Y:S02]  /*8480*/  LOP3.LUT R0, R0, 0x7fffffff, RZ, 0xc0, !PT ;  /* 0x7fffffff00007812 */ /* 0x000fe400078ec0ff */
[----:B------:R-:W-:-:S02]  /*8490*/  FSEL R118, R158, -INF , !P2 ;  /* 0xff8000009e767808 */ /* 0x000fc40005000000 */
[----:B------:R-:W-:Y:S02]  /*84a0*/  ISETP.GT.AND P2, PT, R101, 0x20, !P3 ;  /* 0x000000206500780c */ /* 0x000fe40005f44270 */
[----:B------:R-:W-:Y:S02]  /*84b0*/  LOP3.LUT R3, R3, 0xfffffffb, RZ, 0xc0, !PT ;  /* 0xfffffffb03037812 */ /* 0x000fe400078ec0ff */
[----:B------:R-:W-:-:S03]  /*84c0*/  ISETP.LT.OR P2, PT, R95, 0x21, P2 ;  /* 0x000000215f00780c */ /* 0x000fc60001741670 */
[----:B------:R-:W-:Y:S02]  /*84d0*/  @P3 LOP3.LUT R0, R0, 0x80000000, RZ, 0xfc, !PT ;  /* 0x8000000000003812 */ /* 0x000fe400078efcff */
[----:B------:R-:W-:Y:S02]  /*84e0*/  ISETP.GE.AND P3, PT, R115, 0x22, PT ;  /* 0x000000227300780c */ /* 0x000fe40003f66270 */
[----:B------:R-:W-:Y:S02]  /*84f0*/  LOP3.LUT R0, R0, 0xbfffffff, RZ, 0xc0, !PT ;  /* 0xbfffffff00007812 */ /* 0x000fe400078ec0ff */
[----:B------:R-:W-:Y:S02]  /*8500*/  FSEL R128, R161, -INF , !P2 ;  /* 0xff800000a1807808 */ /* 0x000fe40005000000 */
[----:B------:R-:W-:-:S04]  /*8510*/  ISETP.GT.AND P2, PT, R101, 0x21, !P3 ;  /* 0x000000216500780c */ /* 0x000fc80005f44270 */
        /* <DEDUP_REMOVED lines=141> */
[----:B------:R-:W-:Y:S02]  /*8df0*/  FSEL R188, R188, -INF , !P2 ;  /* 0xff800000bcbc7808 */ /* 0x000fe40005000000 */
[----:B------:R-:W-:Y:S02]  /*8e00*/  LOP3.LUT R0, R0, 0xffffffbf, RZ, 0xc0, !PT ;  /* 0xffffffbf00007812 */ /* 0x000fe400078ec0ff */
[----:B------:R-:W-:-:S04]  /*8e10*/  ISETP.GT.AND P2, PT, R101, 0x81, !P3 ;  /* 0x000000816500780c */ /* 0x000fc80005f44270 */
[----:B------:R-:W-:-:S03]  /*8e20*/  ISETP.LT.OR P2, PT, R95, 0x82, P2 ;  /* 0x000000825f00780c */ /* 0x000fc60001741670 */
[----:B------:R-:W-:Y:S02]  /*8e30*/  @P3 LOP3.LUT R0, R0, 0x40, RZ, 0xfc, !PT ;  /* 0x0000004000003812 */ /* 0x000fe400078efcff */
[----:B------:R-:W-:Y:S02]  /*8e40*/  ISETP.GE.AND P3, PT, R115, 0x89, PT ;  /* 0x000000897300780c */ /* 0x000fe40003f66270 */
[----:B------:R-:W-:Y:S02]  /*8e50*/  FSEL R190, R190, -INF , !P2 ;  /* 0xff800000bebe7808 */ /* 0x000fe40005000000 */
[----:B------:R-:W-:Y:S02]  /*8e60*/  ISETP.GT.AND P2, PT, R101, 0x88, !P3 ;  /* 0x000000886500780c */ /* 0x000fe40005f44270 */
[----:B------:R-:W-:Y:S02]  /*8e70*/  LOP3.LUT R0, R0, 0xffffffdf, RZ, 0xc0, !PT ;  /* 0xffffffdf00007812 */ /* 0x000fe400078ec0ff */
[----:B------:R-:W-:-:S04]  /*8e80*/  ISETP.LT.OR P2, PT, R95, 0x89, P2 ;  /* 0x000000895f00780c */ /* 0x000fc80001741670 */
[----:B------:R-:W-:Y:S02]  /*8e90*/  FSEL R192, R192, -INF , !P2 ;  /* 0xff800000c0c07808 */ /* 0x000fe40005000000 */
[----:B------:R-:W-:Y:S02]  /*8ea0*/  ISETP.GE.AND P2, PT, R115, 0x8a, PT ;  /* 0x0000008a7300780c */ /* 0x000fe40003f46270 */
[----:B------:R-:W-:Y:S02]  /*8eb0*/  @P3 LOP3.LUT R0, R0, 0x20, RZ, 0xfc, !PT ;  /* 0x0000002000003812 */ /* 0x000fe400078efcff */
[----:B------:R-:W-:Y:S02]  /*8ec0*/  ISETP.GT.AND P3, PT, R101, 0x89, !P2 ;  /* 0x000000896500780c */ /* 0x000fe40005764270 */
[----:B------:R-:W-:Y:S02]  /*8ed0*/  LOP3.LUT R0, R0, 0xfffffffe, RZ, 0xc0, !PT ;  /* 0xfffffffe00007812 */ /* 0x000fe400078ec0ff */
        /* <DEDUP_REMOVED lines=14> */
[----:B------:R-:W-:-:S13]  /*8fc0*/  ISETP.GE.AND P6, PT, R115, 0x1, PT ;  /* 0x000000017300780c */ /* 0x000fda0003fc6270 */
[----:B------:R-:W-:Y:S02]  /*8fd0*/  @P6 LOP3.LUT R0, R0, 0x1, RZ, 0xfc, !PT ;  /* 0x0000000100006812 */ /* 0x000fe400078efcff */
[----:B------:R-:W-:-:S04]  /*8fe0*/  ISETP.GT.AND P6, PT, R101, RZ, !P6 ;  /* 0x000000ff6500720c */ /* 0x000fc800077c4270 */
[----:B------:R-:W-:-:S04]  /*8ff0*/  ISETP.LT.OR P6, PT, R95, 0x1, P6 ;  /* 0x000000015f00780c */ /* 0x000fc800037c1670 */
[----:B------:R-:W-:Y:S02]  /*9000*/  FSEL R97, R15, -INF , !P6 ;  /* 0xff8000000f617808 */ /* 0x000fe40007000000 */
[----:B------:R-:W-:Y:S01]  /*9010*/  ISETP.GE.AND P6, PT, R115, 0x9a, PT ;  /* 0x0000009a7300780c */ /* 0x000fe20003fc6270 */
[----:B-1----:R-:W-:-:S12]  /*9020*/  IMAD.IADD R115, R119, 0x1, R88 ;  /* 0x0000000177737824 */ /* 0x002fd800078e0258 */
[----:B------:R-:W-:Y:S02]  /*9030*/  @P6 LOP3.LUT R3, R3, 0x4, RZ, 0xfc, !PT ;  /* 0x0000000403036812 */ /* 0x000fe400078efcff */
[----:B------:R-:W-:-:S04]  /*9040*/  ISETP.GT.AND P6, PT, R101, 0x99, !P6 ;  /* 0x000000996500780c */ /* 0x000fc800077c4270 */
[----:B------:R-:W-:Y:S01]  /*9050*/  ISETP.LT.OR P6, PT, R95, 0x9a, P6 ;  /* 0x0000009a5f00780c */ /* 0x000fe200037c1670 */
[----:B------:R-:W-:-:S03]  /*9060*/  IMAD.IADD R95, R103, 0x1, R88 ;  /* 0x00000001675f7824 */ /* 0x000fc600078e0258 */
[----:B------:R-:W-:Y:S02]  /*9070*/  FSEL R202, R202, -INF , !P6 ;  /* 0xff800000caca7808 */ /* 0x000fe40007000000 */
[----:B------:R-:W-:-:S13]  /*9080*/  PLOP3.LUT P6, PT, PT, PT, UP0, 0x40, 0x0 ;  /* 0x000000000000781c */ /* 0x000fda0003fce808 */
[----:B------:R-:W-:Y:S05]  /*9090*/  @P6 BRA `(.L_x_1194) ;  /* 0x0000000000586947 */ /* 0x000fea0003800000 */
        /* <DEDUP_REMOVED lines=8> */
[----:B------:R-:W0:Y:S02]  /*9120*/  @P6 LDC.64 R88, c[0x0][0x9e8] ;  /* 0x00027a00ff586b82 */ /* 0x000e240000000a00 */
[----:B0-----:R-:W-:-:S05]  /*9130*/  @P6 IMAD.HI.U32 R88, R15, R88, RZ ;  /* 0x000000580f586227 */ /* 0x001fca00078e00ff */
[----:B------:R-:W-:-:S04]  /*9140*/  @P6 SHF.R.U32.HI R15, RZ, R89, R88 ;  /* 0x00000059ff0f6219 */ /* 0x000fc80000011658 */
[----:B------:R-:W-:Y:S01]  /*9150*/  LOP3.LUT R15, RZ, R15, RZ, 0x33, !PT ;  /* 0x0000000fff0f7212 */ /* 0x000fe200078e33ff */
[----:B------:R-:W-:Y:S06]  /*9160*/  BRA `(.L_x_1197) ;  /* 0x0000000000147947 */ /* 0x000fec0003800000 */
.L_x_1196:
[----:B------:R-:W-:-:S05]  /*9170*/  IMAD.U32 R204, RZ, RZ, UR52 ;  /* 0x00000034ffcc7e24 */ /* 0x000fca000f8e00ff */
[----:B------:R-:W-:-:S13]  /*9180*/  ISETP.NE.AND P6, PT, R204, 0x1, PT ;  /* 0x00000001cc00780c */ /* 0x000fda0003fc5270 */
[----:B------:R-:W0:Y:S02]  /*9190*/  @P6 LDC.64 R88, c[0x0][0x9e8] ;  /* 0x00027a00ff586b82 */ /* 0x000e240000000a00 */
[----:B0-----:R-:W-:-:S05]  /*91a0*/  @P6 IMAD.HI.U32 R88, R15, R88, RZ ;  /* 0x000000580f586227 */ /* 0x001fca00078e00ff */
[----:B------:R-:W-:-:S07]  /*91b0*/  @P6 SHF.R.U32.HI R15, RZ, R89, R88 ;  /* 0x00000059ff0f6219 */ /* 0x000fce0000011658 */
.L_x_1197:
[----:B------:R-:W-:Y:S05]  /*91c0*/  BSYNC B0 ;  /* 0x0000000000007941 */ /* 0x000fea0003800000 */
.L_x_1195:
[----:B------:R-:W-:-:S05]  /*91d0*/  IMAD R88, R15, R204, R99 ;  /* 0x000000cc0f587224 */ /* 0x000fca00078e0263 */
[----:B------:R-:W-:Y:S02]  /*91e0*/  VIADDMNMX R95, R88, R204, R95, PT ;  /* 0x000000cc585f7246 */ /* 0x000fe4000380015f */
[----:B------:R-:W-:-:S07]  /*91f0*/  VIMNMX R115, R115, R88, !PT ;  /* 0x0000005873737248 */ /* 0x000fce0007fe0100 */
.L_x_1194:
[----:B------:R-:W-:Y:S02]  /*9200*/  ISETP.GT.AND P1, PT, R115, 0x1, !P1 ;  /* 0x000000017300780c */ /* 0x000fe40004f24270 */
[----:B------:R-:W-:Y:S02]  /*9210*/  LOP3.LUT P6, RZ, R0, 0x8000000, RZ, 0xc0, !PT ;  /* 0x0800000000ff7812 */ /* 0x000fe400078cc0ff */
[----:B------:R-:W-:Y:S02]  /*9220*/  ISETP.LT.OR P1, PT, R95, 0x2, P1 ;  /* 0x000000025f00780c */ /* 0x000fe40000f21670 */
[----:B------:R-:W-:Y:S02]  /*9230*/  FMNMX.FTZ R15, R97, R11, !PT ;  /* 0x0000000b610f7209 */ /* 0x000fe40007810000 */
[----:B------:R-:W-:Y:S02]  /*9240*/  FSEL R88, R14, -INF , !P1 ;  /* 0xff8000000e587808 */ /* 0x000fe40004800000 */
[----:B------:R-:W-:-:S02]  /*9250*/  LOP3.LUT P1, RZ, R0, 0x2, RZ, 0xc0, !PT ;  /* 0x0000000200ff7812 */ /* 0x000fc4000782c0ff */
[----:B------:R-:W-:Y:S02]  /*9260*/  FMNMX.FTZ R15, R96, R15, !PT ;  /* 0x0000000f600f7209 */ /* 0x000fe40007810000 */
[----:B------:R-:W-:Y:S02]  /*9270*/  ISETP.GT.AND P1, PT, R115, 0x8, !P1 ;  /* 0x000000087300780c */ /* 0x000fe40004f24270 */
[----:B------:R-:W-:Y:S02]  /*9280*/  FMNMX.FTZ R15, R98, R15, !PT ;  /* 0x0000000f620f7209 */ /* 0x000fe40007810000 */
[----:B------:R-:W-:Y:S02]  /*9290*/  ISETP.LT.OR P1, PT, R95, 0x9, P1 ;  /* 0x000000095f00780c */ /* 0x000fe40000f21670 */
[----:B------:R-:W-:Y:S02]  /*92a0*/  FMNMX.FTZ R15, R154, R15, !PT ;  /* 0x0000000f9a0f7209 */ /* 0x000fe40007810000 */
[----:B------:R-:W-:-:S02]  /*92b0*/  FSEL R204, R19, -INF , !P1 ;  /* 0xff80000013cc7808 */ /* 0x000fc40004800000 */
[----:B------:R-:W-:Y:S02]  /*92c0*/  LOP3.LUT P1, RZ, R0, 0x4, RZ, 0xc0, !PT ;  /* 0x0000000400ff7812 */ /* 0x000fe4000782c0ff */
[----:B------:R-:W-:Y:S02]  /*92d0*/  FMNMX.FTZ R15, R100, R15, !PT ;  /* 0x0000000f640f7209 */ /* 0x000fe40007810000 */
[----:B------:R-:W-:Y:S02]  /*92e0*/  ISETP.GT.AND P1, PT, R115, 0x9, !P1 ;  /* 0x000000097300780c */ /* 0x000fe40004f24270 */
[----:B------:R-:W-:Y:S02]  /*92f0*/  FMNMX.FTZ R15, R102, R15, !PT ;  /* 0x0000000f660f7209 */ /* 0x000fe40007810000 */
[----:B------:R-:W-:Y:S02]  /*9300*/  ISETP.LT.OR P1, PT, R95, 0xa, P1 ;  /* 0x0000000a5f00780c */ /* 0x000fe40000f21670 */
[----:B------:R-:W-:-:S02]  /*9310*/  FMNMX.FTZ R15, R116, R15, !PT ;  /* 0x0000000f740f7209 */ /* 0x000fc40007810000 */
[----:B------:R-:W-:Y:S02]  /*9320*/  FSEL R206, R20, -INF , !P1 ;  /* 0xff80000014ce7808 */ /* 0x000fe40004800000 */
[----:B------:R-:W-:Y:S02]  /*9330*/  LOP3.LUT P1, RZ, R0, 0x8, RZ, 0xc0, !PT ;  /* 0x0000000800ff7812 */ /* 0x000fe4000782c0ff */
[----:B------:R-:W-:Y:S02]  /*9340*/  FMNMX.FTZ R15, R118, R15, !PT ;  /* 0x0000000f760f7209 */ /* 0x000fe40007810000 */
[----:B------:R-:W-:Y:S02]  /*9350*/  ISETP.GT.AND P1, PT, R115, 0x10, !P1 ;  /* 0x000000107300780c */ /* 0x000fe40004f24270 */
[----:B------:R-:W-:Y:S02]  /*9360*/  FMNMX.FTZ R15, R128, R15, !PT ;  /* 0x0000000f800f7209 */ /* 0x000fe40007810000 */
[----:B------:R-:W-:-:S02]  /*9370*/  ISETP.LT.OR P1, PT, R95, 0x11, P1 ;  /* 0x000000115f00780c */ /* 0x000fc40000f21670 */
[----:B------:R-:W-:Y:S02]  /*9380*/  FMNMX.FTZ R15, R130, R15, !PT ;  /* 0x0000000f820f7209 */ /* 0x000fe40007810000 */
[----:B------:R-:W-:Y:S02]  /*9390*/  FSEL R208, R21, -INF , !P1 ;  /* 0xff80000015d07808 */ /* 0x000fe40004800000 */
[----:B------:R-:W-:Y:S02]  /*93a0*/  LOP3.LUT P1, RZ, R0, 0x10, RZ, 0xc0, !PT ;  /* 0x0000001000ff7812 */ /* 0x000fe4000782c0ff */
[----:B------:R-:W-:Y:S02]  /*93b0*/  FMNMX.FTZ R15, R132, R15, !PT ;  /* 0x0000000f840f7209 */ /* 0x000fe40007810000 */
[----:B------:R-:W-:Y:S02]  /*93c0*/  ISETP.GT.AND P1, PT, R115, 0x11, !P1 ;  /* 0x000000117300780c */ /* 0x000fe40004f24270 */
[----:B------:R-:W-:-:S02]  /*93d0*/  FMNMX.FTZ R15, R134, R15, !PT ;  /* 0x0000000f860f7209 */ /* 0x000fc40007810000 */
[----:B------:R-:W-:Y:S02]  /*93e0*/  ISETP.LT.OR P1, PT, R95, 0x12, P1 ;  /* 0x000000125f00780c */ /* 0x000fe40000f21670 */
[----:B------:R-:W-:Y:S02]  /*93f0*/  FMNMX.FTZ R15, R144, R15, !PT ;  /* 0x0000000f900f7209 */ /* 0x000fe40007810000 */
[----:B------:R-:W-:Y:S02]  /*9400*/  FSEL R22, R22, -INF , !P1 ;  /* 0xff80000016167808 */ /* 0x000fe40004800000 */
[----:B------:R-:W-:Y:S02]  /*9410*/  LOP3.LUT P1, RZ, R3, 0x2, RZ, 0xc0, !PT ;  /* 0x0000000203ff7812 */ /* 0x000fe4000782c0ff */
[----:B------:R-:W-:Y:S02]  /*9420*/  FMNMX.FTZ R15, R146, R15, !PT ;  /* 0x0000000f920f7209 */ /* 0x000fe40007810000 */
[----:B------:R-:W-:-:S02]  /*9430*/  ISETP.GT.AND P1, PT, R115, 0x18, !P1 ;  /* 0x000000187300780c */ /* 0x000fc40004f24270 */
[----:B------:R-:W-:Y:S02]  /*9440*/  FMNMX.FTZ R15, R148, R15, !PT ;  /* 0x0000000f940f7209 */ /* 0x000fe40007810000 */
[----:B------:R-:W-:Y:S02]  /*9450*/  ISETP.LT.OR P1, PT, R95, 0x19, P1 ;  /* 0x000000195f00780c */ /* 0x000fe40000f21670 */
[----:B------:R-:W-:Y:S02]  /*9460*/  FMNMX.FTZ R15, R150, R15, !PT ;  /* 0x0000000f960f7209 */ /* 0x000fe40007810000 */
[----:B------:R-:W-:Y:S02]  /*9470*/  FSEL R210, R23, -INF , !P1 ;  /* 0xff80000017d27808 */ /* 0x000fe40004800000 */
[----:B------:R-:W-:Y:S02]  /*9480*/  LOP3.LUT P1, RZ, R3, 0x1, RZ, 0xc0, !PT ;  /* 0x0000000103ff7812 */ /* 0x000fe4000782c0ff */
[----:B------:R-:W-:-:S02]  /*9490*/  FMNMX.FTZ R15, R156, R15, !PT ;  /* 0x0000000f9c0f7209 */ /* 0x000fc40007810000 */
[----:B------:R-:W-:Y:S02]  /*94a0*/  ISETP.GT.AND P1, PT, R115, 0x19, !P1 ;  /* 0x000000197300780c */ /* 0x000fe40004f24270 */
[----:B------:R-:W-:Y:S02]  /*94b0*/  FMNMX.FTZ R15, R158, R15, !PT ;  /* 0x0000000f9e0f7209 */ /* 0x000fe40007810000 */
        /* <DEDUP_REMOVED lines=31> */
[----:B------:R-:W-:Y:S02]  /*96b0*/  ISETP.GT.AND P1, PT, R115, 0x30, !P6 ;  /* 0x000000307300780c */ /* 0x000fe40007724270 */
[----:B------:R-:W-:Y:S02]  /*96c0*/  LOP3.LUT P6, RZ, R0, 0x10000, RZ, 0xc0, !PT ;  /* 0x0001000000ff7812 */ /* 0x000fe400078cc0ff */
        /* <DEDUP_REMOVED lines=21> */
[----:B------:R-:W-:Y:S01]  /*9820*/  ISETP.LT.OR P1, PT, R95, 0x3a, P1 ;  /* 0x0000003a5f00780c */ /* 0x000fe20000f21670 */
[----:B------:R-:W0:Y:S01]  /*9830*/  LDC R15, c[0x0][0x988] ;  /* 0x00026200ff0f7b82 */ /* 0x000e220000000800 */
[----:B------:R-:W-:Y:S01]  /*9840*/  ISETP.GT.AND P2, PT, R115, 0x89, !P2 ;  /* 0x000000897300780c */ /* 0x000fe20005744270 */
[----:B------:R-:W1:Y:S01]  /*9850*/  SHFL.BFLY PT, R14, R19, 0x2, 0x1f ;  /* 0x0c401f00130e7f89 */ /* 0x000e6200000e0000 */
[----:B------:R-:W-:Y:S02]  /*9860*/  FSEL R218, R143, -INF , !P1 ;  /* 0xff8000008fda7808 */ /* 0x000fe40004800000 */
[----:B------:R-:W-:-:S02]  /*9870*/  LOP3.LUT P1, RZ, R0, 0x800000, RZ, 0xc0, !PT ;  /* 0x0080000000ff7812 */ /* 0x000fc4000782c0ff */
[C---:B------:R-:W-:Y:S02]  /*9880*/  ISETP.GT.AND P3, PT, R115.reuse, 0x90, !P3 ;  /* 0x000000907300780c */ /* 0x040fe40005f64270 */
[C---:B------:R-:W-:Y:S02]  /*9890*/  ISETP.GT.AND P1, PT, R115.reuse, 0x40, !P1 ;  /* 0x000000407300780c */ /* 0x040fe40004f24270 */
[----:B------:R-:W-:Y:S02]  /*98a0*/  ISETP.GT.AND P4, PT, R115, 0x91, !P4 ;  /* 0x000000917300780c */ /* 0x000fe40006784270 */
[----:B------:R-:W-:Y:S02]  /*98b0*/  ISETP.LT.OR P1, PT, R95, 0x41, P1 ;  /* 0x000000415f00780c */ /* 0x000fe40000f21670 */
[----:B------:R-:W-:Y:S02]  /*98c0*/  ISETP.GT.AND P5, PT, R115, 0x98, !P5 ;  /* 0x000000987300780c */ /* 0x000fe40006fa4270 */
[----:B------:R-:W-:-:S02]  /*98d0*/  FSEL R120, R120, -INF , !P1 ;  /* 0xff80000078787808 */ /* 0x000fc40004800000 */
[----:B------:R-:W-:Y:S02]  /*98e0*/  LOP3.LUT P1, RZ, R0, 0x400000, RZ, 0xc0, !PT ;  /* 0x0040000000ff7812 */ /* 0x000fe4000782c0ff */
[----:B------:R-:W-:Y:S02]  /*98f0*/  ISETP.LT.OR P2, PT, R95, 0x8a, P2 ;  /* 0x0000008a5f00780c */ /* 0x000fe40001741670 */
[----:B------:R-:W-:Y:S02]  /*9900*/  ISETP.GT.AND P1, PT, R115, 0x41, !P1 ;  /* 0x000000417300780c */ /* 0x000fe40004f24270 */
[C---:B------:R-:W-:Y:S02]  /*9910*/  ISETP.LT.OR P3, PT, R95.reuse, 0x91, P3 ;  /* 0x000000915f00780c */ /* 0x040fe40001f61670 */
[----:B------:R-:W-:Y:S02]  /*9920*/  ISETP.LT.OR P1, PT, R95, 0x42, P1 ;  /* 0x000000425f00780c */ /* 0x000fe40000f21670 */
[----:B-1----:R-:W-:-:S02]  /*9930*/  FMNMX.FTZ R20, R19, R14, !PT ;  /* 0x0000000e13147209 */ /* 0x002fc40007810000 */
[----:B------:R-:W-:Y:S02]  /*9940*/  FSEL R220, R121, -INF , !P1 ;  /* 0xff80000079dc7808 */ /* 0x000fe40004800000 */
[----:B------:R-:W-:Y:S01]  /*9950*/  LOP3.LUT P1, RZ, R0, 0x200000, RZ, 0xc0, !PT ;  /* 0x0020000000ff7812 */ /* 0x000fe2000782c0ff */
[----:B------:R-:W1:Y:S01]  /*9960*/  SHFL.BFLY PT, R21, R20, 0x1, 0x1f ;  /* 0x0c201f0014157f89 */ /* 0x000e6200000e0000 */
[----:B------:R-:W-:Y:S02]  /*9970*/  ISETP.LT.OR P4, PT, R95, 0x92, P4 ;  /* 0x000000925f00780c */ /* 0x000fe40002781670 */
[----:B------:R-:W-:Y:S02]  /*9980*/  ISETP.GT.AND P1, PT, R115, 0x48, !P1 ;  /* 0x000000487300780c */ /* 0x000fe40004f24270 */
[C---:B------:R-:W-:Y:S02]  /*9990*/  ISETP.LT.OR P5, PT, R95.reuse, 0x99, P5 ;  /* 0x000000995f00780c */ /* 0x040fe40002fa1670 */
[----:B------:R-:W-:-:S02]  /*99a0*/  ISETP.LT.OR P1, PT, R95, 0x49, P1 ;  /* 0x000000495f00780c */ /* 0x000fc40000f21670 */
[----:B------:R-:W-:Y:S02]  /*99b0*/  FSEL R92, R92, -INF , !P4 ;  /* 0xff8000005c5c7808 */ /* 0x000fe40006000000 */
[----:B------:R-:W-:Y:S02]  /*99c0*/  FSEL R122, R122, -INF , !P1 ;  /* 0xff8000007a7a7808 */ /* 0x000fe40004800000 */
[----:B------:R-:W-:-:S04]  /*99d0*/  LOP3.LUT P1, RZ, R0, 0x100000, RZ, 0xc0, !PT ;  /* 0x0010000000ff7812 */ /* 0x000fc8000782c0ff */
[----:B------:R-:W-:-:S04]  /*99e0*/  ISETP.GT.AND P1, PT, R115, 0x49, !P1 ;  /* 0x000000497300780c */ /* 0x000fc80004f24270 */
[----:B------:R-:W-:Y:S02]  /*99f0*/  ISETP.LT.OR P1, PT, R95, 0x4a, P1 ;  /* 0x0000004a5f00780c */ /* 0x000fe40000f21670 */
[----:B-1----:R-:W-:Y:S02]  /*9a00*/  FMNMX.FTZ R14, R20, R21, !PT ;  /* 0x00000015140e7209 */ /* 0x002fe40007810000 */
[----:B------:R-:W-:Y:S02]  /*9a10*/  FSEL R222, R123, -INF , !P1 ;  /* 0xff8000007bde7808 */ /* 0x000fe40004800000 */
[----:B------:R-:W-:Y:S01]  /*9a20*/  LOP3.LUT P1, RZ, R0, 0x80000, RZ, 0xc0, !PT ;  /* 0x0008000000ff7812 */ /* 0x000fe2000782c0ff */
[----:B0-----:R-:W-:-:S03]  /*9a30*/  FFMA.FTZ R117, R14, R15, -8 ;  /* 0xc10000000e757423 */ /* 0x001fc6000001000f */
[----:B------:R-:W-:-:S04]  /*9a40*/  ISETP.GT.AND P1, PT, R115, 0x50, !P1 ;  /* 0x000000507300780c */ /* 0x000fc80004f24270 */
[----:B------:R-:W-:-:S04]  /*9a50*/  ISETP.LT.OR P1, PT, R95, 0x51, P1 ;  /* 0x000000515f00780c */ /* 0x000fc80000f21670 */
[----:B------:R-:W-:Y:S02]  /*9a60*/  FSEL R124, R124, -INF , !P1 ;  /* 0xff8000007c7c7808 */ /* 0x000fe40004800000 */
[----:B------:R-:W-:-:S04]  /*9a70*/  LOP3.LUT P1, RZ, R0, 0x40000, RZ, 0xc0, !PT ;  /* 0x0004000000ff7812 */ /* 0x000fc8000782c0ff */
[----:B------:R-:W-:-:S04]  /*9a80*/  ISETP.GT.AND P1, PT, R115, 0x51, !P1 ;  /* 0x000000517300780c */ /* 0x000fc80004f24270 */
[----:B------:R-:W-:-:S04]  /*9a90*/  ISETP.LT.OR P1, PT, R95, 0x52, P1 ;  /* 0x000000525f00780c */ /* 0x000fc80000f21670 */
[----:B------:R-:W-:Y:S02]  /*9aa0*/  FSEL R224, R125, -INF , !P1 ;  /* 0xff8000007de07808 */ /* 0x000fe40004800000 */
[----:B------:R-:W-:-:S04]  /*9ab0*/  LOP3.LUT P1, RZ, R0, 0x20000, RZ, 0xc0, !PT ;  /* 0x0002000000ff7812 */ /* 0x000fc8000782c0ff */
[----:B------:R-:W-:-:S04]  /*9ac0*/  ISETP.GT.AND P1, PT, R115, 0x58, !P1 ;  /* 0x000000587300780c */ /* 0x000fc80004f24270 */
[----:B------:R-:W-:-:S04]  /*9ad0*/  ISETP.LT.OR P1, PT, R95, 0x59, P1 ;  /* 0x000000595f00780c */ /* 0x000fc80000f21670 */
[----:B------:R-:W-:Y:S02]  /*9ae0*/  FSEL R126, R126, -INF , !P1 ;  /* 0xff8000007e7e7808 */ /* 0x000fe40004800000 */
[----:B------:R-:W-:Y:S02]  /*9af0*/  ISETP.GT.AND P1, PT, R115, 0x59, !P6 ;  /* 0x000000597300780c */ /* 0x000fe40007724270 */
[----:B------:R-:W-:Y:S02]  /*9b00*/  LOP3.LUT P6, RZ, R0, 0x20, RZ, 0xc0, !PT ;  /* 0x0000002000ff7812 */ /* 0x000fe400078cc0ff */
        /* <DEDUP_REMOVED lines=46> */
[----:B------:R-:W-:Y:S02]  /*9df0*/  ISETP.GT.AND P1, PT, R115, RZ, !P6 ;  /* 0x000000ff7300720c */ /* 0x000fe40007724270 */
[----:B------:R-:W-:Y:S02]  /*9e00*/  LOP3.LUT P6, RZ, R3, 0x4, RZ, 0xc0, !PT ;  /* 0x0000000403ff7812 */ /* 0x000fe400078cc0ff */
[----:B------:R-:W-:Y:S02]  /*9e10*/  ISETP.LT.OR P1, PT, R95, 0x1, P1 ;  /* 0x000000015f00780c */ /* 0x000fe40000f21670 */
[----:B------:R-:W-:Y:S02]  /*9e20*/  ISETP.GT.AND P6, PT, R115, 0x99, !P6 ;  /* 0x000000997300780c */ /* 0x000fe400077c4270 */
[----:B------:R-:W-:-:S02]  /*9e30*/  FSEL R105, R13, -INF , !P1 ;  /* 0xff8000000d697808 */ /* 0x000fc40004800000 */
[----:B------:R-:W-:Y:S02]  /*9e40*/  FSETP.NEU.FTZ.AND P1, PT, R14, -INF , PT ;  /* 0xff8000000e00780b */ /* 0x000fe40003f3d000 */
[----:B------:R-:W-:Y:S02]  /*9e50*/  FMNMX.FTZ R89, R105, R10, !PT ;  /* 0x0000000a69597209 */ /* 0x000fe40007810000 */
[----:B------:R-:W-:Y:S02]  /*9e60*/  FSEL R117, R117, RZ, P1 ;  /* 0x000000ff75757208 */ /* 0x000fe40000800000 */
[----:B------:R-:W-:-:S03]  /*9e70*/  ISETP.LT.OR P6, PT, R95, 0x9a, P6 ;  /* 0x0000009a5f00780c */ /* 0x000fc600037c1670 */
[--C-:B------:R-:W-:Y:S01]  /*9e80*/  FFMA.FTZ R13, R97, R15, -R117.reuse ;  /* 0x0000000f610d7223 */ /* 0x100fe20000010875 */
[----:B------:R-:W-:Y:S01]  /*9e90*/  FMNMX.FTZ R97, R88, R89, !PT ;  /* 0x0000005958617209 */ /* 0x000fe20007810000 */
[-CC-:B------:R-:W-:Y:S01]  /*9ea0*/  FFMA.FTZ R148, R148, R15.reuse, -R117.reuse ;  /* 0x0000000f94947223 */ /* 0x180fe20000010875 */
[----:B------:R-:W-:-:S01]  /*9eb0*/  FFMA.FTZ R23, R116, R15, -R117 ;  /* 0x0000000f74177223 */ /* 0x000fc20000010875 */
[--C-:B------:R-:W-:Y:S01]  /*9ec0*/  FFMA.FTZ R116, R130, R15, -R117.reuse ;  /* 0x0000000f82747223 */ /* 0x100fe20000010875 */
[----:B------:R-:W-:Y:S01]  /*9ed0*/  FMNMX.FTZ R97, R204, R97, !PT ;  /* 0x00000061cc617209 */ /* 0x000fe20007810000 */
[-CC-:B------:R-:W-:Y:S01]  /*9ee0*/  FFMA.FTZ R130, R150, R15.reuse, -R117.reuse ;  /* 0x0000000f96827223 */ /* 0x180fe20000010875 */
[----:B------:R-:W-:Y:S01]  /*9ef0*/  FSEL R150, R91, -INF , !P3 ;  /* 0xff8000005b967808 */ /* 0x000fe20005800000 */
[--C-:B------:R-:W-:Y:S01]  /*9f00*/  FFMA.FTZ R19, R98, R15, -R117.reuse ;  /* 0x0000000f62137223 */ /* 0x100fe20000010875 */
[----:B------:R-:W-:Y:S01]  /*9f10*/  FMNMX.FTZ R97, R206, R97, !PT ;  /* 0x00000061ce617209 */ /* 0x000fe20007810000 */
[-CC-:B------:R-:W-:Y:S01]  /*9f20*/  FFMA.FTZ R98, R154, R15.reuse, -R117.reuse ;  /* 0x0000000f9a627223 */ /* 0x180fe20000010875 */
[----:B------:R-:W-:Y:S01]  /*9f30*/  FSEL R154, R93, -INF , !P5 ;  /* 0xff8000005d9a7808 */ /* 0x000fe20006800000 */
[--C-:B------:R-:W-:Y:S01]  /*9f40*/  FFMA.FTZ R128, R128, R15, -R117.reuse ;  /* 0x0000000f80807223 */ /* 0x100fe20000010875 */
[----:B------:R-:W-:Y:S01]  /*9f50*/  FMNMX.FTZ R97, R208, R97, !PT ;  /* 0x00000061d0617209 */ /* 0x000fe20007810000 */
[--C-:B------:R-:W-:Y:S01]  /*9f60*/  FFMA.FTZ R132, R132, R15, -R117.reuse ;  /* 0x0000000f84847223 */ /* 0x100fe20000010875 */
[----:B------:R-:W-:Y:S01]  /*9f70*/  FSEL R94, R94, -INF , !P6 ;  /* 0xff8000005e5e7808 */ /* 0x000fe20007000000 */
[----:B------:R0:W-:Y:S01]  /*9f80*/  MUFU.EX2 R89, R128 ;  /* 0x0000008000597308 */ /* 0x0001e20000000800 */
[----:B------:R-:W-:Y:S01]  /*9f90*/  FMNMX.FTZ R99, R22, R97, !PT ;  /* 0x0000006116637209 */ /* 0x000fe20007810000 */
[-CC-:B------:R-:W-:Y:S01]  /*9fa0*/  FFMA.FTZ R144, R144, R15.reuse, -R117.reuse ;  /* 0x0000000f90907223 */ /* 0x180fe20000010875 */
[----:B------:R-:W-:-:S01]  /*9fb0*/  FFMA.FTZ R21, R100, R15, -R117 ;  /* 0x0000000f64157223 */ /* 0x000fc20000010875 */
[--C-:B------:R-:W-:Y:S01]  /*9fc0*/  FFMA.FTZ R156, R156, R15, -R117.reuse ;  /* 0x0000000f9c9c7223 */ /* 0x100fe20000010875 */
[----:B------:R-:W-:Y:S01]  /*9fd0*/  FMNMX.FTZ R99, R210, R99, !PT ;  /* 0x00000063d2637209 */ /* 0x000fe20007810000 */
[-CC-:B------:R-:W-:Y:S01]  /*9fe0*/  FFMA.FTZ R160, R160, R15.reuse, -R117.reuse ;  /* 0x0000000fa0a07223 */ /* 0x180fe20000010875 */
[----:B------:R-:W-:-:S01]  /*9ff0*/  FFMA.FTZ R164, R164, R15, -R117 ;  /* 0x0000000fa4a47223 */ /* 0x000fc20000010875 */
[--C-:B------:R-:W-:Y:S01]  /*a000*/  FFMA.FTZ R96, R96, R15, -R117.reuse ;  /* 0x0000000f60607223 */ /* 0x100fe20000010875 */
[----:B------:R-:W-:Y:S01]  /*a010*/  FMNMX.FTZ R99, R152, R99, !PT ;  /* 0x0000006398637209 */ /* 0x000fe20007810000 */
[-CC-:B0-----:R-:W-:Y:S01]  /*a020*/  FFMA.FTZ R128, R146, R15.reuse, -R117.reuse ;  /* 0x0000000f92807223 */ /* 0x181fe20000010875 */
[----:B------:R-:W-:-:S01]  /*a030*/  FFMA.FTZ R146, R170, R15, -R117 ;  /* 0x0000000faa927223 */ /* 0x000fc20000010875 */
[--C-:B------:R-:W-:Y:S01]  /*a040*/  FFMA.FTZ R100, R102, R15, -R117.reuse ;  /* 0x0000000f66647223 */ /* 0x100fe20000010875 */
[----:B------:R-:W-:Y:S01]  /*a050*/  FMNMX.FTZ R99, R136, R99, !PT ;  /* 0x0000006388637209 */ /* 0x000fe20007810000 */
[-CC-:B------:R-:W-:Y:S01]  /*a060*/  FFMA.FTZ R102, R118, R15.reuse, -R117.reuse ;  /* 0x0000000f76667223 */ /* 0x180fe20000010875 */
[----:B------:R-:W-:Y:S01]  /*a070*/  MUFU.EX2 R13, R13 ;  /* 0x0000000d000d7308 */ /* 0x000fe20000000800 */
[----:B------:R-:W-:-:S01]  /*a080*/  FFMA.FTZ R118, R134, R15, -R117 ;  /* 0x0000000f86767223 */ /* 0x000fc20000010875 */
[----:B------:R-:W-:Y:S01]  /*a090*/  FMNMX.FTZ R101, R212, R99, !PT ;  /* 0x00000063d4657209 */ /* 0x000fe20007810000 */
[----:B------:R-:W-:-:S01]  /*a0a0*/  FFMA.FTZ R134, R162, R15, -R117 ;  /* 0x0000000fa2867223 */ /* 0x000fc20000010875 */
[-CC-:B------:R-:W-:Y:S01]  /*a0b0*/  FFMA.FTZ R172, R172, R15.reuse, -R117.reuse ;  /* 0x0000000facac7223 */ /* 0x180fe20000010875 */
[----:B------:R-:W-:-:S01]  /*a0c0*/  FFMA.FTZ R91, R174, R15, -R117 ;  /* 0x0000000fae5b7223 */ /* 0x000fc20000010875 */
[----:B------:R-:W-:Y:S01]  /*a0d0*/  FMNMX.FTZ R101, R138, R101, !PT ;  /* 0x000000658a657209 */ /* 0x000fe20007810000 */
[----:B------:R-:W-:-:S01]  /*a0e0*/  FFMA.FTZ R93, R176, R15, -R117 ;  /* 0x0000000fb05d7223 */ /* 0x000fc20000010875 */
[----:B------:R0:W-:Y:S01]  /*a0f0*/  MUFU.EX2 R97, R132 ;  /* 0x0000008400617308 */ /* 0x0001e20000000800 */
[----:B------:R-:W-:-:S01]  /*a100*/  FFMA.FTZ R95, R180, R15, -R117 ;  /* 0x0000000fb45f7223 */ /* 0x000fc20000010875 */
[----:B------:R-:W-:Y:S01]  /*a110*/  FMNMX.FTZ R101, R214, R101, !PT ;  /* 0x00000065d6657209 */ /* 0x000fe20007810000 */
[----:B------:R-:W-:-:S01]  /*a120*/  FFMA.FTZ R162, R190, R15, -R117 ;  /* 0x0000000fbea27223 */ /* 0x000fc20000010875 */
[-CC-:B------:R-:W-:Y:S01]  /*a130*/  FFMA.FTZ R129, R198, R15.reuse, -R117.reuse ;  /* 0x0000000fc6817223 */ /* 0x180fe20000010875 */
[----:B------:R-:W-:-:S01]  /*a140*/  FFMA.FTZ R194, R194, R15, -R117 ;  /* 0x0000000fc2c27223 */ /* 0x000fc20000010875 */
[----:B------:R-:W-:-:S02]  /*a150*/  FMNMX.FTZ R101, R140, R101, !PT ;  /* 0x000000658c657209 */ /* 0x000fc40007810000 */
[----:B------:R1:W-:Y:S01]  /*a160*/  MUFU.EX2 R99, R144 ;  /* 0x0000009000637308 */ /* 0x0003e20000000800 */
[----:B0-----:R-:W-:-:S01]  /*a170*/  FFMA.FTZ R132, R158, R15, -R117 ;  /* 0x0000000f9e847223 */ /* 0x001fc20000010875 */
[----:B------:R-:W-:Y:S01]  /*a180*/  FMNMX.FTZ R103, R216, R101, !PT ;  /* 0x00000065d8677209 */ /* 0x000fe20007810000 */
[----:B------:R-:W-:-:S03]  /*a190*/  FFMA.FTZ R158, R182, R15, -R117 ;  /* 0x0000000fb69e7223 */ /* 0x000fc60000010875 */
[----:B------:R-:W-:Y:S02]  /*a1a0*/  FMNMX.FTZ R103, R142, R103, !PT ;  /* 0x000000678e677209 */ /* 0x000fe40007810000 */
[----:B------:R0:W-:Y:S01]  /*a1b0*/  MUFU.EX2 R101, R148 ;  /* 0x0000009400657308 */ /* 0x0001e20000000800 */
[----:B-1----:R-:W-:-:S01]  /*a1c0*/  FFMA.FTZ R144, R166, R15, -R117 ;  /* 0x0000000fa6907223 */ /* 0x002fc20000010875 */
[----:B------:R-:W-:Y:S01]  /*a1d0*/  FMNMX.FTZ R103, R218, R103, !PT ;  /* 0x00000067da677209 */ /* 0x000fe20007810000 */
[----:B------:R-:W-:-:S03]  /*a1e0*/  FFMA.FTZ R166, R200, R15, -R117 ;  /* 0x0000000fc8a67223 */ /* 0x000fc60000010875 */
[----:B------:R-:W-:Y:S02]  /*a1f0*/  FMNMX.FTZ R103, R120, R103, !PT ;  /* 0x0000006778677209 */ /* 0x000fe40007810000 */
[----:B------:R-:W-:Y:S01]  /*a200*/  MUFU.EX2 R96, R96 ;  /* 0x0000006000607308 */ /* 0x000fe20000000800 */
[----:B0-----:R-:W-:Y:S02]  /*a210*/  FSEL R148, R90, -INF , !P2 ;  /* 0xff8000005a947808 */ /* 0x001fe40005000000 */
[----:B------:R-:W-:-:S04]  /*a220*/  FMNMX.FTZ R119, R220, R103, !PT ;  /* 0x00000067dc777209 */ /* 0x000fc80007810000 */
[----:B------:R-:W-:Y:S01]  /*a230*/  FMNMX.FTZ R119, R122, R119, !PT ;  /* 0x000000777a777209 */ /* 0x000fe20007810000 */
[----:B------:R0:W-:Y:S03]  /*a240*/  MUFU.EX2 R103, R156 ;  /* 0x0000009c00677308 */ /* 0x0001e60000000800 */
[----:B------:R-:W-:-:S04]  /*a250*/  FMNMX.FTZ R119, R222, R119, !PT ;  /* 0x00000077de777209 */ /* 0x000fc80007810000 */
[----:B------:R-:W-:Y:S01]  /*a260*/  FMNMX.FTZ R119, R124, R119, !PT ;  /* 0x000000777c777209 */ /* 0x000fe20007810000 */
[----:B------:R-:W-:Y:S01]  /*a270*/  MUFU.EX2 R90, R172 ;  /* 0x000000ac005a7308 */ /* 0x000fe20000000800 */
[----:B0-----:R-:W-:-:S02]  /*a280*/  FFMA.FTZ R156, R178, R15, -R117 ;  /* 0x0000000fb29c7223 */ /* 0x001fc40000010875 */
        /* <DEDUP_REMOVED lines=12> */
[----:B------:R-:W-:-:S01]  /*a350*/  FFMA.FTZ R123, R168, R15, -R117 ;  /* 0x0000000fa87b7223 */ /* 0x000fc20000010875 */
[----:B------:R-:W-:Y:S01]  /*a360*/  FSEL R168, R14, RZ, P1 ;  /* 0x000000ff0ea87208 */ /* 0x000fe20000800000 */
[----:B0-----:R-:W-:-:S01]  /*a370*/  FFMA.FTZ R164, R196, R15, -R117 ;  /* 0x0000000fc4a47223 */ /* 0x001fc20000010875 */
[----:B------:R-:W-:Y:S01]  /*a380*/  FMNMX.FTZ R125, R109, R20, !PT ;  /* 0x000000146d7d7209 */ /* 0x000fe20007810000 */
[----:B------:R-:W-:Y:S02]  /*a390*/  MUFU.EX2 R98, R98 ;  /* 0x0000006200627308 */ /* 0x000fe40000000800 */
[----:B------:R-:W-:-:S01]  /*a3a0*/  FADD.FTZ R170, -R168, R11 ;  /* 0x0000000ba8aa7221 */ /* 0x000fc20000010100 */
[----:B------:R-:W-:Y:S01]  /*a3b0*/  FMNMX.FTZ R20, R110, R125, !PT ;  /* 0x0000007d6e147209 */ /* 0x000fe20007810000 */
[----:B------:R-:W-:-:S02]  /*a3c0*/  FFMA.FTZ R168, R202, R15, -R117 ;  /* 0x0000000fcaa87223 */ /* 0x000fc40000010875 */
[----:B------:R-:W-:Y:S01]  /*a3d0*/  FMUL.FTZ R170, R170, R15 ;  /* 0x0000000faaaa7220 */ /* 0x000fe20000410000 */
[----:B------:R-:W-:Y:S01]  /*a3e0*/  FMNMX.FTZ R125, R111, R20, !PT ;  /* 0x000000146f7d7209 */ /* 0x000fe20007810000 */
[----:B------:R-:W-:Y:S03]  /*a3f0*/  MUFU.EX2 R21, R21 ;  /* 0x0000001500157308 */ /* 0x000fe60000000800 */
[----:B------:R-:W-:Y:S01]  /*a400*/  FMNMX.FTZ R20, R112, R125, !PT ;  /* 0x0000007d70147209 */ /* 0x000fe20007810000 */
[----:B------:R-:W-:-:S03]  /*a410*/  FFMA.FTZ R125, R188, R15, -R117 ;  /* 0x0000000fbc7d7223 */ /* 0x000fc60000010875 */
        /* <DEDUP_REMOVED lines=8> */
[----:B0-----:R-:W-:-:S02]  /*a4a0*/  FFMA.FTZ R7, R170, R7, R13 ;  /* 0x00000007aa077223 */ /* 0x001fc4000001000d */
[----:B------:R-:W-:-:S04]  /*a4b0*/  FMNMX.FTZ R115, R154, R115, !PT ;  /* 0x000000739a737209 */ /* 0x000fc80007810000 */
[----:B------:R-:W-:Y:S01]  /*a4c0*/  FMNMX.FTZ R20, R94, R115, !PT ;  /* 0x000000735e147209 */ /* 0x000fe20007810000 */
[----:B------:R-:W-:-:S01]  /*a4d0*/  FFMA.FTZ R115, R184, R15, -R117 ;  /* 0x0000000fb8737223 */ /* 0x000fc20000010875 */
[----:B------:R-:W-:Y:S03]  /*a4e0*/  MUFU.EX2 R102, R102 ;  /* 0x0000006600667308 */ /* 0x000fe60000000800 */
[----:B------:R-:W0:Y:S05]  /*a4f0*/  SHFL.BFLY PT, R127, R20, 0x2, 0x1f ;  /* 0x0c401f00147f7f89 */ /* 0x000e2a00000e0000 */
        /* <DEDUP_REMOVED lines=9> */
[----:B0-----:R-:W-:-:S07]  /*a590*/  FMNMX.FTZ R20, R131, R20, !PT ;  /* 0x0000001483147209 */ /* 0x001fce0007810000 */
[----:B------:R-:W-:Y:S01]  /*a5a0*/  MUFU.EX2 R144, R144 ;  /* 0x0000009000907308 */ /* 0x000fe20000000800 */
[C---:B------:R-:W-:Y:S01]  /*a5b0*/  FSETP.NEU.FTZ.AND P1, PT, R20.reuse, -INF , PT ;  /* 0xff8000001400780b */ /* 0x040fe20003f3d000 */
[----:B------:R-:W-:-:S03]  /*a5c0*/  FFMA.FTZ R11, R20, R15, -8 ;  /* 0xc1000000140b7423 */ /* 0x000fc6000001000f */
[----:B------:R-:W-:-:S03]  /*a5d0*/  FSEL R147, R20, RZ, P1 ;  /* 0x000000ff14937208 */ /* 0x000fc60000800000 */
[----:B------:R-:W-:Y:S01]  /*a5e0*/  MUFU.EX2 R123, R123 ;  /* 0x0000007b007b7308 */ /* 0x000fe20000000800 */
[----:B------:R-:W-:-:S05]  /*a5f0*/  FSEL R11, R11, RZ, P1 ;  /* 0x000000ff0b0b7208 */ /* 0x000fca0000800000 */
[----:B------:R-:W-:Y:S01]  /*a600*/  FFMA.FTZ R151, R122, R15, -R11 ;  /* 0x0000000f7a977223 */ /* 0x000fe2000001080b */
[----:B------:R-:W-:-:S01]  /*a610*/  FADD.FTZ R122, -R147, R10 ;  /* 0x0000000a937a7221 */ /* 0x000fc20000010100 */
[-CC-:B------:R-:W-:Y:S01]  /*a620*/  FFMA.FTZ R105, R105, R15.reuse, -R11.reuse ;  /* 0x0000000f69697223 */ /* 0x180fe2000001080b */
[----:B------:R-:W-:-:S01]  /*a630*/  FFMA.FTZ R88, R88, R15, -R11 ;  /* 0x0000000f58587223 */ /* 0x000fc2000001080b */
[-CC-:B------:R-:W-:Y:S01]  /*a640*/  FFMA.FTZ R117, R204, R15.reuse, -R11.reuse ;  /* 0x0000000fcc757223 */ /* 0x180fe2000001080b */
[-C--:B------:R-:W-:Y:S01]  /*a650*/  FMUL.FTZ R122, R122, R15.reuse ;  /* 0x0000000f7a7a7220 */ /* 0x080fe20000410000 */
        /* <DEDUP_REMOVED lines=32> */
[----:B------:R-:W-:-:S02]  /*a860*/  FFMA.FTZ R154, R154, R15, -R11 ;  /* 0x0000000f9a9a7223 */ /* 0x000fc4000001080b */
[----:B------:R-:W3:Y:S08]  /*a870*/  MUFU.EX2 R172, R172 ;  /* 0x000000ac00ac7308 */ /* 0x000ef00000000800 */
[----:B------:R-:W4:Y:S08]  /*a880*/  MUFU.EX2 R133, R133 ;  /* 0x0000008500857308 */ /* 0x000f300000000800 */
[----:B------:R0:W-:Y:S08]  /*a890*/  MUFU.EX2 R10, R151 ;  /* 0x00000097000a7308 */ /* 0x0001f00000000800 */
[----:B------:R-:W5:Y:S01]  /*a8a0*/  MUFU.EX2 R22, R22 ;  /* 0x0000001600167308 */ /* 0x000f620000000800 */
[----:B0-----:R-:W-:-:S01]  /*a8b0*/  FFMA.FTZ R151, R122, R6, R105 ;  /* 0x000000067a977223 */ /* 0x001fc20000010069 */
[----:B------:R-:W-:-:S03]  /*a8c0*/  FADD.FTZ R6, R96, R7 ;  /* 0x0000000760067221 */ /* 0x000fc60000010000 */
[----:B-1----:R-:W-:Y:S01]  /*a8d0*/  FADD.FTZ R174, R88, R151 ;  /* 0x0000009758ae7221 */ /* 0x002fe20000010000 */
[----:B------:R-:W-:-:S01]  /*a8e0*/  FADD.FTZ R7, R19, R6 ;  /* 0x0000000613077221 */ /* 0x000fc20000010000 */
[----:B------:R-:W-:Y:S01]  /*a8f0*/  FFMA.FTZ R151, R226, R15, -R11 ;  /* 0x0000000fe2977223 */ /* 0x000fe2000001080b */
[----:B------:R-:W0:Y:S01]  /*a900*/  MUFU.EX2 R135, R135 ;  /* 0x0000008700877308 */ /* 0x000e220000000800 */
[----:B--2---:R-:W-:-:S01]  /*a910*/  FADD.FTZ R153, R117, R174 ;  /* 0x000000ae75997221 */ /* 0x004fc20000010000 */
[----:B------:R-:W-:-:S03]  /*a920*/  FADD.FTZ R6, R98, R7 ;  /* 0x0000000762067221 */ /* 0x000fc60000010000 */
[----:B---3--:R-:W-:Y:S01]  /*a930*/  FADD.FTZ R174, R172, R153 ;  /* 0x00000099acae7221 */ /* 0x008fe20000010000 */
[----:B------:R-:W-:-:S02]  /*a940*/  FADD.FTZ R7, R21, R6 ;  /* 0x0000000615077221 */ /* 0x000fc40000010000 */
[----:B------:R-:W1:Y:S01]  /*a950*/  MUFU.EX2 R152, R152 ;  /* 0x0000009800987308 */ /* 0x000e620000000800 */
[----:B----4-:R-:W-:-:S01]  /*a960*/  FADD.FTZ R153, R133, R174 ;  /* 0x000000ae85997221 */ /* 0x010fc20000010000 */
[----:B------:R-:W-:-:S03]  /*a970*/  FADD.FTZ R6, R100, R7 ;  /* 0x0000000764067221 */ /* 0x000fc60000010000 */
[----:B-----5:R-:W-:Y:S01]  /*a980*/  FADD.FTZ R174, R22, R153 ;  /* 0x0000009916ae7221 */ /* 0x020fe20000010000 */
[----:B------:R-:W-:-:S01]  /*a990*/  FADD.FTZ R7, R23, R6 ;  /* 0x0000000617077221 */ /* 0x000fc20000010000 */
[----:B------:R-:W-:Y:S01]  /*a9a0*/  FFMA.FTZ R153, R228, R15, -R11 ;  /* 0x0000000fe4997223 */ /* 0x000fe2000001080b */
[----:B------:R-:W2:Y:S01]  /*a9b0*/  MUFU.EX2 R136, R136 ;  /* 0x0000008800887308 */ /* 0x000ea20000000800 */
[----:B0-----:R-:W-:-:S01]  /*a9c0*/  FADD.FTZ R155, R135, R174 ;  /* 0x000000ae879b7221 */ /* 0x001fc20000010000 */
[----:B------:R-:W-:-:S04]  /*a9d0*/  FADD.FTZ R6, R102, R7 ;  /* 0x0000000766067221 */ /* 0x000fc80000010000 */
[----:B------:R-:W-:Y:S02]  /*a9e0*/  FADD.FTZ R7, R89, R6 ;  /* 0x0000000659077221 */ /* 0x000fe40000010000 */
[----:B------:R-:W0:Y:S01]  /*a9f0*/  MUFU.EX2 R137, R137 ;  /* 0x0000008900897308 */ /* 0x000e220000000800 */
[----:B-1----:R-:W-:-:S01]  /*aa00*/  FADD.FTZ R155, R152, R155 ;  /* 0x0000009b989b7221 */ /* 0x002fc20000010000 */
[----:B------:R-:W-:-:S06]  /*aa10*/  FADD.FTZ R174, R116, R7 ;  /* 0x0000000774ae7221 */ /* 0x000fcc0000010000 */
[----:B------:R-:W1:Y:S01]  /*aa20*/  MUFU.EX2 R138, R138 ;  /* 0x0000008a008a7308 */ /* 0x000e620000000800 */
[----:B--2---:R-:W-:-:S01]  /*aa30*/  FADD.FTZ R6, R136, R155 ;  /* 0x0000009b88067221 */ /* 0x004fc20000010000 */
[----:B------:R-:W-:-:S04]  /*aa40*/  FADD.FTZ R155, R97, R174 ;  /* 0x000000ae619b7221 */ /* 0x000fc80000010000 */
[----:B------:R-:W-:Y:S02]  /*aa50*/  FADD.FTZ R174, R118, R155 ;  /* 0x0000009b76ae7221 */ /* 0x000fe40000010000 */
[----:B------:R-:W2:Y:S01]  /*aa60*/  MUFU.EX2 R139, R139 ;  /* 0x0000008b008b7308 */ /* 0x000ea20000000800 */
[----:B0-----:R-:W-:-:S01]  /*aa70*/  FADD.FTZ R7, R137, R6 ;  /* 0x0000000689077221 */ /* 0x001fc20000010000 */
[----:B------:R-:W-:-:S04]  /*aa80*/  FADD.FTZ R155, R99, R174 ;  /* 0x000000ae639b7221 */ /* 0x000fc80000010000 */
[----:B------:R-:W-:Y:S02]  /*aa90*/  FADD.FTZ R174, R128, R155 ;  /* 0x0000009b80ae7221 */ /* 0x000fe40000010000 */
[----:B------:R-:W0:Y:S01]  /*aaa0*/  MUFU.EX2 R140, R140 ;  /* 0x0000008c008c7308 */ /* 0x000e220000000800 */
[----:B-1----:R-:W-:-:S01]  /*aab0*/  FADD.FTZ R6, R138, R7 ;  /* 0x000000078a067221 */ /* 0x002fc20000010000 */
[----:B------:R-:W-:-:S04]  /*aac0*/  FADD.FTZ R155, R101, R174 ;  /* 0x000000ae659b7221 */ /* 0x000fc80000010000 */
[----:B------:R-:W-:Y:S02]  /*aad0*/  FADD.FTZ R174, R130, R155 ;  /* 0x0000009b82ae7221 */ /* 0x000fe40000010000 */
[----:B------:R-:W1:Y:S01]  /*aae0*/  MUFU.EX2 R141, R141 ;  /* 0x0000008d008d7308 */ /* 0x000e620000000800 */
[----:B--2---:R-:W-:-:S01]  /*aaf0*/  FADD.FTZ R7, R139, R6 ;  /* 0x000000068b077221 */ /* 0x004fc20000010000 */
[----:B------:R-:W-:-:S04]  /*ab00*/  FADD.FTZ R155, R103, R174 ;  /* 0x000000ae679b7221 */ /* 0x000fc80000010000 */
[----:B------:R-:W-:Y:S01]  /*ab10*/  FADD.FTZ R174, R132, R155 ;  /* 0x0000009b84ae7221 */ /* 0x000fe20000010000 */
[----:B------:R-:W-:-:S01]  /*ab20*/  FFMA.FTZ R155, R111, R15, -R11 ;  /* 0x0000000f6f9b7223 */ /* 0x000fc2000001080b */
[----:B------:R-:W2:Y:S01]  /*ab30*/  MUFU.EX2 R142, R142 ;  /* 0x0000008e008e7308 */ /* 0x000ea20000000800 */
[----:B0-----:R-:W-:-:S01]  /*ab40*/  FADD.FTZ R6, R140, R7 ;  /* 0x000000078c067221 */ /* 0x001fc20000010000 */
[----:B------:R-:W-:-:S04]  /*ab50*/  FADD.FTZ R111, R119, R174 ;  /* 0x000000ae776f7221 */ /* 0x000fc80000010000 */
[----:B------:R-:W-:Y:S01]  /*ab60*/  FADD.FTZ R174, R134, R111 ;  /* 0x0000006f86ae7221 */ /* 0x000fe20000010000 */
[----:B------:R-:W-:-:S01]  /*ab70*/  FFMA.FTZ R111, R112, R15, -R11 ;  /* 0x0000000f706f7223 */ /* 0x000fc2000001080b */
[----:B------:R-:W0:Y:S01]  /*ab80*/  MUFU.EX2 R143, R143 ;  /* 0x0000008f008f7308 */ /* 0x000e220000000800 */
[----:B-1----:R-:W-:-:S01]  /*ab90*/  FADD.FTZ R7, R141, R6 ;  /* 0x000000068d077221 */ /* 0x002fc20000010000 */
[----:B------:R-:W-:Y:S01]  /*aba0*/  FADD.FTZ R157, R121, R174 ;  /* 0x000000ae799d7221 */ /* 0x000fe20000010000 */
[----:B------:R-:W-:-:S03]  /*abb0*/  FFMA.FTZ R112, R113, R15, -R11 ;  /* 0x0000000f71707223 */ /* 0x000fc6000001080b */
[----:B------:R-:W-:Y:S02]  /*abc0*/  FADD.FTZ R174, R144, R157 ;  /* 0x0000009d90ae7221 */ /* 0x000fe40000010000 */
[----:B------:R-:W1:Y:S01]  /*abd0*/  MUFU.EX2 R120, R120 ;  /* 0x0000007800787308 */ /* 0x000e620000000800 */
[----:B--2---:R-:W-:-:S01]  /*abe0*/  FADD.FTZ R6, R142, R7 ;  /* 0x000000078e067221 */ /* 0x004fc20000010000 */
[----:B------:R-:W-:-:S06]  /*abf0*/  FADD.FTZ R113, R123, R174 ;  /* 0x000000ae7b717221 */ /* 0x000fcc0000010000 */
[----:B------:R-:W2:Y:S01]  /*ac00*/  MUFU.EX2 R145, R145 ;  /* 0x0000009100917308 */ /* 0x000ea20000000800 */
[----:B0-----:R-:W-:-:S07]  /*ac10*/  FADD.FTZ R7, R143, R6 ;  /* 0x000000068f077221 */ /* 0x001fce0000010000 */
[----:B------:R-:W0:Y:S01]  /*ac20*/  MUFU.EX2 R147, R147 ;  /* 0x0000009300937308 */ /* 0x000e220000000800 */
[----:B-1----:R-:W-:-:S07]  /*ac30*/  FADD.FTZ R6, R120, R7 ;  /* 0x0000000778067221 */ /* 0x002fce0000010000 */
[----:B------:R-:W1:Y:S01]  /*ac40*/  MUFU.EX2 R124, R124 ;  /* 0x0000007c007c7308 */ /* 0x000e620000000800 */
[----:B--2---:R-:W-:-:S04]  /*ac50*/  FADD.FTZ R7, R145, R6 ;  /* 0x0000000691077221 */ /* 0x004fc80000010000 */
[----:B------:R-:W-:-:S03]  /*ac60*/  FADD.FTZ R6, R10, R7 ;  /* 0x000000070a067221 */ /* 0x000fc60000010000 */
        /* <DEDUP_REMOVED lines=25> */
[-CC-:B------:R-:W-:Y:S01]  /*ae00*/  FFMA.FTZ R113, R150, R15.reuse, -R11.reuse ;  /* 0x0000000f96717223 */ /* 0x180fe2000001080b */
[----:B------:R-:W-:-:S05]  /*ae10*/  FFMA.FTZ R11, R94, R15, -R11 ;  /* 0x0000000f5e0b7223 */ /* 0x000fca000001080b */
[----:B------:R-:W2:Y:S01]  /*ae20*/  MUFU.EX2 R108, R108 ;  /* 0x0000006c006c7308 */ /* 0x000ea20000000800 */
[----:B0-----:R-:W-:-:S07]  /*ae30*/  FADD.FTZ R7, R107, R6 ;  /* 0x000000066b077221 */ /* 0x001fce0000010000 */
[----:B------:R-:W-:Y:S01]  /*ae40*/  MUFU.EX2 R158, R158 ;  /* 0x0000009e009e7308 */ /* 0x000fe20000000800 */
[----:B-1----:R-:W-:-:S07]  /*ae50*/  FADD.FTZ R157, R95, R174 ;  /* 0x000000ae5f9d7221 */ /* 0x002fce0000010000 */
[----:B------:R-:W0:Y:S01]  /*ae60*/  MUFU.EX2 R109, R109 ;  /* 0x0000006d006d7308 */ /* 0x000e220000000800 */
[----:B--2---:R-:W-:-:S07]  /*ae70*/  FADD.FTZ R6, R108, R7 ;  /* 0x000000076c067221 */ /* 0x004fce0000010000 */
[----:B------:R-:W-:Y:S08]  /*ae80*/  MUFU.EX2 R115, R115 ;  /* 0x0000007300737308 */ /* 0x000ff00000000800 */
[----:B------:R-:W1:Y:S01]  /*ae90*/  MUFU.EX2 R110, R110 ;  /* 0x0000006e006e7308 */ /* 0x000e620000000800 */
[----:B0-----:R-:W-:-:S07]  /*aea0*/  FADD.FTZ R7, R109, R6 ;  /* 0x000000066d077221 */ /* 0x001fce0000010000 */
[----:B------:R-:W-:Y:S08]  /*aeb0*/  MUFU.EX2 R160, R160 ;  /* 0x000000a000a07308 */ /* 0x000ff00000000800 */
[----:B------:R-:W0:Y:S01]  /*aec0*/  MUFU.EX2 R155, R155 ;  /* 0x0000009b009b7308 */ /* 0x000e220000000800 */
[----:B-1----:R-:W-:-:S07]  /*aed0*/  FADD.FTZ R6, R110, R7 ;  /* 0x000000076e067221 */ /* 0x002fce0000010000 */
[----:B------:R-:W-:Y:S08]  /*aee0*/  MUFU.EX2 R125, R125 ;  /* 0x0000007d007d7308 */ /* 0x000ff00000000800 */
[----:B------:R-:W1:Y:S01]  /*aef0*/  MUFU.EX2 R111, R111 ;  /* 0x0000006f006f7308 */ /* 0x000e620000000800 */
[----:B0-----:R-:W-:-:S07]  /*af00*/  FADD.FTZ R6, R155, R6 ;  /* 0x000000069b067221 */ /* 0x001fce0000010000 */
[----:B------:R-:W-:Y:S08]  /*af10*/  MUFU.EX2 R162, R162 ;  /* 0x000000a200a27308 */ /* 0x000ff00000000800 */
[----:B------:R-:W0:Y:S08]  /*af20*/  MUFU.EX2 R112, R112 ;  /* 0x0000007000707308 */ /* 0x000e300000000800 */
[----:B------:R2:W3:Y:S08]  /*af30*/  MUFU.EX2 R176, R114 ;  /* 0x0000007200b07308 */ /* 0x0004f00000000800 */
[----:B------:R-:W4:Y:S01]  /*af40*/  MUFU.EX2 R127, R127 ;  /* 0x0000007f007f7308 */ /* 0x000f220000000800 */
[----:B--2---:R-:W-:-:S04]  /*af50*/  FADD.FTZ R114, R158, R157 ;  /* 0x0000009d9e727221 */ /* 0x004fc80000010000 */
[----:B------:R-:W-:-:S03]  /*af60*/  FADD.FTZ R157, R115, R114 ;  /* 0x00000072739d7221 */ /* 0x000fc60000010000 */
[----:B------:R-:W2:Y:S01]  /*af70*/  MUFU.EX2 R164, R164 ;  /* 0x000000a400a47308 */ /* 0x000ea20000000800 */
[----:B------:R-:W-:-:S01]  /*af80*/  FADD.FTZ R114, R160, R157 ;  /* 0x0000009da0727221 */ /* 0x000fc20000010000 */
[----:B-1----:R-:W-:-:S03]  /*af90*/  FADD.FTZ R157, R111, R6 ;  /* 0x000000066f9d7221 */ /* 0x002fc60000010000 */
[----:B------:R-:W-:Y:S01]  /*afa0*/  FADD.FTZ R7, R125, R114 ;  /* 0x000000727d077221 */ /* 0x000fe20000010000 */
[----:B0-----:R-:W-:-:S02]  /*afb0*/  FADD.FTZ R157, R112, R157 ;  /* 0x0000009d709d7221 */ /* 0x001fc40000010000 */
[----:B------:R-:W-:Y:S01]  /*afc0*/  MUFU.EX2 R148, R148 ;  /* 0x0000009400947308 */ /* 0x000fe20000000800 */
[----:B------:R-:W-:-:S01]  /*afd0*/  FADD.FTZ R6, R162, R7 ;  /* 0x00000007a2067221 */ /* 0x000fc20000010000 */
[----:B---3--:R-:W-:-:S03]  /*afe0*/  FADD.FTZ R157, R176, R157 ;  /* 0x0000009db09d7221 */ /* 0x008fc60000010000 */
[----:B----4-:R-:W-:-:S03]  /*aff0*/  FADD.FTZ R7, R127, R6 ;  /* 0x000000067f077221 */ /* 0x010fc60000010000 */
[----:B------:R-:W0:Y:S01]  /*b000*/  MUFU.EX2 R129, R129 ;  /* 0x0000008100817308 */ /* 0x000e220000000800 */
[----:B--2---:R-:W-:-:S07]  /*b010*/  FADD.FTZ R6, R164, R7 ;  /* 0x00000007a4067221 */ /* 0x004fce0000010000 */
[----:B------:R-:W-:Y:S08]  /*b020*/  MUFU.EX2 R113, R113 ;  /* 0x0000007100717308 */ /* 0x000ff00000000800 */
[----:B------:R-:W1:Y:S01]  /*b030*/  MUFU.EX2 R166, R166 ;  /* 0x000000a600a67308 */ /* 0x000e620000000800 */
[----:B0-----:R-:W-:-:S07]  /*b040*/  FADD.FTZ R7, R129, R6 ;  /* 0x0000000681077221 */ /* 0x001fce0000010000 */
[----:B------:R0:W2:Y:S08]  /*b050*/  MUFU.EX2 R171, R92 ;  /* 0x0000005c00ab7308 */ /* 0x0000b00000000800 */
[----:B------:R-:W3:Y:S01]  /*b060*/  MUFU.EX2 R131, R194 ;  /* 0x000000c200837308 */ /* 0x000ee20000000800 */
[----:B0-----:R-:W-:-:S01]  /*b070*/  FADD.FTZ R92, R148, R157 ;  /* 0x0000009d945c7221 */ /* 0x001fc20000010000 */
[----:B-1----:R-:W-:-:S03]  /*b080*/  FADD.FTZ R6, R166, R7 ;  /* 0x00000007a6067221 */ /* 0x002fc60000010000 */
[----:B------:R-:W-:-:S03]  /*b090*/  FADD.FTZ R92, R113, R92 ;  /* 0x0000005c715c7221 */ /* 0x000fc60000010000 */
[----:B------:R-:W0:Y:S01]  /*b0a0*/  MUFU.EX2 R159, R154 ;  /* 0x0000009a009f7308 */ /* 0x000e220000000800 */
[----:B--2---:R-:W-:-:S07]  /*b0b0*/  FADD.FTZ R92, R171, R92 ;  /* 0x0000005cab5c7221 */ /* 0x004fce0000010000 */
[----:B------:R-:W1:Y:S01]  /*b0c0*/  MUFU.EX2 R168, R168 ;  /* 0x000000a800a87308 */ /* 0x000e620000000800 */
[----:B---3--:R-:W-:-:S07]  /*b0d0*/  FADD.FTZ R7, R131, R6 ;  /* 0x0000000683077221 */ /* 0x008fce0000010000 */
[----:B------:R-:W2:Y:S01]  /*b0e0*/  MUFU.EX2 R94, R11 ;  /* 0x0000000b005e7308 */ /* 0x000ea20000000800 */
[----:B0-----:R-:W-:-:S01]  /*b0f0*/  FADD.FTZ R92, R159, R92 ;  /* 0x0000005c9f5c7221 */ /* 0x001fc20000010000 */
[----:B-1----:R-:W-:-:S03]  /*b100*/  FADD.FTZ R7, R168, R7 ;  /* 0x00000007a8077221 */ /* 0x002fc60000010000 */
[----:B--2---:R-:W-:Y:S01]  /*b110*/  FADD.FTZ R6, R94, R92 ;  /* 0x0000005c5e067221 */ /* 0x004fe20000010000 */
[----:B------:R-:W-:Y:S06]  /*b120*/  @!P0 BRA `(.L_x_1198) ;  /* 0x0000000000048947 */ /* 0x000fec0003800000 */
[----:B------:R-:W-:Y:S01]  /*b130*/  BPT.TRAP 0x1 ;  /* 0x000000040000795c */ /* 0x000fe20000300000 */
.L_x_1198:
[----:B------:R-:W-:Y:S01]  /*b140*/  ULEA UR6, UR57, UR41, 0x3 ;  /* 0x0000002939067291 */ /* 0x000fe2000f8e183f */
[----:B------:R-:W-:Y:S01]  /*b150*/  ISETP.GT.AND P1, PT, R12, UR56, PT ;  /* 0x000000380c007c0c */ /* 0x000fe2000bf24270 */
[----:B------:R-:W-:Y:S01]  /*b160*/  UMOV UR58, UR47 ;  /* 0x0000002f003a7c82 */ /* 0x000fe20008000000 */
[----:B------:R-:W-:Y:S01]  /*b170*/  F2FP.SATFINITE.E4M3.F32.PACK_AB_MERGE_C R131, R168, R131, RZ ;  /* 0x00000083a883723e */ /* 0x000fe200048070ff */
[----:B------:R-:W-:Y:S01]  /*b180*/  UIADD3 UR6, UR6, 0x22860, URZ ;  /* 0x0002286006067890 */ /* 0x000fe2000fffe03f */
[----:B------:R-:W-:Y:S01]  /*b190*/  F2FP.SATFINITE.E4M3.F32.PACK_AB_MERGE_C R10, R147, R10, RZ ;  /* 0x0000000a930a723e */ /* 0x000fe200048070ff */
[----:B------:R-:W-:Y:S01]  /*b1a0*/  UMOV UR57, UR48 ;  /* 0x0000003000397c82 */ /* 0x000fe20008000000 */
[----:B------:R-:W-:Y:S01]  /*b1b0*/  F2FP.SATFINITE.E4M3.F32.PACK_AB_MERGE_C R11, R148, R176, RZ ;  /* 0x000000b0940b723e */ /* 0x000fe200048070ff */
[----:B------:R-:W-:Y:S01]  /*b1c0*/  UPRMT UR6, UR46, 0x654, UR6 ;  /* 0x000006542e067896 */ /* 0x000fe20008000006 */
[----:B------:R-:W-:Y:S01]  /*b1d0*/  F2FP.SATFINITE.E4M3.F32.PACK_AB_MERGE_C R131, R166, R129, R131 ;  /* 0x00000081a683723e */ /* 0x000fe20004807083 */
[-C--:B------:R-:W-:Y:S01]  /*b1e0*/  FMUL.FTZ R24, R24, R170.reuse ;  /* 0x000000aa18187220 */ /* 0x080fe20000410000 */
[----:B------:R-:W-:Y:S01]  /*b1f0*/  F2FP.SATFINITE.E4M3.F32.PACK_AB_MERGE_C R19, R98, R19, RZ ;  /* 0x000000136213723e */ /* 0x000fe200048070ff */
[-C--:B------:R-:W-:Y:S01]  /*b200*/  FMUL.FTZ R25, R25, R170.reuse ;  /* 0x000000aa19197220 */ /* 0x080fe20000410000 */
[----:B------:R-:W-:Y:S01]  /*b210*/  F2FP.SATFINITE.E4M3.F32.PACK_AB_MERGE_C R117, R172, R117, RZ ;  /* 0x00000075ac75723e */ /* 0x000fe200048070ff */
[-C--:B------:R-:W-:Y:S01]  /*b220*/  FMUL.FTZ R28, R28, R170.reuse ;  /* 0x000000aa1c1c7220 */ /* 0x080fe20000410000 */
[----:B------:R-:W-:Y:S01]  /*b230*/  F2FP.SATFINITE.E4M3.F32.PACK_AB_MERGE_C R23, R102, R23, RZ ;  /* 0x000000176617723e */ /* 0x000fe200048070ff */
[-C--:B------:R-:W-:Y:S01]  /*b240*/  FMUL.FTZ R29, R29, R170.reuse ;  /* 0x000000aa1d1d7220 */ /* 0x080fe20000410000 */
[----:B------:R-:W-:Y:S01]  /*b250*/  F2FP.SATFINITE.E4M3.F32.PACK_AB_MERGE_C R135, R152, R135, RZ ;  /* 0x000000879887723e */ /* 0x000fe200048070ff */
[----:B------:R-:W-:Y:S01]  /*b260*/  SYNCS.ARRIVE.TRANS64.RED.A1T0 RZ, [UR6], RZ ;  /* 0x000000ffffff79a7 */ /* 0x000fe20008100406 */
        /* <DEDUP_REMOVED lines=44> */
[----:B------:R-:W-:Y:S01]  /*b530*/  VIADD R12, R12, 0xffffffff ;  /* 0xffffffff0c0c7836 */ /* 0x000fe20000000000 */
        /* <DEDUP_REMOVED lines=17> */
[----:B------:R-:W-:Y:S01]  /*b650*/  FMUL.FTZ R42, R42, R122 ;  /* 0x0000007a2a2a7220 */ /* 0x000fe20000410000 */
[----:B------:R-:W-:Y:S01]  /*b660*/  F2FP.SATFINITE.E4M3.F32.PACK_AB_MERGE_C R179, R149, R124, R126 ;  /* 0x0000007c95b3723e */ /* 0x000fe2000480707e */
[----:B------:R-:W-:Y:S01]  /*b670*/  FMUL.FTZ R43, R43, R122 ;  /* 0x0000007a2b2b7220 */ /* 0x000fe20000410000 */
        /* <DEDUP_REMOVED lines=28> */
[----:B------:R-:W-:-:S02]  /*b840*/  IMAD.MOV.U32 R10, RZ, RZ, R20 ;  /* 0x000000ffff0a7224 */ /* 0x000fc400078e0014 */
[----:B------:R-:W-:Y:S02]  /*b850*/  IMAD.MOV.U32 R11, RZ, RZ, R14 ;  /* 0x000000ffff0b7224 */ /* 0x000fe400078e000e */
[----:B------:R-:W-:Y:S01]  /*b860*/  IMAD.MOV.U32 R170, RZ, RZ, R131 ;  /* 0x000000ffffaa7224 */ /* 0x000fe200078e0083 */
[----:B------:R-:W-:Y:S06]  /*b870*/  @P1 BRA `(.L_x_1199) ;  /* 0xffffffb000081947 */ /* 0x000fec000383ffff */
.L_x_1180:
[----:B------:R-:W0:Y:S01]  /*b880*/  LDC R11, c[0x0][0x2f0] ;  /* 0x0000bc00ff0b7b82 */ /* 0x000e220000000800 */
[----:B------:R-:W-:Y:S02]  /*b890*/  UIADD3 UR53, -UR53, 0x1, URZ ;  /* 0x0000000135357890 */ /* 0x000fe4000fffe13f */
[----:B------:R-:W-:Y:S02]  /*b8a0*/  UISETP.NE.AND UP1, UPT, UR44, URZ, UPT ;  /* 0x0000003f2c00728c */ /* 0x000fe4000bf25270 */
[----:B------:R-:W-:-:S03]  /*b8b0*/  UISETP.NE.AND UP0, UPT, UR43, URZ, UPT ;  /* 0x0000003f2b00728c */ /* 0x000fc6000bf05270 */
[----:B------:R-:W1:Y:S03]  /*b8c0*/  S2UR UR6, SR_CTAID.X ;  /* 0x00000000000679c3 */ /* 0x000e660000002500 */
[----:B------:R-:W-:-:S03]  /*b8d0*/  PLOP3.LUT P1, PT, PT, PT, UP0, 0x40, 0x0 ;  /* 0x000000000000781c */ /* 0x000fc60003f2e808 */
[----:B------:R-:W-:Y:S01]  /*b8e0*/  @UP1 ULDC UR14, c[0x0][0x450] ;  /* 0x00011400000e1ab9 */ /* 0x000fe20000000800 */
[----:B0-----:R-:W-:-:S05]  /*b8f0*/  IMAD R11, R16, R11, UR53 ;  /* 0x00000035100b7e24 */ /* 0x001fca000f8e020b */
[----:B------:R-:W-:Y:S01]  /*b900*/  R2UR UR11, R11 ;  /* 0x000000000b0b72ca */ /* 0x000fe200000e0000 */
[----:B-1----:R-:W-:-:S03]  /*b910*/  ULEA UR10, UR6, 0x7f, 0x7 ;  /* 0x0000007f060a7891 */ /* 0x002fc6000f8e383f */
[----:B------:R-:W-:Y:S02]  /*b920*/  @UP1 ULDC UR6, c[0x0][0x44c] ;  /* 0x0001130000061ab9 */ /* 0x000fe40000000800 */
[----:B------:R-:W-:-:S04]  /*b930*/  UIMAD.WIDE.U32 UR6, UR10, UR6, URZ ;  /* 0x000000060a0672a5 */ /* 0x000fc8000f8e003f */
[----:B------:R-:W-:-:S04]  /*b940*/  @UP1 USHF.R.U32.HI UR10, URZ, UR14, UR7 ;  /* 0x0000000e3f0a1299 */ /* 0x000fc80008011607 */
[----:B------:R-:W-:-:S03]  /*b950*/  UIADD3 UR10, UR11, UR10, URZ ;  /* 0x0000000a0b0a7290 */ /* 0x000fc6000fffe03f */
[----:B------:R-:W-:Y:S02]  /*b960*/  ULDC UR11, c[0x0][0x9dc] ;  /* 0x00027700000b7ab9 */ /* 0x000fe40000000800 */
[----:B------:R-:W-:Y:S01]  /*b970*/  UIADD3 UR11, UR10, -UR11, URZ ;  /* 0x8000000b0a0b7290 */ /* 0x000fe2000fffe03f */
[----:B------:R-:W-:Y:S11]  /*b980*/  @P1 BRA `(.L_x_1200) ;  /* 0x00000000004c1947 */ /* 0x000ff60003800000 */
[----:B------:R-:W-:-:S06]  /*b990*/  UISETP.GT.AND UP0, UPT, UR10, -0x1, UPT ;  /* 0xffffffff0a00788c */ /* 0x000fcc000bf04270 */
[----:B------:R-:W-:-:S13]  /*b9a0*/  PLOP3.LUT P1, PT, PT, PT, UP0, 0x80, 0x0 ;  /* 0x000000000000781c */ /* 0x000fda0003f2f008 */
[----:B------:R-:W-:Y:S05]  /*b9b0*/  @P1 BRA `(.L_x_1201) ;  /* 0x0000000000201947 */ /* 0x000fea0003800000 */
[----:B------:R-:W-:Y:S01]  /*b9c0*/  ULDC UR14, c[0x0][0x9e4] ;  /* 0x00027900000e7ab9 */ /* 0x000fe20000000800 */
[----:B------:R-:W-:Y:S02]  /*b9d0*/  ULOP3.LUT UR10, URZ, UR10, URZ, 0x33, !UPT ;  /* 0x0000000a3f0a7292 */ /* 0x000fe4000f8e333f */
[----:B------:R-:W-:-:S11]  /*b9e0*/  UISETP.NE.AND UP0, UPT, UR14, 0x1, UPT ;  /* 0x000000010e00788c */ /* 0x000fd6000bf05270 */
[----:B------:R-:W-:Y:S02]  /*b9f0*/  @UP0 ULDC.64 UR16, c[0x0][0x9e8] ;  /* 0x00027a0000100ab9 */ /* 0x000fe40000000a00 */
[----:B------:R-:W-:-:S04]  /*ba00*/  UIMAD.WIDE.U32 UR6, UR10, UR16, URZ ;  /* 0x000000100a0672a5 */ /* 0x000fc8000f8e003f */
[----:B------:R-:W-:-:S04]  /*ba10*/  @UP0 USHF.R.U32.HI UR10, URZ, UR17, UR7 ;  /* 0x000000113f0a0299 */ /* 0x000fc80008011607 */
[----:B------:R-:W-:Y:S01]  /*ba20*/  ULOP3.LUT UR10, URZ, UR10, URZ, 0x33, !UPT ;  /* 0x0000000a3f0a7292 */ /* 0x000fe2000f8e333f */
[----:B------:R-:W-:Y:S11]  /*ba30*/  BRA `(.L_x_1202) ;  /* 0x0000000000147947 */ /* 0x000ff60003800000 */
.L_x_1201:
[----:B------:R-:W-:Y:S02]  /*ba40*/  ULDC UR14, c[0x0][0x9e4] ;  /* 0x00027900000e7ab9 */ /* 0x000fe40000000800 */
[----:B------:R-:W-:-:S11]  /*ba50*/  UISETP.NE.AND UP0, UPT, UR14, 0x1, UPT ;  /* 0x000000010e00788c */ /* 0x000fd6000bf05270 */
[----:B------:R-:W-:Y:S02]  /*ba60*/  @UP0 ULDC.64 UR16, c[0x0][0x9e8] ;  /* 0x00027a0000100ab9 */ /* 0x000fe40000000a00 */
[----:B------:R-:W-:-:S04]  /*ba70*/  UIMAD.WIDE.U32 UR6, UR10, UR16, URZ ;  /* 0x000000100a0672a5 */ /* 0x000fc8000f8e003f */
[----:B------:R-:W-:-:S12]  /*ba80*/  @UP0 USHF.R.U32.HI UR10, URZ, UR17, UR7 ;  /* 0x000000113f0a0299 */ /* 0x000fd80008011607 */
.L_x_1202:
[----:B------:R-:W-:-:S04]  /*ba90*/  UIMAD UR10, UR10, UR14, URZ ;  /* 0x0000000e0a0a72a4 */ /* 0x000fc8000f8e023f */
[----:B------:R-:W-:-:S04]  /*baa0*/  UISETP.LT.AND UP0, UPT, UR11, UR10, UPT ;  /* 0x0000000a0b00728c */ /* 0x000fc8000bf01270 */
[----:B------:R-:W-:-:S12]  /*bab0*/  USEL UR11, UR11, UR10, !UP0 ;  /* 0x0000000a0b0b7287 */ /* 0x000fd8000c000000 */
.L_x_1200:
[----:B------:R-:W-:-:S04]  /*bac0*/  UIADD3 UR6, UR11, 0x9f, URZ ;  /* 0x0000009f0b067890 */ /* 0x000fc8000fffe03f */
[----:B------:R-:W-:-:S04]  /*bad0*/  UIMAD.WIDE UR6, UR6, 0x66666667, URZ ;  /* 0x66666667060678a5 */ /* 0x000fc8000f8e023f */
[----:B------:R-:W-:-:S04]  /*bae0*/  USHF.R.U32.HI UR6, URZ, 0x1f, UR7 ;  /* 0x0000001f3f067899 */ /* 0x000fc80008011607 */
[----:B------:R-:W-:-:S04]  /*baf0*/  ULEA.HI.SX32 UR6, UR7, UR6, 0x1a ;  /* 0x0000000607067291 */ /* 0x000fc8000f8fd23f */
[----:B------:R-:W-:-:S04]  /*bb00*/  UISETP.LT.AND UP0, UPT, UR39, UR6, UPT ;  /* 0x000000062700728c */ /* 0x000fc8000bf01270 */
[----:B------:R-:W-:-:S06]  /*bb10*/  USEL UR52, UR39, UR6, !UP0 ;  /* 0x0000000627347287 */ /* 0x000fcc000c000000 */
[----:B------:R-:W-:-:S13]  /*bb20*/  ISETP.GE.AND P1, PT, R12, UR52, PT ;  /* 0x000000340c007c0c */ /* 0x000fda000bf26270 */
[----:B------:R-:W-:Y:S05]  /*bb30*/  @!P1 BRA `(.L_x_1203) ;  /* 0x0000003000cc9947 */ /* 0x000fea0003800000 */
[----:B------:R-:W-:Y:S01]  /*bb40*/  IMAD.MOV.U32 R10, RZ, RZ, R20 ;  /* 0x000000ffff0a7224 */ /* 0x000fe200078e0014 */
[----:B------:R-:W-:Y:S01]  /*bb50*/  UMOV UR54, UR47 ;  /* 0x0000002f00367c82 */ /* 0x000fe20008000000 */
[----:B------:R-:W-:Y:S01]  /*bb60*/  IMAD.MOV.U32 R11, RZ, RZ, R14 ;  /* 0x000000ffff0b7224 */ /* 0x000fe200078e000e */
[----:B------:R-:W-:-:S06]  /*bb70*/  UMOV UR53, UR48 ;  /* 0x0000003000357c82 */ /* 0x000fcc0008000000 */
.L_x_1214:
[----:B------:R-:W-:Y:S01]  /*bb80*/  ISETP.NE.AND P2, PT, RZ, UR40, PT ;  /* 0x00000028ff007c0c */ /* 0x000fe2000bf45270 */
[----:B------:R-:W-:-:S04]  /*bb90*/  UISETP.NE.AND UP0, UPT, UR53, 0x1, UPT ;  /* 0x000000013500788c */ /* 0x000fc8000bf05270 */
[----:B------:R-:W-:-:S04]  /*bba0*/  USEL UR47, URZ, 0x1, UP0 ;  /* 0x000000013f2f7887 */ /* 0x000fc80008000000 */
[----:B------:R-:W-:-:S04]  /*bbb0*/  ULOP3.LUT UR47, UR54, UR47, URZ, 0x3c, !UPT ;  /* 0x0000002f362f7292 */ /* 0x000fc8000f8e3c3f */
[----:B------:R-:W-:Y:S08]  /*bbc0*/  @P2 BRA `(.L_x_1204) ;  /* 0x0000000000382947 */ /* 0x000ff00003800000 */
[----:B------:R-:W-:Y:S05]  /*bbd0*/  @!P0 BRA `(.L_x_1205) ;  /* 0x0000000000048947 */ /* 0x000fea0003800000 */
[----:B------:R-:W-:Y:S01]  /*bbe0*/  BPT.TRAP 0x1 ;  /* 0x000000040000795c */ /* 0x000fe20000300000 */
.L_x_1205:
        /* <DEDUP_REMOVED lines=9> */
.L_x_1206:
[----:B-1----:R-:W-:Y:S05]  /*bc80*/  @P1 BRA `(.L_x_1204) ;  /* 0x0000000000081947 */ /* 0x002fea0003800000 */
[----:B------:R-:W1:Y:S02]  /*bc90*/  SYNCS.PHASECHK.TRANS64.TRYWAIT P1, [UR6+0x22830], R13 ;  /* 0x0228300dff0075a7 */ /* 0x000e640008020146 */
[----:B-1----:R-:W-:Y:S05]  /*bca0*/  @!P1 BRA `(.L_x_1207) ;  /* 0x0000010400b89947 */ /* 0x002fea0003800000 */
.L_x_1204:
        /* <DEDUP_REMOVED lines=134> */
.L_x_1209:
[----:B------:R-:W-:Y:S01]  /*c510*/  ULEA UR6, UR53, UR41, 0x3 ;  /* 0x0000002935067291 */ /* 0x000fe2000f8e183f */
[----:B------:R-:W-:-:S05]  /*c520*/  IMAD.U32 R13, RZ, RZ, UR54 ;  /* 0x00000036ff0d7e24 */ /* 0x000fca000f8e00ff */
[----:B------:R-:W-:-:S04]  /*c530*/  SHF.L.U32 R13, R13, 0x1f, RZ ;  /* 0x0000001f0d0d7819 */ /* 0x000fc800000006ff */
[----:B------:R0:W1:Y:S01]  /*c540*/  SYNCS.PHASECHK.TRANS64.TRYWAIT P1, [UR6+0x22850], R13 ;  /* 0x0228500dff0075a7 */ /* 0x0000620008020146 */
[----:B------:R-:W-:Y:S05]  /*c550*/  @!P0 BRA `(.L_x_1210) ;  /* 0x0000000000048947 */ /* 0x000fea0003800000 */
[----:B------:R-:W-:Y:S01]  /*c560*/  BPT.TRAP 0x1 ;  /* 0x000000040000795c */ /* 0x000fe20000300000 */
.L_x_1210:
[----:B-1----:R-:W-:Y:S05]  /*c570*/  @P1 BRA `(.L_x_1208) ;  /* 0x0000000000081947 */ /* 0x002fea0003800000 */
[----:B------:R-:W1:Y:S02]  /*c580*/  SYNCS.PHASECHK.TRANS64.TRYWAIT P1, [UR6+0x22850], R13 ;  /* 0x0228500dff0075a7 */ /* 0x000e640008020146 */
[----:B-1----:R-:W-:Y:S05]  /*c590*/  @!P1 BRA `(.L_x_1211) ;  /* 0x000000fc00949947 */ /* 0x002fea0003800000 */
.L_x_1208:
        /* <DEDUP_REMOVED lines=34> */
.L_x_1212:
        /* <DEDUP_REMOVED lines=104> */
[----:B------:R-:W-:-:S04]  /*ce40*/  ULEA UR6, UR48, UR41, 0x3 ;  /* 0x0000002930067291 */ /* 0x000fc8000f8e183f */
[----:B------:R-:W-:Y:S02]  /*ce50*/  UIADD3 UR6, UR6, 0x22840, URZ ;  /* 0x0002284006067890 */ /* 0x000fe4000fffe03f */
[----:B------:R-:W1:Y:S01]  /*ce60*/  MUFU.TANH R178, R178 ;  /* 0x000000b200b27308 */ /* 0x000e620000002400 */
[----:B--2---:R-:W-:Y:S01]  /*ce70*/  FMNMX.FTZ R15, R164, R15, !PT ;  /* 0x0000000fa40f7209 */ /* 0x004fe20007810000 */
[----:B------:R-:W-:-:S06]  /*ce80*/  UPRMT UR6, UR46, 0x654, UR6 ;  /* 0x000006542e067896 */ /* 0x000fcc0008000006 */
[----:B------:R-:W2:Y:S01]  /*ce90*/  MUFU.TANH R162, R162 ;  /* 0x000000a200a27308 */ /* 0x000ea20000002400 */
[----:B0-----:R-:W-:Y:S02]  /*cea0*/  FMNMX.FTZ R19, R158, R19, !PT ;  /* 0x000000139e137209 */ /* 0x001fe40007810000 */
[----:B------:R-:W-:Y:S05]  /*ceb0*/  SYNCS.ARRIVE.TRANS64.RED.A1T0 RZ, [UR6], RZ ;  /* 0x000000ffffff79a7 */ /* 0x000fea0008100406 */
        /* <DEDUP_REMOVED lines=135> */
[----:B--2---:R-:W-:-:S05]  /*d730*/  FMNMX.FTZ R23, R21, R14, !PT ;  /* 0x0000000e15177209 */ /* 0x004fca0007810000 */
[----:B------:R-:W2:Y:S01]  /*d740*/  SHFL.BFLY PT, R14, R23, 0x1, 0x1f ;  /* 0x0c201f00170e7f89 */ /* 0x000ea200000e0000 */
[----:B-1----:R-:W-:-:S05]  /*d750*/  FMNMX.FTZ R89, R19, R20, !PT ;  /* 0x0000001413597209 */ /* 0x002fca0007810000 */
[----:B------:R-:W1:Y:S01]  /*d760*/  SHFL.BFLY PT, R20, R89, 0x1, 0x1f ;  /* 0x0c201f0059147f89 */ /* 0x000e6200000e0000 */
[----:B--2---:R-:W-:-:S05]  /*d770*/  FMNMX.FTZ R14, R23, R14, !PT ;  /* 0x0000000e170e7209 */ /* 0x004fca0007810000 */
[C---:B0-----:R-:W-:Y:S01]  /*d780*/  FFMA.FTZ R115, R14.reuse, R15, -8 ;  /* 0xc10000000e737423 */ /* 0x041fe2000001000f */
[----:B------:R-:W-:-:S03]  /*d790*/  FADD.FTZ R11, -R14, R11 ;  /* 0x0000000b0e0b7221 */ /* 0x000fc60000010100 */
[-CC-:B------:R-:W-:Y:S01]  /*d7a0*/  FFMA.FTZ R117, R200, R15.reuse, -R115.reuse ;  /* 0x0000000fc8757223 */ /* 0x180fe20000010873 */
[-C--:B------:R-:W-:Y:S01]  /*d7b0*/  FMUL.FTZ R91, R11, R15.reuse ;  /* 0x0000000f0b5b7220 */ /* 0x080fe20000410000 */
[-CC-:B------:R-:W-:Y:S01]  /*d7c0*/  FFMA.FTZ R200, R97, R15.reuse, -R115.reuse ;  /* 0x0000000f61c87223 */ /* 0x180fe20000010873 */
[----:B------:R-:W-:-:S01]  /*d7d0*/  FFMA.FTZ R19, R168, R15, -R115 ;  /* 0x0000000fa8137223 */ /* 0x000fc20000010873 */
[-CC-:B------:R-:W-:Y:S01]  /*d7e0*/  FFMA.FTZ R119, R204, R15.reuse, -R115.reuse ;  /* 0x0000000fcc777223 */ /* 0x180fe20000010873 */
[----:B------:R-:W-:-:S01]  /*d7f0*/  FFMA.FTZ R168, R170, R15, -R115 ;  /* 0x0000000faaa87223 */ /* 0x000fc20000010873 */
[-CC-:B------:R-:W-:Y:S01]  /*d800*/  FFMA.FTZ R21, R172, R15.reuse, -R115.reuse ;  /* 0x0000000fac157223 */ /* 0x180fe20000010873 */
[----:B-1----:R-:W-:Y:S01]  /*d810*/  FMNMX.FTZ R20, R89, R20, !PT ;  /* 0x0000001459147209 */ /* 0x002fe20007810000 */
[-CC-:B------:R-:W-:Y:S01]  /*d820*/  FFMA.FTZ R170, R174, R15.reuse, -R115.reuse ;  /* 0x0000000faeaa7223 */ /* 0x180fe20000010873 */
[----:B------:R-:W-:Y:S01]  /*d830*/  MUFU.EX2 R19, R19 ;  /* 0x0000001300137308 */ /* 0x000fe20000000800 */
[----:B------:R-:W-:-:S01]  /*d840*/  FFMA.FTZ R174, R198, R15, -R115 ;  /* 0x0000000fc6ae7223 */ /* 0x000fc20000010873 */
[----:B------:R-:W-:Y:S01]  /*d850*/  FFMA.FTZ R198, R93, R15, -R115 ;  /* 0x0000000f5dc67223 */ /* 0x000fe20000010873 */
[----:B------:R-:W-:-:S01]  /*d860*/  FADD.FTZ R11, -R20, R10 ;  /* 0x0000000a140b7221 */ /* 0x000fc20000010100 */
[-C--:B------:R-:W-:Y:S01]  /*d870*/  FFMA.FTZ R97, R20, R15.reuse, -8 ;  /* 0xc100000014617423 */ /* 0x080fe2000001000f */
[----:B------:R-:W-:-:S01]  /*d880*/  FFMA.FTZ R93, R95, R15, -R115 ;  /* 0x0000000f5f5d7223 */ /* 0x000fc20000010873 */
[-C--:B------:R-:W-:Y:S01]  /*d890*/  FFMA.FTZ R95, R99, R15.reuse, -R115 ;  /* 0x0000000f635f7223 */ /* 0x080fe20000010873 */
[-C--:B------:R-:W-:Y:S01]  /*d8a0*/  FMUL.FTZ R11, R11, R15.reuse ;  /* 0x0000000f0b0b7220 */ /* 0x080fe20000410000 */
[-CC-:B------:R-:W-:Y:S01]  /*d8b0*/  FFMA.FTZ R204, R13, R15.reuse, -R97.reuse ;  /* 0x0000000f0dcc7223 */ /* 0x180fe20000010861 */
[----:B------:R-:W-:-:S01]  /*d8c0*/  FFMA.FTZ R13, R22, R15, -R97 ;  /* 0x0000000f160d7223 */ /* 0x000fc20000010861 */
[----:B------:R-:W0:Y:S01]  /*d8d0*/  MUFU.EX2 R10, R91 ;  /* 0x0000005b000a7308 */ /* 0x000e220000000800 */
[----:B------:R-:W-:-:S01]  /*d8e0*/  FFMA.FTZ R22, R152, R15, -R97 ;  /* 0x0000000f98167223 */ /* 0x000fc20000010861 */
[-C--:B------:R-:W-:Y:S01]  /*d8f0*/  FFMA.FTZ R23, R160, R15.reuse, -R115 ;  /* 0x0000000fa0177223 */ /* 0x080fe20000010873 */
[----:B------:R-:W-:-:S01]  /*d900*/  FFMA.FTZ R99, R154, R15, -R97 ;  /* 0x0000000f9a637223 */ /* 0x000fc20000010861 */
[-CC-:B------:R-:W-:Y:S01]  /*d910*/  FFMA.FTZ R160, R176, R15.reuse, -R115.reuse ;  /* 0x0000000fb0a07223 */ /* 0x180fe20000010873 */
[----:B------:R-:W-:-:S01]  /*d920*/  FFMA.FTZ R176, R202, R15, -R115 ;  /* 0x0000000fcab07223 */ /* 0x000fc20000010873 */
[-C--:B------:R-:W-:Y:S01]  /*d930*/  FFMA.FTZ R202, R101, R15.reuse, -R115 ;  /* 0x0000000f65ca7223 */ /* 0x080fe20000010873 */
        /* <DEDUP_REMOVED lines=10> */
[----:B0-----:R-:W-:-:S01]  /*d9e0*/  FFMA.FTZ R7, R10, R7, R19 ;  /* 0x000000070a077223 */ /* 0x001fc20000010013 */
[-CC-:B------:R-:W-:Y:S01]  /*d9f0*/  FFMA.FTZ R122, R124, R15.reuse, -R97.reuse ;  /* 0x0000000f7c7a7223 */ /* 0x180fe20000010861 */
[----:B------:R-:W-:-:S01]  /*da00*/  FFMA.FTZ R124, R128, R15, -R97 ;  /* 0x0000000f807c7223 */ /* 0x000fc20000010861 */
[-C--:B------:R-:W-:Y:S01]  /*da10*/  FFMA.FTZ R164, R178, R15.reuse, -R115 ;  /* 0x0000000fb2a47223 */ /* 0x080fe20000010873 */
        /* <DEDUP_REMOVED lines=20> */
[----:B0-----:R-:W-:-:S01]  /*db60*/  FADD.FTZ R128, R168, R7 ;  /* 0x00000007a8807221 */ /* 0x001fc20000010000 */
[-CC-:B------:R-:W-:Y:S01]  /*db70*/  FFMA.FTZ R127, R220, R15.reuse, -R115.reuse ;  /* 0x0000000fdc7f7223 */ /* 0x180fe20000010873 */
[----:B------:R-:W-:-:S01]  /*db80*/  FFMA.FTZ R192, R222, R15, -R115 ;  /* 0x0000000fdec07223 */ /* 0x000fc20000010873 */
[-CC-:B------:R-:W-:Y:S01]  /*db90*/  FFMA.FTZ R129, R224, R15.reuse, -R115.reuse ;  /* 0x0000000fe0817223 */ /* 0x180fe20000010873 */
[----:B------:R-:W-:-:S01]  /*dba0*/  FFMA.FTZ R194, R226, R15, -R115 ;  /* 0x0000000fe2c27223 */ /* 0x000fc20000010873 */
[-C--:B------:R-:W-:Y:S01]  /*dbb0*/  FFMA.FTZ R131, R228, R15.reuse, -R115 ;  /* 0x0000000fe4837223 */ /* 0x080fe20000010873 */
[----:B------:R-:W-:-:S01]  /*dbc0*/  FFMA.FTZ R115, R138, R15, -R97 ;  /* 0x0000000f8a737223 */ /* 0x000fc20000010861 */
[----:B------:R-:W0:Y:S01]  /*dbd0*/  MUFU.EX2 R22, R22 ;  /* 0x0000001600167308 */ /* 0x000e220000000800 */
        /* <DEDUP_REMOVED lines=24> */
[----:B--2---:R-:W-:-:S01]  /*dd60*/  FADD.FTZ R128, R170, R147 ;  /* 0x00000093aa807221 */ /* 0x004fc20000010000 */
[----:B------:R-:W-:-:S06]  /*dd70*/  FFMA.FTZ R100, R100, R15, -R97 ;  /* 0x0000000f64647223 */ /* 0x000fcc0000010861 */
        /* <DEDUP_REMOVED lines=10> */
[-CC-:B------:R-:W-:Y:S01]  /*de20*/  FFMA.FTZ R147, R106, R15.reuse, -R97.reuse ;  /* 0x0000000f6a937223 */ /* 0x180fe20000010861 */
[----:B------:R-:W-:-:S05]  /*de30*/  FFMA.FTZ R106, R108, R15, -R97 ;  /* 0x0000000f6c6a7223 */ /* 0x000fca0000010861 */
        /* <DEDUP_REMOVED lines=15> */
[----:B-1----:R-:W-:-:S01]  /*df30*/  FADD.FTZ R108, R138, R149 ;  /* 0x000000958a6c7221 */ /* 0x002fc20000010000 */
[----:B------:R-:W-:-:S06]  /*df40*/  FFMA.FTZ R149, R110, R15, -R97 ;  /* 0x0000000f6e957223 */ /* 0x000fcc0000010861 */
[----:B------:R-:W1:Y:S01]  /*df50*/  MUFU.EX2 R140, R140 ;  /* 0x0000008c008c7308 */ /* 0x000e620000000800 */
[----:B0-----:R-:W-:-:S07]  /*df60*/  FADD.FTZ R7, R103, R6 ;  /* 0x0000000667077221 */ /* 0x001fce0000010000 */
        /* <DEDUP_REMOVED lines=19> */
[----:B0-----:R-:W-:-:S01]  /*e0a0*/  FADD.FTZ R153, R137, R110 ;  /* 0x0000006e89997221 */ /* 0x001fc20000010000 */
[----:B------:R-:W-:-:S06]  /*e0b0*/  FFMA.FTZ R110, R116, R15, -R97 ;  /* 0x0000000f746e7223 */ /* 0x000fcc0000010861 */
        /* <DEDUP_REMOVED lines=47> */
[-CC-:B------:R-:W-:Y:S01]  /*e3b0*/  FFMA.FTZ R90, R96, R15.reuse, -R97.reuse ;  /* 0x0000000f605a7223 */ /* 0x180fe20000010861 */
[----:B------:R-:W-:-:S05]  /*e3c0*/  FFMA.FTZ R97, R102, R15, -R97 ;  /* 0x0000000f66617223 */ /* 0x000fca0000010861 */
[----:B------:R-:W1:Y:S01]  /*e3d0*/  MUFU.EX2 R149, R149 ;  /* 0x0000009500957308 */ /* 0x000e620000000800 */
[----:B0-----:R-:W-:-:S07]  /*e3e0*/  FADD.FTZ R6, R106, R7 ;  /* 0x000000076a067221 */ /* 0x001fce0000010000 */
[----:B------:R-:W0:Y:S01]  /*e3f0*/  MUFU.EX2 R127, R127 ;  /* 0x0000007f007f7308 */ /* 0x000e220000000800 */
[----:B--2---:R-:W-:-:S07]  /*e400*/  FADD.FTZ R112, R188, R157 ;  /* 0x0000009dbc707221 */ /* 0x004fce0000010000 */
[----:B------:R-:W2:Y:S01]  /*e410*/  MUFU.EX2 R108, R108 ;  /* 0x0000006c006c7308 */ /* 0x000ea20000000800 */
[----:B-1----:R-:W-:-:S07]  /*e420*/  FADD.FTZ R7, R149, R6 ;  /* 0x0000000695077221 */ /* 0x002fce0000010000 */
[----:B------:R-:W-:Y:S01]  /*e430*/  MUFU.EX2 R192, R192 ;  /* 0x000000c000c07308 */ /* 0x000fe20000000800 */
[----:B0-----:R-:W-:-:S07]  /*e440*/  FADD.FTZ R157, R127, R112 ;  /* 0x000000707f9d7221 */ /* 0x001fce0000010000 */
        /* <DEDUP_REMOVED lines=11> */
[----:B------:R-:W0:Y:S08]  /*e500*/  MUFU.EX2 R196, R196 ;  /* 0x000000c400c47308 */ /* 0x000e300000000800 */
[----:B------:R2:W-:Y:S01]  /*e510*/  MUFU.EX2 R159, R92 ;  /* 0x0000005c009f7308 */ /* 0x0005e20000000800 */
[----:B-1----:R-:W-:-:S07]  /*e520*/  FADD.FTZ R6, R88, R7 ;  /* 0x0000000758067221 */ /* 0x002fce0000010000 */
[----:B------:R-:W1:Y:S01]  /*e530*/  MUFU.EX2 R153, R153 ;  /* 0x0000009900997308 */ /* 0x000e620000000800 */
[----:B--2---:R-:W-:-:S04]  /*e540*/  FADD.FTZ R92, R192, R157 ;  /* 0x0000009dc05c7221 */ /* 0x004fc80000010000 */
[----:B------:R-:W-:-:S03]  /*e550*/  FADD.FTZ R157, R129, R92 ;  /* 0x0000005c819d7221 */ /* 0x000fc60000010000 */
[----:B------:R-:W2:Y:S01]  /*e560*/  MUFU.EX2 R105, R105 ;  /* 0x0000006900697308 */ /* 0x000ea20000000800 */
[----:B------:R-:W-:-:S04]  /*e570*/  FADD.FTZ R92, R194, R157 ;  /* 0x0000009dc25c7221 */ /* 0x000fc80000010000 */
[----:B------:R-:W-:-:S03]  /*e580*/  FADD.FTZ R157, R131, R92 ;  /* 0x0000005c839d7221 */ /* 0x000fc60000010000 */
[----:B------:R-:W3:Y:S01]  /*e590*/  MUFU.EX2 R198, R198 ;  /* 0x000000c600c67308 */ /* 0x000ee20000000800 */
[----:B0-----:R-:W-:-:S01]  /*e5a0*/  FADD.FTZ R92, R196, R157 ;  /* 0x0000009dc45c7221 */ /* 0x001fc20000010000 */
[----:B-1----:R-:W-:-:S04]  /*e5b0*/  FADD.FTZ R6, R153, R6 ;  /* 0x0000000699067221 */ /* 0x002fc80000010000 */
[----:B------:R-:W-:Y:S02]  /*e5c0*/  FADD.FTZ R6, R159, R6 ;  /* 0x000000069f067221 */ /* 0x000fe40000010000 */
[----:B------:R-:W0:Y:S01]  /*e5d0*/  MUFU.EX2 R94, R94 ;  /* 0x0000005e005e7308 */ /* 0x000e220000000800 */
[----:B--2---:R-:W-:-:S07]  /*e5e0*/  FADD.FTZ R7, R105, R92 ;  /* 0x0000005c69077221 */ /* 0x004fce0000010000 */
[----:B------:R-:W1:Y:S01]  /*e5f0*/  MUFU.EX2 R93, R93 ;  /* 0x0000005d005d7308 */ /* 0x000e620000000800 */
[----:B---3--:R-:W-:-:S07]  /*e600*/  FADD.FTZ R92, R198, R7 ;  /* 0x00000007c65c7221 */ /* 0x008fce0000010000 */
        /* <DEDUP_REMOVED lines=14> */
[----:B-1----:R-:W-:-:S03]  /*e6f0*/  FADD.FTZ R7, R202, R157 ;  /* 0x0000009dca077221 */ /* 0x002fc60000010000 */
[----:B--2---:R-:W-:Y:S01]  /*e700*/  FADD.FTZ R6, R97, R6 ;  /* 0x0000000661067221 */ /* 0x004fe20000010000 */
[----:B------:R-:W-:Y:S06]  /*e710*/  @!P0 BRA `(.L_x_1213) ;  /* 0x0000000000048947 */ /* 0x000fec0003800000 */
[----:B------:R-:W-:Y:S01]  /*e720*/  BPT.TRAP 0x1 ;  /* 0x000000040000795c */ /* 0x000fe20000300000 */
.L_x_1213:
        /* <DEDUP_REMOVED lines=114> */
[----:B------:R-:W-:Y:S01]  /*ee50*/  F2FP.SATFINITE.E4M3.F32.PACK_AB_MERGE_C R171, R98, R90, R97 ;  /* 0x0000005a62ab723e */ /* 0x000fe20004807061 */
[----:B------:R-:W-:Y:S06]  /*ee60*/  @P1 BRA `(.L_x_1214) ;  /* 0xffffffcc00441947 */ /* 0x000fec000383ffff */
.L_x_1203:
[----:B------:R-:W-:-:S13]  /*ee70*/  ISETP.GE.AND P1, PT, R12, UR39, PT ;  /* 0x000000270c007c0c */ /* 0x000fda000bf26270 */
[----:B------:R-:W-:Y:S05]  /*ee80*/  @!P1 BRA `(.L_x_1215) ;  /* 0x0000005000049947 */ /* 0x000fea0003800000 */
[C---:B------:R-:W-:Y:S01]  /*ee90*/  VIADD R13, R17.reuse, 0x8 ;  /* 0x00000008110d7836 */ /* 0x040fe20000000000 */
[----:B------:R-:W-:Y:S01]  /*eea0*/  IADD3 R17, -R17, 0xb, RZ ;  /* 0x0000000b11117810 */ /* 0x000fe20007ffe1ff */
[----:B------:R-:W-:Y:S01]  /*eeb0*/  IMAD.MOV.U32 R10, RZ, RZ, R20 ;  /* 0x000000ffff0a7224 */ /* 0x000fe200078e0014 */
[----:B------:R-:W-:Y:S01]  /*eec0*/  UMOV UR57, UR47 ;  /* 0x0000002f00397c82 */ /* 0x000fe20008000000 */
[----:B------:R-:W-:Y:S01]  /*eed0*/  IMAD.MOV.U32 R11, RZ, RZ, R14 ;  /* 0x000000ffff0b7224 */ /* 0x000fe200078e000e */
[----:B------:R-:W-:Y:S01]  /*eee0*/  UMOV UR56, UR48 ;  /* 0x0000003000387c82 */ /* 0x000fe20008000000 */
[----:B------:R-:W-:Y:S01]  /*eef0*/  ULDC UR52, c[0x0][0x9e4] ;  /* 0x0002790000347ab9 */ /* 0x000fe20000000800 */
[----:B------:R-:W-:Y:S01]  /*ef00*/  ULDC UR55, c[0x0][0x288] ;  /* 0x0000a20000377ab9 */ /* 0x000fe20000000800 */
[----:B------:R-:W-:Y:S01]  /*ef10*/  ULDC UR53, c[0x0][0x2f0] ;  /* 0x0000bc0000357ab9 */ /* 0x000fe20000000800 */
[----:B------:R-:W-:-:S05]  /*ef20*/  ULDC UR54, c[0x0][0x9e0] ;  /* 0x0002780000367ab9 */ /* 0x000fca0000000800 */
.L_x_1234:
[----:B------:R-:W-:Y:S01]  /*ef30*/  UIADD3 UR48, UR56, 0x1, URZ ;  /* 0x0000000138307890 */ /* 0x000fe2000fffe03f */
[----:B------:R-:W-:-:S03]  /*ef40*/  ISETP.NE.AND P2, PT, RZ, UR40, PT ;  /* 0x00000028ff007c0c */ /* 0x000fc6000bf45270 */
[----:B------:R-:W-:-:S04]  /*ef50*/  UISETP.NE.AND UP0, UPT, UR48, 0x2, UPT ;  /* 0x000000023000788c */ /* 0x000fc8000bf05270 */
[----:B------:R-:W-:Y:S02]  /*ef60*/  USEL UR47, URZ, 0x1, UP0 ;  /* 0x000000013f2f7887 */ /* 0x000fe40008000000 */
[----:B------:R-:W-:Y:S02]  /*ef70*/  USEL UR48, UR48, URZ, UP0 ;  /* 0x0000003f30307287 */ /* 0x000fe40008000000 */
[----:B------:R-:W-:Y:S02]  /*ef80*/  ULOP3.LUT UR47, UR57, UR47, URZ, 0x3c, !UPT ;  /* 0x0000002f392f7292 */ /* 0x000fe4000f8e3c3f */
[----:B------:R-:W-:Y:S10]  /*ef90*/  @P2 BRA `(.L_x_1216) ;  /* 0x00000000002c2947 */ /* 0x000ff40003800000 */
[----:B------:R-:W-:Y:S05]  /*efa0*/  @!P0 BRA `(.L_x_1217) ;  /* 0x0000000000048947 */ /* 0x000fea0003800000 */
[----:B------:R-:W-:Y:S01]  /*efb0*/  BPT.TRAP 0x1 ;  /* 0x000000040000795c */ /* 0x000fe20000300000 */
.L_x_1217:
[----:B------:R-:W-:Y:S01]  /*efc0*/  ULEA UR6, UR48, UR41, 0x3 ;  /* 0x0000002930067291 */ /* 0x000fe2000f8e183f */
[----:B------:R-:W-:-:S05]  /*efd0*/  IMAD.U32 R14, RZ, RZ, UR47 ;  /* 0x0000002fff0e7e24 */ /* 0x000fca000f8e00ff */
[----:B------:R-:W-:-:S04]  /*efe0*/  SHF.L.U32 R14, R14, 0x1f, RZ ;  /* 0x0000001f0e0e7819 */ /* 0x000fc800000006ff */
[----:B------:R0:W1:Y:S01]  /*eff0*/  SYNCS.PHASECHK.TRANS64.TRYWAIT P1, [UR6+0x22830], R14 ;  /* 0x0228300eff0075a7 */ /* 0x0000620008020146 */
[----:B------:R-:W-:Y:S05]  /*f000*/  @!P0 BRA `(.L_x_1218) ;  /* 0x0000000000048947 */ /* 0x000fea0003800000 */
[----:B------:R-:W-:Y:S01]  /*f010*/  BPT.TRAP 0x1 ;  /* 0x000000040000795c */ /* 0x000fe20000300000 */
.L_x_1218:
[----:B-1----:R-:W-:Y:S05]  /*f020*/  @P1 BRA `(.L_x_1216) ;  /* 0x0000000000081947 */ /* 0x002fea0003800000 */
[----:B------:R-:W1:Y:S02]  /*f030*/  SYNCS.PHASECHK.TRANS64.TRYWAIT P1, [UR6+0x22830], R14 ;  /* 0x0228300eff0075a7 */ /* 0x000e640008020146 */
[----:B-1----:R-:W-:Y:S05]  /*f040*/  @!P1 BRA `(.L_x_1219) ;  /* 0x000000d400009947 */ /* 0x002fea0003800000 */
.L_x_1216:
[----:B------:R2:W-:Y:S01]  /*f050*/  BAR.SYNC.DEFER_BLOCKING R13, 0x100 ;  /* 0x0004000d0000751d */ /* 0x0005e20000010000 */
[C---:B------:R-:W-:Y:S01]  /*f060*/  R2UR UR16, R4.reuse ;  /* 0x00000000041072ca */ /* 0x040fe200000e0000 */
[----:B------:R-:W-:Y:S01]  /*f070*/  UIMAD UR58, UR48, 0x500, UR45 ;  /* 0x00000500303a78a4 */ /* 0x000fe2000f8e022d */
[C---:B------:R-:W-:Y:S02]  /*f080*/  R2UR UR17, R5.reuse ;  /* 0x00000000051172ca */ /* 0x040fe400000e0000 */
[C---:B------:R-:W-:Y:S01]  /*f090*/  R2UR UR20, R4.reuse ;  /* 0x00000000041472ca */ /* 0x040fe200000e0000 */
[----:B------:R-:W-:Y:S01]  /*f0a0*/  UMOV UR19, 0x40000040 ;  /* 0x4000004000137882 */ /* 0x000fe20000000000 */
[C---:B------:R-:W-:Y:S01]  /*f0b0*/  R2UR UR21, R5.reuse ;  /* 0x00000000051572ca */ /* 0x040fe200000e0000 */
[----:B------:R-:W-:Y:S01]  /*f0c0*/  UIADD3 UR22, UR58, 0x100, URZ ;  /* 0x000001003a167890 */ /* 0x000fe2000fffe03f */
[C---:B------:R-:W-:Y:S01]  /*f0d0*/  R2UR UR24, R4.reuse ;  /* 0x00000000041872ca */ /* 0x040fe200000e0000 */
[----:B------:R-:W-:Y:S01]  /*f0e0*/  UMOV UR18, UR58 ;  /* 0x0000003a00127c82 */ /* 0x000fe20008000000 */
[----:B------:R-:W-:Y:S01]  /*f0f0*/  UMOV UR23, 0x40000040 ;  /* 0x4000004000177882 */ /* 0x000fe20000000000 */
[C---:B------:R-:W-:Y:S01]  /*f100*/  R2UR UR25, R5.reuse ;  /* 0x00000000051972ca */ /* 0x040fe200000e0000 */
[----:B------:R-:W-:Y:S01]  /*f110*/  UIADD3 UR26, UR58, 0x200, URZ ;  /* 0x000002003a1a7890 */ /* 0x000fe2000fffe03f */
[C---:B------:R-:W-:Y:S01]  /*f120*/  R2UR UR28, R4.reuse ;  /* 0x00000000041c72ca */ /* 0x040fe200000e0000 */
[----:B------:R-:W-:Y:S01]  /*f130*/  UMOV UR27, 0x40000040 ;  /* 0x40000040001b7882 */ /* 0x000fe20000000000 */
[C---:B------:R-:W-:Y:S01]  /*f140*/  R2UR UR29, R5.reuse ;  /* 0x00000000051d72ca */ /* 0x040fe200000e0000 */
[----:B------:R-:W-:Y:S01]  /*f150*/  UIADD3 UR30, UR58, 0x300, URZ ;  /* 0x000003003a1e7890 */ /* 0x000fe2000fffe03f */
[----:B------:R-:W-:Y:S01]  /*f160*/  R2UR UR32, R4 ;  /* 0x00000000042072ca */ /* 0x000fe200000e0000 */
[----:B------:R-:W-:Y:S01]  /*f170*/  UMOV UR31, 0x40000040 ;  /* 0x40000040001f7882 */ /* 0x000fe20000000000 */
[----:B------:R-:W-:Y:S01]  /*f180*/  R2UR UR33, R5 ;  /* 0x00000000052172ca */ /* 0x000fe200000e0000 */
        /* <DEDUP_REMOVED lines=107> */
[----:B--2---:R-:W-:Y:S05]  /*f840*/  @P2 BRA `(.L_x_1220) ;  /* 0x00000000002c2947 */ /* 0x004fea0003800000 */
[----:B------:R-:W-:Y:S05]  /*f850*/  @!P0 BRA `(.L_x_1221) ;  /* 0x0000000000048947 */ /* 0x000fea0003800000 */
[----:B------:R-:W-:Y:S01]  /*f860*/  BPT.TRAP 0x1 ;  /* 0x000000040000795c */ /* 0x000fe20000300000 */
.L_x_1221:
[----:B------:R-:W-:Y:S01]  /*f870*/  ULEA UR6, UR56, UR41, 0x3 ;  /* 0x0000002938067291 */ /* 0x000fe2000f8e183f */
[----:B01----:R-:W-:-:S05]  /*f880*/  IMAD.U32 R14, RZ, RZ, UR57 ;  /* 0x00000039ff0e7e24 */ /* 0x003fca000f8e00ff */
[----:B------:R-:W-:-:S04]  /*f890*/  SHF.L.U32 R14, R14, 0x1f, RZ ;  /* 0x0000001f0e0e7819 */ /* 0x000fc800000006ff */
[----:B------:R0:W1:Y:S01]  /*f8a0*/  SYNCS.PHASECHK.TRANS64.TRYWAIT P1, [UR6+0x22850], R14 ;  /* 0x0228500eff0075a7 */ /* 0x0000620008020146 */
[----:B------:R-:W-:Y:S05]  /*f8b0*/  @!P0 BRA `(.L_x_1222) ;  /* 0x0000000000048947 */ /* 0x000fea0003800000 */
[----:B------:R-:W-:Y:S01]  /*f8c0*/  BPT.TRAP 0x1 ;  /* 0x000000040000795c */ /* 0x000fe20000300000 */
.L_x_1222:
[----:B-1----:R-:W-:Y:S05]  /*f8d0*/  @P1 BRA `(.L_x_1220) ;  /* 0x0000000000081947 */ /* 0x002fea0003800000 */
[----:B------:R-:W1:Y:S02]  /*f8e0*/  SYNCS.PHASECHK.TRANS64.TRYWAIT P1, [UR6+0x22850], R14 ;  /* 0x0228500eff0075a7 */ /* 0x000e640008020146 */
[----:B-1----:R-:W-:Y:S05]  /*f8f0*/  @!P1 BRA `(.L_x_1223) ;  /* 0x000000c800ec9947 */ /* 0x002fea0003800000 */
.L_x_1220:
[----:B------:R-:W-:Y:S01]  /*f900*/  UIADD3 UR6, UR41, 0x400, URZ ;  /* 0x0000040029067890 */ /* 0x000fe2000fffe03f */
[----:B------:R-:W-:Y:S01]  /*f910*/  WARPGROUP.ARRIVE ;  /* 0x00000000000079c5 */ /* 0x000fe20000000000 */
[----:B------:R-:W-:Y:S02]  /*f920*/  UMOV UR7, 0xc0000010 ;  /* 0xc000001000077882 */ /* 0x000fe40000000000 */
        /* <DEDUP_REMOVED lines=30> */
.L_x_1224:
[----:B------:R-:W-:Y:S01]  /*fb10*/  UISETP.NE.AND UP1, UPT, UR44, URZ, UPT ;  /* 0x0000003f2c00728c */ /* 0x000fe2000bf25270 */
[C---:B------:R-:W-:Y:S01]  /*fb20*/  FMUL.FTZ R188, R2.reuse, R88 ;  /* 0x0000005802bc7220 */ /* 0x040fe20000410000 */
[C---:B------:R-:W-:Y:S01]  /*fb30*/  FMUL.FTZ R178, R2.reuse, R109 ;  /* 0x0000006d02b27220 */ /* 0x040fe20000410000 */
[C---:B------:R-:W-:Y:S01]  /*fb40*/  FMUL.FTZ R109, R2.reuse, R115 ;  /* 0x00000073026d7220 */ /* 0x040fe20000410000 */
[----:B------:R-:W-:Y:S02]  /*fb50*/  IMAD.MOV.U32 R115, RZ, RZ, R8 ;  /* 0x000000ffff737224 */ /* 0x000fe400078e0008 */
[C---:B01----:R-:W-:Y:S01]  /*fb60*/  FMUL.FTZ R14, R2.reuse, R155 ;  /* 0x0000009b020e7220 */ /* 0x043fe20000410000 */
        /* <DEDUP_REMOVED lines=11> */
[C---:B------:R-:W-:Y:S01]  /*fc20*/  FMUL.FTZ R159, R2.reuse, R164 ;  /* 0x000000a4029f7220 */ /* 0x040fe20000410000 */
        /* <DEDUP_REMOVED lines=15> */
[----:B------:R-:W-:Y:S01]  /*fd20*/  IMAD R117, R12, -0xa0, RZ ;  /* 0xffffff600c757824 */ /* 0x000fe200078e02ff */
[----:B------:R-:W-:Y:S01]  /*fd30*/  UISETP.NE.AND UP0, UPT, UR43, URZ, UPT ;  /* 0x0000003f2b00728c */ /* 0x000fe2000bf05270 */
        /* <DEDUP_REMOVED lines=19> */
[----:B------:R-:W-:Y:S01]  /*fe70*/  ULEA UR6, UR48, UR41, 0x3 ;  /* 0x0000002930067291 */ /* 0x000fe2000f8e183f */
        /* <DEDUP_REMOVED lines=34> */
[----:B------:R-:W-:-:S02]  /*100a0*/  VIADD R88, R117, 0x1 ;  /* 0x0000000175587836 */ /* 0x000fc40000000000 */
[C---:B------:R-:W-:Y:S01]  /*100b0*/  FMUL.FTZ R94, R2.reuse, R103 ;  /* 0x00000067025e7220 */ /* 0x040fe20000410000 */
[C---:B------:R-:W-:Y:S01]  /*100c0*/  FMUL.FTZ R100, R2.reuse, R100 ;  /* 0x0000006402647220 */ /* 0x040fe20000410000 */
[----:B------:R-:W-:Y:S01]  /*100d0*/  UIADD3 UR6, UR6, 0x22840, URZ ;  /* 0x0002284006067890 */ /* 0x000fe2000fffe03f */
[----:B------:R-:W-:Y:S01]  /*100e0*/  PLOP3.LUT P1, PT, PT, PT, UP0, 0x40, 0x0 ;  /* 0x000000000000781c */ /* 0x000fe20003f2e808 */
[----:B------:R-:W-:Y:S01]  /*100f0*/  IMAD R99, R9, -0x2, R88 ;  /* 0xfffffffe09637824 */ /* 0x000fe200078e0258 */
[----:B------:R-:W1:Y:S01]  /*10100*/  MUFU.TANH R15, R15 ;  /* 0x0000000f000f7308 */ /* 0x000e620000002400 */
[----:B------:R-:W-:Y:S01]  /*10110*/  UPRMT UR6, UR46, 0x654, UR6 ;  /* 0x000006542e067896 */ /* 0x000fe20008000006 */
[----:B------:R-:W-:Y:S02]  /*10120*/  FMUL.FTZ R101, R2, R101 ;  /* 0x0000006502657220 */ /* 0x000fe40000410000 */
[C---:B------:R-:W-:Y:S01]  /*10130*/  IADD3 R88, R99.reuse, -UR55, R18 ;  /* 0x8000003763587c10 */ /* 0x040fe2000fffe012 */
[----:B------:R-:W-:-:S03]  /*10140*/  VIADD R99, R99, 0xffffffff ;  /* 0xffffffff63637836 */ /* 0x000fc60000000000 */
[----:B------:R-:W3:Y:S01]  /*10150*/  MUFU.TANH R168, R168 ;  /* 0x000000a800a87308 */ /* 0x000ee20000002400 */
[C---:B------:R-:W-:Y:S01]  /*10160*/  VIADD R103, R88.reuse, UR54 ;  /* 0x0000003658677c36 */ /* 0x040fe20008000000 */
[----:B------:R-:W-:Y:S01]  /*10170*/  SYNCS.ARRIVE.TRANS64.RED.A1T0 RZ, [UR6], RZ ;  /* 0x000000ffffff79a7 */ /* 0x000fe20008100406 */
[----:B------:R-:W-:Y:S02]  /*10180*/  VIADD R119, R88, UR49 ;  /* 0x0000003158777c36 */ /* 0x000fe40008000000 */
[----:B0-----:R-:W-:-:S03]  /*10190*/  IMAD.IADD R95, R103, 0x1, R96 ;  /* 0x00000001675f7824 */ /* 0x001fc600078e0260 */
[----:B------:R-:W0:Y:S08]  /*101a0*/  MUFU.TANH R19, R19 ;  /* 0x0000001300137308 */ /* 0x000e300000002400 */
        /* <DEDUP_REMOVED lines=78> */
[----:B-1-34-:R-:W-:Y:S06]  /*10690*/  @P1 BRA `(.L_x_1225) ;  /* 0x0000000000581947 */ /* 0x01afec0003800000 */
        /* <DEDUP_REMOVED lines=13> */
.L_x_1227:
[----:B------:R-:W-:-:S05]  /*10770*/  IMAD.U32 R98, RZ, RZ, UR52 ;  /* 0x00000034ff627e24 */ /* 0x000fca000f8e00ff */
[----:B------:R-:W-:-:S13]  /*10780*/  ISETP.NE.AND P1, PT, R98, 0x1, PT ;  /* 0x000000016200780c */ /* 0x000fda0003f25270 */
[----:B------:R-:W1:Y:S02]  /*10790*/  @P1 LDC.64 R88, c[0x0][0x9e8] ;  /* 0x00027a00ff581b82 */ /* 0x000e640000000a00 */
[----:B-1----:R-:W-:-:S05]  /*107a0*/  @P1 IMAD.HI.U32 R88, R96, R88, RZ ;  /* 0x0000005860581227 */ /* 0x002fca00078e00ff */
[----:B------:R-:W-:-:S07]  /*107b0*/  @P1 SHF.R.U32.HI R96, RZ, R89, R88 ;  /* 0x00000059ff601219 */ /* 0x000fce0000011658 */
.L_x_1228:
[----:B------:R-:W-:Y:S05]  /*107c0*/  BSYNC B0 ;  /* 0x0000000000007941 */ /* 0x000fea0003800000 */
.L_x_1226:
[----:B------:R-:W-:-:S05]  /*107d0*/  IMAD R96, R96, R98, R99 ;  /* 0x0000006260607224 */ /* 0x000fca00078e0263 */
[----:B------:R-:W-:Y:S02]  /*107e0*/  VIADDMNMX R95, R96, R98, R95, PT ;  /* 0x00000062605f7246 */ /* 0x000fe4000380015f */
[----:B------:R-:W-:-:S07]  /*107f0*/  VIMNMX R101, R101, R96, !PT ;  /* 0x0000006065657248 */ /* 0x000fce0007fe0100 */
.L_x_1225:
        /* <DEDUP_REMOVED lines=16> */
[----:B0-----:R-:W-:Y:S02]  /*10900*/  FSEL R96, R155, -INF , !P2 ;  /* 0xff8000009b607808 */ /* 0x001fe40005000000 */
[----:B------:R-:W-:Y:S02]  /*10910*/  LOP3.LUT R0, R0, 0xfffffff7, RZ, 0xc0, !PT ;  /* 0xfffffff700007812 */ /* 0x000fe400078ec0ff */
[----:B------:R-:W-:Y:S02]  /*10920*/  ISETP.GT.AND P2, PT, R101, 0x10, !P4 ;  /* 0x000000106500780c */ /* 0x000fe40006744270 */
[----:B------:R-:W-:-:S02]  /*10930*/  ISETP.LT.OR P3, PT, R95, 0xa, P3 ;  /* 0x0000000a5f00780c */ /* 0x000fc40001f61670 */
[----:B------:R-:W-:Y:S02]  /*10940*/  @P4 LOP3.LUT R0, R0, 0x8, RZ, 0xfc, !PT ;  /* 0x0000000800004812 */ /* 0x000fe400078efcff */
[----:B------:R-:W-:Y:S02]  /*10950*/  ISETP.LT.OR P2, PT, R95, 0x11, P2 ;  /* 0x000000115f00780c */ /* 0x000fe40001741670 */
[----:B------:R-:W-:Y:S02]  /*10960*/  FSEL R154, R154, -INF , !P3 ;  /* 0xff8000009a9a7808 */ /* 0x000fe40005800000 */
        /* <DEDUP_REMOVED lines=226> */
.L_x_1231:
[----:B------:R-:W-:-:S05]  /*11790*/  IMAD.U32 R204, RZ, RZ, UR52 ;  /* 0x00000034ffcc7e24 */ /* 0x000fca000f8e00ff */
[----:B------:R-:W-:-:S13]  /*117a0*/  ISETP.NE.AND P6, PT, R204, 0x1, PT ;  /* 0x00000001cc00780c */ /* 0x000fda0003fc5270 */
[----:B------:R-:W0:Y:S02]  /*117b0*/  @P6 LDC.64 R88, c[0x0][0x9e8] ;  /* 0x00027a00ff586b82 */ /* 0x000e240000000a00 */
[----:B0-----:R-:W-:-:S05]  /*117c0*/  @P6 IMAD.HI.U32 R88, R15, R88, RZ ;  /* 0x000000580f586227 */ /* 0x001fca00078e00ff */
[----:B------:R-:W-:-:S07]  /*117d0*/  @P6 SHF.R.U32.HI R15, RZ, R89, R88 ;  /* 0x00000059ff0f6219 */ /* 0x000fce0000011658 */
.L_x_1232:
[----:B------:R-:W-:Y:S05]  /*117e0*/  BSYNC B0 ;  /* 0x0000000000007941 */ /* 0x000fea0003800000 */
.L_x_1230:
[----:B------:R-:W-:-:S05]  /*117f0*/  IMAD R88, R15, R204, R99 ;  /* 0x000000cc0f587224 */ /* 0x000fca00078e0263 */
[----:B------:R-:W-:Y:S02]  /*11800*/  VIADDMNMX R95, R88, R204, R95, PT ;  /* 0x000000cc585f7246 */ /* 0x000fe4000380015f */
[----:B------:R-:W-:-:S07]  /*11810*/  VIMNMX R117, R117, R88, !PT ;  /* 0x0000005875757248 */ /* 0x000fce0007fe0100 */
.L_x_1229:
        /* <DEDUP_REMOVED lines=99> */
[----:B------:R-:W-:Y:S01]  /*11e50*/  ISETP.GT.AND P2, PT, R117, 0x89, !P2 ;  /* 0x000000897500780c */ /* 0x000fe20005744270 */
[----:B------:R-:W0:Y:S01]  /*11e60*/  SHFL.BFLY PT, R15, R20, 0x2, 0x1f ;  /* 0x0c401f00140f7f89 */ /* 0x000e2200000e0000 */
        /* <DEDUP_REMOVED lines=13> */
[----:B0-----:R-:W-:-:S02]  /*11f40*/  FMNMX.FTZ R21, R20, R15, !PT ;  /* 0x0000000f14157209 */ /* 0x001fc40007810000 */
[----:B------:R-:W-:Y:S01]  /*11f50*/  FSEL R220, R121, -INF , !P1 ;  /* 0xff80000079dc7808 */ /* 0x000fe20004800000 */
[----:B------:R-:W0:Y:S01]  /*11f60*/  LDC R15, c[0x0][0x988] ;  /* 0x00026200ff0f7b82 */ /* 0x000e220000000800 */
        /* <DEDUP_REMOVED lines=80> */
[----:B------:R-:W-:Y:S02]  /*12470*/  ISETP.LT.OR P6, PT, R95, 0x9a, P6 ;  /* 0x0000009a5f00780c */ /* 0x000fe400037c1670 */
[----:B------:R-:W-:Y:S02]  /*12480*/  FSEL R121, R121, RZ, P1 ;  /* 0x000000ff79797208 */ /* 0x000fe40000800000 */
[----:B------:R-:W-:-:S03]  /*12490*/  FSEL R94, R94, -INF , !P6 ;  /* 0xff8000005e5e7808 */ /* 0x000fc60007000000 */
[-CC-:B------:R-:W-:Y:S01]  /*124a0*/  FFMA.FTZ R19, R97, R15.reuse, -R121.reuse ;  /* 0x0000000f61137223 */ /* 0x180fe20000010879 */
        /* <DEDUP_REMOVED lines=10> */
[----:B------:R-:W-:-:S01]  /*12550*/  FFMA.FTZ R130, R130, R15, -R121 ;  /* 0x0000000f82827223 */ /* 0x000fc20000010879 */
[--C-:B------:R-:W-:Y:S01]  /*12560*/  FFMA.FTZ R134, R134, R15, -R121.reuse ;  /* 0x0000000f86867223 */ /* 0x100fe20000010879 */
[----:B------:R-:W-:Y:S01]  /*12570*/  FMNMX.FTZ R99, R206, R99, !PT ;  /* 0x00000063ce637209 */ /* 0x000fe20007810000 */
[----:B------:R0:W-:Y:S01]  /*12580*/  MUFU.EX2 R97, R118 ;  /* 0x0000007600617308 */ /* 0x0001e20000000800 */
[----:B------:R-:W-:-:S01]  /*12590*/  FFMA.FTZ R23, R98, R15, -R121 ;  /* 0x0000000f62177223 */ /* 0x000fc20000010879 */
[--C-:B------:R-:W-:Y:S01]  /*125a0*/  FFMA.FTZ R158, R158, R15, -R121.reuse ;  /* 0x0000000f9e9e7223 */ /* 0x100fe20000010879 */
[----:B------:R-:W-:Y:S01]  /*125b0*/  FMNMX.FTZ R99, R22, R99, !PT ;  /* 0x0000006316637209 */ /* 0x000fe20007810000 */
[-CC-:B------:R-:W-:Y:S01]  /*125c0*/  FFMA.FTZ R162, R162, R15.reuse, -R121.reuse ;  /* 0x0000000fa2a27223 */ /* 0x180fe20000010879 */
[----:B------:R-:W-:-:S01]  /*125d0*/  FFMA.FTZ R168, R168, R15, -R121 ;  /* 0x0000000fa8a87223 */ /* 0x000fc20000010879 */
[--C-:B------:R-:W-:Y:S01]  /*125e0*/  FFMA.FTZ R98, R100, R15, -R121.reuse ;  /* 0x0000000f64627223 */ /* 0x100fe20000010879 */
[----:B------:R-:W-:Y:S01]  /*125f0*/  FMNMX.FTZ R101, R208, R99, !PT ;  /* 0x00000063d0657209 */ /* 0x000fe20007810000 */
[-CC-:B------:R-:W-:Y:S01]  /*12600*/  FFMA.FTZ R100, R116, R15.reuse, -R121.reuse ;  /* 0x0000000f74647223 */ /* 0x180fe20000010879 */
[----:B0-----:R-:W-:-:S01]  /*12610*/  FFMA.FTZ R118, R144, R15, -R121 ;  /* 0x0000000f90767223 */ /* 0x001fc20000010879 */
[--C-:B------:R-:W-:Y:S01]  /*12620*/  FFMA.FTZ R144, R170, R15, -R121.reuse ;  /* 0x0000000faa907223 */ /* 0x100fe20000010879 */
[----:B------:R-:W-:Y:S01]  /*12630*/  FMNMX.FTZ R101, R152, R101, !PT ;  /* 0x0000006598657209 */ /* 0x000fe20007810000 */
[----:B------:R-:W-:Y:S01]  /*12640*/  MUFU.EX2 R19, R19 ;  /* 0x0000001300137308 */ /* 0x000fe20000000800 */
[----:B------:R-:W-:-:S01]  /*12650*/  FFMA.FTZ R21, R96, R15, -R121 ;  /* 0x0000000f60157223 */ /* 0x000fc20000010879 */
        /* <DEDUP_REMOVED lines=15> */
[----:B0-----:R-:W-:-:S01]  /*12750*/  FFMA.FTZ R130, R156, R15, -R121 ;  /* 0x0000000f9c827223 */ /* 0x001fc20000010879 */
[--C-:B------:R-:W-:Y:S01]  /*12760*/  FFMA.FTZ R156, R182, R15, -R121.reuse ;  /* 0x0000000fb69c7223 */ /* 0x100fe20000010879 */
[----:B------:R-:W-:Y:S01]  /*12770*/  FMNMX.FTZ R103, R214, R103, !PT ;  /* 0x00000067d6677209 */ /* 0x000fe20007810000 */
[----:B------:R-:W-:-:S03]  /*12780*/  FFMA.FTZ R194, R194, R15, -R121 ;  /* 0x0000000fc2c27223 */ /* 0x000fc60000010879 */
[----:B------:R-:W-:Y:S01]  /*12790*/  FMNMX.FTZ R103, R140, R103, !PT ;  /* 0x000000678c677209 */ /* 0x000fe20007810000 */
[----:B------:R-:W-:Y:S01]  /*127a0*/  MUFU.EX2 R168, R168 ;  /* 0x000000a800a87308 */ /* 0x000fe20000000800 */
[----:B-1----:R-:W-:-:S01]  /*127b0*/  FFMA.FTZ R134, R164, R15, -R121 ;  /* 0x0000000fa4867223 */ /* 0x002fc20000010879 */
[----:B------:R-:W-:Y:S01]  /*127c0*/  FFMA.FTZ R164, R196, R15, -R121 ;  /* 0x0000000fc4a47223 */ /* 0x000fe20000010879 */
[----:B------:R-:W-:-:S04]  /*127d0*/  FMNMX.FTZ R105, R216, R103, !PT ;  /* 0x00000067d8697209 */ /* 0x000fc80007810000 */
[----:B------:R-:W-:Y:S01]  /*127e0*/  FMNMX.FTZ R105, R142, R105, !PT ;  /* 0x000000698e697209 */ /* 0x000fe20007810000 */
[----:B------:R0:W-:Y:S03]  /*127f0*/  MUFU.EX2 R103, R146 ;  /* 0x0000009200677308 */ /* 0x0001e60000000800 */
[----:B------:R-:W-:-:S04]  /*12800*/  FMNMX.FTZ R105, R218, R105, !PT ;  /* 0x00000069da697209 */ /* 0x000fc80007810000 */
[----:B------:R-:W-:Y:S01]  /*12810*/  FMNMX.FTZ R105, R120, R105, !PT ;  /* 0x0000006978697209 */ /* 0x000fe20007810000 */
        /* <DEDUP_REMOVED lines=8> */
[----:B0-----:R-:W-:Y:S01]  /*128a0*/  FSEL R150, R93, -INF , !P5 ;  /* 0xff8000005d967808 */ /* 0x001fe20006800000 */
[----:B------:R-:W-:Y:S01]  /*128b0*/  FFMA.FTZ R93, R176, R15, -R121 ;  /* 0x0000000fb05d7223 */ /* 0x000fe20000010879 */
        /* <DEDUP_REMOVED lines=87> */
[----:B------:R-:W3:Y:S01]  /*12e30*/  MUFU.EX2 R121, R121 ;  /* 0x0000007900797308 */ /* 0x000ee20000000800 */
[----:B------:R-:W-:-:S01]  /*12e40*/  FFMA.FTZ R109, R109, R15, -R11 ;  /* 0x0000000f6d6d7223 */ /* 0x000fc2000001080b */
[-CC-:B------:R-:W-:Y:S01]  /*12e50*/  FFMA.FTZ R110, R110, R15.reuse, -R11.reuse ;  /* 0x0000000f6e6e7223 */ /* 0x180fe2000001080b */
[----:B------:R-:W-:-:S01]  /*12e60*/  FFMA.FTZ R114, R114, R15, -R11 ;  /* 0x0000000f72727223 */ /* 0x000fc2000001080b */
[-CC-:B------:R-:W-:Y:S01]  /*12e70*/  FFMA.FTZ R146, R146, R15.reuse, -R11.reuse ;  /* 0x0000000f92927223 */ /* 0x180fe2000001080b */
[----:B------:R-:W-:-:S01]  /*12e80*/  FFMA.FTZ R92, R92, R15, -R11 ;  /* 0x0000000f5c5c7223 */ /* 0x000fc2000001080b */
[----:B------:R-:W-:-:S02]  /*12e90*/  FFMA.FTZ R150, R150, R15, -R11 ;  /* 0x0000000f96967223 */ /* 0x000fc4000001080b */
[----:B------:R-:W4:Y:S08]  /*12ea0*/  MUFU.EX2 R172, R172 ;  /* 0x000000ac00ac7308 */ /* 0x000f300000000800 */
[----:B------:R-:W5:Y:S08]  /*12eb0*/  MUFU.EX2 R22, R22 ;  /* 0x0000001600167308 */ /* 0x000f700000000800 */
[----:B------:R0:W-:Y:S08]  /*12ec0*/  MUFU.EX2 R10, R153 ;  /* 0x00000099000a7308 */ /* 0x0001f00000000800 */
[----:B------:R-:W2:Y:S01]  /*12ed0*/  MUFU.EX2 R135, R135 ;  /* 0x0000008700877308 */ /* 0x000ea20000000800 */
[----:B0-----:R-:W-:-:S01]  /*12ee0*/  FFMA.FTZ R153, R122, R6, R119 ;  /* 0x000000067a997223 */ /* 0x001fc20000010077 */
[----:B------:R-:W-:-:S03]  /*12ef0*/  FADD.FTZ R6, R168, R7 ;  /* 0x00000007a8067221 */ /* 0x000fc60000010000 */
[----:B-1----:R-:W-:Y:S01]  /*12f00*/  FADD.FTZ R174, R88, R153 ;  /* 0x0000009958ae7221 */ /* 0x002fe20000010000 */
[----:B------:R-:W-:-:S01]  /*12f10*/  FADD.FTZ R7, R21, R6 ;  /* 0x0000000615077221 */ /* 0x000fc20000010000 */
[----:B------:R-:W-:Y:S01]  /*12f20*/  FFMA.FTZ R153, R226, R15, -R11 ;  /* 0x0000000fe2997223 */ /* 0x000fe2000001080b */
[----:B------:R-:W0:Y:S01]  /*12f30*/  MUFU.EX2 R137, R137 ;  /* 0x0000008900897308 */ /* 0x000e220000000800 */
[----:B---3--:R-:W-:-:S01]  /*12f40*/  FADD.FTZ R155, R121, R174 ;  /* 0x000000ae799b7221 */ /* 0x008fc20000010000 */
[----:B------:R-:W-:-:S03]  /*12f50*/  FADD.FTZ R6, R96, R7 ;  /* 0x0000000760067221 */ /* 0x000fc60000010000 */
[----:B----4-:R-:W-:Y:S01]  /*12f60*/  FADD.FTZ R155, R172, R155 ;  /* 0x0000009bac9b7221 */ /* 0x010fe20000010000 */
[----:B------:R-:W-:-:S02]  /*12f70*/  FADD.FTZ R7, R23, R6 ;  /* 0x0000000617077221 */ /* 0x000fc40000010000 */
[----:B------:R-:W1:Y:S01]  /*12f80*/  MUFU.EX2 R152, R152 ;  /* 0x0000009800987308 */ /* 0x000e620000000800 */
[----:B-----5:R-:W-:-:S01]  /*12f90*/  FADD.FTZ R6, R22, R155 ;  /* 0x0000009b16067221 */ /* 0x020fc20000010000 */
[----:B------:R-:W-:Y:S01]  /*12fa0*/  FADD.FTZ R174, R98, R7 ;  /* 0x0000000762ae7221 */ /* 0x000fe20000010000 */
[----:B------:R-:W-:-:S02]  /*12fb0*/  FFMA.FTZ R155, R228, R15, -R11 ;  /* 0x0000000fe49b7223 */ /* 0x000fc4000001080b */
[----:B--2---:R-:W-:Y:S01]  /*12fc0*/  FADD.FTZ R6, R135, R6 ;  /* 0x0000000687067221 */ /* 0x004fe20000010000 */
[----:B------:R-:W-:-:S02]  /*12fd0*/  FADD.FTZ R7, R89, R174 ;  /* 0x000000ae59077221 */ /* 0x000fc40000010000 */
        /* <DEDUP_REMOVED lines=36> */
[----:B------:R-:W-:-:S04]  /*13220*/  FADD.FTZ R113, R125, R174 ;  /* 0x000000ae7d717221 */ /* 0x000fc80000010000 */
[----:B------:R-:W-:Y:S02]  /*13230*/  FADD.FTZ R113, R144, R113 ;  /* 0x0000007190717221 */ /* 0x000fe40000010000 */
        /* <DEDUP_REMOVED lines=17> */
[----:B------:R-:W-:-:S06]  /*13350*/  FADD.FTZ R6, R90, R113 ;  /* 0x000000715a067221 */ /* 0x000fcc0000010000 */
        /* <DEDUP_REMOVED lines=12> */
[-CC-:B------:R-:W-:Y:S01]  /*13420*/  FFMA.FTZ R113, R148, R15.reuse, -R11.reuse ;  /* 0x0000000f94717223 */ /* 0x180fe2000001080b */
[----:B------:R-:W-:-:S05]  /*13430*/  FFMA.FTZ R11, R94, R15, -R11 ;  /* 0x0000000f5e0b7223 */ /* 0x000fca000001080b */
[----:B------:R-:W1:Y:S01]  /*13440*/  MUFU.EX2 R108, R108 ;  /* 0x0000006c006c7308 */ /* 0x000e620000000800 */
[----:B--2---:R-:W-:-:S07]  /*13450*/  FADD.FTZ R7, R107, R6 ;  /* 0x000000066b077221 */ /* 0x004fce0000010000 */
[----:B------:R-:W-:Y:S01]  /*13460*/  MUFU.EX2 R156, R156 ;  /* 0x0000009c009c7308 */ /* 0x000fe20000000800 */
[----:B0-----:R-:W-:-:S07]  /*13470*/  FADD.FTZ R159, R95, R174 ;  /* 0x000000ae5f9f7221 */ /* 0x001fce0000010000 */
[----:B------:R-:W0:Y:S01]  /*13480*/  MUFU.EX2 R109, R109 ;  /* 0x0000006d006d7308 */ /* 0x000e220000000800 */
[----:B-1----:R-:W-:-:S07]  /*13490*/  FADD.FTZ R6, R108, R7 ;  /* 0x000000076c067221 */ /* 0x002fce0000010000 */
        /* <DEDUP_REMOVED lines=44> */
.L_x_1233:
        /* <DEDUP_REMOVED lines=9> */
[----:B------:R-:W-:Y:S01]  /*137f0*/  F2FP.SATFINITE.E4M3.F32.PACK_AB_MERGE_C R11, R146, R176, RZ ;  /* 0x000000b0920b723e */ /* 0x000fe200048070ff */
[-C--:B------:R-:W-:Y:S01]  /*13800*/  FMUL.FTZ R24, R24, R170.reuse ;  /* 0x000000aa18187220 */ /* 0x080fe20000410000 */
[----:B------:R-:W-:Y:S01]  /*13810*/  F2FP.SATFINITE.E4M3.F32.PACK_AB_MERGE_C R133, R164, R131, R133 ;  /* 0x00000083a485723e */ /* 0x000fe20004807085 */
        /* <DEDUP_REMOVED lines=33> */
[----:B------:R-:W-:Y:S01]  /*13a30*/  F2FP.SATFINITE.E4M3.F32.PACK_AB_MERGE_C R184, R168, R19, R21 ;  /* 0x00000013a8b8723e */ /* 0x000fe20004807015 */
        /* <DEDUP_REMOVED lines=70> */
.L_x_1215:
[----:B------:R-:W-:Y:S06]  /*13ea0*/  BAR.ARV 0x8, 0x180 ;  /* 0x0206000000007b1d */ /* 0x000fec0000002000 */
[----:B------:R-:W-:Y:S05]  /*13eb0*/  @!P0 BRA `(.L_x_1235) ;  /* 0x0000000000048947 */ /* 0x000fea0003800000 */
[----:B------:R-:W-:Y:S01]  /*13ec0*/  BPT.TRAP 0x1 ;  /* 0x000000040000795c */ /* 0x000fe20000300000 */
.L_x_1235:
[----:B------:R-:W-:Y:S01]  /*13ed0*/  ULEA UR12, UR48, UR41, 0x3 ;  /* 0x00000029300c7291 */ /* 0x000fe2000f8e183f */
[----:B------:R-:W-:-:S05]  /*13ee0*/  IMAD.U32 R0, RZ, RZ, UR47 ;  /* 0x0000002fff007e24 */ /* 0x000fca000f8e00ff */
[----:B------:R-:W-:-:S04]  /*13ef0*/  SHF.L.U32 R0, R0, 0x1f, RZ ;  /* 0x0000001f00007819 */ /* 0x000fc800000006ff */
[----:B------:R0:W1:Y:S01]  /*13f00*/  SYNCS.PHASECHK.TRANS64.TRYWAIT P1, [UR12+0x22850], R0 ;  /* 0x02285000ff0075a7 */ /* 0x000062000802014c */
[----:B------:R-:W-:Y:S05]  /*13f10*/  @!P0 BRA `(.L_x_1236) ;  /* 0x0000000000048947 */ /* 0x000fea0003800000 */
[----:B------:R-:W-:Y:S01]  /*13f20*/  BPT.TRAP 0x1 ;  /* 0x000000040000795c */ /* 0x000fe20000300000 */
.L_x_1236:
[----:B-1----:R-:W-:Y:S05]  /*13f30*/  @P1 BRA `(.L_x_1237) ;  /* 0x0000000000081947 */ /* 0x002fea0003800000 */
[----:B------:R-:W1:Y:S02]  /*13f40*/  SYNCS.PHASECHK.TRANS64.TRYWAIT P1, [UR12+0x22850], R0 ;  /* 0x02285000ff0075a7 */ /* 0x000e64000802014c */
[----:B-1----:R-:W-:Y:S05]  /*13f50*/  @!P1 BRA `(.L_x_1238) ;  /* 0x00000084006c9947 */ /* 0x002fea0003800000 */
.L_x_1237:
[----:B------:R-:W-:Y:S01]  /*13f60*/  UIADD3 UR41, UR41, 0x400, URZ ;  /* 0x0000040029297890 */ /* 0x000fe2000fffe03f */
[----:B------:R-:W-:Y:S01]  /*13f70*/  WARPGROUP.ARRIVE ;  /* 0x00000000000079c5 */ /* 0x000fe20000000000 */
[----:B------:R-:W-:Y:S01]  /*13f80*/  UMOV UR7, 0xc0000010 ;  /* 0xc000001000077882 */ /* 0x000fe20000000000 */
[----:B------:R-:W-:Y:S01]  /*13f90*/  ULDC.64 UR8, c[0x0][0x9a0] ;  /* 0x0002680000087ab9 */ /* 0x000fe20000000a00 */
[----:B------:R-:W-:Y:S01]  /*13fa0*/  USHF.R.U32.HI UR41, URZ, 0x4, UR41 ;  /* 0x000000043f297899 */ /* 0x000fe20008011629 */
[----:B------:R-:W-:Y:S01]  /*13fb0*/  IMAD.MOV.U32 R4, RZ, RZ, 0x3f800000 ;  /* 0x3f800000ff047424 */ /* 0x000fe200078e00ff */
[----:B------:R-:W-:Y:S02]  /*13fc0*/  UISETP.NE.U32.AND UP0, UPT, UR8, URZ, UPT ;  /* 0x0000003f0800728c */ /* 0x000fe4000bf05070 */
[----:B------:R-:W-:Y:S02]  /*13fd0*/  ULOP3.LUT UR41, UR41, 0x3fff, URZ, 0xc0, !UPT ;  /* 0x00003fff29297892 */ /* 0x000fe4000f8ec03f */
[----:B------:R-:W-:-:S02]  /*13fe0*/  UISETP.NE.AND.EX UP0, UPT, UR9, URZ, UPT, UP0 ;  /* 0x0000003f0900728c */ /* 0x000fc4000bf05300 */
[----:B------:R-:W-:-:S04]  /*13ff0*/  ULOP3.LUT UR41, UR41, 0x10000, URZ, 0xfc, !UPT ;  /* 0x0001000029297892 */ /* 0x000fc8000f8efc3f */
[----:B------:R-:W-:Y:S01]  /*14000*/  UIMAD UR48, UR48, 0x500, UR41 ;  /* 0x00000500303078a4 */ /* 0x000fe2000f8e0229 */
[----:B------:R-:W-:-:S03]  /*14010*/  PLOP3.LUT P1, PT, PT, PT, UP0, 0x80, 0x0 ;  /* 0x000000000000781c */ /* 0x000fc60003f2f008 */
[----:B------:R-:W-:Y:S01]  /*14020*/  UIADD3 UR4, UR48, 0x100, URZ ;  /* 0x0000010030047890 */ /* 0x000fe2000fffe03f */
[----:B------:R-:W-:Y:S02]  /*14030*/  @UP0 ULDC.64 UR10, c[0x0][0x9c8] ;  /* 0x00027200000a0ab9 */ /* 0x000fe40000000a00 */
[----:B------:R-:W-:-:S06]  /*14040*/  UMOV UR6, UR48 ;  /* 0x0000003000067c82 */ /* 0x000fcc0008000000 */
[----:B------:R-:W-:Y:S01]  /*14050*/  QGMMA.64x128x32.F32.E4M3.E4M3 R24, R184, gdesc[UR4], R24, gsb0 ;  /* 0x01e00004b8187df3 */ /* 0x000fe20008000818 */
[----:B------:R-:W-:Y:S01]  /*14060*/  UMOV UR7, 0xc0000010 ;  /* 0xc000001000077882 */ /* 0x000fe20000000000 */
[----:B------:R-:W-:Y:S01]  /*14070*/  UMOV UR6, UR4 ;  /* 0x0000000400067c82 */ /* 0x000fe20008000000 */
        /* <DEDUP_REMOVED lines=16> */
[----:B------:R-:W-:-:S03]  /*14180*/  IMAD.U32 R2, RZ, RZ, UR6 ;  /* 0x00000006ff027e24 */ /* 0x000fc6000f8e00ff */
[----:B-1----:R-:W-:Y:S01]  /*14190*/  IMAD.U32 R3, RZ, RZ, UR7 ;  /* 0x00000007ff037e24 */ /* 0x002fe2000f8e00ff */
[----:B------:R-:W-:Y:S02]  /*141a0*/  UMOV UR7, 0xc0000010 ;  /* 0xc000001000077882 */ /* 0x000fe40000000000 */
[----:B------:R-:W-:Y:S02]  /*141b0*/  UMOV UR6, UR4 ;  /* 0x0000000400067c82 */ /* 0x000fe40008000000 */
[----:B------:R1:W2:Y:S01]  /*141c0*/  @P1 LDG.E R4, desc[UR50][R2.64] ;  /* 0x0000003202041981 */ /* 0x0002a2000c1e1900 */
[----:B------:R-:W-:Y:S01]  /*141d0*/  UIADD3 UR4, UR48, 0x300, URZ ;  /* 0x0000030030047890 */ /* 0x000fe2000fffe03f */
[----:B------:R-:W-:Y:S02]  /*141e0*/  WARPGROUP.DEPBAR.LE gsb0, 0x0 ;  /* 0x00008000000079c5 */ /* 0x000fe40000010000 */
[----:B------:R-:W-:-:S06]  /*141f0*/  WARPGROUP.ARRIVE ;  /* 0x00000000000079c5 */ /* 0x000fcc0000000000 */
[----:B------:R-:W-:Y:S01]  /*14200*/  QGMMA.64x128x32.F32.E4M3.E4M3 R24, R176, gdesc[UR4], R24, gsb0 ;  /* 0x01e00004b0187df3 */ /* 0x000fe20008000818 */
[----:B------:R-:W-:Y:S01]  /*14210*/  UMOV UR6, UR4 ;  /* 0x0000000400067c82 */ /* 0x000fe20008000000 */
[----:B------:R-:W-:Y:S01]  /*14220*/  UMOV UR7, 0xc0000010 ;  /* 0xc000001000077882 */ /* 0x000fe20000000000 */
[----:B------:R-:W-:Y:S01]  /*14230*/  UIADD3 UR48, UR48, 0x400, URZ ;  /* 0x0000040030307890 */ /* 0x000fe2000fffe03f */
[----:B0-----:R-:W0:Y:S04]  /*14240*/  SHFL.BFLY PT, R0, R7, 0x2, 0x1f ;  /* 0x0c401f0007007f89 */ /* 0x001e2800000e0000 */
[----:B------:R-:W3:Y:S01]  /*14250*/  SHFL.BFLY PT, R5, R6, 0x2, 0x1f ;  /* 0x0c401f0006057f89 */ /* 0x000ee200000e0000 */
[----:B------:R-:W-:Y:S02]  /*14260*/  WARPGROUP.DEPBAR.LE gsb0, 0x0 ;  /* 0x00008000000079c5 */ /* 0x000fe40000010000 */
[----:B------:R-:W-:-:S06]  /*14270*/  WARPGROUP.ARRIVE ;  /* 0x00000000000079c5 */ /* 0x000fcc0000000000 */
[----:B------:R-:W-:Y:S01]  /*14280*/  QGMMA.64x128x32.F32.E4M3.E4M3 R24, R172, gdesc[UR4], R24, gsb0 ;  /* 0x01e00004ac187df3 */ /* 0x000fe20008000818 */
[----:B------:R-:W-:Y:S01]  /*14290*/  UMOV UR6, UR48 ;  /* 0x0000003000067c82 */ /* 0x000fe20008000000 */
[----:B------:R-:W-:Y:S01]  /*142a0*/  UMOV UR7, 0xc0000010 ;  /* 0xc000001000077882 */ /* 0x000fe20000000000 */
[----:B0-----:R-:W-:Y:S01]  /*142b0*/  FADD.FTZ R0, R0, R7 ;  /* 0x0000000700007221 */ /* 0x001fe20000010000 */
[----:B---3--:R-:W-:-:S04]  /*142c0*/  FADD.FTZ R5, R5, R6 ;  /* 0x0000000605057221 */ /* 0x008fc80000010000 */
[----:B-1----:R-:W0:Y:S04]  /*142d0*/  SHFL.BFLY PT, R3, R0, 0x1, 0x1f ;  /* 0x0c201f0000037f89 */ /* 0x002e2800000e0000 */
[----:B------:R-:W1:Y:S01]  /*142e0*/  SHFL.BFLY PT, R2, R5, 0x1, 0x1f ;  /* 0x0c201f0005027f89 */ /* 0x000e6200000e0000 */
[----:B0-----:R-:W-:Y:S01]  /*142f0*/  FADD.FTZ R9, R0, R3 ;  /* 0x0000000300097221 */ /* 0x001fe20000010000 */
[----:B-1----:R-:W-:-:S04]  /*14300*/  FADD.FTZ R10, R5, R2 ;  /* 0x00000002050a7221 */ /* 0x002fc80000010000 */
[C---:B------:R-:W-:Y:S01]  /*14310*/  FSETP.NE.FTZ.AND P1, PT, R9.reuse, RZ, PT ;  /* 0x000000ff0900720b */ /* 0x040fe20003f35000 */
[----:B------:R-:W-:Y:S01]  /*14320*/  FMUL.FTZ R11, R9, 0.00390625 ;  /* 0x3b800000090b7820 */ /* 0x000fe20000410000 */
[----:B------:R-:W-:Y:S01]  /*14330*/  FMUL.FTZ R8, R10, 0.00390625 ;  /* 0x3b8000000a087820 */ /* 0x000fe20000410000 */
[----:B------:R-:W-:-:S03]  /*14340*/  IMAD.MOV.U32 R3, RZ, RZ, RZ ;  /* 0x000000ffff037224 */ /* 0x000fc600078e00ff */
        /* <DEDUP_REMOVED lines=11> */
[C---:B------:R-:W-:Y:S01]  /*14400*/  @P2 FMUL.FTZ R5, R15.reuse, 0.69314718246459960938 ;  /* 0x3f3172180f052820 */ /* 0x040fe20000410000 */
[----:B------:R-:W-:Y:S01]  /*14410*/  @P3 FMUL.FTZ R12, R15, 0.69314718246459960938 ;  /* 0x3f3172180f0c3820 */ /* 0x000fe20000410000 */
[----:B0-----:R-:W-:Y:S01]  /*14420*/  @P2 FMUL.FTZ R6, R6, 0.69314718246459960938 ;  /* 0x3f31721806062820 */ /* 0x001fe20000410000 */
[----:B------:R-:W-:-:S02]  /*14430*/  IMAD.MOV.U32 R0, RZ, RZ, -0x800000 ;  /* 0xff800000ff007424 */ /* 0x000fc400078e00ff */
[----:B--2---:R-:W-:Y:S01]  /*14440*/  FMUL.FTZ R3, R3, R4 ;  /* 0x0000000403037220 */ /* 0x004fe20000410000 */
[----:B------:R-:W-:Y:S02]  /*14450*/  IMAD.MOV.U32 R2, RZ, RZ, -0x800000 ;  /* 0xff800000ff027424 */ /* 0x000fe400078e00ff */
[----:B-1----:R-:W-:Y:S01]  /*14460*/  @P3 FMUL.FTZ R9, R8, 0.69314718246459960938 ;  /* 0x3f31721808093820 */ /* 0x002fe20000410000 */
[----:B------:R-:W-:-:S03]  /*14470*/  @P2 FFMA.FTZ R0, R5, R14, R6 ;  /* 0x0000000e05002223 */ /* 0x000fc60000010006 */
[----:B------:R-:W-:Y:S01]  /*14480*/  @P3 FFMA.FTZ R2, R12, R20, R9 ;  /* 0x000000140c023223 */ /* 0x000fe20000010009 */
[----:B---3--:R-:W-:Y:S01]  /*14490*/  FMUL.FTZ R7, R7, R4 ;  /* 0x0000000407077220 */ /* 0x008fe20000410000 */
[----:B------:R-:W-:Y:S02]  /*144a0*/  WARPGROUP.DEPBAR.LE gsb0, 0x0 ;  /* 0x00008000000079c5 */ /* 0x000fe40000010000 */
[----:B------:R-:W-:Y:S05]  /*144b0*/  @!P0 BRA `(.L_x_1239) ;  /* 0x0000000000048947 */ /* 0x000fea0003800000 */
[----:B------:R-:W-:Y:S01]  /*144c0*/  BPT.TRAP 0x1 ;  /* 0x000000040000795c */ /* 0x000fe20000300000 */
.L_x_1239:
        /* <DEDUP_REMOVED lines=68> */
.L_x_1161:
        /* <DEDUP_REMOVED lines=12> */
[----:B------:R-:W-:Y:S01]  /*149d0*/  LOP3.LUT P0, R3, R6, 0x3, RZ, 0xc0, !PT ;  /* 0x0000000306037812 */ /* 0x000fe2000780c0ff */
[----:B------:R-:W-:Y:S01]  /*149e0*/  UIMAD.WIDE.U32 UR4, UR42, UR8, URZ ;  /* 0x000000082a0472a5 */ /* 0x000fe2000f8e003f */
[----:B------:R-:W-:Y:S01]  /*149f0*/  BSSY B0, `(.L_x_1241) ;  /* 0x0000193000007945 */ /* 0x000fe20003800000 */
[----:B------:R-:W-:Y:S01]  /*14a00*/  UIMAD UR6, UR7, UR8, URZ ;  /* 0x00000008070672a4 */ /* 0x000fe2000f8e023f */
[----:B------:R-:W-:Y:S01]  /*14a10*/  ISETP.EQ.OR P0, PT, R3, 0x3, !P0 ;  /* 0x000000030300780c */ /* 0x000fe20004702670 */
[----:B------:R-:W-:Y:S02]  /*14a20*/  UIMAD UR8, UR7, UR10, URZ ;  /* 0x0000000a070872a4 */ /* 0x000fe4000f8e023f */
[----:B------:R-:W-:Y:S01]  /*14a30*/  UIMAD UR9, UR42, UR9, UR6 ;  /* 0x000000092a0972a4 */ /* 0x000fe2000f8e0206 */
[----:B------:R-:W-:Y:S01]  /*14a40*/  SEL R90, R64, R65, P0 ;  /* 0x00000041405a7207 */ /* 0x000fe20000000000 */
[----:B0-----:R-:W-:Y:S01]  /*14a50*/  VIADD R4, R6, 0xffffff80 ;  /* 0xffffff8006047836 */ /* 0x001fe20000000000 */
[----:B------:R-:W-:Y:S01]  /*14a60*/  SEL R97, R65, R64, P0 ;  /* 0x0000004041617207 */ /* 0x000fe20000000000 */
[----:B------:R-:W-:Y:S01]  /*14a70*/  UIADD3 UR9, UR5, UR9, URZ ;  /* 0x0000000905097290 */ /* 0x000fe2000fffe03f */
[----:B------:R-:W-:Y:S01]  /*14a80*/  SEL R92, R68, R69, P0 ;  /* 0x00000045445c7207 */ /* 0x000fe20000000000 */
[----:B------:R-:W-:Y:S01]  /*14a90*/  UIMAD.WIDE.U32 UR6, UR42, UR10, URZ ;  /* 0x0000000a2a0672a5 */ /* 0x000fe2000f8e003f */
[----:B------:R-:W-:Y:S01]  /*14aa0*/  SHF.R.S32.HI R3, RZ, 0x1f, R4 ;  /* 0x0000001fff037819 */ /* 0x000fe20000011404 */
[----:B------:R-:W-:Y:S01]  /*14ab0*/  UIMAD UR8, UR42, UR11, UR8 ;  /* 0x0000000b2a0872a4 */ /* 0x000fe2000f8e0208 */
[----:B------:R-:W-:-:S02]  /*14ac0*/  SEL R99, R69, R68, P0 ;  /* 0x0000004445637207 */ /* 0x000fc40000000000 */
[----:B------:R-:W-:Y:S01]  /*14ad0*/  LEA.HI R9, R3, R4, RZ, 0x7 ;  /* 0x0000000403097211 */ /* 0x000fe200078f38ff */
[----:B------:R-:W-:Y:S01]  /*14ae0*/  UIADD3 UR8, UR7, UR8, URZ ;  /* 0x0000000807087290 */ /* 0x000fe2000fffe03f */
[----:B------:R-:W-:Y:S02]  /*14af0*/  SEL R64, R42, R43, P0 ;  /* 0x0000002b2a407207 */ /* 0x000fe40000000000 */
[----:B------:R-:W-:Y:S02]  /*14b00*/  LOP3.LUT R13, R9, 0xffffff80, RZ, 0xc0, !PT ;  /* 0xffffff80090d7812 */ /* 0x000fe400078ec0ff */
[----:B------:R-:W-:Y:S01]  /*14b10*/  SEL R69, R43, R42, P0 ;  /* 0x0000002a2b457207 */ /* 0x000fe20000000000 */
[----:B------:R-:W-:Y:S01]  /*14b20*/  IMAD.U32 R43, RZ, RZ, UR7 ;  /* 0x00000007ff2b7e24 */ /* 0x000fe2000f8e00ff */
[----:B------:R-:W-:Y:S01]  /*14b30*/  SEL R102, R28, R29, P0 ;  /* 0x0000001d1c667207 */ /* 0x000fe20000000000 */
[----:B------:R-:W-:Y:S01]  /*14b40*/  IMAD.IADD R13, R4, 0x1, -R13 ;  /* 0x00000001040d7824 */ /* 0x000fe200078e0a0d */
[----:B------:R-:W-:Y:S01]  /*14b50*/  SEL R109, R29, R28, P0 ;  /* 0x0000001c1d6d7207 */ /* 0x000fe20000000000 */
[----:B------:R-:W-:Y:S01]  /*14b60*/  IMAD.U32 R43, RZ, RZ, UR8 ;  /* 0x00000008ff2b7e24 */ /* 0x000fe2000f8e00ff */
[----:B------:R-:W-:-:S02]  /*14b70*/  SEL R28, R56, R57, P0 ;  /* 0x00000039381c7207 */ /* 0x000fc40000000000 */
[----:B------:R-:W-:Y:S02]  /*14b80*/  SHF.R.S32.HI R42, RZ, 0x1f, R13 ;  /* 0x0000001fff2a7819 */ /* 0x000fe4000001140d */
[----:B------:R-:W-:Y:S02]  /*14b90*/  SEL R29, R57, R56, P0 ;  /* 0x00000038391d7207 */ /* 0x000fe40000000000 */
[----:B------:R-:W-:Y:S02]  /*14ba0*/  SEL R56, R30, R31, P0 ;  /* 0x0000001f1e387207 */ /* 0x000fe40000000000 */
[----:B------:R-:W-:Y:S01]  /*14bb0*/  SEL R89, R31, R30, P0 ;  /* 0x0000001e1f597207 */ /* 0x000fe20000000000 */
[----:B------:R-:W-:Y:S01]  /*14bc0*/  IMAD.U32 R31, RZ, RZ, UR5 ;  /* 0x00000005ff1f7e24 */ /* 0x000fe2000f8e00ff */
[----:B------:R-:W-:Y:S01]  /*14bd0*/  SEL R88, R72, R73, P0 ;  /* 0x0000004948587207 */ /* 0x000fe20000000000 */
[----:B------:R-:W-:Y:S01]  /*14be0*/  IMAD.U32 R31, RZ, RZ, UR9 ;  /* 0x00000009ff1f7e24 */ /* 0x000fe2000f8e00ff */
[----:B------:R-:W-:Y:S01]  /*14bf0*/  SEL R93, R73, R72, P0 ;  /* 0x00000048495d7207 */ /* 0x000fe20000000000 */
[----:B------:R-:W-:Y:S01]  /*14c00*/  ULDC.64 UR8, c[0x0][0xb28] ;  /* 0x0002ca0000087ab9 */ /* 0x000fe20000000a00 */
[----:B------:R-:W-:Y:S01]  /*14c10*/  SHF.R.S32.HI R30, RZ, 0x7, R9 ;  /* 0x00000007ff1e7819 */ /* 0x000fe20000011409 */
[----:B------:R-:W0:Y:S01]  /*14c20*/  S2R R73, SR_CTAID.X ;  /* 0x0000000000497919 */ /* 0x000e220000002500 */
[----:B------:R-:W-:-:S02]  /*14c30*/  LEA.HI R17, R42, R13, RZ, 0x2 ;  /* 0x0000000d2a117211 */ /* 0x000fc400078f10ff */
[----:B------:R-:W-:Y:S02]  /*14c40*/  LEA.HI R23, R3, R4, RZ, 0x2 ;  /* 0x0000000403177211 */ /* 0x000fe400078f10ff */
[----:B------:R-:W-:Y:S02]  /*14c50*/  SEL R18, R46, R47, P0 ;  /* 0x0000002f2e127207 */ /* 0x000fe40000000000 */
[----:B------:R-:W-:Y:S02]  /*14c60*/  SEL R65, R47, R46, P0 ;  /* 0x0000002e2f417207 */ /* 0x000fe40000000000 */
[----:B------:R-:W-:Y:S02]  /*14c70*/  LEA.HI R3, R9, R30, RZ, 0x1 ;  /* 0x0000001e09037211 */ /* 0x000fe400078f08ff */
[--C-:B------:R-:W-:Y:S02]  /*14c80*/  SHF.R.S32.HI R9, RZ, 0x2, R17.reuse ;  /* 0x00000002ff097819 */ /* 0x100fe40000011411 */
[----:B------:R-:W-:-:S02]  /*14c90*/  SHF.R.S32.HI R46, RZ, 0x1f, R17 ;  /* 0x0000001fff2e7819 */ /* 0x000fc40000011411 */
[----:B------:R-:W-:Y:S02]  /*14ca0*/  LOP3.LUT R23, R23, 0xfffffffc, RZ, 0xc0, !PT ;  /* 0xfffffffc17177812 */ /* 0x000fe400078ec0ff */
[----:B------:R-:W-:Y:S02]  /*14cb0*/  LEA.HI R46, R46, R9, RZ, 0x3 ;  /* 0x000000092e2e7211 */ /* 0x000fe400078f18ff */
[----:B------:R-:W-:Y:S01]  /*14cc0*/  LEA.HI R42, R42, R13, RZ, 0x5 ;  /* 0x0000000d2a2a7211 */ /* 0x000fe200078f28ff */
[----:B------:R-:W-:Y:S01]  /*14cd0*/  IMAD.IADD R23, R4, 0x1, -R23 ;  /* 0x0000000104177824 */ /* 0x000fe200078e0a17 */
[----:B------:R-:W-:Y:S02]  /*14ce0*/  LOP3.LUT R4, R46, 0xfffffff8, RZ, 0xc0, !PT ;  /* 0xfffffff82e047812 */ /* 0x000fe400078ec0ff */
[----:B------:R-:W-:Y:S02]  /*14cf0*/  SEL R8, R24, R25, P0 ;  /* 0x0000001918087207 */ /* 0x000fe40000000000 */
[----:B------:R-:W-:Y:S01]  /*14d00*/  SEL R7, R25, R24, P0 ;  /* 0x0000001819077207 */ /* 0x000fe20000000000 */
[----:B------:R-:W-:Y:S01]  /*14d10*/  IMAD.IADD R4, R9, 0x1, -R4 ;  /* 0x0000000109047824 */ /* 0x000fe200078e0a04 */
[----:B------:R-:W-:-:S02]  /*14d20*/  LOP3.LUT R3, R3, 0x3fffffe, RZ, 0xc0, !PT ;  /* 0x03fffffe03037812 */ /* 0x000fc400078ec0ff */
[----:B------:R-:W-:Y:S01]  /*14d30*/  SHF.R.S32.HI R9, RZ, 0x5, R42 ;  /* 0x00000005ff097819 */ /* 0x000fe2000001142a */
[----:B------:R-:W-:Y:S01]  /*14d40*/  IMAD.U32 R42, RZ, RZ, UR6 ;  /* 0x00000006ff2a7e24 */ /* 0x000fe2000f8e00ff */
[----:B------:R-:W-:Y:S01]  /*14d50*/  LEA.HI R25, R23, R23, RZ, 0x1 ;  /* 0x0000001717197211 */ /* 0x000fe200078f08ff */
[----:B------:R-:W-:Y:S01]  /*14d60*/  IMAD.IADD R3, R30, 0x1, -R3 ;  /* 0x000000011e037824 */ /* 0x000fe200078e0a03 */
[----:B------:R-:W-:Y:S01]  /*14d70*/  SEL R12, R34, R35, P0 ;  /* 0x00000023220c7207 */ /* 0x000fe20000000000 */
[----:B------:R-:W-:Y:S01]  /*14d80*/  IMAD R4, R9, 0x10, R4 ;  /* 0x0000001009047824 */ /* 0x000fe200078e0204 */
[----:B------:R-:W-:Y:S01]  /*14d90*/  LOP3.LUT R46, R25, 0x1ffffffe, RZ, 0xc0, !PT ;  /* 0x1ffffffe192e7812 */ /* 0x000fe200078ec0ff */
[----:B------:R-:W-:Y:S01]  /*14da0*/  IMAD.U32 R30, RZ, RZ, UR4 ;  /* 0x00000004ff1e7e24 */ /* 0x000fe2000f8e00ff */
[----:B------:R-:W-:Y:S01]  /*14db0*/  SEL R94, R60, R61, P0 ;  /* 0x0000003d3c5e7207 */ /* 0x000fe20000000000 */
[----:B------:R-:W-:Y:S01]  /*14dc0*/  IMAD R3, R3, 0x40, R4 ;  /* 0x0000004003037824 */ /* 0x000fe200078e0204 */
[----:B------:R-:W-:Y:S01]  /*14dd0*/  SEL R101, R61, R60, P0 ;  /* 0x0000003c3d657207 */ /* 0x000fe20000000000 */
[----:B------:R-:W-:Y:S01]  /*14de0*/  IMAD.IADD R46, R23, 0x1, -R46 ;  /* 0x00000001172e7824 */ /* 0x000fe200078e0a2e */
[----:B------:R-:W-:Y:S01]  /*14df0*/  SEL R10, R50, R51, P0 ;  /* 0x00000033320a7207 */ /* 0x000fe20000000000 */
[----:B------:R-:W1:Y:S01]  /*14e00*/  S2UR UR4, SR_CTAID.Y ;  /* 0x00000000000479c3 */ /* 0x000e620000002600 */
[----:B------:R-:W-:Y:S01]  /*14e10*/  SEL R11, R51, R50, P0 ;  /* 0x00000032330b7207 */ /* 0x000fe20000000000 */
[----:B------:R-:W-:Y:S01]  /*14e20*/  IMAD R4, R46, 0x8, R3 ;  /* 0x000000082e047824 */ /* 0x000fe200078e0203 */
[----:B------:R-:W-:Y:S01]  /*14e30*/  SEL R60, R80, R81, P0 ;  /* 0x00000051503c7207 */ /* 0x000fe20000000000 */
[----:B------:R-:W-:Y:S01]  /*14e40*/  ULDC.64 UR6, c[0x0][0xb48] ;  /* 0x0002d20000067ab9 */ /* 0x000fe20000000a00 */
[----:B------:R-:W-:-:S02]  /*14e50*/  SEL R91, R81, R80, P0 ;  /* 0x00000050515b7207 */ /* 0x000fc40000000000 */
[----:B------:R-:W-:Y:S01]  /*14e60*/  SEL R6, R86, R87, P0 ;  /* 0x0000005756067207 */ /* 0x000fe20000000000 */
[----:B------:R-:W3:Y:S01]  /*14e70*/  LDC R80, c[0x0][0xbe8] ;  /* 0x0002fa00ff507b82 */ /* 0x000ee20000000800 */
[----:B------:R-:W-:Y:S02]  /*14e80*/  SEL R87, R87, R86, P0 ;  /* 0x0000005657577207 */ /* 0x000fe40000000000 */
[----:B------:R-:W-:Y:S02]  /*14e90*/  SEL R20, R40, R41, P0 ;  /* 0x0000002928147207 */ /* 0x000fe40000000000 */
[----:B------:R-:W-:Y:S02]  /*14ea0*/  SEL R21, R41, R40, P0 ;  /* 0x0000002829157207 */ /* 0x000fe40000000000 */
[----:B------:R-:W-:Y:S02]  /*14eb0*/  SEL R24, R38, R39, P0 ;  /* 0x0000002726187207 */ /* 0x000fe40000000000 */
[----:B------:R-:W-:-:S02]  /*14ec0*/  SEL R57, R39, R38, P0 ;  /* 0x0000002627397207 */ /* 0x000fc40000000000 */
[----:B------:R-:W-:Y:S02]  /*14ed0*/  SEL R38, R70, R71, P0 ;  /* 0x0000004746267207 */ /* 0x000fe40000000000 */
[----:B------:R-:W-:Y:S01]  /*14ee0*/  SEL R41, R71, R70, P0 ;  /* 0x0000004647297207 */ /* 0x000fe20000000000 */
[C---:B0-----:R-:W-:Y:S01]  /*14ef0*/  IMAD R70, R73.reuse, 0x80, R3 ;  /* 0x0000008049467824 */ /* 0x041fe200078e0203 */
        /* <DEDUP_REMOVED lines=17> */
[----:B------:R-:W-:Y:S02]  /*15010*/  LOP3.LUT R68, R17, 0x7ffffffc, RZ, 0xc0, !PT ;  /* 0x7ffffffc11447812 */ /* 0x000fe400078ec0ff */
[----:B------:R-:W-:Y:S02]  /*15020*/  SEL R100, R36, R37, P0 ;  /* 0x0000002524647207 */ /* 0x000fe40000000000 */
[----:B------:R-:W-:Y:S01]  /*15030*/  SEL R107, R37, R36, P0 ;  /* 0x00000024256b7207 */ /* 0x000fe20000000000 */
[----:B------:R-:W-:Y:S01]  /*15040*/  IMAD.IADD R68, R13, 0x1, -R68 ;  /* 0x000000010d447824 */ /* 0x000fe200078e0a44 */
[----:B------:R-:W-:Y:S02]  /*15050*/  SEL R98, R44, R45, P0 ;  /* 0x0000002d2c627207 */ /* 0x000fe40000000000 */
[----:B------:R-:W-:Y:S02]  /*15060*/  SEL R105, R45, R44, P0 ;  /* 0x0000002c2d697207 */ /* 0x000fe40000000000 */
[----:B------:R-:W-:-:S02]  /*15070*/  SEL R44, R62, R63, P0 ;  /* 0x0000003f3e2c7207 */ /* 0x000fc40000000000 */
[----:B------:R-:W-:Y:S02]  /*15080*/  SEL R53, R63, R62, P0 ;  /* 0x0000003e3f357207 */ /* 0x000fe40000000000 */
[----:B------:R-:W-:Y:S02]  /*15090*/  LOP3.LUT P1, RZ, R13, 0x3, RZ, 0xc0, !PT ;  /* 0x000000030dff7812 */ /* 0x000fe4000782c0ff */
[----:B------:R-:W-:Y:S02]  /*150a0*/  SEL R81, R35, R34, P0 ;  /* 0x0000002223517207 */ /* 0x000fe40000000000 */
[----:B------:R-:W-:Y:S02]  /*150b0*/  SEL R26, R78, R79, P0 ;  /* 0x0000004f4e1a7207 */ /* 0x000fe40000000000 */
[----:B------:R-:W-:Y:S02]  /*150c0*/  SEL R35, R79, R78, P0 ;  /* 0x0000004e4f237207 */ /* 0x000fe40000000000 */
[----:B------:R-:W-:-:S02]  /*150d0*/  SEL R40, R66, R67, P0 ;  /* 0x0000004342287207 */ /* 0x000fc40000000000 */
[----:B------:R-:W-:Y:S02]  /*150e0*/  SEL R36, R74, R75, P0 ;  /* 0x0000004b4a247207 */ /* 0x000fe40000000000 */
[----:B------:R-:W-:Y:S02]  /*150f0*/  SEL R34, R82, R83, P0 ;  /* 0x0000005352227207 */ /* 0x000fe40000000000 */
[----:B------:R-:W-:Y:S02]  /*15100*/  SEL R45, R67, R66, P0 ;  /* 0x00000042432d7207 */ /* 0x000fe40000000000 */
[----:B---3--:R-:W-:Y:S02]  /*15110*/  ISETP.NE.AND P2, PT, R80, 0x1, PT ;  /* 0x000000015000780c */ /* 0x008fe40003f45270 */
[----:B------:R-:W-:Y:S02]  /*15120*/  SEL R39, R75, R74, P0 ;  /* 0x0000004a4b277207 */ /* 0x000fe40000000000 */
[----:B------:R-:W-:-:S09]  /*15130*/  SEL R37, R83, R82, P0 ;  /* 0x0000005253257207 */ /* 0x000fd20000000000 */
[----:B------:R-:W0:Y:S08]  /*15140*/  @P2 LDC R82, c[0x0][0xbec] ;  /* 0x0002fb00ff522b82 */ /* 0x000e300000000800 */
[----:B------:R-:W3:Y:S01]  /*15150*/  @P2 LDC R75, c[0x0][0xbf0] ;  /* 0x0002fc00ff4b2b82 */ /* 0x000ee20000000800 */
[----:B--2---:R2:W-:Y:S04]  /*15160*/  SHFL.IDX PT, R50, R12, R5, 0x1c1f ;  /* 0x001c1f050c327589 */ /* 0x0045e800000e0000 */
[----:B------:R-:W-:Y:S04]  /*15170*/  SHFL.IDX PT, R3, R6, R5, 0x1c1f ;  /* 0x001c1f0506037589 */ /* 0x000fe800000e0000 */
[----:B------:R-:W-:Y:S01]  /*15180*/  SHFL.IDX PT, R8, R8, R5, 0x1c1f ;  /* 0x001c1f0508087589 */ /* 0x000fe200000e0000 */
[----:B--2---:R-:W-:-:S03]  /*15190*/  LOP3.LUT R12, R5, 0x2, RZ, 0x3c, !PT ;  /* 0x00000002050c7812 */ /* 0x004fc600078e3cff */
[----:B------:R-:W-:Y:S04]  /*151a0*/  SHFL.IDX PT, R58, R10, R5, 0x1c1f ;  /* 0x001c1f050a3a7589 */ /* 0x000fe800000e0000 */
[----:B------:R2:W-:Y:S04]  /*151b0*/  SHFL.IDX PT, R6, R87, R12, 0x1c1f ;  /* 0x001c1f0c57067589 */ /* 0x0005e800000e0000 */
[----:B------:R-:W-:Y:S04]  /*151c0*/  SHFL.IDX PT, R7, R7, R12, 0x1c1f ;  /* 0x001c1f0c07077589 */ /* 0x000fe800000e0000 */
[----:B------:R-:W-:Y:S01]  /*151d0*/  SHFL.IDX PT, R9, R102, R5, 0x1c1f ;  /* 0x001c1f0566097589 */ /* 0x000fe200000e0000 */
[----:B--2---:R-:W2:Y:S03]  /*151e0*/  LDC.64 R86, c[0x0][0xb40] ;  /* 0x0002d000ff567b82 */ /* 0x004ea60000000a00 */
[----:B------:R-:W-:Y:S04]  /*151f0*/  SHFL.IDX PT, R10, R109, R12, 0x1c1f ;  /* 0x001c1f0c6d0a7589 */ /* 0x000fe800000e0000 */
[----:B------:R-:W-:Y:S04]  /*15200*/  SHFL.IDX PT, R14, R14, R5, 0x1c1f ;  /* 0x001c1f050e0e7589 */ /* 0x000fe800000e0000 */
[----:B------:R-:W-:Y:S04]  /*15210*/  SHFL.IDX PT, R15, R15, R12, 0x1c1f ;  /* 0x001c1f0c0f0f7589 */ /* 0x000fe800000e0000 */
[----:B------:R-:W-:Y:S04]  /*15220*/  SHFL.IDX PT, R20, R20, R5, 0x1c1f ;  /* 0x001c1f0514147589 */ /* 0x000fe800000e0000 */
[----:B------:R-:W-:Y:S04]  /*15230*/  SHFL.IDX PT, R54, R16, R5, 0x1c1f ;  /* 0x001c1f0510367589 */ /* 0x000fe800000e0000 */
[----:B------:R-:W-:Y:S01]  /*15240*/  SHFL.IDX PT, R21, R21, R12, 0x1c1f ;  /* 0x001c1f0c15157589 */ /* 0x000fe200000e0000 */
[----:B--2---:R-:W-:-:S03]  /*15250*/  IMAD.WIDE.U32 R42, R86, UR37, R42 ;  /* 0x00000025562a7c25 */ /* 0x004fc6000f8e002a */
[----:B------:R-:W-:Y:S04]  /*15260*/  SHFL.IDX PT, R13, R100, R5, 0x1c1f ;  /* 0x001c1f05640d7589 */ /* 0x000fe800000e0000 */
[----:B------:R-:W-:Y:S04]  /*15270*/  SHFL.IDX PT, R28, R28, R5, 0x1c1f ;  /* 0x001c1f051c1c7589 */ /* 0x000fe800000e0000 */
[----:B------:R-:W-:Y:S04]  /*15280*/  SHFL.IDX PT, R62, R18, R5, 0x1c1f ;  /* 0x001c1f05123e7589 */ /* 0x000fe800000e0000 */
[----:B------:R-:W-:Y:S04]  /*15290*/  SHFL.IDX PT, R16, R107, R12, 0x1c1f ;  /* 0x001c1f0c6b107589 */ /* 0x000fe800000e0000 */
[----:B------:R-:W2:Y:S04]  /*152a0*/  SHFL.IDX PT, R29, R29, R12, 0x1c1f ;  /* 0x001c1f0c1d1d7589 */ /* 0x000ea800000e0000 */
[----:B------:R-:W-:Y:S04]  /*152b0*/  SHFL.IDX PT, R17, R98, R5, 0x1c1f ;  /* 0x001c1f0562117589 */ /* 0x000fe800000e0000 */
[----:B------:R-:W-:Y:S04]  /*152c0*/  SHFL.IDX PT, R46, R32, R5, 0x1c1f ;  /* 0x001c1f05202e7589 */ /* 0x000fe800000e0000 */
[----:B------:R-:W-:Y:S04]  /*152d0*/  SHFL.IDX PT, R18, R105, R12, 0x1c1f ;  /* 0x001c1f0c69127589 */ /* 0x000fe800000e0000 */
[----:B------:R-:W-:Y:S04]  /*152e0*/  SHFL.IDX PT, R22, R22, R5, 0x1c1f ;  /* 0x001c1f0516167589 */ /* 0x000fe800000e0000 */
[----:B------:R-:W-:Y:S04]  /*152f0*/  SHFL.IDX PT, R25, R94, R5, 0x1c1f ;  /* 0x001c1f055e197589 */ /* 0x000fe800000e0000 */
[----:B------:R-:W-:Y:S04]  /*15300*/  SHFL.IDX PT, R19, R19, R12, 0x1c1f ;  /* 0x001c1f0c13137589 */ /* 0x000fe800000e0000 */
[----:B------:R-:W4:Y:S04]  /*15310*/  SHFL.IDX PT, R32, R101, R12, 0x1c1f ;  /* 0x001c1f0c65207589 */ /* 0x000f2800000e0000 */
[----:B------:R5:W-:Y:S04]  /*15320*/  SHFL.IDX PT, R79, R85, R12, 0x1c1f ;  /* 0x001c1f0c554f7589 */ /* 0x000be800000e0000 */
[----:B------:R-:W-:Y:S04]  /*15330*/  SHFL.IDX PT, R51, R24, R5, 0x1c1f ;  /* 0x001c1f0518337589 */ /* 0x000fe800000e0000 */
[----:B------:R-:W-:Y:S01]  /*15340*/  SHFL.IDX PT, R23, R96, R5, 0x1c1f ;  /* 0x001c1f0560177589 */ /* 0x000fe200000e0000 */
[----:B-----5:R-:W5:Y:S03]  /*15350*/  LDC.64 R84, c[0x0][0xbd8] ;  /* 0x0002f600ff547b82 */ /* 0x020f660000000a00 */
[----:B------:R-:W-:Y:S04]  /*15360*/  SHFL.IDX PT, R24, R103, R12, 0x1c1f ;  /* 0x001c1f0c67187589 */ /* 0x000fe800000e0000 */
[----:B------:R-:W-:Y:S04]  /*15370*/  SHFL.IDX PT, R47, R56, R5, 0x1c1f ;  /* 0x001c1f05382f7589 */ /* 0x000fe800000e0000 */
[----:B------:R1:W-:Y:S04]  /*15380*/  SHFL.IDX PT, R49, R90, R5, 0x1c1f ;  /* 0x001c1f055a317589 */ /* 0x0003e800000e0000 */
[----:B------:R-:W-:Y:S04]  /*15390*/  SHFL.IDX PT, R56, R97, R12, 0x1c1f ;  /* 0x001c1f0c61387589 */ /* 0x000fe800000e0000 */
[----:B------:R0:W-:Y:S01]  /*153a0*/  SHFL.IDX PT, R66, R88, R5, 0x1c1f ;  /* 0x001c1f0558427589 */ /* 0x0001e200000e0000 */
[----:B-1----:R-:W1:Y:S03]  /*153b0*/  @P2 LDC R90, c[0x0][0xbec] ;  /* 0x0002fb00ff5a2b82 */ /* 0x002e660000000800 */
[----:B------:R-:W-:Y:S04]  /*153c0*/  SHFL.IDX PT, R67, R93, R12, 0x1c1f ;  /* 0x001c1f0c5d437589 */ /* 0x000fe800000e0000 */
[----:B------:R-:W-:Y:S01]  /*153d0*/  SHFL.IDX PT, R33, R92, R5, 0x1c1f ;  /* 0x001c1f055c217589 */ /* 0x000fe200000e0000 */
[----:B0-----:R-:W0:Y:S03]  /*153e0*/  LDC R88, c[0x0][0xc50] ;  /* 0x00031400ff587b82 */ /* 0x001e260000000800 */
[----:B------:R-:W-:Y:S04]  /*153f0*/  SHFL.IDX PT, R61, R72, R5, 0x1c1f ;  /* 0x001c1f05483d7589 */ /* 0x000fe800000e0000 */
[----:B------:R-:W-:Y:S04]  /*15400*/  SHFL.IDX PT, R71, R60, R5, 0x1c1f ;  /* 0x001c1f053c477589 */ /* 0x000fe800000e0000 */
[----:B------:R-:W-:Y:S04]  /*15410*/  SHFL.IDX PT, R48, R48, R5, 0x1c1f ;  /* 0x001c1f0530307589 */ /* 0x000fe800000e0000 */
[----:B------:R-:W-:Y:S01]  /*15420*/  SHFL.IDX PT, R64, R64, R5, 0x1c1f ;  /* 0x001c1f0540407589 */ /* 0x000fe200000e0000 */
[----:B-1----:R-:W-:-:S03]  /*15430*/  @P2 IMAD.HI.U32 R90, R73, R90, RZ ;  /* 0x0000005a495a2227 */ /* 0x002fc600078e00ff */
[----:B------:R-:W-:Y:S04]  /*15440*/  SHFL.IDX PT, R52, R52, R5, 0x1c1f ;  /* 0x001c1f0534347589 */ /* 0x000fe800000e0000 */
[----:B------:R-:W-:Y:S04]  /*15450*/  SHFL.IDX PT, R44, R44, R5, 0x1c1f ;  /* 0x001c1f052c2c7589 */ /* 0x000fe800000e0000 */
[----:B------:R-:W-:Y:S04]  /*15460*/  SHFL.IDX PT, R40, R40, R5, 0x1c1f ;  /* 0x001c1f0528287589 */ /* 0x000fe800000e0000 */
[----:B------:R-:W-:Y:S04]  /*15470*/  SHFL.IDX PT, R38, R38, R5, 0x1c1f ;  /* 0x001c1f0526267589 */ /* 0x000fe800000e0000 */
[----:B------:R-:W-:Y:S04]  /*15480*/  SHFL.IDX PT, R36, R36, R5, 0x1c1f ;  /* 0x001c1f0524247589 */ /* 0x000fe800000e0000 */
[----:B------:R2:W-:Y:S04]  /*15490*/  SHFL.IDX PT, R4, R26, R5, 0x1c1f ;  /* 0x001c1f051a047589 */ /* 0x0005e800000e0000 */
[----:B------:R1:W-:Y:S04]  /*154a0*/  SHFL.IDX PT, R34, R34, R5, 0x1c1f ;  /* 0x001c1f0522227589 */ /* 0x0003e800000e0000 */
[----:B------:R-:W3:Y:S01]  /*154b0*/  SHFL.IDX PT, R60, R99, R12, 0x1c1f ;  /* 0x001c1f0c633c7589 */ /* 0x000ee200000e0000 */
[----:B--2---:R-:W-:-:S03]  /*154c0*/  SEL R26, R28, R29, P0 ;  /* 0x0000001d1c1a7207 */ /* 0x004fc60000000000 */
[----:B------:R-:W2:Y:S01]  /*154d0*/  SHFL.IDX PT, R72, R95, R12, 0x1c1f ;  /* 0x001c1f0c5f487589 */ /* 0x000ea200000e0000 */
[----:B------:R-:W-:Y:S02]  /*154e0*/  SEL R28, R29, R28, P0 ;  /* 0x0000001c1d1c7207 */ /* 0x000fe40000000000 */
[----:B-1----:R-:W-:Y:S01]  /*154f0*/  SEL R5, R3, R6, P0 ;  /* 0x0000000603057207 */ /* 0x002fe20000000000 */
[----:B------:R-:W-:Y:S01]  /*15500*/  SHFL.IDX PT, R77, R77, R12, 0x1c1f ;  /* 0x001c1f0c4d4d7589 */ /* 0x000fe200000e0000 */
[----:B------:R-:W-:Y:S02]  /*15510*/  SEL R3, R6, R3, P0 ;  /* 0x0000000306037207 */ /* 0x000fe40000000000 */
[----:B------:R-:W-:Y:S01]  /*15520*/  SEL R6, R8, R7, P0 ;  /* 0x0000000708067207 */ /* 0x000fe20000000000 */
[----:B------:R-:W1:Y:S01]  /*15530*/  SHFL.IDX PT, R74, R91, R12, 0x1c1f ;  /* 0x001c1f0c5b4a7589 */ /* 0x000e6200000e0000 */
[----:B------:R-:W-:Y:S02]  /*15540*/  SEL R8, R7, R8, P0 ;  /* 0x0000000807087207 */ /* 0x000fe40000000000 */
[----:B------:R-:W-:Y:S01]  /*15550*/  SEL R7, R9, R10, P0 ;  /* 0x0000000a09077207 */ /* 0x000fe20000000000 */
[----:B------:R-:W1:Y:S01]  /*15560*/  SHFL.IDX PT, R76, R89, R12, 0x1c1f ;  /* 0x001c1f0c594c7589 */ /* 0x000e6200000e0000 */
[----:B------:R-:W-:-:S02]  /*15570*/  SEL R9, R10, R9, P0 ;  /* 0x000000090a097207 */ /* 0x000fc40000000000 */
[----:B------:R-:W-:Y:S01]  /*15580*/  SEL R10, R14, R15, P0 ;  /* 0x0000000f0e0a7207 */ /* 0x000fe20000000000 */
[----:B------:R-:W-:Y:S01]  /*15590*/  SHFL.IDX PT, R78, R57, R12, 0x1c1f ;  /* 0x001c1f0c394e7589 */ /* 0x000fe200000e0000 */
[----:B------:R-:W-:Y:S02]  /*155a0*/  SEL R14, R15, R14, P0 ;  /* 0x0000000e0f0e7207 */ /* 0x000fe40000000000 */
[----:B------:R-:W-:Y:S01]  /*155b0*/  SEL R15, R16, R13, P0 ;  /* 0x0000000d100f7207 */ /* 0x000fe20000000000 */
[----:B------:R-:W1:Y:S01]  /*155c0*/  SHFL.IDX PT, R81, R81, R12, 0x1c1f ;  /* 0x001c1f0c51517589 */ /* 0x000e6200000e0000 */
[----:B----4-:R-:W-:-:S03]  /*155d0*/  SEL R29, R32, R25, P0 ;  /* 0x00000019201d7207 */ /* 0x010fc60000000000 */
[----:B------:R-:W-:Y:S04]  /*155e0*/  SHFL.IDX PT, R65, R65, R12, 0x1c1f ;  /* 0x001c1f0c41417589 */ /* 0x000fe800000e0000 */
[----:B------:R-:W-:Y:S04]  /*155f0*/  SHFL.IDX PT, R69, R69, R12, 0x1c1f ;  /* 0x001c1f0c45457589 */ /* 0x000fe800000e0000 */
[----:B------:R4:W-:Y:S04]  /*15600*/  SHFL.IDX PT, R59, R27, R12, 0x1c1f ;  /* 0x001c1f0c1b3b7589 */ /* 0x0009e800000e0000 */
[----:B------:R0:W-:Y:S04]  /*15610*/  SHFL.IDX PT, R63, R11, R12, 0x1c1f ;  /* 0x001c1f0c0b3f7589 */ /* 0x0001e800000e0000 */
[----:B------:R-:W-:Y:S01]  /*15620*/  SHFL.IDX PT, R53, R53, R12, 0x1c1f ;  /* 0x001c1f0c35357589 */ /* 0x000fe200000e0000 */
[----:B----4-:R-:W-:Y:S01]  /*15630*/  SEL R27, R25, R32, P0 ;  /* 0x00000020191b7207 */ /* 0x010fe20000000000 */
[----:B-----5:R-:W-:-:S02]  /*15640*/  IMAD R32, R84, UR38, RZ ;  /* 0x0000002654207c24 */ /* 0x020fc4000f8e02ff */
[----:B------:R-:W-:Y:S01]  /*15650*/  SHFL.IDX PT, R55, R55, R12, 0x1c1f ;  /* 0x001c1f0c37377589 */ /* 0x000fe200000e0000 */
[----:B---3--:R-:W-:Y:S02]  /*15660*/  SEL R25, R60, R33, P0 ;  /* 0x000000213c197207 */ /* 0x008fe40000000000 */
[----:B0-----:R-:W-:Y:S01]  /*15670*/  SEL R11, R13, R16, P0 ;  /* 0x000000100d0b7207 */ /* 0x001fe20000000000 */
[----:B------:R-:W-:Y:S01]  /*15680*/  SHFL.IDX PT, R41, R41, R12, 0x1c1f ;  /* 0x001c1f0c29297589 */ /* 0x000fe200000e0000 */
[----:B------:R-:W-:Y:S02]  /*15690*/  SEL R13, R17, R18, P0 ;  /* 0x00000012110d7207 */ /* 0x000fe40000000000 */
[----:B------:R-:W-:Y:S01]  /*156a0*/  SEL R16, R49, R56, P0 ;  /* 0x0000003831107207 */ /* 0x000fe20000000000 */
[----:B------:R-:W-:Y:S04]  /*156b0*/  SHFL.IDX PT, R45, R45, R12, 0x1c1f ;  /* 0x001c1f0c2d2d7589 */ /* 0x000fe800000e0000 */
[----:B------:R-:W-:Y:S04]  /*156c0*/  SHFL.IDX PT, R35, R35, R12, 0x1c1f ;  /* 0x001c1f0c23237589 */ /* 0x000fe800000e0000 */
[----:B------:R-:W-:Y:S04]  /*156d0*/  SHFL.IDX PT, R39, R39, R12, 0x1c1f ;  /* 0x001c1f0c27277589 */ /* 0x000fe800000e0000 */
[----:B------:R0:W-:Y:S02]  /*156e0*/  SHFL.IDX PT, R37, R37, R12, 0x1c1f ;  /* 0x001c1f0c25257589 */ /* 0x0001e400000e0000 */
[----:B0-----:R-:W-:-:S02]  /*156f0*/  SEL R12, R20, R21, P0 ;  /* 0x00000015140c7207 */ /* 0x001fc40000000000 */
        /* <DEDUP_REMOVED lines=9> */
[----:B------:R-:W0:Y:S01]  /*15790*/  @P2 LDC R85, c[0x0][0xbf0] ;  /* 0x0002fc00ff552b82 */ /* 0x000e220000000800 */
[----:B------:R-:W-:Y:S01]  /*157a0*/  IMAD.WIDE.U32 R56, R84, UR37, R30 ;  /* 0x0000002554387c25 */ /* 0x000fe2000f8e001e */
[----:B------:R-:W-:Y:S02]  /*157b0*/  SEL R30, R66, R67, P0 ;  /* 0x00000043421e7207 */ /* 0x000fe40000000000 */
[----:B------:R-:W-:Y:S01]  /*157c0*/  SEL R17, R33, R60, P0 ;  /* 0x0000003c21117207 */ /* 0x000fe20000000000 */
[----:B------:R-:W-:Y:S01]  /*157d0*/  IMAD R67, RZ, RZ, -UR42 ;  /* 0x8000002aff437e24 */ /* 0x000fe2000f8e02ff */
[----:B--2---:R-:W-:Y:S01]  /*157e0*/  SEL R31, R61, R72, P0 ;  /* 0x000000483d1f7207 */ /* 0x004fe20000000000 */
[----:B------:R-:W-:Y:S01]  /*157f0*/  IMAD R66, R86, UR38, RZ ;  /* 0x0000002656427c24 */ /* 0x000fe2000f8e02ff */
[----:B------:R-:W-:Y:S01]  /*15800*/  SEL R33, R72, R61, P0 ;  /* 0x0000003d48217207 */ /* 0x000fe20000000000 */
[----:B------:R-:W-:Y:S01]  /*15810*/  IMAD R83, R88, R67, UR4 ;  /* 0x0000000458537e24 */ /* 0x000fe2000f8e0243 */
[----:B------:R-:W-:Y:S01]  /*15820*/  ULDC.64 UR4, c[0x0][0xbe0] ;  /* 0x0002f80000047ab9 */ /* 0x000fe20000000a00 */
[----:B------:R-:W-:-:S02]  /*15830*/  IMAD R61, R87, UR37, R66 ;  /* 0x00000025573d7c24 */ /* 0x000fc4000f8e0242 */
[----:B------:R-:W-:Y:S01]  /*15840*/  @P2 IMAD.HI.U32 R60, R73, R82, RZ ;  /* 0x00000052493c2227 */ /* 0x000fe200078e00ff */
[----:B------:R-:W-:-:S03]  /*15850*/  SHF.R.S32.HI R72, RZ, 0x1f, R83 ;  /* 0x0000001fff487819 */ /* 0x000fc60000011453 */
[----:B------:R-:W-:Y:S02]  /*15860*/  IMAD.IADD R61, R43, 0x1, R61 ;  /* 0x000000012b3d7824 */ /* 0x000fe400078e023d */
[----:B------:R-:W-:Y:S02]  /*15870*/  IMAD R43, R72, UR4, RZ ;  /* 0x00000004482b7c24 */ /* 0x000fe4000f8e02ff */
[----:B------:R-:W-:Y:S02]  /*15880*/  IMAD.IADD R57, R57, 0x1, R49 ;  /* 0x0000000139397824 */ /* 0x000fe400078e0231 */
[----:B------:R-:W-:Y:S01]  /*15890*/  IMAD.MOV.U32 R49, RZ, RZ, R73 ;  /* 0x000000ffff317224 */ /* 0x000fe200078e0049 */
[----:B------:R-:W-:Y:S01]  /*158a0*/  @P2 SHF.R.U32.HI R49, RZ, R75, R60 ;  /* 0x0000004bff312219 */ /* 0x000fe2000001163c */
[----:B------:R-:W-:Y:S02]  /*158b0*/  IMAD.MOV.U32 R60, RZ, RZ, R42 ;  /* 0x000000ffff3c7224 */ /* 0x000fe400078e002a */
[----:B------:R-:W-:-:S02]  /*158c0*/  IMAD R66, R83, UR5, R43 ;  /* 0x0000000553427c24 */ /* 0x000fc4000f8e022b */
[----:B------:R-:W-:Y:S01]  /*158d0*/  IMAD.MOV.U32 R67, RZ, RZ, R73 ;  /* 0x000000ffff437224 */ /* 0x000fe200078e0049 */
[----:B0-----:R-:W-:Y:S01]  /*158e0*/  @P2 SHF.R.U32.HI R67, RZ, R85, R90 ;  /* 0x00000055ff432219 */ /* 0x001fe2000001165a */
[----:B------:R-:W-:Y:S01]  /*158f0*/  IMAD.WIDE.U32 R42, R83, UR4, R56 ;  /* 0x00000004532a7c25 */ /* 0x000fe2000f8e0038 */
[----:B------:R-:W-:-:S03]  /*15900*/  ULDC.64 UR4, c[0x0][0xb30] ;  /* 0x0002cc0000047ab9 */ /* 0x000fc60000000a00 */
[----:B------:R-:W-:Y:S01]  /*15910*/  IMAD R72, R72, UR6, RZ ;  /* 0x0000000648487c24 */ /* 0x000fe2000f8e02ff */
[----:B------:R-:W-:Y:S01]  /*15920*/  IADD3 R42, P2, R49, R42, RZ ;  /* 0x0000002a312a7210 */ /* 0x000fe20007f5e0ff */
[----:B------:R-:W-:Y:S01]  /*15930*/  IMAD.WIDE.U32 R56, R83, UR6, R60 ;  /* 0x0000000653387c25 */ /* 0x000fe2000f8e003c */
[----:B------:R-:W-:Y:S02]  /*15940*/  SHF.R.S32.HI R61, RZ, 0x1f, R49 ;  /* 0x0000001fff3d7819 */ /* 0x000fe40000011431 */
[----:B------:R-:W-:Y:S01]  /*15950*/  SHF.R.S32.HI R60, RZ, 0x1f, R67 ;  /* 0x0000001fff3c7819 */ /* 0x000fe20000011443 */
[----:B------:R-:W-:Y:S01]  /*15960*/  IMAD.MOV R49, RZ, RZ, -R49 ;  /* 0x000000ffff317224 */ /* 0x000fe200078e0a31 */
[----:B------:R-:W-:Y:S01]  /*15970*/  IADD3.X R43, R61, R43, R66, P2, !PT ;  /* 0x0000002b3d2b7210 */ /* 0x000fe200017fe442 */
[----:B------:R-:W-:Y:S01]  /*15980*/  IMAD R75, R83, UR7, R72 ;  /* 0x00000007534b7c24 */ /* 0x000fe2000f8e0248 */
[----:B------:R-:W-:Y:S01]  /*15990*/  ULDC.64 UR6, c[0x0][0xbc8] ;  /* 0x0002f20000067ab9 */ /* 0x000fe20000000a00 */
[----:B------:R-:W-:-:S02]  /*159a0*/  IMAD.MOV R72, RZ, RZ, -R67 ;  /* 0x000000ffff487224 */ /* 0x000fc400078e0a43 */
[----:B------:R-:W-:Y:S02]  /*159b0*/  IMAD R60, R60, UR4, RZ ;  /* 0x000000043c3c7c24 */ /* 0x000fe4000f8e02ff */
[C-C-:B------:R-:W-:Y:S02]  /*159c0*/  IMAD R49, R80.reuse, R49, R73.reuse ;  /* 0x0000003150317224 */ /* 0x140fe400078e0249 */
[----:B------:R-:W-:Y:S02]  /*159d0*/  IMAD R61, R80, R72, R73 ;  /* 0x00000048503d7224 */ /* 0x000fe400078e0249 */
[----:B------:R-:W-:Y:S01]  /*159e0*/  IMAD R73, R67, UR5, R60 ;  /* 0x0000000543497c24 */ /* 0x000fe2000f8e023c */
[----:B------:R-:W-:Y:S01]  /*159f0*/  SHF.R.S32.HI R60, RZ, 0x1f, R49 ;  /* 0x0000001fff3c7819 */ /* 0x000fe20000011431 */
[----:B------:R-:W-:Y:S01]  /*15a00*/  IMAD.IADD R57, R57, 0x1, R75 ;  /* 0x0000000139397824 */ /* 0x000fe200078e024b */
[----:B------:R-:W-:Y:S01]  /*15a10*/  SHF.R.S32.HI R66, RZ, 0x1f, R61 ;  /* 0x0000001fff427819 */ /* 0x000fe2000001143d */
[----:B------:R-:W0:Y:S01]  /*15a20*/  S2UR UR5, SR_CgaCtaId ;  /* 0x00000000000579c3 */ /* 0x000e220000008800 */
[----:B------:R-:W-:-:S04]  /*15a30*/  IMAD.WIDE.U32 R42, R49, UR6, R42 ;  /* 0x00000006312a7c25 */ /* 0x000fc8000f8e002a */
[----:B------:R-:W-:Y:S01]  /*15a40*/  IMAD.WIDE.U32 R56, R67, UR4, R56 ;  /* 0x0000000443387c25 */ /* 0x000fe2000f8e0038 */
[----:B------:R-:W-:-:S03]  /*15a50*/  UMOV UR4, 0x400 ;  /* 0x0000040000047882 */ /* 0x000fc60000000000 */
[----:B------:R-:W-:Y:S02]  /*15a60*/  IMAD R60, R60, UR6, RZ ;  /* 0x000000063c3c7c24 */ /* 0x000fe4000f8e02ff */
[----:B------:R-:W-:Y:S02]  /*15a70*/  IMAD R66, R66, UR8, RZ ;  /* 0x0000000842427c24 */ /* 0x000fe4000f8e02ff */
[----:B------:R-:W-:Y:S02]  /*15a80*/  IMAD.IADD R57, R57, 0x1, R73 ;  /* 0x0000000139397824 */ /* 0x000fe400078e0249 */
[----:B------:R-:W-:Y:S01]  /*15a90*/  IMAD R73, R49, UR7, R60 ;  /* 0x0000000731497c24 */ /* 0x000fe2000f8e023c */
[----:B------:R-:W-:Y:S01]  /*15aa0*/  ULDC.64 UR6, c[0x0][0xba8] ;  /* 0x0002ea0000067ab9 */ /* 0x000fe20000000a00 */
[C---:B------:R-:W-:Y:S01]  /*15ab0*/  IMAD R75, R61.reuse, UR9, R66 ;  /* 0x000000093d4b7c24 */ /* 0x040fe2000f8e0242 */
[----:B-1----:R-:W-:Y:S01]  /*15ac0*/  SEL R60, R74, R71, P0 ;  /* 0x000000474a3c7207 */ /* 0x002fe20000000000 */
[----:B------:R-:W-:Y:S01]  /*15ad0*/  IMAD.WIDE.U32 R66, R61, UR8, R56 ;  /* 0x000000083d427c25 */ /* 0x000fe2000f8e0038 */
[----:B------:R-:W-:Y:S01]  /*15ae0*/  SEL R56, R71, R74, P0 ;  /* 0x0000004a47387207 */ /* 0x000fe20000000000 */
[----:B------:R-:W-:Y:S01]  /*15af0*/  ULDC.64 UR8, c[0x0][0xb00] ;  /* 0x0002c00000087ab9 */ /* 0x000fe20000000a00 */
[C---:B------:R-:W-:Y:S01]  /*15b00*/  LEA R71, P2, R42.reuse, UR6, 0x2 ;  /* 0x000000062a477c11 */ /* 0x040fe2000f8410ff */
[----:B------:R-:W-:Y:S01]  /*15b10*/  IMAD.IADD R49, R43, 0x1, R73 ;  /* 0x000000012b317824 */ /* 0x000fe200078e0249 */
[----:B------:R-:W-:Y:S01]  /*15b20*/  ULDC UR6, c[0x0][0xa88] ;  /* 0x0002a20000067ab9 */ /* 0x000fe20000000800 */
[----:B------:R-:W-:Y:S01]  /*15b30*/  IMAD.IADD R43, R67, 0x1, R75 ;  /* 0x00000001432b7824 */ /* 0x000fe200078e024b */
[----:B0-----:R-:W-:Y:S01]  /*15b40*/  ULEA UR4, UR5, UR4, 0x18 ;  /* 0x0000000405047291 */ /* 0x001fe2000f8ec03f */
[----:B------:R-:W-:Y:S01]  /*15b50*/  SHFL.IDX PT, R72, R71, RZ, 0x1c1f ;  /* 0x001c1fff47487589 */ /* 0x000fe200000e0000 */
[----:B------:R-:W-:Y:S01]  /*15b60*/  LEA.HI.X R49, R42, UR7, R49, 0x2, P2 ;  /* 0x000000072a317c11 */ /* 0x000fe200090f1431 */
[----:B------:R-:W-:Y:S01]  /*15b70*/  IMAD R83, R80, UR6, RZ ;  /* 0x0000000650537c24 */ /* 0x000fe2000f8e02ff */
[----:B------:R-:W-:Y:S01]  /*15b80*/  UIADD3 UR4, UR4, 0x22820, URZ ;  /* 0x0002282004047890 */ /* 0x000fe2000fffe03f */
[----:B------:R0:W-:Y:S01]  /*15b90*/  SHFL.IDX PT, R74, R71, 0x1, 0x1c1f ;  /* 0x003c1f00474a7f89 */ /* 0x0001e200000e0000 */
[----:B------:R-:W-:Y:S01]  /*15ba0*/  VIADD R80, R70, 0x8 ;  /* 0x0000000846507836 */ /* 0x000fe20000000000 */
[----:B------:R-:W-:Y:S01]  /*15bb0*/  LEA R82, P3, R66, UR8, 0x2 ;  /* 0x0000000842527c11 */ /* 0x000fe2000f8610ff */
[----:B------:R-:W-:Y:S01]  /*15bc0*/  UPRMT UR4, URZ, 0x654, UR4 ;  /* 0x000006543f047896 */ /* 0x000fe20008000004 */
[----:B------:R-:W1:Y:S01]  /*15bd0*/  SHFL.IDX PT, R73, R49, RZ, 0x1c1f ;  /* 0x001c1fff31497589 */ /* 0x000e6200000e0000 */
[----:B------:R-:W-:-:S02]  /*15be0*/  ISETP.GE.OR P2, PT, R70, R83, P1 ;  /* 0x000000534600720c */ /* 0x000fc40000f46670 */
[-C--:B------:R-:W-:Y:S01]  /*15bf0*/  ISETP.GE.OR P1, PT, R80, R83.reuse, P1 ;  /* 0x000000535000720c */ /* 0x080fe20000f26670 */
[----:B------:R2:W3:Y:S01]  /*15c00*/  SHFL.IDX PT, R75, R49, 0x1, 0x1c1f ;  /* 0x003c1f00314b7f89 */ /* 0x0004e200000e0000 */
[----:B------:R-:W-:Y:S01]  /*15c10*/  LEA.HI.X R84, R66, UR9, R43, 0x2, P3 ;  /* 0x0000000942547c11 */ /* 0x000fe200098f142b */
[----:B0-----:R-:W-:Y:S01]  /*15c20*/  IMAD.SHL.U32 R71, R68, 0x2, RZ ;  /* 0x0000000244477824 */ /* 0x001fe200078e00ff */
[----:B------:R-:W-:Y:S01]  /*15c30*/  ISETP.GE.AND P3, PT, R70, R83, PT ;  /* 0x000000534600720c */ /* 0x000fe20003f66270 */
[----:B------:R-:W-:Y:S01]  /*15c40*/  SYNCS.ARRIVE.TRANS64.RED.A1T0 RZ, [UR4], RZ ;  /* 0x000000ffffff79a7 */ /* 0x000fe20008100404 */
[----:B------:R0:W4:Y:S01]  /*15c50*/  SHFL.IDX PT, R66, R82, RZ, 0x1c1f ;  /* 0x001c1fff52427589 */ /* 0x00012200000e0000 */
[----:B------:R-:W-:Y:S02]  /*15c60*/  SEL R57, R48, R77, P0 ;  /* 0x0000004d30397207 */ /* 0x000fe40000000000 */
[----:B------:R-:W-:Y:S01]  /*15c70*/  SEL R61, R77, R48, P0 ;  /* 0x000000304d3d7207 */ /* 0x000fe20000000000 */
[----:B------:R0:W0:Y:S01]  /*15c80*/  SHFL.IDX PT, R67, R84, RZ, 0x1c1f ;  /* 0x001c1fff54437589 */ /* 0x00002200000e0000 */
[----:B------:R-:W-:-:S02]  /*15c90*/  SEL R42, R46, R79, P0 ;  /* 0x0000004f2e2a7207 */ /* 0x000fc40000000000 */
[----:B------:R-:W-:Y:S02]  /*15ca0*/  SEL R43, R47, R76, P0 ;  /* 0x0000004c2f2b7207 */ /* 0x000fe40000000000 */
[----:B------:R-:W-:Y:S02]  /*15cb0*/  SEL R48, R50, R81, P0 ;  /* 0x0000005132307207 */ /* 0x000fe40000000000 */
[----:B--2---:R-:W-:Y:S02]  /*15cc0*/  SEL R49, R51, R78, P0 ;  /* 0x0000004e33317207 */ /* 0x004fe40000000000 */
[----:B------:R-:W-:Y:S01]  /*15cd0*/  SEL R46, R79, R46, P0 ;  /* 0x0000002e4f2e7207 */ /* 0x000fe20000000000 */
[----:B-1----:R1:W-:Y:S01]  /*15ce0*/  @!P2 ST.E desc[UR50][R72.64], R0 ;  /* 0x000000004800a985 */ /* 0x0023e2000c101932 */
[----:B------:R-:W-:Y:S02]  /*15cf0*/  SEL R47, R76, R47, P0 ;  /* 0x0000002f4c2f7207 */ /* 0x000fe40000000000 */
[----:B------:R-:W-:Y:S01]  /*15d00*/  SEL R50, R81, R50, P0 ;  /* 0x0000003251327207 */ /* 0x000fe20000000000 */
[----:B---3--:R1:W-:Y:S01]  /*15d10*/  @!P1 ST.E desc[UR50][R74.64], R2 ;  /* 0x000000024a009985 */ /* 0x0083e2000c101932 */
[----:B------:R-:W-:Y:S01]  /*15d20*/  SEL R51, R78, R51, P0 ;  /* 0x000000334e337207 */ /* 0x000fe20000000000 */
[----:B------:R-:W-:Y:S06]  /*15d30*/  @P3 BRA `(.L_x_1242) ;  /* 0x0000000400783947 */ /* 0x000fec0003800000 */
[C---:B-1----:R-:W-:Y:S01]  /*15d40*/  VIADD R0, R71.reuse, 0x8 ;  /* 0x0000000847007836 */ /* 0x042fe20000000000 */
        /* <DEDUP_REMOVED lines=8> */
[----:B------:R-:W-:-:S04]  /*15dd0*/  ISETP.GE.AND P1, PT, R70, UR4, PT ;  /* 0x0000000446007c0c */ /* 0x000fc8000bf26270 */
[----:B------:R-:W-:-:S03]  /*15de0*/  ISETP.GE.AND P5, PT, R79, UR4, PT ;  /* 0x000000044f007c0c */ /* 0x000fc6000bfa6270 */
[C-C-:B0---4-:R-:W-:Y:S02]  /*15df0*/  @!P2 IMAD.WIDE R72, R71.reuse, 0x4, R66.reuse ;  /* 0x000000044748a825 */ /* 0x151fe400078e0242 */
[----:B------:R-:W-:Y:S02]  /*15e00*/  @!P3 LEA.HI R0, R0, R0, RZ, 0x1 ;  /* 0x000000000000b211 */ /* 0x000fe400078f08ff */
[----:B------:R-:W-:Y:S01]  /*15e10*/  @!P4 LEA.HI R68, R68, R68, RZ, 0x1 ;  /* 0x000000444444c211 */ /* 0x000fe200078f08ff */
[----:B------:R0:W-:Y:S01]  /*15e20*/  @!P2 ST.E.64 desc[UR50][R72.64], R6 ;  /* 0x000000064800a985 */ /* 0x0001e2000c101b32 */
[----:B------:R-:W-:Y:S01]  /*15e30*/  @!P3 LOP3.LUT R75, R0, 0xfffffffe, RZ, 0xc0, !PT ;  /* 0xfffffffe004bb812 */ /* 0x000fe200078ec0ff */
[----:B------:R-:W-:Y:S01]  /*15e40*/  VIADD R0, R71, 0x28 ;  /* 0x0000002847007836 */ /* 0x000fe20000000000 */
[----:B------:R-:W-:Y:S02]  /*15e50*/  @!P1 LEA.HI R70, R70, R70, RZ, 0x1 ;  /* 0x0000004646469211 */ /* 0x000fe400078f08ff */
[----:B------:R-:W-:Y:S01]  /*15e60*/  @!P4 LOP3.LUT R77, R68, 0xfffffffe, RZ, 0xc0, !PT ;  /* 0xfffffffe444dc812 */ /* 0x000fe200078ec0ff */
[----:B------:R-:W-:Y:S01]  /*15e70*/  @!P3 IMAD.WIDE R74, R75, 0x4, R66 ;  /* 0x000000044b4ab825 */ /* 0x000fe200078e0242 */
[----:B------:R-:W-:-:S02]  /*15e80*/  ISETP.GE.AND P2, PT, R78, UR4, PT ;  /* 0x000000044e007c0c */ /* 0x000fc4000bf46270 */
[----:B------:R-:W-:Y:S01]  /*15e90*/  @!P5 LEA.HI R79, R79, R79, RZ, 0x1 ;  /* 0x0000004f4f4fd211 */ /* 0x000fe200078f08ff */
[----:B------:R-:W-:Y:S01]  /*15ea0*/  VIADD R68, R71, 0x30 ;  /* 0x0000003047447836 */ /* 0x000fe20000000000 */
[----:B------:R1:W-:Y:S01]  /*15eb0*/  @!P3 ST.E.64 desc[UR50][R74.64], R8 ;  /* 0x000000084a00b985 */ /* 0x0003e2000c101b32 */
[--C-:B------:R-:W-:Y:S01]  /*15ec0*/  @!P4 IMAD.WIDE R76, R77, 0x4, R66.reuse ;  /* 0x000000044d4cc825 */ /* 0x100fe200078e0242 */
[----:B------:R-:W-:Y:S02]  /*15ed0*/  ISETP.GE.AND P3, PT, R0, UR4, PT ;  /* 0x0000000400007c0c */ /* 0x000fe4000bf66270 */
[----:B0-----:R-:W-:Y:S01]  /*15ee0*/  @!P1 LOP3.LUT R7, R70, 0xfffffffe, RZ, 0xc0, !PT ;  /* 0xfffffffe46079812 */ /* 0x001fe200078ec0ff */
[C---:B------:R-:W-:Y:S01]  /*15ef0*/  VIADD R72, R71.reuse, 0x40 ;  /* 0x0000004047487836 */ /* 0x040fe20000000000 */
[----:B------:R-:W-:Y:S01]  /*15f00*/  ISETP.GE.AND P6, PT, R68, UR4, PT ;  /* 0x0000000444007c0c */ /* 0x000fe2000bfc6270 */
[----:B------:R-:W-:Y:S01]  /*15f10*/  VIADD R70, R71, 0x48 ;  /* 0x0000004847467836 */ /* 0x000fe20000000000 */
[----:B------:R0:W-:Y:S01]  /*15f20*/  @!P4 ST.E.64 desc[UR50][R76.64], R10 ;  /* 0x0000000a4c00c985 */ /* 0x0001e2000c101b32 */
[----:B------:R-:W-:Y:S01]  /*15f30*/  @!P1 IMAD.WIDE R6, R7, 0x4, R66 ;  /* 0x0000000407069825 */ /* 0x000fe200078e0242 */
[----:B------:R-:W-:-:S02]  /*15f40*/  ISETP.GE.AND P4, PT, R72, UR4, PT ;  /* 0x0000000448007c0c */ /* 0x000fc4000bf86270 */
[----:B------:R-:W-:Y:S02]  /*15f50*/  @!P2 LEA.HI R78, R78, R78, RZ, 0x1 ;  /* 0x0000004e4e4ea211 */ /* 0x000fe400078f08ff */
[----:B------:R2:W-:Y:S01]  /*15f60*/  @!P1 ST.E.64 desc[UR50][R6.64], R14 ;  /* 0x0000000e06009985 */ /* 0x0005e2000c101b32 */
[----:B------:R-:W-:Y:S02]  /*15f70*/  ISETP.GE.AND P1, PT, R70, UR4, PT ;  /* 0x0000000446007c0c */ /* 0x000fe4000bf26270 */
[----:B-1----:R-:W-:Y:S02]  /*15f80*/  @!P2 LOP3.LUT R9, R78, 0xfffffffe, RZ, 0xc0, !PT ;  /* 0xfffffffe4e09a812 */ /* 0x002fe400078ec0ff */
[----:B------:R-:W-:Y:S02]  /*15f90*/  @!P6 LEA.HI R68, R68, R68, RZ, 0x1 ;  /* 0x000000444444e211 */ /* 0x000fe400078f08ff */
[----:B------:R-:W-:Y:S01]  /*15fa0*/  @!P3 LEA.HI R0, R0, R0, RZ, 0x1 ;  /* 0x000000000000b211 */ /* 0x000fe200078f08ff */
[----:B------:R-:W-:Y:S01]  /*15fb0*/  @!P2 IMAD.WIDE R8, R9, 0x4, R66 ;  /* 0x000000040908a825 */ /* 0x000fe200078e0242 */
[----:B------:R-:W-:-:S02]  /*15fc0*/  @!P6 LOP3.LUT R73, R68, 0xfffffffe, RZ, 0xc0, !PT ;  /* 0xfffffffe4449e812 */ /* 0x000fc400078ec0ff */
        /* <DEDUP_REMOVED lines=14> */
[----:B------:R-:W-:Y:S02]  /*160b0*/  @!P5 ST.E.64 desc[UR50][R14.64], R22 ;  /* 0x000000160e00d985 */ /* 0x000fe4000c101b32 */
[----:B------:R-:W-:-:S02]  /*160c0*/  VIADD R12, R71, 0x58 ;  /* 0x00000058470c7836 */ /* 0x000fc40000000000 */
[----:B------:R0:W-:Y:S01]  /*160d0*/  @!P4 ST.E.64 desc[UR50][R8.64], R26 ;  /* 0x0000001a0800c985 */ /* 0x0001e2000c101b32 */
[----:B-1----:R-:W-:Y:S02]  /*160e0*/  @!P1 IMAD.WIDE R10, R13, 0x4, R66 ;  /* 0x000000040d0a9825 */ /* 0x002fe400078e0242 */
[----:B------:R-:W-:Y:S02]  /*160f0*/  ISETP.GE.AND P2, PT, R12, UR4, PT ;  /* 0x000000040c007c0c */ /* 0x000fe4000bf46270 */
[C---:B------:R-:W-:Y:S01]  /*16100*/  VIADD R13, R71.reuse, 0x60 ;  /* 0x00000060470d7836 */ /* 0x040fe20000000000 */
[----:B------:R1:W-:Y:S01]  /*16110*/  @!P1 ST.E.64 desc[UR50][R10.64], R28 ;  /* 0x0000001c0a009985 */ /* 0x0003e2000c101b32 */
[C---:B------:R-:W-:Y:S01]  /*16120*/  VIADD R20, R71.reuse, 0x68 ;  /* 0x0000006847147836 */ /* 0x040fe20000000000 */
[----:B------:R-:W-:Y:S01]  /*16130*/  ISETP.GE.AND P1, PT, R0, UR4, PT ;  /* 0x0000000400007c0c */ /* 0x000fe2000bf26270 */
[----:B--2---:R-:W-:Y:S01]  /*16140*/  VIADD R7, R71, 0x78 ;  /* 0x0000007847077836 */ /* 0x004fe20000000000 */
[----:B------:R-:W-:Y:S01]  /*16150*/  ISETP.GE.AND P3, PT, R13, UR4, PT ;  /* 0x000000040d007c0c */ /* 0x000fe2000bf66270 */
[----:B------:R-:W-:Y:S01]  /*16160*/  VIADD R6, R71, 0x70 ;  /* 0x0000007047067836 */ /* 0x000fe20000000000 */
[----:B------:R-:W-:-:S02]  /*16170*/  ISETP.GE.AND P4, PT, R20, UR4, PT ;  /* 0x0000000414007c0c */ /* 0x000fc4000bf86270 */
[----:B------:R-:W-:Y:S02]  /*16180*/  ISETP.GE.AND P6, PT, R7, UR4, PT ;  /* 0x0000000407007c0c */ /* 0x000fe4000bfc6270 */
[----:B------:R-:W-:Y:S02]  /*16190*/  ISETP.GE.AND P5, PT, R6, UR4, PT ;  /* 0x0000000406007c0c */ /* 0x000fe4000bfa6270 */
[----:B------:R-:W-:-:S03]  /*161a0*/  @!P2 LEA.HI R12, R12, R12, RZ, 0x1 ;  /* 0x0000000c0c0ca211 */ /* 0x000fc600078f08ff */
[----:B------:R-:W-:Y:S02]  /*161b0*/  @!P1 LEA.HI R0, R0, R0, RZ, 0x1 ;  /* 0x0000000000009211 */ /* 0x000fe400078f08ff */
[----:B------:R-:W-:Y:S02]  /*161c0*/  @!P3 LEA.HI R13, R13, R13, RZ, 0x1 ;  /* 0x0000000d0d0db211 */ /* 0x000fe400078f08ff */
[----:B------:R-:W-:Y:S02]  /*161d0*/  @!P4 LEA.HI R20, R20, R20, RZ, 0x1 ;  /* 0x000000141414c211 */ /* 0x000fe400078f08ff */
[----:B0-----:R-:W-:Y:S02]  /*161e0*/  @!P6 LEA.HI R8, R7, R7, RZ, 0x1 ;  /* 0x000000070708e211 */ /* 0x001fe400078f08ff */
[----:B------:R-:W-:Y:S02]  /*161f0*/  @!P5 LEA.HI R6, R6, R6, RZ, 0x1 ;  /* 0x000000060606d211 */ /* 0x000fe400078f08ff */
[----:B------:R-:W-:-:S02]  /*16200*/  @!P1 LOP3.LUT R7, R0, 0xfffffffe, RZ, 0xc0, !PT ;  /* 0xfffffffe00079812 */ /* 0x000fc400078ec0ff */
[----:B------:R-:W-:Y:S02]  /*16210*/  @!P2 LOP3.LUT R9, R12, 0xfffffffe, RZ, 0xc0, !PT ;  /* 0xfffffffe0c09a812 */ /* 0x000fe400078ec0ff */
[----:B-1----:R-:W-:Y:S02]  /*16220*/  @!P3 LOP3.LUT R11, R13, 0xfffffffe, RZ, 0xc0, !PT ;  /* 0xfffffffe0d0bb812 */ /* 0x002fe400078ec0ff */
[----:B------:R-:W-:Y:S02]  /*16230*/  @!P4 LOP3.LUT R13, R20, 0xfffffffe, RZ, 0xc0, !PT ;  /* 0xfffffffe140dc812 */ /* 0x000fe400078ec0ff */
        /* <DEDUP_REMOVED lines=14> */
.L_x_1242:
[----:B------:R-:W-:Y:S05]  /*16320*/  BSYNC B0 ;  /* 0x0000000000007941 */ /* 0x000fea0003800000 */
.L_x_1241:
[----:B------:R-:W-:Y:S01]  /*16330*/  ISETP.GE.AND P1, PT, R80, R83, PT ;  /* 0x000000535000720c */ /* 0x000fe20003f26270 */
[----:B------:R3:W0:Y:S01]  /*16340*/  SHFL.IDX PT, R27, R84, 0x1, 0x1c1f ;  /* 0x003c1f00541b7f89 */ /* 0x00062200000e0000 */
[----:B--2---:R-:W-:Y:S02]  /*16350*/  SEL R14, R64, R69, P0 ;  /* 0x00000045400e7207 */ /* 0x004fe40000000000 */
[----:B------:R-:W-:Y:S01]  /*16360*/  SEL R15, R62, R65, P0 ;  /* 0x000000413e0f7207 */ /* 0x000fe20000000000 */
[----:B------:R3:W2:Y:S01]  /*16370*/  SHFL.IDX PT, R26, R82, 0x1, 0x1c1f ;  /* 0x003c1f00521a7f89 */ /* 0x0006a200000e0000 */
        /* <DEDUP_REMOVED lines=19> */
[----:B-1----:R-:W-:Y:S01]  /*164b0*/  SEL R2, R37, R34, P0 ;  /* 0x0000002225027207 */ /* 0x002fe20000000000 */
[----:B0-23--:R-:W-:Y:S06]  /*164c0*/  @P1 BRA `(.L_x_1153) ;  /* 0x0000005c00481947 */ /* 0x00dfec0003800000 */
[C---:B------:R-:W-:Y:S01]  /*164d0*/  VIADD R0, R71.reuse, 0x8 ;  /* 0x0000000847007836 */ /* 0x040fe20000000000 */
        /* <DEDUP_REMOVED lines=9> */
[C---:B------:R-:W-:Y:S01]  /*16570*/  VIADD R29, R71.reuse, 0x30 ;  /* 0x00000030471d7836 */ /* 0x040fe20000000000 */
[----:B------:R-:W-:Y:S01]  /*16580*/  ISETP.GE.AND P3, PT, R12, UR4, PT ;  /* 0x000000040c007c0c */ /* 0x000fe2000bf66270 */
[----:B------:R-:W-:Y:S01]  /*16590*/  VIADD R30, R71, 0x38 ;  /* 0x00000038471e7836 */ /* 0x000fe20000000000 */
[----:B------:R-:W-:-:S03]  /*165a0*/  ISETP.GE.AND P5, PT, R28, UR4, PT ;  /* 0x000000041c007c0c */ /* 0x000fc6000bfa6270 */
[--C-:B------:R-:W-:Y:S02]  /*165b0*/  @!P0 IMAD.WIDE R6, R71, 0x4, R26.reuse ;  /* 0x0000000447068825 */ /* 0x100fe400078e021a */
[----:B------:R-:W-:Y:S02]  /*165c0*/  @!P4 LEA.HI R0, R0, R0, RZ, 0x1 ;  /* 0x000000000000c211 */ /* 0x000fe400078f08ff */
[----:B------:R-:W-:Y:S01]  /*165d0*/  @!P1 LEA.HI R10, R10, R10, RZ, 0x1 ;  /* 0x0000000a0a0a9211 */ /* 0x000fe200078f08ff */
[----:B------:R0:W-:Y:S01]  /*165e0*/  @!P0 ST.E.64 desc[UR50][R6.64], R42 ;  /* 0x0000002a06008985 */ /* 0x0001e2000c101b32 */
[----:B------:R-:W-:Y:S02]  /*165f0*/  @!P4 LOP3.LUT R9, R0, 0xfffffffe, RZ, 0xc0, !PT ;  /* 0xfffffffe0009c812 */ /* 0x000fe400078ec0ff */
[----:B------:R-:W-:Y:S02]  /*16600*/  ISETP.GE.AND P0, PT, R30, UR4, PT ;  /* 0x000000041e007c0c */ /* 0x000fe4000bf06270 */
[----:B------:R-:W-:Y:S01]  /*16610*/  @!P2 LEA.HI R0, R11, R11, RZ, 0x1 ;  /* 0x0000000b0b00a211 */ /* 0x000fe200078f08ff */
[----:B------:R-:W-:Y:S01]  /*16620*/  @!P4 IMAD.WIDE R8, R9, 0x4, R26 ;  /* 0x000000040908c825 */ /* 0x000fe200078e021a */
[----:B------:R-:W-:-:S02]  /*16630*/  @!P1 LOP3.LUT R11, R10, 0xfffffffe, RZ, 0xc0, !PT ;  /* 0xfffffffe0a0b9812 */ /* 0x000fc400078ec0ff */
[----:B------:R-:W-:Y:S01]  /*16640*/  @!P2 LOP3.LUT R13, R0, 0xfffffffe, RZ, 0xc0, !PT ;  /* 0xfffffffe000da812 */ /* 0x000fe200078ec0ff */
[----:B------:R-:W-:Y:S01]  /*16650*/  VIADD R0, R71, 0x40 ;  /* 0x0000004047007836 */ /* 0x000fe20000000000 */
[----:B------:R1:W-:Y:S01]  /*16660*/  @!P4 ST.E.64 desc[UR50][R8.64], R46 ;  /* 0x0000002e0800c985 */ /* 0x0003e2000c101b32 */
[----:B------:R-:W-:Y:S02]  /*16670*/  ISETP.GE.AND P4, PT, R29, UR4, PT ;  /* 0x000000041d007c0c */ /* 0x000fe4000bf86270 */
[----:B------:R-:W-:Y:S01]  /*16680*/  @!P3 LEA.HI R12, R12, R12, RZ, 0x1 ;  /* 0x0000000c0c0cb211 */ /* 0x000fe200078f08ff */
[--C-:B0-----:R-:W-:Y:S01]  /*16690*/  @!P1 IMAD.WIDE R6, R11, 0x4, R26.reuse ;  /* 0x000000040b069825 */ /* 0x101fe200078e021a */
[----:B------:R-:W-:Y:S02]  /*166a0*/  @!P5 LEA.HI R28, R28, R28, RZ, 0x1 ;  /* 0x0000001c1c1cd211 */ /* 0x000fe400078f08ff */
[----:B------:R-:W-:Y:S02]  /*166b0*/  @!P3 LOP3.LUT R11, R12, 0xfffffffe, RZ, 0xc0, !PT ;  /* 0xfffffffe0c0bb812 */ /* 0x000fe400078ec0ff */
[----:B------:R-:W-:Y:S01]  /*166c0*/  @!P0 LEA.HI R30, R30, R30, RZ, 0x1 ;  /* 0x0000001e1e1e8211 */ /* 0x000fe200078f08ff */
[----:B------:R0:W-:Y:S01]  /*166d0*/  @!P1 ST.E.64 desc[UR50][R6.64], R48 ;  /* 0x0000003006009985 */ /* 0x0001e2000c101b32 */
[----:B------:R-:W-:Y:S01]  /*166e0*/  ISETP.GE.AND P1, PT, R0, UR4, PT ;  /* 0x0000000400007c0c */ /* 0x000fe2000bf26270 */
[----:B------:R-:W-:Y:S01]  /*166f0*/  @!P3 IMAD.WIDE R10, R11, 0x4, R26 ;  /* 0x000000040b0ab825 */ /* 0x000fe200078e021a */
[----:B------:R-:W-:-:S02]  /*16700*/  @!P0 LOP3.LUT R31, R30, 0xfffffffe, RZ, 0xc0, !PT ;  /* 0xfffffffe1e1f8812 */ /* 0x000fc400078ec0ff */
[----:B------:R-:W-:Y:S01]  /*16710*/  @!P4 LEA.HI R29, R29, R29, RZ, 0x1 ;  /* 0x0000001d1d1dc211 */ /* 0x000fe200078f08ff */
[--C-:B-1----:R-:W-:Y:S01]  /*16720*/  @!P2 IMAD.WIDE R8, R13, 0x4, R26.reuse ;  /* 0x000000040d08a825 */ /* 0x102fe200078e021a */
[----:B------:R-:W-:Y:S02]  /*16730*/  @!P5 LOP3.LUT R13, R28, 0xfffffffe, RZ, 0xc0, !PT ;  /* 0xfffffffe1c0dd812 */ /* 0x000fe400078ec0ff */
[----:B------:R-:W-:Y:S01]  /*16740*/  @!P4 LOP3.LUT R29, R29, 0xfffffffe, RZ, 0xc0, !PT ;  /* 0xfffffffe1d1dc812 */ /* 0x000fe200078ec0ff */
[----:B------:R-:W-:Y:S01]  /*16750*/  VIADD R28, R71, 0x48 ;  /* 0x00000048471c7836 */ /* 0x000fe20000000000 */
[----:B------:R1:W-:Y:S01]  /*16760*/  @!P2 ST.E.64 desc[UR50][R8.64], R50 ;  /* 0x000000320800a985 */ /* 0x0003e2000c101b32 */
[--C-:B------:R-:W-:Y:S02]  /*16770*/  @!P5 IMAD.WIDE R12, R13, 0x4, R26.reuse ;  /* 0x000000040d0cd825 */ /* 0x100fe400078e021a */
[----:B------:R-:W-:Y:S01]  /*16780*/  @!P1 LEA.HI R0, R0, R0, RZ, 0x1 ;  /* 0x0000000000009211 */ /* 0x000fe200078f08ff */
[----:B------:R2:W-:Y:S01]  /*16790*/  @!P3 ST.E.64 desc[UR50][R10.64], R14 ;  /* 0x0000000e0a00b985 */ /* 0x0005e2000c101b32 */
[----:B0-----:R-:W-:Y:S01]  /*167a0*/  @!P4 IMAD.WIDE R6, R29, 0x4, R26 ;  /* 0x000000041d06c825 */ /* 0x001fe200078e021a */
[----:B------:R-:W-:-:S02]  /*167b0*/  ISETP.GE.AND P2, PT, R28, UR4, PT ;  /* 0x000000041c007c0c */ /* 0x000fc4000bf46270 */
[----:B------:R0:W-:Y:S04]  /*167c0*/  @!P5 ST.E.64 desc[UR50][R12.64], R64 ;  /* 0x000000400c00d985 */ /* 0x0001e8000c101b32 */
[----:B------:R-:W-:Y:S01]  /*167d0*/  @!P4 ST.E.64 desc[UR50][R6.64], R16 ;  /* 0x000000100600c985 */ /* 0x000fe2000c101b32 */
[----:B-1----:R-:W-:-:S04]  /*167e0*/  @!P0 IMAD.WIDE R8, R31, 0x4, R26 ;  /* 0x000000041f088825 */ /* 0x002fc800078e021a */
[C---:B--2---:R-:W-:Y:S01]  /*167f0*/  VIADD R10, R71.reuse, 0x50 ;  /* 0x00000050470a7836 */ /* 0x044fe20000000000 */
[----:B------:R1:W-:Y:S01]  /*16800*/  @!P0 ST.E.64 desc[UR50][R8.64], R58 ;  /* 0x0000003a08008985 */ /* 0x0003e2000c101b32 */
[C---:B------:R-:W-:Y:S01]  /*16810*/  VIADD R14, R71.reuse, 0x68 ;  /* 0x00000068470e7836 */ /* 0x040fe20000000000 */
[----:B------:R-:W-:Y:S01]  /*16820*/  @!P2 LEA.HI R28, R28, R28, RZ, 0x1 ;  /* 0x0000001c1c1ca211 */ /* 0x000fe200078f08ff */
[C---:B0-----:R-:W-:Y:S01]  /*16830*/  VIADD R12, R71.reuse, 0x58 ;  /* 0x00000058470c7836 */ /* 0x041fe20000000000 */
[----:B------:R-:W-:Y:S01]  /*16840*/  ISETP.GE.AND P3, PT, R10, UR4, PT ;  /* 0x000000040a007c0c */ /* 0x000fe2000bf66270 */
[C---:B------:R-:W-:Y:S01]  /*16850*/  VIADD R13, R71.reuse, 0x60 ;  /* 0x00000060470d7836 */ /* 0x040fe20000000000 */
[----:B------:R-:W-:Y:S01]  /*16860*/  ISETP.GE.AND P5, PT, R14, UR4, PT ;  /* 0x000000040e007c0c */ /* 0x000fe2000bfa6270 */
[C---:B------:R-:W-:Y:S01]  /*16870*/  VIADD R15, R71.reuse, 0x70 ;  /* 0x00000070470f7836 */ /* 0x040fe20000000000 */
[----:B------:R-:W-:Y:S01]  /*16880*/  ISETP.GE.AND P0, PT, R12, UR4, PT ;  /* 0x000000040c007c0c */ /* 0x000fe2000bf06270 */
[----:B------:R-:W-:Y:S01]  /*16890*/  VIADD R71, R71, 0x78 ;  /* 0x0000007847477836 */ /* 0x000fe20000000000 */
[----:B------:R-:W-:-:S02]  /*168a0*/  ISETP.GE.AND P4, PT, R13, UR4, PT ;  /* 0x000000040d007c0c */ /* 0x000fc4000bf86270 */
[----:B------:R-:W-:Y:S02]  /*168b0*/  ISETP.GE.AND P6, PT, R15, UR4, PT ;  /* 0x000000040f007c0c */ /* 0x000fe4000bfc6270 */
[----:B------:R-:W-:Y:S02]  /*168c0*/  @!P1 LOP3.LUT R11, R0, 0xfffffffe, RZ, 0xc0, !PT ;  /* 0xfffffffe000b9812 */ /* 0x000fe400078ec0ff */
[----:B-1----:R-:W-:Y:S02]  /*168d0*/  @!P2 LOP3.LUT R9, R28, 0xfffffffe, RZ, 0xc0, !PT ;  /* 0xfffffffe1c09a812 */ /* 0x002fe400078ec0ff */
[----:B------:R-:W-:Y:S01]  /*168e0*/  @!P3 LEA.HI R10, R10, R10, RZ, 0x1 ;  /* 0x0000000a0a0ab211 */ /* 0x000fe200078f08ff */
[--C-:B------:R-:W-:Y:S01]  /*168f0*/  @!P1 IMAD.WIDE R6, R11, 0x4, R26.reuse ;  /* 0x000000040b069825 */ /* 0x100fe200078e021a */
[----:B------:R-:W-:Y:S02]  /*16900*/  @!P5 LEA.HI R14, R14, R14, RZ, 0x1 ;  /* 0x0000000e0e0ed211 */ /* 0x000fe400078f08ff */
[----:B------:R-:W-:Y:S01]  /*16910*/  @!P0 LEA.HI R12, R12, R12, RZ, 0x1 ;  /* 0x0000000c0c0c8211 */ /* 0x000fe200078f08ff */
[----:B------:R-:W-:Y:S01]  /*16920*/  @!P2 IMAD.WIDE R8, R9, 0x4, R26 ;  /* 0x000000040908a825 */ /* 0x000fe200078e021a */
[----:B------:R-:W-:Y:S01]  /*16930*/  @!P4 LEA.HI R0, R13, R13, RZ, 0x1 ;  /* 0x0000000d0d00c211 */ /* 0x000fe200078f08ff */
[----:B------:R0:W-:Y:S01]  /*16940*/  @!P1 ST.E.64 desc[UR50][R6.64], R18 ;  /* 0x0000001206009985 */ /* 0x0001e2000c101b32 */
[----:B------:R-:W-:-:S02]  /*16950*/  @!P3 LOP3.LUT R11, R10, 0xfffffffe, RZ, 0xc0, !PT ;  /* 0xfffffffe0a0bb812 */ /* 0x000fc400078ec0ff */
[----:B------:R-:W-:Y:S01]  /*16960*/  @!P6 LEA.HI R16, R15, R15, RZ, 0x1 ;  /* 0x0000000f0f10e211 */ /* 0x000fe200078f08ff */
[----:B------:R1:W-:Y:S01]  /*16970*/  @!P2 ST.E.64 desc[UR50][R8.64], R52 ;  /* 0x000000340800a985 */ /* 0x0003e2000c101b32 */
[----:B------:R-:W-:Y:S01]  /*16980*/  @!P0 LOP3.LUT R13, R12, 0xfffffffe, RZ, 0xc0, !PT ;  /* 0xfffffffe0c0d8812 */ /* 0x000fe200078ec0ff */
[--C-:B------:R-:W-:Y:S01]  /*16990*/  @!P3 IMAD.WIDE R10, R11, 0x4, R26.reuse ;  /* 0x000000040b0ab825 */ /* 0x100fe200078e021a */
[----:B------:R-:W-:Y:S02]  /*169a0*/  @!P4 LOP3.LUT R15, R0, 0xfffffffe, RZ, 0xc0, !PT ;  /* 0xfffffffe000fc812 */ /* 0x000fe400078ec0ff */
[----:B------:R-:W-:Y:S01]  /*169b0*/  @!P5 LOP3.LUT R17, R14, 0xfffffffe, RZ, 0xc0, !PT ;  /* 0xfffffffe0e11d812 */ /* 0x000fe200078ec0ff */
[--C-:B------:R-:W-:Y:S01]  /*169c0*/  @!P0 IMAD.WIDE R12, R13, 0x4, R26.reuse ;  /* 0x000000040d0c8825 */ /* 0x100fe200078e021a */
[----:B------:R2:W-:Y:S01]  /*169d0*/  @!P3 ST.E.64 desc[UR50][R10.64], R20 ;  /* 0x000000140a00b985 */ /* 0x0005e2000c101b32 */
[----:B0-----:R-:W-:Y:S02]  /*169e0*/  @!P6 LOP3.LUT R19, R16, 0xfffffffe, RZ, 0xc0, !PT ;  /* 0xfffffffe1013e812 */ /* 0x001fe400078ec0ff */
[----:B------:R-:W-:Y:S01]  /*169f0*/  @!P4 IMAD.WIDE R6, R15, 0x4, R26 ;  /* 0x000000040f06c825 */ /* 0x000fe200078e021a */
[----:B------:R2:W-:Y:S01]  /*16a00*/  @!P0 ST.E.64 desc[UR50][R12.64], R40 ;  /* 0x000000280c008985 */ /* 0x0005e2000c101b32 */
[----:B------:R-:W-:-:S02]  /*16a10*/  ISETP.GE.AND P0, PT, R71, UR4, PT ;  /* 0x0000000447007c0c */ /* 0x000fc4000bf06270 */
[--C-:B-1----:R-:W-:Y:S01]  /*16a20*/  @!P5 IMAD.WIDE R8, R17, 0x4, R26.reuse ;  /* 0x000000041108d825 */ /* 0x102fe200078e021a */
[----:B------:R2:W-:Y:S03]  /*16a30*/  @!P4 ST.E.64 desc[UR50][R6.64], R22 ;  /* 0x000000160600c985 */ /* 0x0005e6000c101b32 */
[----:B------:R-:W-:Y:S01]  /*16a40*/  @!P6 IMAD.WIDE R14, R19, 0x4, R26 ;  /* 0x00000004130ee825 */ /* 0x000fe200078e021a */
        /* <DEDUP_REMOVED lines=8> */
.L_x_1240:
[----:B------:R-:W0:Y:S02]  /*16ad0*/  S2R R0, SR_TID.X ;  /* 0x0000000000007919 */ /* 0x000e240000002100 */
[----:B0-----:R-:W-:-:S05]  /*16ae0*/  VIADD R2, R0, 0xffffff80 ;  /* 0xffffff8000027836 */ /* 0x001fca0000000000 */
        /* <DEDUP_REMOVED lines=20> */
[----:B------:R-:W-:Y:S01]  /*16c30*/  IMAD.U32 R3, RZ, RZ, UR5 ;  /* 0x00000005ff037e24 */ /* 0x000fe2000f8e00ff */
[----:B------:R-:W2:Y:S01]  /*16c40*/  @P0 LDC R7, c[0x0][0xbec] ;  /* 0x0002fb00ff070b82 */ /* 0x000ea20000000800 */
[----:B------:R-:W-:Y:S01]  /*16c50*/  IMAD.U32 R2, RZ, RZ, UR4 ;  /* 0x00000004ff027e24 */ /* 0x000fe2000f8e00ff */
[----:B------:R-:W-:Y:S01]  /*16c60*/  ULDC.64 UR4, c[0x0][0xbe0] ;  /* 0x0002f80000047ab9 */ /* 0x000fe20000000a00 */
[----:B------:R-:W-:-:S05]  /*16c70*/  IMAD.U32 R3, RZ, RZ, UR6 ;  /* 0x00000006ff037e24 */ /* 0x000fca000f8e00ff */
        /* <DEDUP_REMOVED lines=24> */
[----:B------:R-:W-:-:S03]  /*16e00*/  ULDC.64 UR4, c[0x0][0xba8] ;  /* 0x0002ea0000047ab9 */ /* 0x000fc60000000a00 */
[----:B------:R-:W-:Y:S01]  /*16e10*/  IMAD.IADD R3, R3, 0x1, R5 ;  /* 0x0000000103037824 */ /* 0x000fe200078e0205 */
[----:B------:R-:W-:-:S04]  /*16e20*/  LEA R4, P0, R2, UR4, 0x2 ;  /* 0x0000000402047c11 */ /* 0x000fc8000f8010ff */
[----:B------:R-:W-:Y:S01]  /*16e30*/  LEA.HI.X R5, R2, UR5, R3, 0x2, P0 ;  /* 0x0000000502057c11 */ /* 0x000fe200080f1403 */
[----:B------:R-:W-:-:S05]  /*16e40*/  IMAD.MOV.U32 R3, RZ, RZ, -0x800000 ;  /* 0xff800000ff037424 */ /* 0x000fca00078e00ff */
[----:B------:R1:W-:Y:S01]  /*16e50*/  STG.E desc[UR50][R4.64], R3 ;  /* 0x0000000304007986 */ /* 0x0003e2000c101932 */
[----:B------:R-:W-:Y:S05]  /*16e60*/  BRA `(.L_x_1153) ;  /* 0x0000005000e07947 */ /* 0x000fea0003800000 */
.L_x_1151:
[----:B------:R-:W-:-:S08]  /*16e70*/  NOP ;  /* 0x0000000000007918 */ /* 0x000fd00000000000 */
[----:B------:R-:W0:-:S00]  /*16e80*/  USETMAXREG.DEALLOC.CTAPOOL 0x28 ;  /* 0x00000028000079c8 */ /* 0x000e0000080e0500 */
[----:B0-----:R-:W-:Y:S01]  /*16e90*/  LOP3.LUT R17, R0, 0x3, RZ, 0xc0, !PT ;  /* 0x0000000300117812 */ /* 0x001fe200078ec0ff */
[----:B------:R-:W0:Y:S05]  /*16ea0*/  S2R R27, SR_CTAID.Z ;  /* 0x00000000001b7919 */ /* 0x000e2a0000002700 */
[----:B-1----:R-:W1:Y:S01]  /*16eb0*/  S2UR UR6, SR_CTAID.Y ;  /* 0x00000000000679c3 */ /* 0x002e620000002600 */
        /* <DEDUP_REMOVED lines=13> */
.L_x_1243:
[----:B------:R-:W-:Y:S01]  /*16f90*/  ULDC UR7, c[0x0][0xc50] ;  /* 0x0003140000077ab9 */ /* 0x000fe20000000800 */
[----:B------:R-:W-:Y:S01]  /*16fa0*/  UMOV UR40, UR6 ;  /* 0x0000000600287c82 */ /* 0x000fe20008000000 */
[----:B------:R-:W-:-:S11]  /*16fb0*/  UISETP.NE.AND UP0, UPT, UR7, 0x1, UPT ;  /* 0x000000010700788c */ /* 0x000fd6000bf05270 */
[----:B------:R-:W-:Y:S01]  /*16fc0*/  @UP0 ULDC UR4, c[0x0][0xc54] ;  /* 0x0003150000040ab9 */ /* 0x000fe20000000800 */
[----:B------:R-:W-:Y:S01]  /*16fd0*/  @UP0 ULDC UR8, c[0x0][0xc58] ;  /* 0x0003160000080ab9 */ /* 0x000fe20000000800 */
[----:B------:R-:W-:-:S04]  /*16fe0*/  UIMAD.WIDE.U32 UR4, UR6, UR4, URZ ;  /* 0x00000004060472a5 */ /* 0x000fc8000f8e003f */
[----:B------:R-:W-:-:S12]  /*16ff0*/  @UP0 USHF.R.U32.HI UR40, URZ, UR8, UR5 ;  /* 0x000000083f280299 */ /* 0x000fd80008011605 */
.L_x_1244:
        /* <DEDUP_REMOVED lines=8> */
[----:B------:R-:W-:Y:S01]  /*17080*/  IMAD.MOV.U32 R18, RZ, RZ, RZ ;  /* 0x000000ffff127224 */ /* 0x000fe200078e00ff */
[----:B------:R-:W-:Y:S01]  /*17090*/  ULDC UR4, c[0x0][0x448] ;  /* 0x0001120000047ab9 */ /* 0x000fe20000000800 */
[----:B------:R-:W-:Y:S01]  /*170a0*/  ULDC UR6, c[0x0][0x2f0] ;  /* 0x0000bc0000067ab9 */ /* 0x000fe20000000800 */
[----:B------:R-:W-:Y:S01]  /*170b0*/  ULDC UR10, c[0x0][0x288] ;  /* 0x0000a200000a7ab9 */ /* 0x000fe20000000800 */
[----:B0-----:R-:W-:-:S04]  /*170c0*/  ISETP.NE.U32.AND P0, PT, R2, RZ, PT ;  /* 0x000000ff0200720c */ /* 0x001fc80003f05070 */
[----:B------:R-:W-:-:S13]  /*170d0*/  ISETP.NE.AND.EX P0, PT, R3, RZ, PT, P0 ;  /* 0x000000ff0300720c */ /* 0x000fda0003f05300 */
[----:B------:R-:W0:Y:S02]  /*170e0*/  @P0 LDC.64 R2, c[0x0][0xa28] ;  /* 0x00028a00ff020b82 */ /* 0x000e240000000a00 */
[----:B0-----:R-:W-:-:S05]  /*170f0*/  @P0 IMAD.WIDE R2, R27, 0x4, R2 ;  /* 0x000000041b020825 */ /* 0x001fca00078e0202 */
[----:B------:R0:W5:Y:S01]  /*17100*/  @P0 LDG.E R18, desc[UR50][R2.64] ;  /* 0x0000003202120981 */ /* 0x000162000c1e1900 */
[----:B------:R-:W1:Y:S01]  /*17110*/  S2UR UR41, SR_CTAID.X ;  /* 0x00000000002979c3 */ /* 0x000e620000002500 */
[----:B------:R-:W-:-:S03]  /*17120*/  UISETP.NE.AND UP1, UPT, UR4, 0x1, UPT ;  /* 0x000000010400788c */ /* 0x000fc6000bf25270 */
[----:B------:R-:W-:Y:S01]  /*17130*/  ULDC.64 UR4, c[0x0][0x418] ;  /* 0x0001060000047ab9 */ /* 0x000fe20000000a00 */
[----:B------:R-:W-:Y:S02]  /*17140*/  UP2UR UR48, UPR, URZ, 0x2 ;  /* 0x000000023f307883 */ /* 0x000fe40008000000 */
[----:B------:R-:W-:-:S03]  /*17150*/  UISETP.NE.U32.AND UP0, UPT, UR4, URZ, UPT ;  /* 0x0000003f0400728c */ /* 0x000fc6000bf05070 */
[----:B------:R-:W-:Y:S01]  /*17160*/  ULDC UR4, c[0x0][0x424] ;  /* 0x0001090000047ab9 */ /* 0x000fe20000000800 */
[----:B------:R-:W-:Y:S01]  /*17170*/  UISETP.NE.AND.EX UP0, UPT, UR5, URZ, UPT, UP0 ;  /* 0x0000003f0500728c */ /* 0x000fe2000bf05300 */
[----:B------:R-:W-:Y:S02]  /*17180*/  @UP1 ULDC UR9, c[0x0][0x450] ;  /* 0x0001140000091ab9 */ /* 0x000fe40000000800 */
[----:B------:R-:W-:Y:S01]  /*17190*/  @UP1 ULDC UR5, c[0x0][0x44c] ;  /* 0x0001130000051ab9 */ /* 0x000fe20000000800 */
[----:B------:R-:W-:-:S04]  /*171a0*/  USEL UR38, UR4, 0x1, UP0 ;  /* 0x0000000104267887 */ /* 0x000fc80008000000 */
[----:B------:R-:W-:Y:S02]  /*171b0*/  UIMAD UR7, UR38, UR6, 0x9f ;  /* 0x0000009f260774a4 */ /* 0x000fe4000f8e0206 */
[----:B------:R-:W-:Y:S02]  /*171c0*/  UIMAD UR38, UR38, UR6, URZ ;  /* 0x00000006262672a4 */ /* 0x000fe4000f8e023f */
[----:B------:R-:W-:Y:S02]  /*171d0*/  UIMAD.WIDE UR6, UR7, 0x66666667, URZ ;  /* 0x66666667070678a5 */ /* 0x000fe4000f8e023f */
[----:B-1----:R-:W-:Y:S02]  /*171e0*/  USHF.L.U32 UR41, UR41, 0x7, URZ ;  /* 0x0000000729297899 */ /* 0x002fe4000800063f */
[----:B------:R-:W-:Y:S02]  /*171f0*/  USHF.R.U32.HI UR42, URZ, 0x1f, UR7 ;  /* 0x0000001f3f2a7899 */ /* 0x000fe40008011607 */
[----:B------:R-:W-:-:S02]  /*17200*/  UIADD3 UR8, UR41, 0x7f, URZ ;  /* 0x0000007f29087890 */ /* 0x000fc4000fffe03f */
[----:B------:R-:W-:Y:S02]  /*17210*/  ULEA.HI.SX32 UR42, UR7, UR42, 0x1a ;  /* 0x0000002a072a7291 */ /* 0x000fe4000f8fd23f */
[----:B------:R-:W-:-:S04]  /*17220*/  UIMAD.WIDE.U32 UR4, UR8, UR5, URZ ;  /* 0x00000005080472a5 */ /* 0x000fc8000f8e003f */
[----:B------:R-:W-:Y:S02]  /*17230*/  @UP1 USHF.R.U32.HI UR8, URZ, UR9, UR5 ;  /* 0x000000093f081299 */ /* 0x000fe40008011605 */
[----:B------:R-:W-:Y:S01]  /*17240*/  UIADD3 UR9, UR38, 0x1, -UR10 ;  /* 0x0000000126097890 */ /* 0x000fe2000fffe80a */
[----:B------:R-:W-:Y:S02]  /*17250*/  ULDC.64 UR4, c[0x0][0x9e0] ;  /* 0x0002780000047ab9 */ /* 0x000fe40000000a00 */
[----:B------:R-:W-:Y:S02]  /*17260*/  UISETP.GE.AND UP0, UPT, UR5, 0x1, UPT ;  /* 0x000000010500788c */ /* 0x000fe4000bf06270 */
[----:B------:R-:W-:-:S04]  /*17270*/  UIADD3 UR9, UR9, UR8, URZ ;  /* 0x0000000809097290 */ /* 0x000fc8000fffe03f */
[----:B------:R-:W-:Y:S01]  /*17280*/  PLOP3.LUT P1, PT, PT, PT, UP0, 0x80, 0x0 ;  /* 0x000000000000781c */ /* 0x000fe20003f2f008 */
[----:B------:R-:W-:-:S12]  /*17290*/  UIADD3 UR4, UR9, UR4, URZ ;  /* 0x0000000409047290 */ /* 0x000fd8000fffe03f */
[----:B0-----:R-:W-:Y:S05]  /*172a0*/  @!P1 BRA `(.L_x_1246) ;  /* 0x0000000000449947 */ /* 0x001fea0003800000 */
        /* <DEDUP_REMOVED lines=10> */
.L_x_1247:
[----:B------:R-:W-:-:S11]  /*17350*/  UISETP.NE.AND UP0, UPT, UR5, 0x1, UPT ;  /* 0x000000010500788c */ /* 0x000fd6000bf05270 */
[----:B------:R-:W-:Y:S02]  /*17360*/  @UP0 ULDC.64 UR12, c[0x0][0x9e8] ;  /* 0x00027a00000c0ab9 */ /* 0x000fe40000000a00 */
[----:B------:R-:W-:-:S04]  /*17370*/  UIMAD.WIDE.U32 UR6, UR8, UR12, URZ ;  /* 0x0000000c080672a5 */ /* 0x000fc8000f8e003f */
[----:B------:R-:W-:-:S12]  /*17380*/  @UP0 USHF.R.U32.HI UR8, URZ, UR13, UR7 ;  /* 0x0000000d3f080299 */ /* 0x000fd80008011607 */
.L_x_1248:
[----:B------:R-:W-:-:S04]  /*17390*/  UIMAD UR8, UR8, UR5, UR5 ;  /* 0x00000005080872a4 */ /* 0x000fc8000f8e0205 */
[----:B------:R-:W-:-:S04]  /*173a0*/  UISETP.LT.AND UP0, UPT, UR4, UR8, UPT ;  /* 0x000000080400728c */ /* 0x000fc8000bf01270 */
[----:B------:R-:W-:-:S12]  /*173b0*/  USEL UR4, UR4, UR8, UP0 ;  /* 0x0000000804047287 */ /* 0x000fd80008000000 */
.L_x_1246:
[----:B------:R-:W-:Y:S02]  /*173c0*/  UISETP.NE.AND UP0, UPT, UR48, URZ, UPT ;  /* 0x0000003f3000728c */ /* 0x000fe4000bf05270 */
[----:B------:R-:W-:-:S03]  /*173d0*/  UIADD3 UR6, UR4, 0x9f, URZ ;  /* 0x0000009f04067890 */ /* 0x000fc6000fffe03f */
[----:B------:R-:W-:Y:S01]  /*173e0*/  UMOV UR4, UR41 ;  /* 0x0000002900047c82 */ /* 0x000fe20008000000 */
[----:B------:R-:W-:-:S04]  /*173f0*/  UIMAD.WIDE UR6, UR6, 0x66666667, URZ ;  /* 0x66666667060678a5 */ /* 0x000fc8000f8e023f */
[----:B------:R-:W-:Y:S01]  /*17400*/  USHF.R.U32.HI UR43, URZ, 0x1f, UR7 ;  /* 0x0000001f3f2b7899 */ /* 0x000fe20008011607 */
[----:B------:R-:W-:Y:S02]  /*17410*/  @UP0 ULDC UR8, c[0x0][0x44c] ;  /* 0x0001130000080ab9 */ /* 0x000fe40000000800 */
[----:B------:R-:W-:Y:S01]  /*17420*/  @UP0 ULDC UR6, c[0x0][0x450] ;  /* 0x0001140000060ab9 */ /* 0x000fe20000000800 */
[----:B------:R-:W-:Y:S02]  /*17430*/  UIMAD.WIDE.U32 UR8, UR41, UR8, URZ ;  /* 0x00000008290872a5 */ /* 0x000fe4000f8e003f */
[----:B------:R-:W-:Y:S02]  /*17440*/  ULEA.HI.SX32 UR43, UR7, UR43, 0x1a ;  /* 0x0000002b072b7291 */ /* 0x000fe4000f8fd23f */
[----:B------:R-:W-:Y:S02]  /*17450*/  @UP0 USHF.R.U32.HI UR4, URZ, UR6, UR9 ;  /* 0x000000063f040299 */ /* 0x000fe40008011609 */
[----:B------:R-:W-:-:S02]  /*17460*/  UISETP.LT.AND UP0, UPT, UR42, UR43, UPT ;  /* 0x0000002b2a00728c */ /* 0x000fc4000bf01270 */
[----:B------:R-:W-:Y:S01]  /*17470*/  UIADD3 UR4, UR4, -UR10, UR38 ;  /* 0x8000000a04047290 */ /* 0x000fe2000fffe026 */
[----:B------:R-:W-:Y:S01]  /*17480*/  ULDC UR8, c[0x0][0x9dc] ;  /* 0x0002770000087ab9 */ /* 0x000fe20000000800 */
[----:B------:R-:W-:Y:S02]  /*17490*/  USEL UR12, UR42, UR43, UP0 ;  /* 0x0000002b2a0c7287 */ /* 0x000fe40008000000 */
[----:B------:R-:W-:Y:S01]  /*174a0*/  UIADD3 UR8, UR4, -UR8, URZ ;  /* 0x8000000804087290 */ /* 0x000fe2000fffe03f */
[----:B------:R-:W-:Y:S11]  /*174b0*/  @!P1 BRA `(.L_x_1249) ;  /* 0x0000000000449947 */ /* 0x000ff60003800000 */
        /* <DEDUP_REMOVED lines=10> */
.L_x_1250:
[----:B------:R-:W-:-:S11]  /*17560*/  UISETP.NE.AND UP0, UPT, UR5, 0x1, UPT ;  /* 0x000000010500788c */ /* 0x000fd6000bf05270 */
[----:B------:R-:W-:Y:S02]  /*17570*/  @UP0 ULDC.64 UR10, c[0x0][0x9e8] ;  /* 0x00027a00000a0ab9 */ /* 0x000fe40000000a00 */
[----:B------:R-:W-:-:S04]  /*17580*/  UIMAD.WIDE.U32 UR6, UR4, UR10, URZ ;  /* 0x0000000a040672a5 */ /* 0x000fc8000f8e003f */
[----:B------:R-:W-:-:S12]  /*17590*/  @UP0 USHF.R.U32.HI UR4, URZ, UR11, UR7 ;  /* 0x0000000b3f040299 */ /* 0x000fd80008011607 */
.L_x_1251:
[----:B------:R-:W-:-:S04]  /*175a0*/  UIMAD UR4, UR4, UR5, URZ ;  /* 0x00000005040472a4 */ /* 0x000fc8000f8e023f */
[----:B------:R-:W-:-:S04]  /*175b0*/  UISETP.LT.AND UP0, UPT, UR8, UR4, UPT ;  /* 0x000000040800728c */ /* 0x000fc8000bf01270 */
[----:B------:R-:W-:-:S12]  /*175c0*/  USEL UR8, UR8, UR4, !UP0 ;  /* 0x0000000408087287 */ /* 0x000fd8000c000000 */
.L_x_1249:
[----:B------:R-:W-:Y:S02]  /*175d0*/  UIMAD.WIDE UR4, UR8, 0x66666667, URZ ;  /* 0x66666667080478a5 */ /* 0x000fe4000f8e023f */
[----:B------:R-:W-:Y:S02]  /*175e0*/  USHF.R.U32.HI UR9, URZ, 0x10, UR45 ;  /* 0x000000103f097899 */ /* 0x000fe4000801162d */
[----:B------:R-:W-:Y:S02]  /*175f0*/  USHF.R.U32.HI UR4, URZ, 0x1f, UR5 ;  /* 0x0000001f3f047899 */ /* 0x000fe40008011605 */
[----:B------:R-:W-:Y:S02]  /*17600*/  ULOP3.LUT UR45, UR45, 0xffff, URZ, 0xc0, !UPT ;  /* 0x0000ffff2d2d7892 */ /* 0x000fe4000f8ec03f */
[----:B------:R-:W-:Y:S01]  /*17610*/  ULEA.HI.SX32 UR4, UR5, UR4, 0x1a ;  /* 0x0000000405047291 */ /* 0x000fe2000f8fd23f */
[----:B------:R-:W-:-:S03]  /*17620*/  UMOV UR37, URZ ;  /* 0x0000003f00257c82 */ /* 0x000fc60008000000 */
[----:B------:R-:W-:-:S04]  /*17630*/  UISETP.LT.AND UP0, UPT, URZ, UR4, UPT ;  /* 0x000000043f00728c */ /* 0x000fc8000bf01270 */
[----:B------:R-:W-:Y:S02]  /*17640*/  USEL UR44, URZ, UR4, !UP0 ;  /* 0x000000043f2c7287 */ /* 0x000fe4000c000000 */
[----:B------:R-:W-:Y:S02]  /*17650*/  UISETP.NE.AND UP0, UPT, UR9, URZ, UPT ;  /* 0x0000003f0900728c */ /* 0x000fe4000bf05270 */
[----:B------:R-:W-:-:S06]  /*17660*/  UISETP.GT.AND UP1, UPT, UR12, UR44, UPT ;  /* 0x0000002c0c00728c */ /* 0x000fcc000bf24270 */
[----:B------:R-:W-:-:S03]  /*17670*/  PLOP3.LUT P0, PT, PT, PT, UP1, 0x80, 0x0 ;  /* 0x000000000000781c */ /* 0x000fc60003f0f018 */
[----:B------:R-:W-:-:S10]  /*17680*/  @!UP0 ULDC UR9, c[0x0][0x9f0] ;  /* 0x00027c0000098ab9 */ /* 0x000fd40000000800 */
[----:B------:R-:W-:Y:S05]  /*17690*/  @!P0 BRA `(.L_x_1252) ;  /* 0x00000000007c8947 */ /* 0x000fea0003800000 */
[----:B------:R-:W-:Y:S01]  /*176a0*/  IABS R0, UR9 ;  /* 0x0000000900007c13 */ /* 0x000fe20008000000 */
[----:B------:R-:W-:Y:S02]  /*176b0*/  UIADD3 UR4, UR9, -0x1, UR12 ;  /* 0xffffffff09047890 */ /* 0x000fe4000fffe00c */
[----:B------:R-:W-:Y:S02]  /*176c0*/  IABS R4, UR9 ;  /* 0x0000000900047c13 */ /* 0x000fe40008000000 */
[----:B------:R-:W-:Y:S01]  /*176d0*/  R2UR UR10, R0 ;  /* 0x00000000000a72ca */ /* 0x000fe200000e0000 */
[----:B------:R-:W-:-:S03]  /*176e0*/  UIADD3 UR6, -UR44, UR4, URZ ;  /* 0x000000042c067290 */ /* 0x000fc6000fffe13f */
[----:B------:R-:W-:-:S03]  /*176f0*/  UMOV UR4, URZ ;  /* 0x0000003f00047c82 */ /* 0x000fc60008000000 */
[----:B------:R-:W-:Y:S01]  /*17700*/  IABS R3, UR6 ;  /* 0x0000000600037c13 */ /* 0x000fe20008000000 */
[----:B------:R-:W-:-:S03]  /*17710*/  ULOP3.LUT UR6, UR6, UR9, URZ, 0x3c, !UPT ;  /* 0x0000000906067292 */ /* 0x000fc6000f8e3c3f */
[----:B------:R-:W-:Y:S02]  /*17720*/  R2UR UR8, R3 ;  /* 0x00000000030872ca */ /* 0x000fe400000e0000 */
        /* <DEDUP_REMOVED lines=22> */
.L_x_1252:
[----:B------:R-:W-:Y:S02]  /*17890*/  UIMAD UR49, UR45, UR37, UR44 ;  /* 0x000000252d3172a4 */ /* 0x000fe4000f8e022c */
[----:B------:R-:W-:Y:S02]  /*178a0*/  IMAD.U32 R3, RZ, RZ, UR37 ;  /* 0x00000025ff037e24 */ /* 0x000fe4000f8e00ff */
[----:B------:R-:W-:Y:S02]  /*178b0*/  IMAD.MOV.U32 R30, RZ, RZ, 0x1 ;  /* 0x00000001ff1e7424 */ /* 0x000fe400078e00ff */
[----:B------:R-:W-:Y:S02]  /*178c0*/  IMAD.MOV.U32 R2, RZ, RZ, 0x1 ;  /* 0x00000001ff027424 */ /* 0x000fe400078e00ff */
[----:B------:R-:W-:-:S05]  /*178d0*/  IMAD.U32 R0, RZ, RZ, UR49 ;  /* 0x00000031ff007e24 */ /* 0x000fca000f8e00ff */
[----:B------:R-:W-:-:S04]  /*178e0*/  VIADDMNMX R0, R0, R3, UR12, PT ;  /* 0x0000000c00007e46 */ /* 0x000fc8000b800103 */
[----:B------:R-:W-:Y:S01]  /*178f0*/  R2UR UR52, R0 ;  /* 0x00000000003472ca */ /* 0x000fe200000e0000 */
[----:B------:R-:W-:-:S12]  /*17900*/  IMAD.MOV.U32 R0, RZ, RZ, RZ ;  /* 0x000000ffff007224 */ /* 0x000fd800078e00ff */
        /* <DEDUP_REMOVED lines=18> */
[----:B------:R-:W-:Y:S02]  /*17a30*/  IMAD.U32 R6, RZ, RZ, UR6 ;  /* 0x00000006ff067e24 */ /* 0x000fe4000f8e00ff */
[----:B------:R-:W-:-:S02]  /*17a40*/  IMAD.U32 R7, RZ, RZ, UR7 ;  /* 0x00000007ff077e24 */ /* 0x000fc4000f8e00ff */
[----:B------:R-:W-:Y:S02]  /*17a50*/  IMAD.U32 R10, RZ, RZ, UR4 ;  /* 0x00000004ff0a7e24 */ /* 0x000fe4000f8e00ff */
[----:B------:R-:W-:Y:S02]  /*17a60*/  IMAD.U32 R11, RZ, RZ, UR5 ;  /* 0x00000005ff0b7e24 */ /* 0x000fe4000f8e00ff */
[----:B------:R-:W-:Y:S02]  /*17a70*/  IMAD.MOV.U32 R8, RZ, RZ, 0x70 ;  /* 0x00000070ff087424 */ /* 0x000fe400078e00ff */
[----:B------:R-:W-:Y:S02]  /*17a80*/  IMAD.MOV.U32 R12, RZ, RZ, 0x1 ;  /* 0x00000001ff0c7424 */ /* 0x000fe400078e00ff */
[----:B------:R-:W-:-:S07]  /*17a90*/  IMAD.MOV.U32 R13, RZ, RZ, RZ ;  /* 0x000000ffff0d7224 */ /* 0x000fce00078e00ff */
[----:B------:R-:W-:-:S07]  /*17aa0*/  LEPC R20, `(.L_x_1253) ;  /* 0x000000001014794e */ /* 0x000fce0000000000 */
[----:B0----5:R-:W-:Y:S05]  /*17ab0*/  CALL.ABS.NOINC R2 ;  /* 0x0000000002007343 */ /* 0x021fea0003c00000 */
.L_x_1253:
[----:B------:R-:W-:-:S06]  /*17ac0*/  UIADD3 UR4, UR46, 0xa400, URZ ;  /* 0x0000a4002e047890 */ /* 0x000fcc000fffe03f */
[----:B------:R-:W-:-:S05]  /*17ad0*/  IMAD.U32 R16, RZ, RZ, UR4 ;  /* 0x00000004ff107e24 */ /* 0x000fca000f8e00ff */
[----:B------:R-:W-:-:S13]  /*17ae0*/  LOP3.LUT P0, RZ, R16, 0x3ff, RZ, 0xc0, !PT ;  /* 0x000003ff10ff7812 */ /* 0x000fda000780c0ff */
        /* <DEDUP_REMOVED lines=17> */
.L_x_1254:
        /* <DEDUP_REMOVED lines=20> */
.L_x_1255:
        /* <DEDUP_REMOVED lines=18> */
.L_x_1256:
        /* <DEDUP_REMOVED lines=8> */
[C---:B------:R-:W-:Y:S01]  /*17ee0*/  IMAD.SHL.U32 R29, R19.reuse, 0x10, RZ ;  /* 0x00000010131d7824 */ /* 0x040fe200078e00ff */
[----:B------:R-:W-:Y:S01]  /*17ef0*/  UMOV UR4, 0xffffffff ;  /* 0xffffffff00047882 */ /* 0x000fe20000000000 */
[----:B------:R-:W-:-:S03]  /*17f00*/  LOP3.LUT R22, R19, 0x7f, RZ, 0xc0, !PT ;  /* 0x0000007f13167812 */ /* 0x000fc600078ec0ff */
[----:B------:R-:W-:Y:S02]  /*17f10*/  LOP3.LUT R29, R29, 0x70, RZ, 0xc0, !PT ;  /* 0x000000701d1d7812 */ /* 0x000fe400078ec0ff */
[----:B------:R-:W-:Y:S01]  /*17f20*/  SHF.R.U32.HI R26, RZ, 0x3, R22 ;  /* 0x00000003ff1a7819 */ /* 0x000fe20000011616 */
[----:B-1----:R-:W-:Y:S06]  /*17f30*/  BRA.DIV UR4, `(.L_x_1257) ;  /* 0x00000046048c7947 */ /* 0x002fec000b800000 */
.L_x_1307:
[----:B------:R-:W-:Y:S01]  /*17f40*/  UMOV UR4, 0xa0 ;  /* 0x000000a000047882 */ /* 0x000fe20000000000 */
[----:B------:R-:W-:Y:S01]  /*17f50*/  LOP3.LUT R25, R26, R29, RZ, 0xfc, !PT ;  /* 0x0000001d1a197212 */ /* 0x000fe200078efcff */
[----:B------:R-:W-:Y:S01]  /*17f60*/  UIMAD UR4, UR52, UR4, -0xa0 ;  /* 0xffffff60340474a4 */ /* 0x000fe2000f8e0204 */
[----:B------:R-:W-:Y:S01]  /*17f70*/  ISETP.NE.AND P3, PT, R16, 0x1, PT ;  /* 0x000000011000780c */ /* 0x000fe20003f65270 */
[----:B------:R-:W-:Y:S01]  /*17f80*/  IMAD.MOV.U32 R10, RZ, RZ, RZ ;  /* 0x000000ffff0a7224 */ /* 0x000fe200078e00ff */
[----:B------:R-:W-:Y:S02]  /*17f90*/  LOP3.LUT R20, R26, 0x80, R29, 0xfe, !PT ;  /* 0x000000801a147812 */ /* 0x000fe400078efe1d */
[----:B-----5:R-:W-:Y:S01]  /*17fa0*/  SHF.R.S32.HI R35, RZ, 0x1f, R31 ;  /* 0x0000001fff237819 */ /* 0x020fe2000001141f */
[----:B------:R-:W-:Y:S01]  /*17fb0*/  VIADD R11, R25, UR4 ;  /* 0x00000004190b7c36 */ /* 0x000fe20008000000 */
[----:B------:R-:W-:Y:S01]  /*17fc0*/  LOP3.LUT R0, R0, 0xfffffff7, RZ, 0xc0, !PT ;  /* 0xfffffff700007812 */ /* 0x000fe200078ec0ff */
[----:B------:R-:W-:-:S03]  /*17fd0*/  VIADD R13, R20, UR4 ;  /* 0x00000004140d7c36 */ /* 0x000fc60008000000 */
        /* <DEDUP_REMOVED lines=25> */
[----:B------:R-:W-:Y:S01]  /*18170*/  IMAD.SHL.U32 R37, R19, 0x80, RZ ;  /* 0x0000008013257824 */ /* 0x000fe200078e00ff */
[----:B------:R-:W-:Y:S01]  /*18180*/  LOP3.LUT R0, R0, 0xfffffffd, RZ, 0xc0, !PT ;  /* 0xfffffffd00007812 */ /* 0x000fe200078ec0ff */
[----:B------:R-:W-:Y:S02]  /*18190*/  ULOP3.LUT UR4, UR36, 0x2, URZ, 0xfc, !UPT ;  /* 0x0000000224047892 */ /* 0x000fe4000f8efc3f */
        /* <DEDUP_REMOVED lines=8> */
[----:B------:R-:W-:-:S04]  /*18220*/  @!P0 IMAD.WIDE.U32 R2, R31, R8, R2 ;  /* 0x000000081f028225 */ /* 0x000fc800078e0002 */
[----:B------:R-:W-:Y:S01]  /*18230*/  @!P0 IMAD.IADD R3, R9, 0x1, R3 ;  /* 0x0000000109038824 */ /* 0x000fe200078e0203 */
[----:B---3--:R-:W-:-:S04]  /*18240*/  @!P0 LEA R4, P2, R2, R4, 0x2 ;  /* 0x0000000402048211 */ /* 0x008fc800078410ff */
[----:B------:R-:W-:Y:S01]  /*18250*/  @!P0 LEA.HI.X R5, R2, R5, R3, 0x2, P2 ;  /* 0x0000000502058211 */ /* 0x000fe200010f1403 */
[C---:B------:R-:W-:Y:S02]  /*18260*/  IMAD.SHL.U32 R2, R19.reuse, 0x20, RZ ;  /* 0x0000002013027824 */ /* 0x040fe400078e00ff */
[----:B------:R-:W-:-:S03]  /*18270*/  IMAD.SHL.U32 R9, R19, 0x4, RZ ;  /* 0x0000000413097824 */ /* 0x000fc600078e00ff */
[----:B------:R-:W-:-:S04]  /*18280*/  LOP3.LUT R14, R2, 0x80, RZ, 0xc0, !PT ;  /* 0x00000080020e7812 */ /* 0x000fc800078ec0ff */
[----:B------:R-:W-:Y:S01]  /*18290*/  LOP3.LUT R14, R14, 0x10, R19, 0xf8, !PT ;  /* 0x000000100e0e7812 */ /* 0x000fe200078ef813 */
[----:B------:R-:W-:Y:S01]  /*182a0*/  IMAD.MOV.U32 R8, RZ, RZ, RZ ;  /* 0x000000ffff087224 */ /* 0x000fe200078e00ff */
[----:B------:R-:W-:Y:S02]  /*182b0*/  LOP3.LUT R36, R2, 0x100, RZ, 0xc0, !PT ;  /* 0x0000010002247812 */ /* 0x000fe400078ec0ff */
[----:B------:R-:W-:Y:S02]  /*182c0*/  LOP3.LUT R9, R14, 0x10, R9, 0x78, !PT ;  /* 0x000000100e097812 */ /* 0x000fe400078e7809 */
[----:B------:R-:W-:Y:S01]  /*182d0*/  LOP3.LUT R14, R2, 0x60, RZ, 0xc0, !PT ;  /* 0x00000060020e7812 */ /* 0x000fe200078ec0ff */
[----:B------:R1:W5:Y:S01]  /*182e0*/  @!P0 LDG.E R8, desc[UR50][R4.64] ;  /* 0x0000003204088981 */ /* 0x000362000c1e1900 */
[----:B------:R-:W-:Y:S02]  /*182f0*/  SHF.R.U32.HI R3, RZ, 0x5, R22 ;  /* 0x00000005ff037819 */ /* 0x000fe40000011616 */
[----:B------:R-:W-:-:S02]  /*18300*/  LOP3.LUT R2, R37, 0x380, RZ, 0xc0, !PT ;  /* 0x0000038025027812 */ /* 0x000fc400078ec0ff */
[----:B------:R-:W-:-:S03]  /*18310*/  ISETP.GT.U32.AND P0, PT, R20, 0x9f, PT ;  /* 0x0000009f1400780c */ /* 0x000fc60003f04070 */
[C---:B------:R-:W-:Y:S02]  /*18320*/  IMAD R2, R3.reuse, 0x10, R2 ;  /* 0x0000001003027824 */ /* 0x040fe400078e0202 */
[----:B------:R-:W-:-:S03]  /*18330*/  IMAD R14, R3, 0x200, R14 ;  /* 0x00000200030e7824 */ /* 0x000fc600078e020e */
[----:B------:R-:W-:-:S04]  /*18340*/  LOP3.LUT R2, R2, R29, RZ, 0x3c, !PT ;  /* 0x0000001d02027212 */ /* 0x000fc800078e3cff */
[----:B------:R-:W-:Y:S01]  /*18350*/  LOP3.LUT R37, R2, 0xc00, R37, 0xf8, !PT ;  /* 0x00000c0002257812 */ /* 0x000fe200078ef825 */
[----:B------:R-:W-:Y:S01]  /*18360*/  IMAD.MOV R2, RZ, RZ, -R15 ;  /* 0x000000ffff027224 */ /* 0x000fe200078e0a0f */
[----:B------:R-:W-:Y:S02]  /*18370*/  IADD3 R36, R9, R14, R36 ;  /* 0x0000000e09247210 */ /* 0x000fe40007ffe024 */
[----:B------:R-:W-:Y:S01]  /*18380*/  @P0 LOP3.LUT R0, R0, 0x2, RZ, 0xfc, !PT ;  /* 0x0000000200000812 */ /* 0x000fe200078efcff */
[----:B------:R-:W-:Y:S01]  /*18390*/  IMAD R9, R16, R2, R13 ;  /* 0x0000000210097224 */ /* 0x000fe200078e020d */
[----:B------:R-:W-:Y:S01]  /*183a0*/  LOP3.LUT P0, RZ, R19, 0x4, RZ, 0xc0, !PT ;  /* 0x0000000413ff7812 */ /* 0x000fe2000780c0ff */
[----:B------:R-:W-:-:S05]  /*183b0*/  IMAD.MOV.U32 R2, RZ, RZ, 0x40 ;  /* 0x00000040ff027424 */ /* 0x000fca00078e00ff */
[----:B------:R-:W-:Y:S01]  /*183c0*/  SEL R2, R2, 0xffffffc0, !P0 ;  /* 0xffffffc002027807 */ /* 0x000fe20004000000 */
[----:B------:R-:W-:-:S04]  /*183d0*/  IMAD.U32 R3, RZ, RZ, UR4 ;  /* 0x00000004ff037e24 */ /* 0x000fc8000f8e00ff */
        /* <DEDUP_REMOVED lines=13> */
.L_x_1258:
[----:B------:R-:W-:-:S05]  /*184b0*/  IMAD.MOV.U32 R30, RZ, RZ, 0x1 ;  /* 0x00000001ff1e7424 */ /* 0x000fca00078e00ff */
[----:B------:R-:W-:-:S04]  /*184c0*/  SHF.L.U32 R30, R30, 0x1f, RZ ;  /* 0x0000001f1e1e7819 */ /* 0x000fc800000006ff */
[----:B------:R-:W0:Y:S02]  /*184d0*/  SYNCS.PHASECHK.TRANS64.TRYWAIT P0, [UR46+0x22880], R30 ;  /* 0x0228801eff0075a7 */ /* 0x000e24000800016e */
[----:B0-----:R-:W-:Y:S05]  /*184e0*/  @!P0 BRA `(.L_x_1259) ;  /* 0x0000004000408947 */ /* 0x001fea0003800000 */
.L_x_1308:
        /* <DEDUP_REMOVED lines=25> */
[----:B------:R-:W-:Y:S02]  /*18680*/  IMAD.IADD R3, R3, 0x1, R7 ;  /* 0x0000000103037824 */ /* 0x000fe400078e0207 */
[----:B------:R-:W-:Y:S02]  /*18690*/  IMAD.IADD R5, R5, 0x1, R13 ;  /* 0x0000000105057824 */ /* 0x000fe400078e020d */
[----:B------:R-:W-:Y:S01]  /*186a0*/  IMAD.U32 R7, RZ, RZ, UR4 ;  /* 0x00000004ff077e24 */ /* 0x000fe2000f8e00ff */
[----:B------:R-:W-:Y:S01]  /*186b0*/  UIMAD UR4, UR6, UR4, URZ ;  /* 0x00000004060472a4 */ /* 0x000fe2000f8e023f */
[----:B------:R-:W-:Y:S02]  /*186c0*/  IMAD.SHL.U32 R34, R22, 0x10, RZ ;  /* 0x0000001016227824 */ /* 0x000fe400078e00ff */
[----:B------:R-:W-:Y:S01]  /*186d0*/  IMAD.WIDE.U32 R4, R7, UR40, R4 ;  /* 0x0000002807047c25 */ /* 0x000fe2000f8e0004 */
[----:B------:R-:W-:Y:S01]  /*186e0*/  ULDC.64 UR6, c[0x0][0x318] ;  /* 0x0000c60000067ab9 */ /* 0x000fe20000000a00 */
[----:B------:R-:W-:-:S02]  /*186f0*/  UIMAD UR4, UR40, UR5, UR4 ;  /* 0x00000005280472a4 */ /* 0x000fc4000f8e0204 */
        /* <DEDUP_REMOVED lines=10> */
[----:B------:R-:W-:Y:S02]  /*187a0*/  IMAD.IADD R5, R5, 0x1, -R26 ;  /* 0x0000000105057824 */ /* 0x000fe400078e0a1a */
[----:B------:R-:W-:Y:S01]  /*187b0*/  IMAD.SHL.U32 R3, R12, 0x10, RZ ;  /* 0x000000100c037824 */ /* 0x000fe200078e00ff */
        /* <DEDUP_REMOVED lines=13> */
[----:B------:R-:W2:Y:S01]  /*18890*/  SHFL.IDX PT, R11, R16, 0x1, 0x181f ;  /* 0x00381f00100b7f89 */ /* 0x000ea200000e0000 */
[C---:B------:R-:W-:Y:S02]  /*188a0*/  ISETP.GE.AND P4, PT, R5.reuse, 0x41, PT ;  /* 0x000000410500780c */ /* 0x040fe40003f86270 */
[----:B------:R-:W-:Y:S01]  /*188b0*/  ISETP.GE.AND P3, PT, R5, 0x51, PT ;  /* 0x000000510500780c */ /* 0x000fe20003f66270 */
[----:B------:R-:W3:Y:S04]  /*188c0*/  SHFL.IDX PT, R22, R17, 0x1, 0x181f ;  /* 0x00381f0011167f89 */ /* 0x000ee800000e0000 */
[----:B------:R-:W4:Y:S04]  /*188d0*/  SHFL.IDX PT, R12, R16, 0x2, 0x181f ;  /* 0x00581f00100c7f89 */ /* 0x000f2800000e0000 */
[----:B------:R-:W5:Y:S01]  /*188e0*/  SHFL.IDX PT, R23, R17, 0x2, 0x181f ;  /* 0x00581f0011177f89 */ /* 0x000f6200000e0000 */
[----:B0-----:R-:W-:-:S03]  /*188f0*/  IADD3 R2, P1, R29, R14, RZ ;  /* 0x0000000e1d027210 */ /* 0x001fc60007f3e0ff */
[----:B------:R-:W-:Y:S02]  /*18900*/  SHFL.IDX PT, R14, R4, 0x1, 0x181f ;  /* 0x00381f00040e7f89 */ /* 0x000fe400000e0000 */
[----:B-1----:R-:W-:-:S05]  /*18910*/  IMAD.X R3, RZ, RZ, R3, P1 ;  /* 0x000000ffff037224 */ /* 0x002fca00008e0603 */
[----:B------:R2:W-:Y:S01]  /*18920*/  LDGSTS.E.BYPASS.LTC128B.128 [R28+0xa400], desc[UR50][R2.64], !P0 ;  /* 0x0a400000021c7fae */ /* 0x0005e2000c101d72 */
[----:B------:R-:W-:Y:S02]  /*18930*/  ISETP.LT.OR P0, PT, R5, 0x11, P2 ;  /* 0x000000110500780c */ /* 0x000fe40001701670 */
[----:B--2---:R-:W-:Y:S02]  /*18940*/  IADD3 R2, P1, R29, R11, RZ ;  /* 0x0000000b1d027210 */ /* 0x004fe40007f3e0ff */
[----:B------:R-:W0:Y:S03]  /*18950*/  SHFL.IDX PT, R11, R16, 0x3, 0x181f ;  /* 0x00781f00100b7f89 */ /* 0x000e2600000e0000 */
[----:B---3--:R-:W-:Y:S02]  /*18960*/  IMAD.X R3, RZ, RZ, R22, P1 ;  /* 0x000000ffff037224 */ /* 0x008fe400008e0616 */
[----:B------:R-:W1:Y:S04]  /*18970*/  SHFL.IDX PT, R22, R17, 0x3, 0x181f ;  /* 0x00781f0011167f89 */ /* 0x000e6800000e0000 */
[----:B------:R4:W-:Y:S01]  /*18980*/  LDGSTS.E.BYPASS.LTC128B.128 [R28+0xac00], desc[UR50][R2.64], !P0 ;  /* 0x0ac00000021c7fae */ /* 0x0009e2000c101d72 */
[----:B------:R-:W-:-:S02]  /*18990*/  ISETP.LT.OR P0, PT, R5, 0x21, P2 ;  /* 0x000000210500780c */ /* 0x000fc40001701670 */
[----:B----4-:R-:W-:Y:S02]  /*189a0*/  IADD3 R2, P1, R29, R12, RZ ;  /* 0x0000000c1d027210 */ /* 0x010fe40007f3e0ff */
[----:B------:R-:W2:Y:S03]  /*189b0*/  SHFL.IDX PT, R12, R16, 0x4, 0x181f ;  /* 0x00981f00100c7f89 */ /* 0x000ea600000e0000 */
[----:B-----5:R-:W-:Y:S02]  /*189c0*/  IMAD.X R3, RZ, RZ, R23, P1 ;  /* 0x000000ffff037224 */ /* 0x020fe400008e0617 */
[----:B------:R-:W3:Y:S04]  /*189d0*/  SHFL.IDX PT, R23, R17, 0x4, 0x181f ;  /* 0x00981f0011177f89 */ /* 0x000ee800000e0000 */
[----:B------:R0:W-:Y:S01]  /*189e0*/  LDGSTS.E.BYPASS.LTC128B.128 [R28+0xb400], desc[UR50][R2.64], !P0 ;  /* 0x0b400000021c7fae */ /* 0x0001e2000c101d72 */
[----:B------:R-:W-:-:S02]  /*189f0*/  ISETP.LT.OR P0, PT, R5, 0x31, P2 ;  /* 0x000000310500780c */ /* 0x000fc40001701670 */
[----:B0-----:R-:W-:Y:S02]  /*18a00*/  IADD3 R2, P1, R29, R11, RZ ;  /* 0x0000000b1d027210 */ /* 0x001fe40007f3e0ff */
[----:B------:R-:W0:Y:S03]  /*18a10*/  SHFL.IDX PT, R11, R16, 0x5, 0x181f ;  /* 0x00b81f00100b7f89 */ /* 0x000e2600000e0000 */
[----:B-1----:R-:W-:Y:S02]  /*18a20*/  IMAD.X R3, RZ, RZ, R22, P1 ;  /* 0x000000ffff037224 */ /* 0x002fe400008e0616 */
[----:B------:R-:W1:Y:S04]  /*18a30*/  SHFL.IDX PT, R22, R17, 0x5, 0x181f ;  /* 0x00b81f0011167f89 */ /* 0x000e6800000e0000 */
[----:B------:R2:W-:Y:S01]  /*18a40*/  LDGSTS.E.BYPASS.LTC128B.128 [R28+0xbc00], desc[UR50][R2.64], !P0 ;  /* 0x0bc00000021c7fae */ /* 0x0005e2000c101d72 */
[----:B------:R-:W-:-:S02]  /*18a50*/  ISETP.LT.OR P0, PT, R5, 0x41, P2 ;  /* 0x000000410500780c */ /* 0x000fc40001701670 */
[----:B--2---:R-:W-:Y:S02]  /*18a60*/  IADD3 R2, P1, R29, R12, RZ ;  /* 0x0000000c1d027210 */ /* 0x004fe40007f3e0ff */
[----:B------:R-:W2:Y:S03]  /*18a70*/  SHFL.IDX PT, R12, R16, 0x6, 0x181f ;  /* 0x00d81f00100c7f89 */ /* 0x000ea600000e0000 */
[----:B---3--:R-:W-:Y:S02]  /*18a80*/  IMAD.X R3, RZ, RZ, R23, P1 ;  /* 0x000000ffff037224 */ /* 0x008fe400008e0617 */
[----:B------:R-:W3:Y:S04]  /*18a90*/  SHFL.IDX PT, R23, R17, 0x6, 0x181f ;  /* 0x00d81f0011177f89 */ /* 0x000ee800000e0000 */
[----:B------:R0:W-:Y:S01]  /*18aa0*/  LDGSTS.E.BYPASS.LTC128B.128 [R28+0xc400], desc[UR50][R2.64], !P0 ;  /* 0x0c400000021c7fae */ /* 0x0001e2000c101d72 */
[----:B------:R-:W-:-:S03]  /*18ab0*/  ISETP.LT.OR P0, PT, R5, 0x51, P2 ;  /* 0x000000510500780c */ /* 0x000fc60001701670 */
[----:B------:R-:W-:Y:S01]  /*18ac0*/  SHFL.IDX PT, R17, R17, 0x7, 0x181f ;  /* 0x00f81f0011117f89 */ /* 0x000fe200000e0000 */
[----:B0-----:R-:W-:-:S03]  /*18ad0*/  IADD3 R2, P1, R29, R11, RZ ;  /* 0x0000000b1d027210 */ /* 0x001fc60007f3e0ff */
[----:B------:R-:W0:Y:S02]  /*18ae0*/  SHFL.IDX PT, R11, R16, 0x7, 0x181f ;  /* 0x00f81f00100b7f89 */ /* 0x000e2400000e0000 */
[----:B-1----:R-:W-:Y:S02]  /*18af0*/  IMAD.X R3, RZ, RZ, R22, P1 ;  /* 0x000000ffff037224 */ /* 0x002fe400008e0616 */
[----:B------:R-:W-:Y:S04]  /*18b00*/  SHFL.IDX PT, R16, R7, RZ, 0x181f ;  /* 0x00181fff07107589 */ /* 0x000fe800000e0000 */
[----:B------:R2:W-:Y:S01]  /*18b10*/  LDGSTS.E.BYPASS.LTC128B.128 [R28+0xcc00], desc[UR50][R2.64], !P0 ;  /* 0x0cc00000021c7fae */ /* 0x0005e2000c101d72 */
[----:B------:R-:W-:-:S03]  /*18b20*/  ISETP.LT.OR P0, PT, R5, 0x61, P2 ;  /* 0x000000610500780c */ /* 0x000fc60001701670 */
[----:B------:R-:W-:Y:S01]  /*18b30*/  SHFL.IDX PT, R7, R7, 0x1, 0x181f ;  /* 0x00381f0007077f89 */ /* 0x000fe200000e0000 */
[----:B--2---:R-:W-:-:S03]  /*18b40*/  IADD3 R2, P1, R29, R12, RZ ;  /* 0x0000000c1d027210 */ /* 0x004fc60007f3e0ff */
[----:B------:R-:W1:Y:S02]  /*18b50*/  SHFL.IDX PT, R12, R4, RZ, 0x181f ;  /* 0x00181fff040c7589 */ /* 0x000e6400000e0000 */
[----:B---3--:R-:W-:-:S05]  /*18b60*/  IMAD.X R3, RZ, RZ, R23, P1 ;  /* 0x000000ffff037224 */ /* 0x008fca00008e0617 */
[----:B------:R0:W-:Y:S01]  /*18b70*/  LDGSTS.E.BYPASS.LTC128B.128 [R28+0xd400], desc[UR50][R2.64], !P0 ;  /* 0x0d400000021c7fae */ /* 0x0001e2000c101d72 */
[----:B------:R-:W-:Y:S02]  /*18b80*/  ISETP.LT.OR P0, PT, R5, 0x71, P2 ;  /* 0x000000710500780c */ /* 0x000fe40001701670 */
[----:B0-----:R-:W-:-:S05]  /*18b90*/  IADD3 R2, P1, R29, R11, RZ ;  /* 0x0000000b1d027210 */ /* 0x001fca0007f3e0ff */
[----:B------:R-:W-:-:S06]  /*18ba0*/  IMAD.X R3, RZ, RZ, R17, P1 ;  /* 0x000000ffff037224 */ /* 0x000fcc00008e0611 */
[----:B------:R1:W-:Y:S01]  /*18bb0*/  LDGSTS.E.BYPASS.LTC128B.128 [R28+0xdc00], desc[UR50][R2.64], !P0 ;  /* 0x0dc00000021c7fae */ /* 0x0003e2000c101d72 */
[----:B------:R-:W-:Y:S02]  /*18bc0*/  ISETP.LT.OR P0, PT, R5, 0x81, P2 ;  /* 0x000000810500780c */ /* 0x000fe40001701670 */
[----:B-1----:R-:W-:-:S05]  /*18bd0*/  IADD3 R2, P1, R29, R12, RZ ;  /* 0x0000000c1d027210 */ /* 0x002fca0007f3e0ff */
[----:B------:R-:W-:Y:S01]  /*18be0*/  IMAD.X R3, RZ, RZ, R16, P1 ;  /* 0x000000ffff037224 */ /* 0x000fe200008e0610 */
        /* <DEDUP_REMOVED lines=12> */
[----:B0-----:R-:W-:-:S07]  /*18cb0*/  @P6 LOP3.LUT R0, R0, 0x100, RZ, 0xfc, !PT ;  /* 0x0000010000006812 */ /* 0x001fce00078efcff */
.L_x_1330:
        /* <DEDUP_REMOVED lines=16> */
.L_x_1261:
[----:B------:R-:W-:Y:S01]  /*18dc0*/  SYNCS.ARRIVE.TRANS64.A1T0 RZ, [UR46+0x22870], RZ ;  /* 0x022870ffffff79a7 */ /* 0x000fe2000810002e */
[----:B------:R-:W-:Y:S05]  /*18dd0*/  @!P6 BRA `(.L_x_1262) ;  /* 0x000000000004e947 */ /* 0x000fea0003800000 */
[----:B------:R-:W-:Y:S01]  /*18de0*/  BPT.TRAP 0x1 ;  /* 0x000000040000795c */ /* 0x000fe20000300000 */
.L_x_1262:
[----:B------:R-:W0:Y:S02]  /*18df0*/  SYNCS.PHASECHK.TRANS64.TRYWAIT P2, [UR46+0x22840], R30 ;  /* 0x0228401eff0075a7 */ /* 0x000e24000804016e */
[----:B0-----:R-:W-:Y:S05]  /*18e00*/  @!P2 BRA `(.L_x_1263) ;  /* 0x000000440034a947 */ /* 0x001fea0003800000 */
.L_x_1331:
        /* <DEDUP_REMOVED lines=13> */
[----:B------:R-:W-:Y:S02]  /*18ee0*/  IMAD.IADD R3, R3, 0x1, R19 ;  /* 0x0000000103037824 */ /* 0x000fe400078e0213 */
[----:B------:R-:W-:Y:S01]  /*18ef0*/  IMAD.U32 R5, RZ, RZ, UR4 ;  /* 0x00000004ff057e24 */ /* 0x000fe2000f8e00ff */
[----:B------:R-:W-:Y:S01]  /*18f00*/  UIMAD UR4, UR6, UR4, URZ ;  /* 0x00000004060472a4 */ /* 0x000fe2000f8e023f */
[----:B------:R-:W-:Y:S02]  /*18f10*/  IMAD R24, R24, UR8, RZ ;  /* 0x0000000818187c24 */ /* 0x000fe4000f8e02ff */
[----:B------:R-:W-:Y:S01]  /*18f20*/  IMAD.WIDE.U32 R2, R5, UR40, R2 ;  /* 0x0000002805027c25 */ /* 0x000fe2000f8e0002 */
[----:B------:R-:W-:Y:S01]  /*18f30*/  ULDC.64 UR6, c[0x0][0x2e8] ;  /* 0x0000ba0000067ab9 */ /* 0x000fe20000000a00 */
[----:B------:R-:W-:Y:S02]  /*18f40*/  UIMAD UR4, UR40, UR5, UR4 ;  /* 0x00000005280472a4 */ /* 0x000fe4000f8e0204 */
[----:B------:R-:W-:Y:S01]  /*18f50*/  IMAD.U32 R4, RZ, RZ, UR7 ;  /* 0x00000007ff047e24 */ /* 0x000fe2000f8e00ff */
[----:B------:R-:W-:Y:S01]  /*18f60*/  IADD3 R7, P2, R2, UR6, RZ ;  /* 0x0000000602077c10 */ /* 0x000fe2000ff5e0ff */
[----:B------:R-:W-:-:S02]  /*18f70*/  IMAD R11, R9, UR9, R24 ;  /* 0x00000009090b7c24 */ /* 0x000fc4000f8e0218 */
        /* <DEDUP_REMOVED lines=23> */
[----:B0-----:R-:W-:-:S05]  /*190f0*/  @P3 IADD3 R14, P2, R29, R14, RZ ;  /* 0x0000000e1d0e3210 */ /* 0x001fca0007f5e0ff */
[----:B-1----:R-:W-:Y:S02]  /*19100*/  @P3 IMAD.X R3, RZ, RZ, R2, P2 ;  /* 0x000000ffff033224 */ /* 0x002fe400010e0602 */
        /* <DEDUP_REMOVED lines=14> */
[----:B--2---:R-:W-:-:S04]  /*191f0*/  @P1 IMAD.X R9, RZ, RZ, R9, P2 ;  /* 0x000000ffff091224 */ /* 0x004fc800010e0609 */
[----:B------:R-:W-:-:S05]  /*19200*/  @P1 IMAD.MOV.U32 R3, RZ, RZ, R9 ;  /* 0x000000ffff031224 */ /* 0x000fca00078e0009 */
        /* <DEDUP_REMOVED lines=11> */
[----:B------:R-:W-:-:S03]  /*192c0*/  LOP3.LUT P5, RZ, R0, 0x40, RZ, 0xc0, !PT ;  /* 0x0000004000ff7812 */ /* 0x000fc600078ac0ff */
[----:B--2---:R-:W-:Y:S02]  /*192d0*/  @P4 IMAD.MOV.U32 R2, RZ, RZ, R14 ;  /* 0x000000ffff024224 */ /* 0x004fe400078e000e */
        /* <DEDUP_REMOVED lines=19> */
[----:B0-----:R-:W-:-:S03]  /*19410*/  @P0 IADD3 R9, P2, R29, R14, RZ ;  /* 0x0000000e1d090210 */ /* 0x001fc60007f5e0ff */
[----:B------:R-:W0:Y:S02]  /*19420*/  SHFL.IDX PT, R14, R5, RZ, 0x181f ;  /* 0x00181fff050e7589 */ /* 0x000e2400000e0000 */
[----:B-1----:R-:W-:Y:S02]  /*19430*/  @P0 IMAD.X R10, RZ, RZ, R8, P2 ;  /* 0x000000ffff0a0224 */ /* 0x002fe400010e0608 */
[----:B------:R-:W1:Y:S01]  /*19440*/  SHFL.IDX PT, R8, R4, RZ, 0x181f ;  /* 0x00181fff04087589 */ /* 0x000e6200000e0000 */
[----:B--2---:R-:W-:Y:S02]  /*19450*/  @P0 IMAD.MOV.U32 R2, RZ, RZ, R9 ;  /* 0x000000ffff020224 */ /* 0x004fe400078e0009 */
[----:B------:R-:W-:-:S05]  /*19460*/  @P0 IMAD.MOV.U32 R3, RZ, RZ, R10 ;  /* 0x000000ffff030224 */ /* 0x000fca00078e000a */
[----:B------:R2:W-:Y:S01]  /*19470*/  @P0 LDGSTS.E.BYPASS.LTC128B.128 [R28+0x1bc00], desc[UR50][R2.64], !P6 ;  /* 0x1bc00000021c0fae */ /* 0x0005e2000f101d72 */
[----:B0-----:R-:W-:-:S03]  /*19480*/  @P1 IADD3 R9, P0, R29, R14, RZ ;  /* 0x0000000e1d091210 */ /* 0x001fc60007f1e0ff */
[----:B------:R0:W3:Y:S02]  /*19490*/  SHFL.IDX PT, R14, R5, 0x1, 0x181f ;  /* 0x00381f00050e7f89 */ /* 0x0000e400000e0000 */
[----:B-1----:R-:W-:Y:S02]  /*194a0*/  @P1 IMAD.X R10, RZ, RZ, R8, P0 ;  /* 0x000000ffff0a1224 */ /* 0x002fe400000e0608 */
[----:B--2---:R-:W-:Y:S01]  /*194b0*/  @P1 IMAD.MOV.U32 R2, RZ, RZ, R9 ;  /* 0x000000ffff021224 */ /* 0x004fe200078e0009 */
[----:B------:R0:W1:Y:S01]  /*194c0*/  SHFL.IDX PT, R8, R4, 0x1, 0x181f ;  /* 0x00381f0004087f89 */ /* 0x00006200000e0000 */
[----:B------:R-:W-:-:S05]  /*194d0*/  @P1 IMAD.MOV.U32 R3, RZ, RZ, R10 ;  /* 0x000000ffff031224 */ /* 0x000fca00078e000a */
[----:B------:R0:W-:Y:S02]  /*194e0*/  @P1 LDGSTS.E.BYPASS.LTC128B.128 [R28+0x1c400], desc[UR50][R2.64], !P6 ;  /* 0x1c400000021c1fae */ /* 0x0001e4000f101d72 */
.L_x_1353:
[----:B------:R-:W-:Y:S02]  /*194f0*/  LOP3.LUT P2, RZ, R0, 0x100, RZ, 0xc0, !PT ;  /* 0x0000010000ff7812 */ /* 0x000fe4000784c0ff */
[----:B------:R-:W-:-:S11]  /*19500*/  ISETP.GE.AND P1, PT, R29, R16, PT ;  /* 0x000000101d00720c */ /* 0x000fd60003f26270 */
[----:B0--3--:R-:W-:-:S05]  /*19510*/  @P2 IADD3 R2, P0, R29, R14, RZ ;  /* 0x0000000e1d022210 */ /* 0x009fca0007f1e0ff */
[----:B-1----:R-:W-:-:S05]  /*19520*/  @P2 IMAD.X R3, RZ, RZ, R8, P0 ;  /* 0x000000ffff032224 */ /* 0x002fca00000e0608 */
        /* <DEDUP_REMOVED lines=13> */
.L_x_1265:
        /* <DEDUP_REMOVED lines=18> */
[----:B------:R-:W-:Y:S02]  /*19720*/  IMAD.U32 R4, RZ, RZ, UR6 ;  /* 0x00000006ff047e24 */ /* 0x000fe4000f8e00ff */
[----:B------:R-:W0:Y:S01]  /*19730*/  LDC.64 R2, c[0x4][R2] ;  /* 0x0100000002027b82 */ /* 0x000e220000000a00 */
[----:B------:R-:W-:Y:S02]  /*19740*/  IMAD.U32 R5, RZ, RZ, UR7 ;  /* 0x00000007ff057e24 */ /* 0x000fe4000f8e00ff */
        /* <DEDUP_REMOVED lines=8> */
[----:B0-----:R-:W-:Y:S05]  /*197d0*/  CALL.ABS.NOINC R2 ;  /* 0x0000000002007343 */ /* 0x001fea0003c00000 */
.L_x_1266:
[----:B------:R-:W-:Y:S01]  /*197e0*/  UISETP.NE.AND UP0, UPT, UR48, URZ, UPT ;  /* 0x0000003f3000728c */ /* 0x000fe2000bf05270 */
[----:B------:R-:W-:Y:S01]  /*197f0*/  IMAD.U32 R5, RZ, RZ, UR39 ;  /* 0x00000027ff057e24 */ /* 0x000fe2000f8e00ff */
[----:B------:R-:W-:Y:S01]  /*19800*/  ULDC.64 UR4, c[0x0][0x2e0] ;  /* 0x0000b80000047ab9 */ /* 0x000fe20000000a00 */
[----:B------:R-:W-:Y:S01]  /*19810*/  IMAD.U32 R4, RZ, RZ, UR38 ;  /* 0x00000026ff047e24 */ /* 0x000fe2000f8e00ff */
[----:B------:R-:W-:Y:S01]  /*19820*/  ULDC UR6, c[0x0][0x2b8] ;  /* 0x0000ae0000067ab9 */ /* 0x000fe20000000800 */
[----:B------:R-:W-:Y:S01]  /*19830*/  IMAD.U32 R3, RZ, RZ, UR47 ;  /* 0x0000002fff037e24 */ /* 0x000fe2000f8e00ff */
[----:B------:R-:W-:Y:S01]  /*19840*/  PLOP3.LUT P0, PT, PT, PT, UP0, 0x80, 0x0 ;  /* 0x000000000000781c */ /* 0x000fe20003f0f008 */
[----:B------:R-:W0:Y:S01]  /*19850*/  LDC R5, c[0x0][0x448] ;  /* 0x00011200ff057b82 */ /* 0x000e220000000800 */
[----:B------:R-:W-:Y:S01]  /*19860*/  PLOP3.LUT P1, PT, PT, PT, UP0, 0x80, 0x0 ;  /* 0x000000000000781c */ /* 0x000fe20003f2f008 */
[----:B------:R-:W-:Y:S02]  /*19870*/  IMAD.MOV.U32 R2, RZ, RZ, R4 ;  /* 0x000000ffff027224 */ /* 0x000fe400078e0004 */
[----:B------:R-:W-:-:S02]  /*19880*/  VIADD R0, R25, UR41 ;  /* 0x0000002919007c36 */ /* 0x000fc40008000000 */
[----:B------:R-:W-:Y:S02]  /*19890*/  IMAD R16, R16, UR4, RZ ;  /* 0x0000000410107c24 */ /* 0x000fe4000f8e02ff */
[----:B------:R-:W-:Y:S01]  /*198a0*/  IMAD.WIDE.U32 R2, R27, UR4, R2 ;  /* 0x000000041b027c25 */ /* 0x000fe2000f8e0002 */
[----:B------:R-:W-:-:S03]  /*198b0*/  @UP0 ULDC UR4, c[0x0][0x44c] ;  /* 0x0001130000040ab9 */ /* 0x000fc60000000800 */
[----:B------:R-:W-:Y:S01]  /*198c0*/  @P0 IMAD.HI.U32 R4, R0, UR4, RZ ;  /* 0x0000000400040c27 */ /* 0x000fe2000f8e00ff */
[----:B------:R-:W-:Y:S01]  /*198d0*/  @UP0 ULDC UR4, c[0x0][0x450] ;  /* 0x0001140000040ab9 */ /* 0x000fe20000000800 */
[----:B------:R-:W-:Y:S02]  /*198e0*/  ISETP.GE.AND P0, PT, R29, UR6, PT ;  /* 0x000000061d007c0c */ /* 0x000fe4000bf06270 */
[----:B------:R-:W-:Y:S01]  /*198f0*/  IMAD.MOV.U32 R7, RZ, RZ, R0 ;  /* 0x000000ffff077224 */ /* 0x000fe200078e0000 */
[----:B------:R-:W-:Y:S01]  /*19900*/  @P1 SHF.R.U32.HI R7, RZ, UR4, R4 ;  /* 0x00000004ff071c19 */ /* 0x000fe20008011604 */
[----:B------:R-:W-:Y:S01]  /*19910*/  IMAD R9, R27, UR5, R16 ;  /* 0x000000051b097c24 */ /* 0x000fe2000f8e0210 */
[----:B------:R-:W-:Y:S02]  /*19920*/  ULDC.64 UR4, c[0x0][0x2d0] ;  /* 0x0000b40000047ab9 */ /* 0x000fe40000000a00 */
[----:B------:R-:W-:Y:S01]  /*19930*/  SHF.R.S32.HI R4, RZ, 0x1f, R7 ;  /* 0x0000001fff047819 */ /* 0x000fe20000011407 */
[----:B------:R-:W-:-:S02]  /*19940*/  IMAD.IADD R3, R3, 0x1, R9 ;  /* 0x0000000103037824 */ /* 0x000fc400078e0209 */
[----:B------:R-:W-:Y:S02]  /*19950*/  IMAD.MOV R9, RZ, RZ, -R7 ;  /* 0x000000ffff097224 */ /* 0x000fe400078e0a07 */
[----:B------:R-:W-:Y:S02]  /*19960*/  IMAD R4, R4, UR4, RZ ;  /* 0x0000000404047c24 */ /* 0x000fe4000f8e02ff */
[----:B0-----:R-:W-:Y:S02]  /*19970*/  IMAD R9, R5, R9, R0 ;  /* 0x0000000905097224 */ /* 0x001fe400078e0200 */
[----:B------:R-:W-:-:S03]  /*19980*/  IMAD.WIDE.U32 R2, R7, UR4, R2 ;  /* 0x0000000407027c25 */ /* 0x000fc6000f8e0002 */
[----:B------:R-:W-:Y:S01]  /*19990*/  SHF.R.S32.HI R0, RZ, 0x1f, R9 ;  /* 0x0000001fff007819 */ /* 0x000fe20000011409 */
[----:B------:R-:W-:Y:S01]  /*199a0*/  IMAD R7, R7, UR5, R4 ;  /* 0x0000000507077c24 */ /* 0x000fe2000f8e0204 */
[----:B------:R-:W-:-:S03]  /*199b0*/  ULDC.64 UR4, c[0x0][0x2c8] ;  /* 0x0000b20000047ab9 */ /* 0x000fc60000000a00 */
[----:B------:R-:W-:Y:S02]  /*199c0*/  IMAD.IADD R3, R3, 0x1, R7 ;  /* 0x0000000103037824 */ /* 0x000fe400078e0207 */
[----:B------:R-:W-:Y:S02]  /*199d0*/  IMAD R0, R0, UR4, RZ ;  /* 0x0000000400007c24 */ /* 0x000fe4000f8e02ff */
[----:B------:R-:W-:-:S04]  /*199e0*/  IMAD.WIDE.U32 R2, R9, UR4, R2 ;  /* 0x0000000409027c25 */ /* 0x000fc8000f8e0002 */
        /* <DEDUP_REMOVED lines=8> */
[----:B------:R-:W-:Y:S02]  /*19a70*/  VIADD R6, R26, UR41 ;  /* 0x000000291a067c36 */ /* 0x000fe40008000000 */
[----:B------:R-:W1:Y:S01]  /*19a80*/  SHFL.IDX PT, R2, R4, RZ, 0x181f ;  /* 0x00181fff04027589 */ /* 0x000e6200000e0000 */
[----:B------:R-:W-:Y:S02]  /*19a90*/  IMAD R5, R5, UR4, RZ ;  /* 0x0000000405057c24 */ /* 0x000fe4000f8e02ff */
[C---:B------:R-:W-:Y:S01]  /*19aa0*/  VIADD R10, R6.reuse, 0x10 ;  /* 0x00000010060a7836 */ /* 0x040fe20000000000 */
[----:B------:R-:W2:Y:S01]  /*19ab0*/  SHFL.IDX PT, R8, R0, 0x1, 0x181f ;  /* 0x00381f0000087f89 */ /* 0x000ea200000e0000 */
[C---:B------:R-:W-:Y:S01]  /*19ac0*/  VIADD R12, R6.reuse, 0x20 ;  /* 0x00000020060c7836 */ /* 0x040fe20000000000 */
[----:B------:R-:W-:-:S02]  /*19ad0*/  ISETP.GE.AND P1, PT, R6, R5, PT ;  /* 0x000000050600720c */ /* 0x000fc40003f26270 */
[----:B------:R-:W3:Y:S11]  /*19ae0*/  SHFL.IDX PT, R7, R4, 0x1, 0x181f ;  /* 0x00381f0004077f89 */ /* 0x000ef600000e0000 */
[----:B0-----:R-:W-:-:S05]  /*19af0*/  @!P1 IADD3 R14, P2, R29, R14, RZ ;  /* 0x0000000e1d0e9210 */ /* 0x001fca0007f5e0ff */
[----:B-1----:R-:W-:Y:S01]  /*19b00*/  @!P1 IMAD.X R3, RZ, RZ, R2, P2 ;  /* 0x000000ffff039224 */ /* 0x002fe200010e0602 */
[-C--:B------:R-:W-:Y:S01]  /*19b10*/  ISETP.GE.AND P2, PT, R10, R5.reuse, PT ;  /* 0x000000050a00720c */ /* 0x080fe20003f46270 */
[----:B------:R-:W-:Y:S02]  /*19b20*/  @!P1 IMAD.MOV.U32 R2, RZ, RZ, R14 ;  /* 0x000000ffff029224 */ /* 0x000fe400078e000e */
[----:B------:R-:W0:Y:S04]  /*19b30*/  SHFL.IDX PT, R14, R0, 0x2, 0x181f ;  /* 0x00581f00000e7f89 */ /* 0x000e2800000e0000 */
[----:B------:R1:W-:Y:S01]  /*19b40*/  @!P1 LDGSTS.E.BYPASS.LTC128B.128 [R28+0x14400], desc[UR50][R2.64], !P0 ;  /* 0x14400000021c9fae */ /* 0x0003e2000c101d72 */
[----:B------:R-:W-:Y:S01]  /*19b50*/  ISETP.GE.AND P1, PT, R12, R5, PT ;  /* 0x000000050c00720c */ /* 0x000fe20003f26270 */
[----:B------:R-:W-:-:S04]  /*19b60*/  VIADD R12, R6, 0x30 ;  /* 0x00000030060c7836 */ /* 0x000fc80000000000 */
[----:B--2---:R-:W-:Y:S02]  /*19b70*/  @!P2 IADD3 R9, P3, R29, R8, RZ ;  /* 0x000000081d09a210 */ /* 0x004fe40007f7e0ff */
[----:B------:R-:W2:Y:S03]  /*19b80*/  SHFL.IDX PT, R8, R4, 0x2, 0x181f ;  /* 0x00581f0004087f89 */ /* 0x000ea600000e0000 */
[----:B---3--:R-:W-:Y:S02]  /*19b90*/  @!P2 IMAD.X R10, RZ, RZ, R7, P3 ;  /* 0x000000ffff0aa224 */ /* 0x008fe400018e0607 */
[----:B-1----:R-:W-:Y:S01]  /*19ba0*/  @!P2 IMAD.MOV.U32 R2, RZ, RZ, R9 ;  /* 0x000000ffff02a224 */ /* 0x002fe200078e0009 */
[----:B------:R-:W-:Y:S01]  /*19bb0*/  SHFL.IDX PT, R7, R4, 0x3, 0x181f ;  /* 0x00781f0004077f89 */ /* 0x000fe200000e0000 */
[----:B------:R-:W-:-:S03]  /*19bc0*/  @!P2 IMAD.MOV.U32 R3, RZ, RZ, R10 ;  /* 0x000000ffff03a224 */ /* 0x000fc600078e000a */
[----:B------:R-:W1:Y:S04]  /*19bd0*/  SHFL.IDX PT, R10, R0, 0x3, 0x181f ;  /* 0x00781f00000a7f89 */ /* 0x000e6800000e0000 */
[----:B------:R2:W-:Y:S01]  /*19be0*/  @!P2 LDGSTS.E.BYPASS.LTC128B.128 [R28+0x14c00], desc[UR50][R2.64], !P0 ;  /* 0x14c00000021cafae */ /* 0x0005e2000c101d72 */
[----:B0-----:R-:W-:-:S05]  /*19bf0*/  @!P1 IADD3 R14, P2, R29, R14, RZ ;  /* 0x0000000e1d0e9210 */ /* 0x001fca0007f5e0ff */
[----:B--2---:R-:W-:Y:S01]  /*19c00*/  @!P1 IMAD.X R3, RZ, RZ, R8, P2 ;  /* 0x000000ffff039224 */ /* 0x004fe200010e0608 */
[----:B------:R-:W-:Y:S01]  /*19c10*/  ISETP.GE.AND P2, PT, R12, R5, PT ;  /* 0x000000050c00720c */ /* 0x000fe20003f46270 */
[----:B------:R-:W-:Y:S01]  /*19c20*/  @!P1 IMAD.MOV.U32 R2, RZ, RZ, R14 ;  /* 0x000000ffff029224 */ /* 0x000fe200078e000e */
[----:B------:R-:W-:Y:S01]  /*19c30*/  SHFL.IDX PT, R8, R4, 0x4, 0x181f ;  /* 0x00981f0004087f89 */ /* 0x000fe200000e0000 */
[----:B------:R-:W-:-:S03]  /*19c40*/  VIADD R12, R6, 0x50 ;  /* 0x00000050060c7836 */ /* 0x000fc60000000000 */
[----:B------:R-:W0:Y:S04]  /*19c50*/  SHFL.IDX PT, R14, R0, 0x4, 0x181f ;  /* 0x00981f00000e7f89 */ /* 0x000e2800000e0000 */
[----:B------:R1:W-:Y:S03]  /*19c60*/  @!P1 LDGSTS.E.BYPASS.LTC128B.128 [R28+0x15400], desc[UR50][R2.64], !P0 ;  /* 0x15400000021c9fae */ /* 0x0003e6000c101d72 */
[----:B-1----:R-:W-:Y:S01]  /*19c70*/  @!P2 IADD3 R2, P1, R29, R10, RZ ;  /* 0x0000000a1d02a210 */ /* 0x002fe20007f3e0ff */
[----:B------:R-:W-:-:S04]  /*19c80*/  VIADD R10, R6, 0x40 ;  /* 0x00000040060a7836 */ /* 0x000fc80000000000 */
[----:B------:R-:W-:Y:S01]  /*19c90*/  @!P2 IMAD.X R3, RZ, RZ, R7, P1 ;  /* 0x000000ffff03a224 */ /* 0x000fe200008e0607 */
[----:B------:R-:W-:Y:S01]  /*19ca0*/  ISETP.GE.AND P1, PT, R10, R5, PT ;  /* 0x000000050a00720c */ /* 0x000fe20003f26270 */
[----:B------:R-:W-:Y:S04]  /*19cb0*/  SHFL.IDX PT, R7, R4, 0x5, 0x181f ;  /* 0x00b81f0004077f89 */ /* 0x000fe800000e0000 */
[----:B------:R-:W1:Y:S04]  /*19cc0*/  SHFL.IDX PT, R10, R0, 0x5, 0x181f ;  /* 0x00b81f00000a7f89 */ /* 0x000e6800000e0000 */
[----:B------:R0:W-:Y:S04]  /*19cd0*/  @!P2 LDGSTS.E.BYPASS.LTC128B.128 [R28+0x15c00], desc[UR50][R2.64], !P0 ;  /* 0x15c00000021cafae */ /* 0x0001e8000c101d72 */
[----:B0-----:R-:W-:-:S02]  /*19ce0*/  @!P1 IADD3 R2, P2, R29, R14, RZ ;  /* 0x0000000e1d029210 */ /* 0x001fc40007f5e0ff */
[----:B------:R-:W0:Y:S03]  /*19cf0*/  SHFL.IDX PT, R14, R0, 0x6, 0x181f ;  /* 0x00d81f00000e7f89 */ /* 0x000e2600000e0000 */
[----:B------:R-:W-:Y:S01]  /*19d00*/  @!P1 IMAD.X R3, RZ, RZ, R8, P2 ;  /* 0x000000ffff039224 */ /* 0x000fe200010e0608 */
[----:B------:R-:W-:Y:S01]  /*19d10*/  ISETP.GE.AND P2, PT, R12, R5, PT ;  /* 0x000000050c00720c */ /* 0x000fe20003f46270 */
[----:B------:R-:W2:Y:S04]  /*19d20*/  SHFL.IDX PT, R8, R4, 0x6, 0x181f ;  /* 0x00d81f0004087f89 */ /* 0x000ea800000e0000 */
[----:B------:R1:W-:Y:S08]  /*19d30*/  @!P1 LDGSTS.E.BYPASS.LTC128B.128 [R28+0x16400], desc[UR50][R2.64], !P0 ;  /* 0x16400000021c9fae */ /* 0x0003f0000c101d72 */
[----:B-1----:R-:W-:Y:S01]  /*19d40*/  @!P2 IADD3 R2, P1, R29, R10, RZ ;  /* 0x0000000a1d02a210 */ /* 0x002fe20007f3e0ff */
[----:B------:R-:W-:-:S04]  /*19d50*/  VIADD R10, R6, 0x60 ;  /* 0x00000060060a7836 */ /* 0x000fc80000000000 */
[----:B------:R-:W-:Y:S01]  /*19d60*/  @!P2 IMAD.X R3, RZ, RZ, R7, P1 ;  /* 0x000000ffff03a224 */ /* 0x000fe200008e0607 */
[----:B------:R-:W-:Y:S01]  /*19d70*/  ISETP.GE.AND P1, PT, R10, R5, PT ;  /* 0x000000050a00720c */ /* 0x000fe20003f26270 */
[----:B------:R1:W3:Y:S04]  /*19d80*/  SHFL.IDX PT, R7, R4, 0x7, 0x181f ;  /* 0x00f81f0004077f89 */ /* 0x0002e800000e0000 */
[----:B------:R4:W-:Y:S08]  /*19d90*/  @!P2 LDGSTS.E.BYPASS.LTC128B.128 [R28+0x16c00], desc[UR50][R2.64], !P0 ;  /* 0x16c00000021cafae */ /* 0x0009f0000c101d72 */
[----:B0-----:R-:W-:-:S02]  /*19da0*/  @!P1 IADD3 R9, P2, R29, R14, RZ ;  /* 0x0000000e1d099210 */ /* 0x001fc40007f5e0ff */
[----:B------:R1:W0:Y:S03]  /*19db0*/  SHFL.IDX PT, R14, R0, 0x7, 0x181f ;  /* 0x00f81f00000e7f89 */ /* 0x00022600000e0000 */
[----:B--2---:R-:W-:Y:S02]  /*19dc0*/  @!P1 IMAD.X R8, RZ, RZ, R8, P2 ;  /* 0x000000ffff089224 */ /* 0x004fe400010e0608 */
[----:B----4-:R-:W-:Y:S02]  /*19dd0*/  @!P1 IMAD.MOV.U32 R2, RZ, RZ, R9 ;  /* 0x000000ffff029224 */ /* 0x010fe400078e0009 */
[----:B------:R-:W-:-:S05]  /*19de0*/  @!P1 IMAD.MOV.U32 R3, RZ, RZ, R8 ;  /* 0x000000ffff039224 */ /* 0x000fca00078e0008 */
[----:B---3--:R1:W-:Y:S02]  /*19df0*/  @!P1 LDGSTS.E.BYPASS.LTC128B.128 [R28+0x17400], desc[UR50][R2.64], !P0 ;  /* 0x17400000021c9fae */ /* 0x0083e4000c101d72 */
.L_x_1370:
[----:B------:R-:W-:Y:S02]  /*19e00*/  VIADD R6, R6, 0x70 ;  /* 0x0000007006067836 */ /* 0x000fe40000000000 */
[----:B-1----:R-:W-:-:S03]  /*19e10*/  IMAD.MOV.U32 R0, RZ, RZ, 0x1 ;  /* 0x00000001ff007424 */ /* 0x002fc600078e00ff */
        /* <DEDUP_REMOVED lines=15> */
.L_x_1371:
[----:B------:R-:W-:Y:S01]  /*19f10*/  UIADD3 UR4, UR52, -0x2, URZ ;  /* 0xfffffffe34047890 */ /* 0x000fe2000fffe03f */
[----:B------:R-:W-:-:S03]  /*19f20*/  IMAD.MOV.U32 R30, RZ, RZ, 0x1 ;  /* 0x00000001ff1e7424 */ /* 0x000fc600078e00ff */
[----:B------:R-:W-:-:S06]  /*19f30*/  UISETP.GE.AND UP0, UPT, UR4, UR49, UPT ;  /* 0x000000310400728c */ /* 0x000fcc000bf06270 */
[----:B------:R-:W-:-:S13]  /*19f40*/  PLOP3.LUT P0, PT, PT, PT, UP0, 0x80, 0x0 ;  /* 0x000000000000781c */ /* 0x000fda0003f0f008 */
[----:B------:R-:W-:Y:S05]  /*19f50*/  @!P0 BRA `(.L_x_1269) ;  /* 0x0000001800108947 */ /* 0x000fea0003800000 */
[----:B------:R-:W-:Y:S01]  /*19f60*/  UIADD3 UR4, UR45, 0x1, URZ ;  /* 0x000000012d047890 */ /* 0x000fe2000fffe03f */
[----:B0-----:R-:W-:Y:S01]  /*19f70*/  LOP3.LUT R3, RZ, UR43, RZ, 0x33, !PT ;  /* 0x0000002bff037c12 */ /* 0x001fe2000f8e33ff */
[----:B------:R-:W-:Y:S01]  /*19f80*/  IMAD.MOV.U32 R21, RZ, RZ, 0x1 ;  /* 0x00000001ff157424 */ /* 0x000fe200078e00ff */
[----:B------:R-:W-:Y:S01]  /*19f90*/  IADD3 R18, R29, R18, R26 ;  /* 0x000000121d127210 */ /* 0x000fe20007ffe01a */
[----:B------:R-:W-:Y:S01]  /*19fa0*/  UIMAD UR4, UR4, UR37, URZ ;  /* 0x00000025040472a4 */ /* 0x000fe2000f8e023f */
[----:B------:R-:W-:Y:S01]  /*19fb0*/  LOP3.LUT R5, RZ, UR42, RZ, 0x33, !PT ;  /* 0x0000002aff057c12 */ /* 0x000fe2000f8e33ff */
[----:B------:R-:W-:Y:S02]  /*19fc0*/  IMAD.MOV.U32 R20, RZ, RZ, RZ ;  /* 0x000000ffff147224 */ /* 0x000fe400078e00ff */
[----:B------:R-:W-:Y:S02]  /*19fd0*/  VIADD R18, R18, 0xfffffe20 ;  /* 0xfffffe2012127836 */ /* 0x000fe40000000000 */
[----:B------:R-:W-:-:S04]  /*19fe0*/  LOP3.LUT R0, RZ, UR4, RZ, 0x33, !PT ;  /* 0x00000004ff007c12 */ /* 0x000fc8000f8e33ff */
[----:B------:R-:W-:-:S04]  /*19ff0*/  VIADDMNMX R0, R0, -UR44, R3, !PT ;  /* 0x8000002c00007c46 */ /* 0x000fc8000f800103 */
[----:B------:R-:W-:-:S04]  /*1a000*/  VIMNMX R5, R0, R5, !PT ;  /* 0x0000000500057248 */ /* 0x000fc80007fe0100 */
[C---:B------:R-:W-:Y:S01]  /*1a010*/  IADD3 R32, -R5.reuse, -0x2, RZ ;  /* 0xfffffffe05207810 */ /* 0x040fe20007ffe1ff */
[----:B------:R-:W-:-:S07]  /*1a020*/  IMAD R0, R5, -0xa0, R18 ;  /* 0xffffff6005007824 */ /* 0x000fce00078e0212 */
.L_x_1284:
        /* <DEDUP_REMOVED lines=24> */
[----:B------:R-:W-:Y:S02]  /*1a1b0*/  @!P1 IMAD.MOV.U32 R2, RZ, RZ, R11 ;  /* 0x000000ffff029224 */ /* 0x000fe400078e000b */
[----:B------:R-:W-:Y:S02]  /*1a1c0*/  IMAD.IADD R5, R9, 0x1, R5 ;  /* 0x0000000109057824 */ /* 0x000fe400078e0205 */
        /* <DEDUP_REMOVED lines=9> */
[----:B------:R-:W-:Y:S01]  /*1a260*/  @!P1 LEA.HI.X R5, R2, UR5, R3, 0x2, P0 ;  /* 0x0000000502059c11 */ /* 0x000fe200080f1403 */
[----:B------:R-:W-:Y:S02]  /*1a270*/  IMAD.U32 R12, RZ, RZ, UR6 ;  /* 0x00000006ff0c7e24 */ /* 0x000fe4000f8e00ff */
[----:B------:R-:W-:Y:S02]  /*1a280*/  VIADD R2, R20, 0x1 ;  /* 0x0000000114027836 */ /* 0x000fe40000000000 */
[----:B------:R0:W5:Y:S01]  /*1a290*/  @!P1 LDG.E R8, desc[UR50][R4.64] ;  /* 0x0000003204089981 */ /* 0x000162000c1e1900 */
[----:B------:R-:W-:Y:S02]  /*1a2a0*/  ISETP.NE.AND P2, PT, R12, 0x3, PT ;  /* 0x000000030c00780c */ /* 0x000fe40003f45270 */
        /* <DEDUP_REMOVED lines=9> */
.L_x_1270:
[----:B------:R-:W-:Y:S02]  /*1a340*/  LEA R3, R2, UR46, 0x3 ;  /* 0x0000002e02037c11 */ /* 0x000fe4000f8e18ff */
[----:B------:R-:W-:-:S04]  /*1a350*/  SHF.L.U32 R25, R30, 0x1f, RZ ;  /* 0x0000001f1e197819 */ /* 0x000fc800000006ff */
[----:B------:R-:W0:Y:S02]  /*1a360*/  SYNCS.PHASECHK.TRANS64.TRYWAIT P1, [R3+URZ+0x22880], R25 ;  /* 0x02288019030075a7 */ /* 0x000e24000802017f */
[----:B0-----:R-:W-:Y:S05]  /*1a370*/  @!P1 BRA `(.L_x_1271) ;  /* 0x0000004400589947 */ /* 0x001fea0003800000 */
.L_x_1372:
        /* <DEDUP_REMOVED lines=25> */
[C---:B------:R-:W-:Y:S02]  /*1a510*/  IMAD R12, R9.reuse, UR5, R12 ;  /* 0x00000005090c7c24 */ /* 0x040fe4000f8e020c */
[----:B------:R-:W-:Y:S01]  /*1a520*/  IMAD.WIDE.U32 R6, R9, UR4, R6 ;  /* 0x0000000409067c25 */ /* 0x000fe2000f8e0006 */
[----:B------:R-:W-:-:S03]  /*1a530*/  ULDC.64 UR4, c[0x0][0x330] ;  /* 0x0000cc0000047ab9 */ /* 0x000fc60000000a00 */
[----:B------:R-:W-:Y:S02]  /*1a540*/  IMAD.IADD R5, R5, 0x1, R11 ;  /* 0x0000000105057824 */ /* 0x000fe400078e020b */
        /* <DEDUP_REMOVED lines=61> */
[----:B------:R1:W-:Y:S03]  /*1a920*/  LDGSTS.E.BYPASS.LTC128B.128 [R17+0xe400], desc[UR50][R4.64], !P2 ;  /* 0x0e40000004117fae */ /* 0x0003e6000d101d72 */
.L_x_1394:
        /* <DEDUP_REMOVED lines=16> */
.L_x_1273:
[----:B------:R1:W-:Y:S01]  /*1aa30*/  SYNCS.ARRIVE.TRANS64.A1T0 RZ, [R3+URZ+0x22870], RZ ;  /* 0x022870ff03ff79a7 */ /* 0x0003e2000810003f */
[----:B------:R-:W-:Y:S05]  /*1aa40*/  @!P2 BRA `(.L_x_1274) ;  /* 0x000000000004a947 */ /* 0x000fea0003800000 */
[----:B------:R-:W-:Y:S01]  /*1aa50*/  BPT.TRAP 0x1 ;  /* 0x000000040000795c */ /* 0x000fe20000300000 */
.L_x_1274:
[----:B------:R-:W2:Y:S02]  /*1aa60*/  SYNCS.PHASECHK.TRANS64.TRYWAIT P1, [R3+URZ+0x22840], R25 ;  /* 0x02284019030075a7 */ /* 0x000ea4000802017f */
[----:B--2---:R-:W-:Y:S05]  /*1aa70*/  @!P1 BRA `(.L_x_1275) ;  /* 0x0000004800649947 */ /* 0x004fea0003800000 */
.L_x_1395:
        /* <DEDUP_REMOVED lines=12> */
[----:B------:R-:W-:Y:S02]  /*1ab40*/  IMAD R24, R24, UR6, RZ ;  /* 0x0000000618187c24 */ /* 0x000fe4000f8e02ff */
[----:B------:R-:W-:Y:S01]  /*1ab50*/  IMAD.IADD R5, R5, 0x1, R23 ;  /* 0x0000000105057824 */ /* 0x000fe200078e0217 */
        /* <DEDUP_REMOVED lines=30> */
[----:B------:R-:W-:Y:S04]  /*1ad40*/  SHFL.IDX PT, R11, R6, 0x7, 0x181f ;  /* 0x00f81f00060b7f89 */ /* 0x000fe800000e0000 */
[----:B------:R-:W3:Y:S01]  /*1ad50*/  SHFL.IDX PT, R14, R6, 0x1, 0x181f ;  /* 0x00381f00060e7f89 */ /* 0x000ee200000e0000 */
[----:B----4-:R-:W-:-:S05]  /*1ad60*/  IMAD.X R5, RZ, RZ, R5, P1 ;  /* 0x000000ffff057224 */ /* 0x010fca00008e0605 */
[----:B------:R3:W-:Y:S02]  /*1ad70*/  LDGSTS.E.BYPASS.LTC128B.128 [R8+0x18400], desc[UR50][R4.64], !P2 ;  /* 0x1840000004087fae */ /* 0x0007e4000d101d72 */
[C---:B---3--:R-:W-:Y:S02]  /*1ad80*/  IADD3 R4, P1, R29.reuse, R14, RZ ;  /* 0x0000000e1d047210 */ /* 0x048fe40007f3e0ff */
[----:B------:R-:W3:Y:S03]  /*1ad90*/  SHFL.IDX PT, R14, R6, 0x3, 0x181f ;  /* 0x00781f00060e7f89 */ /* 0x000ee600000e0000 */
[----:B------:R-:W-:Y:S02]  /*1ada0*/  IMAD.X R5, RZ, RZ, R17, P1 ;  /* 0x000000ffff057224 */ /* 0x000fe400008e0611 */
[----:B------:R-:W4:Y:S04]  /*1adb0*/  SHFL.IDX PT, R17, R7, 0x3, 0x181f ;  /* 0x00781f0007117f89 */ /* 0x000f2800000e0000 */
[----:B------:R5:W-:Y:S02]  /*1adc0*/  LDGSTS.E.BYPASS.LTC128B.128 [R8+0x18c00], desc[UR50][R4.64], !P2 ;  /* 0x18c0000004087fae */ /* 0x000be4000d101d72 */
[----:B-----5:R-:W-:-:S02]  /*1add0*/  IADD3 R4, P1, R29, R18, RZ ;  /* 0x000000121d047210 */ /* 0x020fc40007f3e0ff */
[----:B------:R-:W5:Y:S03]  /*1ade0*/  SHFL.IDX PT, R18, R6, 0x4, 0x181f ;  /* 0x00981f0006127f89 */ /* 0x000f6600000e0000 */
[----:B------:R-:W-:Y:S02]  /*1adf0*/  IMAD.X R5, RZ, RZ, R16, P1 ;  /* 0x000000ffff057224 */ /* 0x000fe400008e0610 */
[----:B------:R-:W0:Y:S04]  /*1ae00*/  SHFL.IDX PT, R16, R7, 0x4, 0x181f ;  /* 0x00981f0007107f89 */ /* 0x000e2800000e0000 */
[----:B------:R3:W-:Y:S02]  /*1ae10*/  LDGSTS.E.BYPASS.LTC128B.128 [R8+0x19400], desc[UR50][R4.64], !P2 ;  /* 0x1940000004087fae */ /* 0x0007e4000d101d72 */
[----:B---3--:R-:W-:-:S02]  /*1ae20*/  IADD3 R4, P1, R29, R14, RZ ;  /* 0x0000000e1d047210 */ /* 0x008fc40007f3e0ff */
[----:B------:R-:W3:Y:S03]  /*1ae30*/  SHFL.IDX PT, R14, R6, 0x5, 0x181f ;  /* 0x00b81f00060e7f89 */ /* 0x000ee600000e0000 */
[----:B----4-:R-:W-:Y:S01]  /*1ae40*/  IMAD.X R5, RZ, RZ, R17, P1 ;  /* 0x000000ffff057224 */ /* 0x010fe200008e0611 */
[----:B------:R-:W-:Y:S04]  /*1ae50*/  SHFL.IDX PT, R6, R10, RZ, 0x181f ;  /* 0x00181fff0a067589 */ /* 0x000fe800000e0000 */
[----:B------:R5:W-:Y:S04]  /*1ae60*/  LDGSTS.E.BYPASS.LTC128B.128 [R8+0x19c00], desc[UR50][R4.64], !P2 ;  /* 0x19c0000004087fae */ /* 0x000be8000d101d72 */
[----:B------:R-:W-:Y:S01]  /*1ae70*/  SHFL.IDX PT, R17, R7, 0x6, 0x181f ;  /* 0x00d81f0007117f89 */ /* 0x000fe200000e0000 */
[----:B-----5:R-:W-:-:S03]  /*1ae80*/  IADD3 R4, P1, R29, R18, RZ ;  /* 0x000000121d047210 */ /* 0x020fc60007f3e0ff */
[----:B------:R-:W4:Y:S02]  /*1ae90*/  SHFL.IDX PT, R18, R7, 0x5, 0x181f ;  /* 0x00b81f0007127f89 */ /* 0x000f2400000e0000 */
[----:B0-----:R-:W-:Y:S02]  /*1aea0*/  IMAD.X R5, RZ, RZ, R16, P1 ;  /* 0x000000ffff057224 */ /* 0x001fe400008e0610 */
[----:B------:R-:W0:Y:S04]  /*1aeb0*/  SHFL.IDX PT, R16, R7, 0x7, 0x181f ;  /* 0x00f81f0007107f89 */ /* 0x000e2800000e0000 */
[----:B------:R3:W-:Y:S02]  /*1aec0*/  LDGSTS.E.BYPASS.LTC128B.128 [R8+0x1a400], desc[UR50][R4.64], !P2 ;  /* 0x1a40000004087fae */ /* 0x0007e4000d101d72 */
[----:B---3--:R-:W-:-:S02]  /*1aed0*/  IADD3 R4, P1, R29, R14, RZ ;  /* 0x0000000e1d047210 */ /* 0x008fc40007f3e0ff */
        /* <DEDUP_REMOVED lines=14> */
.L_x_1417:
[----:B------:R-:W-:Y:S02]  /*1afc0*/  R2UR UR4, R3 ;  /* 0x00000000030472ca */ /* 0x000fe400000e0000 */
[----:B0--3--:R-:W-:-:S05]  /*1afd0*/  IADD3 R4, P1, R29, R14, RZ ;  /* 0x0000000e1d047210 */ /* 0x009fca0007f3e0ff */
[----:B----4-:R-:W-:-:S05]  /*1afe0*/  IMAD.X R5, RZ, RZ, R6, P1 ;  /* 0x000000ffff057224 */ /* 0x010fca00008e0606 */
        /* <DEDUP_REMOVED lines=13> */
.L_x_1277:
[----:B------:R-:W-:Y:S01]  /*1b0c0*/  IMAD.U32 R4, RZ, RZ, UR36 ;  /* 0x00000024ff047e24 */ /* 0x000fe2000f8e00ff */
[----:B------:R0:W-:Y:S04]  /*1b0d0*/  SYNCS.ARRIVE.TRANS64.A1T0 RZ, [R3+URZ+0x22830], RZ ;  /* 0x022830ff03ff79a7 */ /* 0x0001e8000810003f */
[----:B------:R-:W-:-:S04]  /*1b0e0*/  LOP3.LUT R4, R4, 0x1, RZ, 0xfc, !PT ;  /* 0x0000000104047812 */ /* 0x000fc800078efcff */
[----:B------:R-:W-:-:S13]  /*1b0f0*/  ISETP.NE.AND P1, PT, R4, 0x3, PT ;  /* 0x000000030400780c */ /* 0x000fda0003f25270 */
[----:B0-----:R-:W-:Y:S05]  /*1b100*/  @!P1 BRA `(.L_x_1278) ;  /* 0x0000000000049947 */ /* 0x001fea0003800000 */
[----:B------:R-:W-:Y:S01]  /*1b110*/  BPT.TRAP 0x1 ;  /* 0x000000040000795c */ /* 0x000fe20000300000 */
.L_x_1278:
[----:B-12---:R-:W-:Y:S02]  /*1b120*/  LOP3.LUT R3, R21, 0x1, RZ, 0x3c, !PT ;  /* 0x0000000115037812 */ /* 0x006fe400078e3cff */
[----:B------:R-:W-:Y:S02]  /*1b130*/  LEA R6, R20, UR46, 0x3 ;  /* 0x0000002e14067c11 */ /* 0x000fe4000f8e18ff */
[----:B------:R-:W-:-:S04]  /*1b140*/  SHF.L.U32 R3, R3, 0x1f, RZ ;  /* 0x0000001f03037819 */ /* 0x000fc800000006ff */
[----:B------:R-:W0:Y:S02]  /*1b150*/  SYNCS.PHASECHK.TRANS64.TRYWAIT P2, [R6+URZ+0x22870], R3 ;  /* 0x02287003060075a7 */ /* 0x000e24000804017f */
[----:B0-----:R-:W-:Y:S05]  /*1b160*/  @!P2 BRA `(.L_x_1279) ;  /* 0x0000004c0060a947 */ /* 0x001fea0003800000 */
.L_x_1418:
[----:B------:R-:W-:-:S06]  /*1b170*/  ULOP3.LUT UR4, UR36, 0x2, URZ, 0xfc, !UPT ;  /* 0x0000000224047892 */ /* 0x000fcc000f8efc3f */
[----:B------:R-:W-:-:S05]  /*1b180*/  IMAD.U32 R4, RZ, RZ, UR4 ;  /* 0x00000004ff047e24 */ /* 0x000fca000f8e00ff */
[----:B------:R-:W-:-:S13]  /*1b190*/  ISETP.NE.AND P2, PT, R4, 0x3, PT ;  /* 0x000000030400780c */ /* 0x000fda0003f45270 */
[----:B------:R-:W-:Y:S05]  /*1b1a0*/  @!P2 BRA `(.L_x_1280) ;  /* 0x000000000004a947 */ /* 0x000fea0003800000 */
[----:B------:R-:W-:Y:S01]  /*1b1b0*/  BPT.TRAP 0x1 ;  /* 0x000000040000795c */ /* 0x000fe20000300000 */
.L_x_1280:
[----:B------:R-:W-:Y:S01]  /*1b1c0*/  SHF.L.U32 R5, R21, 0x1f, RZ ;  /* 0x0000001f15057819 */ /* 0x000fe200000006ff */
[----:B0-----:R-:W-:-:S03]  /*1b1d0*/  IMAD R3, R20, 0x5000, RZ ;  /* 0x0000500014037824 */ /* 0x001fc600078e02ff */
[----:B------:R-:W0:Y:S02]  /*1b1e0*/  SYNCS.PHASECHK.TRANS64.TRYWAIT P2, [R6+URZ+0x22860], R5 ;  /* 0x02286005060075a7 */ /* 0x000e24000804017f */
[----:B------:R-:W-:Y:S01]  /*1b1f0*/  LOP3.LUT R4, R3, R37, RZ, 0xfc, !PT ;  /* 0x0000002503047212 */ /* 0x000fe200078efcff */
[----:B0-----:R-:W-:Y:S06]  /*1b200*/  @!P2 BRA `(.L_x_1281) ;  /* 0x0000004c004ca947 */ /* 0x001fec0003800000 */
.L_x_1419:
        /* <DEDUP_REMOVED lines=9> */
[----:B------:R-:W-:Y:S01]  /*1b2a0*/  PRMT R15, R18, 0x7531, R19 ;  /* 0x00007531120f7816 */ /* 0x000fe20000000013 */
[----:B--2---:R-:W-:Y:S02]  /*1b2b0*/  IMAD.IADD R5, R7, 0x1, R5 ;  /* 0x0000000107057824 */ /* 0x004fe400078e0205 */
[----:B------:R-:W-:-:S03]  /*1b2c0*/  IMAD.U32 R7, RZ, RZ, UR4 ;  /* 0x00000004ff077e24 */ /* 0x000fc6000f8e00ff */
[----:B------:R-:W0:Y:S02]  /*1b2d0*/  LDSM.16.MT88.4 R8, [R5+0xa400] ;  /* 0x00a400000508783b */ /* 0x000e240000004200 */
[----:B------:R-:W-:Y:S02]  /*1b2e0*/  ISETP.NE.AND P2, PT, R7, 0x3, PT ;  /* 0x000000030700780c */ /* 0x000fe40003f45270 */
        /* <DEDUP_REMOVED lines=62> */
.L_x_1282:
[----:B-1----:R1:W-:Y:S01]  /*1b6d0*/  SYNCS.ARRIVE.TRANS64.A1T0 RZ, [R6+URZ+0x22850], RZ ;  /* 0x022850ff06ff79a7 */ /* 0x0023e2000810003f */
[----:B------:R-:W-:Y:S06]  /*1b6e0*/  BAR.SYNC.DEFER_BLOCKING 0x2, 0x80 ;  /* 0x0082000000007b1d */ /* 0x000fec0000010000 */
[----:B------:R-:W-:Y:S05]  /*1b6f0*/  @!P1 BRA `(.L_x_1283) ;  /* 0x0000000000049947 */ /* 0x000fea0003800000 */
[----:B------:R-:W-:Y:S01]  /*1b700*/  BPT.TRAP 0x1 ;  /* 0x000000040000795c */ /* 0x000fe20000300000 */
.L_x_1283:
[----:B0-----:R-:W0:Y:S01]  /*1b710*/  S2R R3, SR_CgaCtaId ;  /* 0x0000000000037919 */ /* 0x001e220000008800 */
[----:B-1----:R-:W-:Y:S02]  /*1b720*/  VIADD R6, R6, 0x22880 ;  /* 0x0002288006067836 */ /* 0x002fe40000000000 */
[----:B------:R-:W-:Y:S02]  /*1b730*/  VIADD R0, R0, 0xffffff60 ;  /* 0xffffff6000007836 */ /* 0x000fe40000000000 */
[----:B------:R-:W-:Y:S02]  /*1b740*/  IMAD.MOV.U32 R20, RZ, RZ, R2 ;  /* 0x000000ffff147224 */ /* 0x000fe400078e0002 */
[----:B------:R-:W-:Y:S01]  /*1b750*/  IMAD.MOV.U32 R21, RZ, RZ, R30 ;  /* 0x000000ffff157224 */ /* 0x000fe200078e001e */
[----:B0-----:R-:W-:-:S04]  /*1b760*/  PRMT R6, R3, 0x654, R6 ;  /* 0x0000065403067816 */ /* 0x001fc80000000006 */
[----:B------:R0:W-:Y:S01]  /*1b770*/  SYNCS.ARRIVE.TRANS64.RED.A1T0 RZ, [R6+URZ], RZ ;  /* 0x000000ff06ff79a7 */ /* 0x0001e2000810043f */
[----:B------:R-:W-:Y:S05]  /*1b780*/  @P0 BRA `(.L_x_1284) ;  /* 0xffffffe800280947 */ /* 0x000fea000383ffff */
[----:B------:R-:W-:Y:S05]  /*1b790*/  BRA `(.L_x_1285) ;  /* 0x0000000000047947 */ /* 0x000fea0003800000 */
.L_x_1269:
[----:B------:R-:W-:-:S07]  /*1b7a0*/  IMAD.MOV.U32 R2, RZ, RZ, RZ ;  /* 0x000000ffff027224 */ /* 0x000fce00078e00ff */
.L_x_1285:
[----:B------:R-:W-:-:S06]  /*1b7b0*/  ULOP3.LUT UR4, UR36, 0x1, URZ, 0xfc, !UPT ;  /* 0x0000000124047892 */ /* 0x000fcc000f8efc3f */
[----:B0-----:R-:W-:-:S05]  /*1b7c0*/  IMAD.U32 R0, RZ, RZ, UR4 ;  /* 0x00000004ff007e24 */ /* 0x001fca000f8e00ff */
[----:B------:R-:W-:-:S13]  /*1b7d0*/  ISETP.NE.AND P1, PT, R0, 0x3, PT ;  /* 0x000000030000780c */ /* 0x000fda0003f25270 */
[----:B------:R-:W-:Y:S05]  /*1b7e0*/  @!P1 BRA `(.L_x_1286) ;  /* 0x0000000000049947 */ /* 0x000fea0003800000 */
[----:B------:R-:W-:Y:S01]  /*1b7f0*/  BPT.TRAP 0x1 ;  /* 0x000000040000795c */ /* 0x000fe20000300000 */
.L_x_1286:
[----:B------:R-:W-:Y:S01]  /*1b800*/  LOP3.LUT R0, R30, 0x1, RZ, 0x3c, !PT ;  /* 0x000000011e007812 */ /* 0x000fe200078e3cff */
[----:B------:R-:W-:Y:S01]  /*1b810*/  BSSY B0, `(.L_x_1287) ;  /* 0x0000005000007945 */ /* 0x000fe20003800000 */
[----:B------:R-:W-:Y:S02]  /*1b820*/  LEA R3, R2, UR46, 0x3 ;  /* 0x0000002e02037c11 */ /* 0x000fe4000f8e18ff */
[----:B------:R-:W-:-:S04]  /*1b830*/  SHF.L.U32 R0, R0, 0x1f, RZ ;  /* 0x0000001f00007819 */ /* 0x000fc800000006ff */
[----:B------:R-:W0:Y:S02]  /*1b840*/  SYNCS.PHASECHK.TRANS64.TRYWAIT P0, [R3+URZ+0x22870], R0 ;  /* 0x02287000030075a7 */ /* 0x000e24000800017f */
[----:B0-----:R-:W-:Y:S05]  /*1b850*/  @!P0 BRA `(.L_x_1288) ;  /* 0x0000004400cc8947 */ /* 0x001fea0003800000 */
.L_x_1420:
[----:B------:R-:W-:Y:S05]  /*1b860*/  BSYNC B0 ;  /* 0x0000000000007941 */ /* 0x000fea0003800000 */
.L_x_1287:
[----:B------:R-:W-:-:S06]  /*1b870*/  ULOP3.LUT UR4, UR36, 0x2, URZ, 0xfc, !UPT ;  /* 0x0000000224047892 */ /* 0x000fcc000f8efc3f */
[----:B------:R-:W-:-:S05]  /*1b880*/  IMAD.U32 R4, RZ, RZ, UR4 ;  /* 0x00000004ff047e24 */ /* 0x000fca000f8e00ff */
[----:B------:R-:W-:-:S13]  /*1b890*/  ISETP.NE.AND P0, PT, R4, 0x3, PT ;  /* 0x000000030400780c */ /* 0x000fda0003f05270 */
[----:B------:R-:W-:Y:S05]  /*1b8a0*/  @!P0 BRA `(.L_x_1289) ;  /* 0x0000000000048947 */ /* 0x000fea0003800000 */
[----:B------:R-:W-:Y:S01]  /*1b8b0*/  BPT.TRAP 0x1 ;  /* 0x000000040000795c */ /* 0x000fe20000300000 */
.L_x_1289:
[----:B------:R-:W2:Y:S01]  /*1b8c0*/  LDL.LU R5, [R1] ;  /* 0x0000000001057983 */ /* 0x000ea20000300800 */
[----:B------:R-:W-:Y:S01]  /*1b8d0*/  SHF.L.U32 R4, R30, 0x1f, RZ ;  /* 0x0000001f1e047819 */ /* 0x000fe200000006ff */
[----:B------:R-:W-:-:S03]  /*1b8e0*/  IMAD R12, R2, 0x5000, RZ ;  /* 0x00005000020c7824 */ /* 0x000fc600078e02ff */
[----:B------:R-:W1:Y:S02]  /*1b8f0*/  SYNCS.PHASECHK.TRANS64.TRYWAIT P0, [R3+URZ+0x22860], R4 ;  /* 0x02286004030075a7 */ /* 0x000e64000800017f */
[----:B------:R-:W-:-:S05]  /*1b900*/  LOP3.LUT R37, R12, R37, RZ, 0xfc, !PT ;  /* 0x000000250c257212 */ /* 0x000fca00078efcff */
[----:B0-----:R-:W-:-:S04]  /*1b910*/  VIADD R0, R37, UR46 ;  /* 0x0000002e25007c36 */ /* 0x001fc80008000000 */
[----:B--2---:R-:W-:Y:S01]  /*1b920*/  IMAD.IADD R0, R5, 0x1, R0 ;  /* 0x0000000105007824 */ /* 0x004fe200078e0200 */
[----:B-1----:R-:W-:Y:S06]  /*1b930*/  @!P0 BRA `(.L_x_1290) ;  /* 0x0000004400a88947 */ /* 0x002fec0003800000 */
.L_x_1421:
        /* <DEDUP_REMOVED lines=73> */
.L_x_1291:
[----:B-1----:R1:W-:Y:S01]  /*1bdd0*/  SYNCS.ARRIVE.TRANS64.A1T0 RZ, [R3+URZ+0x22850], RZ ;  /* 0x022850ff03ff79a7 */ /* 0x0023e2000810003f */
[----:B------:R-:W-:Y:S06]  /*1bde0*/  BAR.SYNC.DEFER_BLOCKING 0x2, 0x80 ;  /* 0x0082000000007b1d */ /* 0x000fec0000010000 */
[----:B------:R-:W-:Y:S05]  /*1bdf0*/  @!P1 BRA `(.L_x_1292) ;  /* 0x0000000000049947 */ /* 0x000fea0003800000 */
[----:B------:R-:W-:Y:S01]  /*1be00*/  BPT.TRAP 0x1 ;  /* 0x000000040000795c */ /* 0x000fe20000300000 */
.L_x_1292:
        /* <DEDUP_REMOVED lines=10> */
.L_x_1245:
[----:B0-----:R-:W0:Y:S01]  /*1beb0*/  S2R R4, SR_CgaCtaId ;  /* 0x0000000000047919 */ /* 0x001e220000008800 */
[----:B------:R-:W-:Y:S02]  /*1bec0*/  MOV R3, 0x400 ;  /* 0x0000040000037802 */ /* 0x000fe40000000f00 */
[----:B------:R-:W-:Y:S02]  /*1bed0*/  SHF.L.U32 R2, R2, 0x1f, RZ ;  /* 0x0000001f02027819 */ /* 0x000fe400000006ff */
[----:B0-----:R-:W-:-:S04]  /*1bee0*/  LEA R7, R4, R3, 0x18 ;  /* 0x0000000304077211 */ /* 0x001fc800078ec0ff */
[----:B------:R-:W0:Y:S02]  /*1bef0*/  SYNCS.PHASECHK.TRANS64.TRYWAIT P0, [R7+URZ+0x22820], R2 ;  /* 0x02282002070075a7 */ /* 0x000e24000800017f */
[----:B0-----:R-:W-:Y:S05]  /*1bf00*/  @!P0 BRA `(.L_x_1293) ;  /* 0x0000004000488947 */ /* 0x001fea0003800000 */
.L_x_1422:
        /* <DEDUP_REMOVED lines=9> */
[----:B------:R-:W-:-:S05]  /*1bfa0*/  IMAD.U32 R2, RZ, RZ, UR4 ;  /* 0x00000004ff027e24 */ /* 0x000fca000f8e00ff */
[----:B------:R-:W-:-:S13]  /*1bfb0*/  ISETP.NE.AND P0, PT, R2, 0x3, PT ;  /* 0x000000030200780c */ /* 0x000fda0003f05270 */
[----:B------:R-:W-:Y:S05]  /*1bfc0*/  @!P0 BRA `(.L_x_1294) ;  /* 0x0000000000048947 */ /* 0x000fea0003800000 */
[----:B------:R-:W-:Y:S01]  /*1bfd0*/  BPT.TRAP 0x1 ;  /* 0x000000040000795c */ /* 0x000fe20000300000 */
.L_x_1294:
[----:B------:R-:W-:Y:S01]  /*1bfe0*/  IMAD R5, R0, 0x8, R7 ;  /* 0x0000000800057824 */ /* 0x000fe200078e0207 */
[----:B------:R-:W-:Y:S01]  /*1bff0*/  SHF.L.U32 R2, R30, 0x1f, RZ ;  /* 0x0000001f1e027819 */ /* 0x000fe200000006ff */
[----:B------:R-:W-:-:S03]  /*1c000*/  VIADD R0, R0, 0x1 ;  /* 0x0000000100007836 */ /* 0x000fc60000000000 */
[----:B------:R-:W0:Y:S02]  /*1c010*/  SYNCS.PHASECHK.TRANS64.TRYWAIT P1, [R5+URZ+0x22840], R2 ;  /* 0x02284002050075a7 */ /* 0x000e24000802017f */
[----:B------:R-:W-:-:S04]  /*1c020*/  ISETP.NE.AND P2, PT, R0, 0x2, PT ;  /* 0x000000020000780c */ /* 0x000fc80003f45270 */
[----:B------:R-:W-:Y:S01]  /*1c030*/  SEL R3, RZ, 0x1, P2 ;  /* 0x00000001ff037807 */ /* 0x000fe20001000000 */
[----:B0-----:R-:W-:Y:S08]  /*1c040*/  @!P1 BRA `(.L_x_1295) ;  /* 0x00000040000c9947 */ /* 0x001ff00003800000 */
.L_x_1423:
[----:B------:R-:W-:Y:S02]  /*1c050*/  SEL R0, R0, RZ, P2 ;  /* 0x000000ff00007207 */ /* 0x000fe40001000000 */
[----:B------:R-:W-:Y:S01]  /*1c060*/  LOP3.LUT R3, R30, R3, RZ, 0x3c, !PT ;  /* 0x000000031e037212 */ /* 0x000fe200078e3cff */
[----:B------:R-:W-:Y:S06]  /*1c070*/  @!P0 BRA `(.L_x_1296) ;  /* 0x0000000000048947 */ /* 0x000fec0003800000 */
[----:B------:R-:W-:Y:S01]  /*1c080*/  BPT.TRAP 0x1 ;  /* 0x000000040000795c */ /* 0x000fe20000300000 */
.L_x_1296:
[----:B------:R-:W-:Y:S01]  /*1c090*/  IMAD R7, R0, 0x8, R7 ;  /* 0x0000000800077824 */ /* 0x000fe200078e0207 */
[----:B------:R-:W-:-:S04]  /*1c0a0*/  SHF.L.U32 R0, R3, 0x1f, RZ ;  /* 0x0000001f03007819 */ /* 0x000fc800000006ff */
[----:B------:R-:W1:Y:S02]  /*1c0b0*/  SYNCS.PHASECHK.TRANS64.TRYWAIT P1, [R7+URZ+0x22840], R0 ;  /* 0x02284000070075a7 */ /* 0x000e64000802017f */
[----:B-1----:R-:W-:Y:S05]  /*1c0c0*/  @!P1 BRA `(.L_x_1297) ;  /* 0x0000004000009947 */ /* 0x002fea0003800000 */
.L_x_1424:
[----:B------:R-:W-:Y:S05]  /*1c0d0*/  @!P0 BRA `(.L_x_1298) ;  /* 0x0000000000048947 */ /* 0x000fea0003800000 */
[----:B------:R-:W-:Y:S01]  /*1c0e0*/  BPT.TRAP 0x1 ;  /* 0x000000040000795c */ /* 0x000fe20000300000 */
.L_x_1298:
[----:B------:R-:W2:Y:S02]  /*1c0f0*/  SYNCS.PHASECHK.TRANS64.TRYWAIT P1, [R5+URZ+0x22860], R2 ;  /* 0x02286002050075a7 */ /* 0x000ea4000802017f */
[----:B--2---:R-:W-:Y:S05]  /*1c100*/  @!P1 BRA `(.L_x_1299) ;  /* 0x0000004000049947 */ /* 0x004fea0003800000 */
.L_x_1425:
[----:B------:R-:W-:Y:S05]  /*1c110*/  @!P0 BRA `(.L_x_1300) ;  /* 0x0000000000048947 */ /* 0x000fea0003800000 */
[----:B------:R-:W-:Y:S01]  /*1c120*/  BPT.TRAP 0x1 ;  /* 0x000000040000795c */ /* 0x000fe20000300000 */
.L_x_1300:
[----:B------:R-:W3:Y:S02]  /*1c130*/  SYNCS.PHASECHK.TRANS64.TRYWAIT P1, [R7+URZ+0x22860], R0 ;  /* 0x02286000070075a7 */ /* 0x000ee4000802017f */
[----:B---3--:R-:W-:Y:S05]  /*1c140*/  @!P1 BRA `(.L_x_1301) ;  /* 0x0000004000089947 */ /* 0x008fea0003800000 */
.L_x_1426:
[----:B------:R-:W-:Y:S05]  /*1c150*/  @!P0 BRA `(.L_x_1302) ;  /* 0x0000000000048947 */ /* 0x000fea0003800000 */
[----:B------:R-:W-:Y:S01]  /*1c160*/  BPT.TRAP 0x1 ;  /* 0x000000040000795c */ /* 0x000fe20000300000 */
.L_x_1302:
[----:B------:R-:W4:Y:S02]  /*1c170*/  SYNCS.PHASECHK.TRANS64.TRYWAIT P1, [R5+URZ+0x22880], R2 ;  /* 0x02288002050075a7 */ /* 0x000f24000802017f */
[----:B----4-:R-:W-:Y:S05]  /*1c180*/  @!P1 BRA `(.L_x_1303) ;  /* 0x00000040000c9947 */ /* 0x010fea0003800000 */
.L_x_1427:
[----:B------:R-:W-:Y:S05]  /*1c190*/  @!P0 BRA `(.L_x_1304) ;  /* 0x0000000000048947 */ /* 0x000fea0003800000 */
[----:B------:R-:W-:Y:S01]  /*1c1a0*/  BPT.TRAP 0x1 ;  /* 0x000000040000795c */ /* 0x000fe20000300000 */
.L_x_1304:
[----:B------:R0:W0:Y:S02]  /*1c1b0*/  SYNCS.PHASECHK.TRANS64.TRYWAIT P0, [R7+URZ+0x22880], R0 ;  /* 0x02288000070075a7 */ /* 0x000024000800017f */
[----:B0-----:R-:W-:Y:S05]  /*1c1c0*/  @!P0 NANOSLEEP.SYNCS 0x989680 ;  /* 0x009896800000895d */ /* 0x001fea0003900000 */
[----:B------:R-:W0:Y:S02]  /*1c1d0*/  @!P0 SYNCS.PHASECHK.TRANS64 P0, [R7+URZ+0x22880], R0 ;  /* 0x02288000070085a7 */ /* 0x000e24000800007f */
[----:B0-----:R-:W-:Y:S05]  /*1c1e0*/  @!P0 BRA `(.L_x_1304) ;  /* 0xfffffffc00f08947 */ /* 0x001fea000383ffff */
.L_x_1153:
[----:B------:R-:W-:Y:S05]  /*1c1f0*/  BSYNC B6 ;  /* 0x0000000000067941 */ /* 0x000fea0003800000 */
.L_x_1150:
[----:B------:R-:W-:Y:S05]  /*1c200*/  EXIT ;  /* 0x000000000000794d */ /* 0x000fea0003800000 */
.L_x_1163:
[----:B0-----:R-:W-:-:S04]  /*1c210*/  IMAD.U32 R3, RZ, RZ, UR41 ;  /* 0x00000029ff037e24 */ /* 0x001fc8000f8e00ff */
[----:B------:R0:W1:Y:S03]  /*1c220*/  SYNCS.PHASECHK.TRANS64.TRYWAIT P0, [R3+URZ+0x22800], R8 ;  /* 0x02280008030075a7 */ /* 0x000066000800017f */
[----:B-1----:R-:W-:Y:S05]  /*1c230*/  @!P0 NANOSLEEP.SYNCS 0x989680 ;  /* 0x009896800000895d */ /* 0x002fea0003900000 */
[----:B------:R-:W1:Y:S02]  /*1c240*/  @!P0 SYNCS.PHASECHK.TRANS64 P0, [R3+URZ+0x22800], R8 ;  /* 0x02280008030085a7 */ /* 0x000e64000800007f */
[----:B-1----:R-:W-:Y:S05]  /*1c250*/  @!P0 BRA `(.L_x_1163) ;  /* 0xfffffffc00ec8947 */ /* 0x002fea000383ffff */
[----:B------:R-:W-:Y:S05]  /*1c260*/  BRA `(.L_x_1305) ;  /* 0xfffffe5400e87947 */ /* 0x000fea000383ffff */
.L_x_1167:
[----:B0-----:R-:W-:-:S04]  /*1c270*/  IMAD.U32 R3, RZ, RZ, UR41 ;  /* 0x00000029ff037e24 */ /* 0x001fc8000f8e00ff */
[----:B------:R0:W2:Y:S03]  /*1c280*/  SYNCS.PHASECHK.TRANS64.TRYWAIT P1, [R3+URZ+0x22830], R8 ;  /* 0x02283008030075a7 */ /* 0x0000a6000802017f */
[----:B--2---:R-:W-:Y:S05]  /*1c290*/  @!P1 NANOSLEEP.SYNCS 0x989680 ;  /* 0x009896800000995d */ /* 0x004fea0003900000 */
[----:B------:R-:W2:Y:S02]  /*1c2a0*/  @!P1 SYNCS.PHASECHK.TRANS64 P1, [R3+URZ+0x22830], R8 ;  /* 0x02283008030095a7 */ /* 0x000ea4000802007f */
[----:B--2---:R-:W-:Y:S05]  /*1c2b0*/  @!P1 BRA `(.L_x_1167) ;  /* 0xfffffffc00ec9947 */ /* 0x004fea000383ffff */
[----:B------:R-:W-:Y:S05]  /*1c2c0*/  BRA `(.L_x_1166) ;  /* 0xfffffe5800047947 */ /* 0x000fea000383ffff */
.L_x_1184:
[----:B-1----:R-:W-:-:S04]  /*1c2d0*/  IMAD.U32 R14, RZ, RZ, UR6 ;  /* 0x00000006ff0e7e24 */ /* 0x002fc8000f8e00ff */
[----:B------:R1:W2:Y:S03]  /*1c2e0*/  SYNCS.PHASECHK.TRANS64.TRYWAIT P1, [R14+URZ+0x22830], R13 ;  /* 0x0228300d0e0075a7 */ /* 0x0002a6000802017f */
[----:B--2---:R-:W-:Y:S05]  /*1c2f0*/  @!P1 NANOSLEEP.SYNCS 0x989680 ;  /* 0x009896800000995d */ /* 0x004fea0003900000 */
[----:B------:R-:W2:Y:S02]  /*1c300*/  @!P1 SYNCS.PHASECHK.TRANS64 P1, [R14+URZ+0x22830], R13 ;  /* 0x0228300d0e0095a7 */ /* 0x000ea4000802007f */
[----:B--2---:R-:W-:Y:S05]  /*1c310*/  @!P1 BRA `(.L_x_1184) ;  /* 0xfffffffc00ec9947 */ /* 0x004fea000383ffff */
[----:B------:R-:W-:Y:S05]  /*1c320*/  BRA `(.L_x_1181) ;  /* 0xfffffea400a87947 */ /* 0x000fea000383ffff */
.L_x_1188:
[----:B-1----:R-:W-:-:S04]  /*1c330*/  IMAD.U32 R14, RZ, RZ, UR6 ;  /* 0x00000006ff0e7e24 */ /* 0x002fc8000f8e00ff */
[----:B------:R1:W2:Y:S03]  /*1c340*/  SYNCS.PHASECHK.TRANS64.TRYWAIT P1, [R14+URZ+0x22850], R13 ;  /* 0x0228500d0e0075a7 */ /* 0x0002a6000802017f */
[----:B--2---:R-:W-:Y:S05]  /*1c350*/  @!P1 NANOSLEEP.SYNCS 0x989680 ;  /* 0x009896800000995d */ /* 0x004fea0003900000 */
[----:B------:R-:W2:Y:S02]  /*1c360*/  @!P1 SYNCS.PHASECHK.TRANS64 P1, [R14+URZ+0x22850], R13 ;  /* 0x0228500d0e0095a7 */ /* 0x000ea4000802007f */
[----:B--2---:R-:W-:Y:S05]  /*1c370*/  @!P1 BRA `(.L_x_1188) ;  /* 0xfffffffc00ec9947 */ /* 0x004fea000383ffff */
[----:B------:R-:W-:Y:S05]  /*1c380*/  BRA `(.L_x_1185) ;  /* 0xfffffeac00cc7947 */ /* 0x000fea000383ffff */
.L_x_1207:
[----:B-1----:R-:W-:-:S04]  /*1c390*/  IMAD.U32 R14, RZ, RZ, UR6 ;  /* 0x00000006ff0e7e24 */ /* 0x002fc8000f8e00ff */
[----:B------:R1:W2:Y:S03]  /*1c3a0*/  SYNCS.PHASECHK.TRANS64.TRYWAIT P1, [R14+URZ+0x22830], R13 ;  /* 0x0228300d0e0075a7 */ /* 0x0002a6000802017f */
[----:B--2---:R-:W-:Y:S05]  /*1c3b0*/  @!P1 NANOSLEEP.SYNCS 0x989680 ;  /* 0x009896800000995d */ /* 0x004fea0003900000 */
[----:B------:R-:W2:Y:S02]  /*1c3c0*/  @!P1 SYNCS.PHASECHK.TRANS64 P1, [R14+URZ+0x22830], R13 ;  /* 0x0228300d0e0095a7 */ /* 0x000ea4000802007f */
[----:B--2---:R-:W-:Y:S05]  /*1c3d0*/  @!P1 BRA `(.L_x_1207) ;  /* 0xfffffffc00ec9947 */ /* 0x004fea000383ffff */
[----:B------:R-:W-:Y:S05]  /*1c3e0*/  BRA `(.L_x_1204) ;  /* 0xfffffef800307947 */ /* 0x000fea000383ffff */
.L_x_1211:
[----:B-1----:R-:W-:-:S04]  /*1c3f0*/  IMAD.U32 R14, RZ, RZ, UR6 ;  /* 0x00000006ff0e7e24 */ /* 0x002fc8000f8e00ff */
[----:B------:R1:W2:Y:S03]  /*1c400*/  SYNCS.PHASECHK.TRANS64.TRYWAIT P1, [R14+URZ+0x22850], R13 ;  /* 0x0228500d0e0075a7 */ /* 0x0002a6000802017f */
[----:B--2---:R-:W-:Y:S05]  /*1c410*/  @!P1 NANOSLEEP.SYNCS 0x989680 ;  /* 0x009896800000995d */ /* 0x004fea0003900000 */
[----:B------:R-:W2:Y:S02]  /*1c420*/  @!P1 SYNCS.PHASECHK.TRANS64 P1, [R14+URZ+0x22850], R13 ;  /* 0x0228500d0e0095a7 */ /* 0x000ea4000802007f */
[----:B--2---:R-:W-:Y:S05]  /*1c430*/  @!P1 BRA `(.L_x_1211) ;  /* 0xfffffffc00ec9947 */ /* 0x004fea000383ffff */
[----:B------:R-:W-:Y:S05]  /*1c440*/  BRA `(.L_x_1208) ;  /* 0xffffff0000547947 */ /* 0x000fea000383ffff */
.L_x_1219:
[----:B-1----:R-:W-:-:S04]  /*1c450*/  IMAD.U32 R15, RZ, RZ, UR6 ;  /* 0x00000006ff0f7e24 */ /* 0x002fc8000f8e00ff */
[----:B------:R1:W2:Y:S03]  /*1c460*/  SYNCS.PHASECHK.TRANS64.TRYWAIT P1, [R15+URZ+0x22830], R14 ;  /* 0x0228300e0f0075a7 */ /* 0x0002a6000802017f */
[----:B--2---:R-:W-:Y:S05]  /*1c470*/  @!P1 NANOSLEEP.SYNCS 0x989680 ;  /* 0x009896800000995d */ /* 0x004fea0003900000 */
[----:B------:R-:W2:Y:S02]  /*1c480*/  @!P1 SYNCS.PHASECHK.TRANS64 P1, [R15+URZ+0x22830], R14 ;  /* 0x0228300e0f0095a7 */ /* 0x000ea4000802007f */
[----:B--2---:R-:W-:Y:S05]  /*1c490*/  @!P1 BRA `(.L_x_1219) ;  /* 0xfffffffc00ec9947 */ /* 0x004fea000383ffff */
[----:B------:R-:W-:Y:S05]  /*1c4a0*/  BRA `(.L_x_1216) ;  /* 0xffffff2800e87947 */ /* 0x000fea000383ffff */
.L_x_1223:
[----:B-1----:R-:W-:-:S04]  /*1c4b0*/  IMAD.U32 R15, RZ, RZ, UR6 ;  /* 0x00000006ff0f7e24 */ /* 0x002fc8000f8e00ff */
[----:B------:R1:W2:Y:S03]  /*1c4c0*/  SYNCS.PHASECHK.TRANS64.TRYWAIT P1, [R15+URZ+0x22850], R14 ;  /* 0x0228500e0f0075a7 */ /* 0x0002a6000802017f */
[----:B--2---:R-:W-:Y:S05]  /*1c4d0*/  @!P1 NANOSLEEP.SYNCS 0x989680 ;  /* 0x009896800000995d */ /* 0x004fea0003900000 */
[----:B------:R-:W2:Y:S02]  /*1c4e0*/  @!P1 SYNCS.PHASECHK.TRANS64 P1, [R15+URZ+0x22850], R14 ;  /* 0x0228500e0f0095a7 */ /* 0x000ea4000802007f */
[----:B--2---:R-:W-:Y:S05]  /*1c4f0*/  @!P1 BRA `(.L_x_1223) ;  /* 0xfffffffc00ec9947 */ /* 0x004fea000383ffff */
[----:B------:R-:W-:Y:S05]  /*1c500*/  BRA `(.L_x_1220) ;  /* 0xffffff3000fc7947 */ /* 0x000fea000383ffff */
.L_x_1238:
[----:B-1----:R-:W-:-:S04]  /*1c510*/  IMAD.U32 R3, RZ, RZ, UR12 ;  /* 0x0000000cff037e24 */ /* 0x002fc8000f8e00ff */
[----:B------:R1:W2:Y:S03]  /*1c520*/  SYNCS.PHASECHK.TRANS64.TRYWAIT P1, [R3+URZ+0x22850], R0 ;  /* 0x02285000030075a7 */ /* 0x0002a6000802017f */
[----:B--2---:R-:W-:Y:S05]  /*1c530*/  @!P1 NANOSLEEP.SYNCS 0x989680 ;  /* 0x009896800000995d */ /* 0x004fea0003900000 */
[----:B------:R-:W2:Y:S02]  /*1c540*/  @!P1 SYNCS.PHASECHK.TRANS64 P1, [R3+URZ+0x22850], R0 ;  /* 0x02285000030095a7 */ /* 0x000ea4000802007f */
[----:B--2---:R-:W-:Y:S05]  /*1c550*/  @!P1 BRA `(.L_x_1238) ;  /* 0xfffffffc00ec9947 */ /* 0x004fea000383ffff */
[----:B------:R-:W-:Y:S05]  /*1c560*/  BRA `(.L_x_1237) ;  /* 0xffffff78007c7947 */ /* 0x000fea000383ffff */
.L_x_1257:
[----:B------:R-:W-:Y:S02]  /*1c570*/  IMAD.MOV.U32 R13, RZ, RZ, R17 ;  /* 0x000000ffff0d7224 */ /* 0x000fe400078e0011 */
[----:B------:R-:W-:Y:S02]  /*1c580*/  IMAD.MOV.U32 R12, RZ, RZ, RZ ;  /* 0x000000ffff0c7224 */ /* 0x000fe400078e00ff */
[----:B------:R-:W-:Y:S02]  /*1c590*/  IMAD.MOV.U32 R11, RZ, RZ, 0x1f ;  /* 0x0000001fff0b7424 */ /* 0x000fe400078e00ff */
[----:B------:R-:W-:-:S07]  /*1c5a0*/  IMAD.MOV.U32 R15, RZ, RZ, -0x1 ;  /* 0xffffffffff0f7424 */ /* 0x000fce00078e00ff */
[----:B0----5:R-:W-:Y:S05]  /*1c5b0*/  WARPSYNC.COLLECTIVE R15, `(.L_x_1306) ;  /* 0x000000000f087348 */ /* 0x021fea0003c00000 */
[----:B------:R1:W2:Y:S02]  /*1c5c0*/  SHFL.IDX P6, R14, R13, R12, R11 ;  /* 0x0000000c0d0e7389 */ /* 0x0002a400000c000b */
[----:B012--5:R-:W-:Y:S01]  /*1c5d0*/  ENDCOLLECTIVE ;  /* 0x000000000000791b */ /* 0x027fe20003800000 */
.L_x_1306:
[----:B------:R-:W-:Y:S05]  /*1c5e0*/  BRA `(.L_x_1307) ;  /* 0xffffffb800547947 */ /* 0x000fea000383ffff */
.L_x_1259:
[----:B0-----:R-:W-:-:S04]  /*1c5f0*/  IMAD.U32 R3, RZ, RZ, UR46 ;  /* 0x0000002eff037e24 */ /* 0x001fc8000f8e00ff */
[----:B------:R0:W1:Y:S03]  /*1c600*/  SYNCS.PHASECHK.TRANS64.TRYWAIT P0, [R3+URZ+0x22880], R30 ;  /* 0x0228801e030075a7 */ /* 0x000066000800017f */
[----:B-1----:R-:W-:Y:S05]  /*1c610*/  @!P0 NANOSLEEP.SYNCS 0x989680 ;  /* 0x009896800000895d */ /* 0x002fea0003900000 */
[----:B------:R-:W1:Y:S02]  /*1c620*/  @!P0 SYNCS.PHASECHK.TRANS64 P0, [R3+URZ+0x22880], R30 ;  /* 0x0228801e030085a7 */ /* 0x000e64000800007f */
[----:B-1----:R-:W-:Y:S05]  /*1c630*/  @!P0 BRA `(.L_x_1259) ;  /* 0xfffffffc00ec8947 */ /* 0x002fea000383ffff */
[----:B------:R-:W-:Y:S05]  /*1c640*/  BRA `(.L_x_1308) ;  /* 0xffffffbc00a87947 */ /* 0x000fea000383ffff */
.L_x_1260:
[----:B------:R-:W-:Y:S01]  /*1c650*/  BSSY B0, `(.L_x_1309) ;  /* 0x0000008000007945 */ /* 0x000fe20003800000 */
[----:B------:R-:W-:Y:S02]  /*1c660*/  IMAD.MOV.U32 R13, RZ, RZ, R17 ;  /* 0x000000ffff0d7224 */ /* 0x000fe400078e0011 */
[----:B------:R-:W-:Y:S02]  /*1c670*/  IMAD.MOV.U32 R12, RZ, RZ, RZ ;  /* 0x000000ffff0c7224 */ /* 0x000fe400078e00ff */
[----:B------:R-:W-:Y:S02]  /*1c680*/  IMAD.MOV.U32 R11, RZ, RZ, 0x181f ;  /* 0x0000181fff0b7424 */ /* 0x000fe400078e00ff */
[----:B------:R-:W-:-:S07]  /*1c690*/  IMAD.MOV.U32 R15, RZ, RZ, -0x1 ;  /* 0xffffffffff0f7424 */ /* 0x000fce00078e00ff */
[----:B------:R-:W-:Y:S05]  /*1c6a0*/  WARPSYNC.COLLECTIVE R15, `(.L_x_1310) ;  /* 0x000000000f087348 */ /* 0x000fea0003c00000 */
[----:B------:R0:W1:Y:S02]  /*1c6b0*/  SHFL.IDX P6, R14, R13, R12, R11 ;  /* 0x0000000c0d0e7389 */ /* 0x00006400000c000b */
[----:B01----:R-:W-:Y:S01]  /*1c6c0*/  ENDCOLLECTIVE ;  /* 0x000000000000791b */ /* 0x003fe20003800000 */
.L_x_1310:
[----:B------:R-:W-:Y:S05]  /*1c6d0*/  BSYNC B0 ;  /* 0x0000000000007941 */ /* 0x000fea0003800000 */
.L_x_1309:
[----:B------:R-:W-:Y:S01]  /*1c6e0*/  IMAD.MOV.U32 R13, RZ, RZ, R16 ;  /* 0x000000ffff0d7224 */ /* 0x000fe200078e0010 */
[C---:B------:R-:W-:Y:S01]  /*1c6f0*/  ISETP.LT.OR P1, PT, R5.reuse, 0x1, P2 ;  /* 0x000000010500780c */ /* 0x040fe20001721670 */
[----:B------:R-:W-:Y:S01]  /*1c700*/  IMAD.MOV.U32 R12, RZ, RZ, RZ ;  /* 0x000000ffff0c7224 */ /* 0x000fe200078e00ff */
[----:B------:R-:W-:Y:S01]  /*1c710*/  LOP3.LUT R0, R0, 0xffffffdf, RZ, 0xc0, !PT ;  /* 0xffffffdf00007812 */ /* 0x000fe200078ec0ff */
[----:B------:R-:W-:Y:S01]  /*1c720*/  IMAD.MOV.U32 R11, RZ, RZ, 0x181f ;  /* 0x0000181fff0b7424 */ /* 0x000fe200078e00ff */
[C---:B------:R-:W-:Y:S01]  /*1c730*/  ISETP.GE.AND P5, PT, R5.reuse, 0x31, PT ;  /* 0x000000310500780c */ /* 0x040fe20003fa6270 */
[----:B------:R-:W-:Y:S01]  /*1c740*/  IMAD.MOV.U32 R15, RZ, RZ, -0x1 ;  /* 0xffffffffff0f7424 */ /* 0x000fe200078e00ff */
[C---:B------:R-:W-:Y:S01]  /*1c750*/  ISETP.GE.AND P4, PT, R5.reuse, 0x41, PT ;  /* 0x000000410500780c */ /* 0x040fe20003f86270 */
[----:B------:R-:W-:Y:S01]  /*1c760*/  IMAD.MOV.U32 R3, RZ, RZ, R14 ;  /* 0x000000ffff037224 */ /* 0x000fe200078e000e */
[----:B------:R-:W-:Y:S01]  /*1c770*/  ISETP.GE.AND P3, PT, R5, 0x51, PT ;  /* 0x000000510500780c */ /* 0x000fe20003f66270 */
[----:B------:R-:W-:-:S12]  /*1c780*/  VIADD R28, R34, UR46 ;  /* 0x0000002e221c7c36 */ /* 0x000fd80008000000 */
[----:B------:R-:W-:Y:S05]  /*1c790*/  WARPSYNC.COLLECTIVE R15, `(.L_x_1311) ;  /* 0x000000000f087348 */ /* 0x000fea0003c00000 */
[----:B------:R0:W1:Y:S02]  /*1c7a0*/  SHFL.IDX P6, R14, R13, R12, R11 ;  /* 0x0000000c0d0e7389 */ /* 0x00006400000c000b */
[----:B01----:R-:W-:Y:S01]  /*1c7b0*/  ENDCOLLECTIVE ;  /* 0x000000000000791b */ /* 0x003fe20003800000 */
.L_x_1311:
[----:B------:R-:W-:Y:S02]  /*1c7c0*/  IMAD.MOV.U32 R13, RZ, RZ, R17 ;  /* 0x000000ffff0d7224 */ /* 0x000fe400078e0011 */
[----:B------:R-:W-:Y:S01]  /*1c7d0*/  IMAD.MOV.U32 R12, RZ, RZ, 0x1 ;  /* 0x00000001ff0c7424 */ /* 0x000fe200078e00ff */
[----:B------:R-:W-:-:S13]  /*1c7e0*/  IADD3 R2, P0, R29, R14, RZ ;  /* 0x0000000e1d027210 */ /* 0x000fda0007f1e0ff */
[----:B------:R-:W-:Y:S05]  /*1c7f0*/  WARPSYNC.COLLECTIVE R15, `(.L_x_1312) ;  /* 0x000000000f087348 */ /* 0x000fea0003c00000 */
[----:B------:R0:W1:Y:S02]  /*1c800*/  SHFL.IDX P6, R14, R13, R12, R11 ;  /* 0x0000000c0d0e7389 */ /* 0x00006400000c000b */
[----:B01----:R-:W-:Y:S01]  /*1c810*/  ENDCOLLECTIVE ;  /* 0x000000000000791b */ /* 0x003fe20003800000 */
.L_x_1312:
[----:B------:R-:W-:-:S05]  /*1c820*/  IMAD.X R3, RZ, RZ, R3, P0 ;  /* 0x000000ffff037224 */ /* 0x000fca00000e0603 */
        /* <DEDUP_REMOVED lines=10> */
.L_x_1313:
        /* <DEDUP_REMOVED lines=9> */
.L_x_1314:
        /* <DEDUP_REMOVED lines=10> */
.L_x_1315:
        /* <DEDUP_REMOVED lines=8> */
.L_x_1316:
        /* <DEDUP_REMOVED lines=10> */
.L_x_1317:
        /* <DEDUP_REMOVED lines=9> */
.L_x_1318:
        /* <DEDUP_REMOVED lines=10> */
.L_x_1319:
        /* <DEDUP_REMOVED lines=8> */
.L_x_1320:
        /* <DEDUP_REMOVED lines=10> */
.L_x_1321:
        /* <DEDUP_REMOVED lines=9> */
.L_x_1322:
        /* <DEDUP_REMOVED lines=10> */
.L_x_1323:
        /* <DEDUP_REMOVED lines=8> */
.L_x_1324:
        /* <DEDUP_REMOVED lines=10> */
.L_x_1325:
[----:B------:R-:W-:Y:S02]  /*1cfc0*/  IMAD.MOV.U32 R13, RZ, RZ, R7 ;  /* 0x000000ffff0d7224 */ /* 0x000fe400078e0007 */
[----:B------:R-:W-:Y:S02]  /*1cfd0*/  IMAD.MOV.U32 R12, RZ, RZ, RZ ;  /* 0x000000ffff0c7224 */ /* 0x000fe400078e00ff */
[----:B------:R-:W-:-:S05]  /*1cfe0*/  IMAD.MOV.U32 R11, RZ, RZ, R14 ;  /* 0x000000ffff0b7224 */ /* 0x000fca00078e000e */
[----:B------:R-:W-:Y:S01]  /*1cff0*/  IADD3 R2, P0, R29, R11, RZ ;  /* 0x0000000b1d027210 */ /* 0x000fe20007f1e0ff */
[----:B------:R-:W-:-:S04]  /*1d000*/  IMAD.MOV.U32 R11, RZ, RZ, 0x181f ;  /* 0x0000181fff0b7424 */ /* 0x000fc800078e00ff */
[----:B------:R-:W-:-:S08]  /*1d010*/  IMAD.X R3, RZ, RZ, R17, P0 ;  /* 0x000000ffff037224 */ /* 0x000fd000000e0611 */
[----:B------:R-:W-:Y:S05]  /*1d020*/  WARPSYNC.COLLECTIVE R15, `(.L_x_1326) ;  /* 0x000000000f087348 */ /* 0x000fea0003c00000 */
[----:B------:R0:W1:Y:S02]  /*1d030*/  SHFL.IDX P6, R14, R13, R12, R11 ;  /* 0x0000000c0d0e7389 */ /* 0x00006400000c000b */
[----:B01----:R-:W-:Y:S01]  /*1d040*/  ENDCOLLECTIVE ;  /* 0x000000000000791b */ /* 0x003fe20003800000 */
.L_x_1326:
        /* <DEDUP_REMOVED lines=10> */
.L_x_1327:
        /* <DEDUP_REMOVED lines=8> */
.L_x_1328:
[C---:B------:R-:W-:Y:S01]  /*1d170*/  ISETP.GE.AND P0, PT, R5.reuse, 0x21, PT ;  /* 0x000000210500780c */ /* 0x040fe20003f06270 */
        /* <DEDUP_REMOVED lines=13> */
.L_x_1329:
        /* <DEDUP_REMOVED lines=9> */
.L_x_1263:
[----:B0-----:R-:W-:-:S04]  /*1d2e0*/  IMAD.U32 R3, RZ, RZ, UR46 ;  /* 0x0000002eff037e24 */ /* 0x001fc8000f8e00ff */
[----:B------:R0:W1:Y:S03]  /*1d2f0*/  SYNCS.PHASECHK.TRANS64.TRYWAIT P2, [R3+URZ+0x22840], R30 ;  /* 0x0228401e030075a7 */ /* 0x000066000804017f */
[----:B-1----:R-:W-:Y:S05]  /*1d300*/  @!P2 NANOSLEEP.SYNCS 0x989680 ;  /* 0x009896800000a95d */ /* 0x002fea0003900000 */
[----:B------:R-:W1:Y:S02]  /*1d310*/  @!P2 SYNCS.PHASECHK.TRANS64 P2, [R3+URZ+0x22840], R30 ;  /* 0x0228401e0300a5a7 */ /* 0x000e64000804007f */
[----:B-1----:R-:W-:Y:S05]  /*1d320*/  @!P2 BRA `(.L_x_1263) ;  /* 0xfffffffc00eca947 */ /* 0x002fea000383ffff */
[----:B------:R-:W-:Y:S05]  /*1d330*/  BRA `(.L_x_1331) ;  /* 0xffffffb800b47947 */ /* 0x000fea000383ffff */
.L_x_1264:
        /* <DEDUP_REMOVED lines=8> */
.L_x_1333:
[----:B------:R-:W-:Y:S05]  /*1d3c0*/  BSYNC B0 ;  /* 0x0000000000007941 */ /* 0x000fea0003800000 */
.L_x_1332:
[----:B------:R-:W-:Y:S01]  /*1d3d0*/  IMAD.MOV.U32 R13, RZ, RZ, R7 ;  /* 0x000000ffff0d7224 */ /* 0x000fe200078e0007 */
[----:B------:R-:W-:Y:S01]  /*1d3e0*/  P2R R8, PR, RZ, 0x2 ;  /* 0x00000002ff087803 */ /* 0x000fe20000000000 */
[----:B------:R-:W-:Y:S01]  /*1d3f0*/  IMAD.MOV.U32 R12, RZ, RZ, RZ ;  /* 0x000000ffff0c7224 */ /* 0x000fe200078e00ff */
[----:B------:R-:W-:Y:S01]  /*1d400*/  ISETP.GE.AND P1, PT, R29, R16, PT ;  /* 0x000000101d00720c */ /* 0x000fe20003f26270 */
[----:B------:R-:W-:Y:S01]  /*1d410*/  IMAD.MOV.U32 R11, RZ, RZ, 0x181f ;  /* 0x0000181fff0b7424 */ /* 0x000fe200078e00ff */
[----:B------:R-:W-:Y:S01]  /*1d420*/  P2R R9, PR, RZ, 0x1 ;  /* 0x00000001ff097803 */ /* 0x000fe20000000000 */
[----:B------:R-:W-:Y:S01]  /*1d430*/  IMAD.MOV.U32 R15, RZ, RZ, -0x1 ;  /* 0xffffffffff0f7424 */ /* 0x000fe200078e00ff */
[----:B------:R-:W-:Y:S01]  /*1d440*/  LOP3.LUT P0, RZ, R0, 0x20, RZ, 0xc0, !PT ;  /* 0x0000002000ff7812 */ /* 0x000fe2000780c0ff */
[----:B------:R-:W-:-:S12]  /*1d450*/  IMAD.MOV.U32 R2, RZ, RZ, R14 ;  /* 0x000000ffff027224 */ /* 0x000fd800078e000e */
[----:B------:R-:W-:Y:S05]  /*1d460*/  WARPSYNC.COLLECTIVE R15, `(.L_x_1334) ;  /* 0x000000000f087348 */ /* 0x000fea0003c00000 */
[----:B------:R0:W1:Y:S02]  /*1d470*/  SHFL.IDX P6, R14, R13, R12, R11 ;  /* 0x0000000c0d0e7389 */ /* 0x00006400000c000b */
[----:B01----:R-:W-:Y:S01]  /*1d480*/  ENDCOLLECTIVE ;  /* 0x000000000000791b */ /* 0x003fe20003800000 */
.L_x_1334:
        /* <DEDUP_REMOVED lines=14> */
.L_x_1335:
[----:B------:R-:W-:Y:S02]  /*1d570*/  IMAD.MOV.U32 R13, RZ, RZ, R7 ;  /* 0x000000ffff0d7224 */ /* 0x000fe400078e0007 */
[----:B------:R-:W-:-:S07]  /*1d580*/  IMAD.MOV.U32 R10, RZ, RZ, R14 ;  /* 0x000000ffff0a7224 */ /* 0x000fce00078e000e */
[----:B------:R-:W-:Y:S05]  /*1d590*/  WARPSYNC.COLLECTIVE R15, `(.L_x_1336) ;  /* 0x000000000f087348 */ /* 0x000fea0003c00000 */
[----:B------:R0:W1:Y:S02]  /*1d5a0*/  SHFL.IDX P6, R14, R13, R12, R11 ;  /* 0x0000000c0d0e7389 */ /* 0x00006400000c000b */
[----:B01----:R-:W-:Y:S01]  /*1d5b0*/  ENDCOLLECTIVE ;  /* 0x000000000000791b */ /* 0x003fe20003800000 */
.L_x_1336:
[----:B------:R-:W-:Y:S02]  /*1d5c0*/  IMAD.MOV.U32 R13, RZ, RZ, R6 ;  /* 0x000000ffff0d7224 */ /* 0x000fe400078e0006 */
        /* <DEDUP_REMOVED lines=12> */
.L_x_1337:
[----:B------:R-:W-:Y:S02]  /*1d690*/  IMAD.MOV.U32 R13, RZ, RZ, R7 ;  /* 0x000000ffff0d7224 */ /* 0x000fe400078e0007 */
[----:B------:R-:W-:-:S07]  /*1d6a0*/  IMAD.MOV.U32 R9, RZ, RZ, R14 ;  /* 0x000000ffff097224 */ /* 0x000fce00078e000e */
[----:B------:R-:W-:Y:S05]  /*1d6b0*/  WARPSYNC.COLLECTIVE R15, `(.L_x_1338) ;  /* 0x000000000f087348 */ /* 0x000fea0003c00000 */
[----:B------:R0:W1:Y:S02]  /*1d6c0*/  SHFL.IDX P6, R14, R13, R12, R11 ;  /* 0x0000000c0d0e7389 */ /* 0x00006400000c000b */
[----:B01----:R-:W-:Y:S01]  /*1d6d0*/  ENDCOLLECTIVE ;  /* 0x000000000000791b */ /* 0x003fe20003800000 */
.L_x_1338:
[----:B------:R-:W-:Y:S02]  /*1d6e0*/  IMAD.MOV.U32 R13, RZ, RZ, R6 ;  /* 0x000000ffff0d7224 */ /* 0x000fe400078e0006 */
[----:B------:R-:W-:Y:S01]  /*1d6f0*/  IMAD.MOV.U32 R12, RZ, RZ, 0x3 ;  /* 0x00000003ff0c7424 */ /* 0x000fe200078e00ff */
        /* <DEDUP_REMOVED lines=13> */
.L_x_1339:
[----:B------:R-:W-:Y:S02]  /*1d7d0*/  IMAD.MOV.U32 R13, RZ, RZ, R7 ;  /* 0x000000ffff0d7224 */ /* 0x000fe400078e0007 */
[----:B------:R-:W-:-:S07]  /*1d7e0*/  IMAD.MOV.U32 R8, RZ, RZ, R14 ;  /* 0x000000ffff087224 */ /* 0x000fce00078e000e */
[----:B------:R-:W-:Y:S05]  /*1d7f0*/  WARPSYNC.COLLECTIVE R15, `(.L_x_1340) ;  /* 0x000000000f087348 */ /* 0x000fea0003c00000 */
[----:B------:R0:W1:Y:S02]  /*1d800*/  SHFL.IDX P6, R14, R13, R12, R11 ;  /* 0x0000000c0d0e7389 */ /* 0x00006400000c000b */
[----:B01----:R-:W-:Y:S01]  /*1d810*/  ENDCOLLECTIVE ;  /* 0x000000000000791b */ /* 0x003fe20003800000 */
.L_x_1340:
        /* <DEDUP_REMOVED lines=15> */
.L_x_1341:
[----:B------:R-:W-:Y:S02]  /*1d910*/  IMAD.MOV.U32 R13, RZ, RZ, R7 ;  /* 0x000000ffff0d7224 */ /* 0x000fe400078e0007 */
[----:B------:R-:W-:-:S07]  /*1d920*/  IMAD.MOV.U32 R8, RZ, RZ, R14 ;  /* 0x000000ffff087224 */ /* 0x000fce00078e000e */
[----:B------:R-:W-:Y:S05]  /*1d930*/  WARPSYNC.COLLECTIVE R15, `(.L_x_1342) ;  /* 0x000000000f087348 */ /* 0x000fea0003c00000 */
[----:B------:R0:W1:Y:S02]  /*1d940*/  SHFL.IDX P6, R14, R13, R12, R11 ;  /* 0x0000000c0d0e7389 */ /* 0x00006400000c000b */
[----:B01----:R-:W-:Y:S01]  /*1d950*/  ENDCOLLECTIVE ;  /* 0x000000000000791b */ /* 0x003fe20003800000 */
.L_x_1342:
[----:B------:R-:W-:Y:S02]  /*1d960*/  IMAD.MOV.U32 R13, RZ, RZ, R6 ;  /* 0x000000ffff0d7224 */ /* 0x000fe400078e0006 */
[----:B------:R-:W-:Y:S01]  /*1d970*/  IMAD.MOV.U32 R12, RZ, RZ, 0x5 ;  /* 0x00000005ff0c7424 */ /* 0x000fe200078e00ff */
[----:B------:R-:W-:-:S05]  /*1d980*/  @P4 IADD3 R14, P2, R29, R14, RZ ;  /* 0x0000000e1d0e4210 */ /* 0x000fca0007f5e0ff */
[----:B------:R-:W-:-:S08]  /*1d990*/  @P4 IMAD.MOV.U32 R2, RZ, RZ, R14 ;  /* 0x000000ffff024224 */ /* 0x000fd000078e000e */
[----:B------:R-:W-:Y:S05]  /*1d9a0*/  WARPSYNC.COLLECTIVE R15, `(.L_x_1343) ;  /* 0x000000000f087348 */ /* 0x000fea0003c00000 */
[----:B------:R0:W1:Y:S02]  /*1d9b0*/  SHFL.IDX P6, R14, R13, R12, R11 ;  /* 0x0000000c0d0e7389 */ /* 0x00006400000c000b */
[----:B01----:R-:W-:Y:S01]  /*1d9c0*/  ENDCOLLECTIVE ;  /* 0x000000000000791b */ /* 0x003fe20003800000 */
.L_x_1343:
[----:B------:R-:W-:-:S04]  /*1d9d0*/  @P4 IMAD.X R9, RZ, RZ, R8, P2 ;  /* 0x000000ffff094224 */ /* 0x000fc800010e0608 */
[----:B------:R-:W-:-:S05]  /*1d9e0*/  @P4 IMAD.MOV.U32 R3, RZ, RZ, R9 ;  /* 0x000000ffff034224 */ /* 0x000fca00078e0009 */
        /* <DEDUP_REMOVED lines=10> */
.L_x_1344:
[----:B------:R-:W-:Y:S02]  /*1da90*/  IMAD.MOV.U32 R13, RZ, RZ, R6 ;  /* 0x000000ffff0d7224 */ /* 0x000fe400078e0006 */
[----:B------:R-:W-:Y:S01]  /*1daa0*/  IMAD.MOV.U32 R12, RZ, RZ, 0x6 ;  /* 0x00000006ff0c7424 */ /* 0x000fe200078e00ff */
[----:B------:R-:W-:-:S05]  /*1dab0*/  @P3 IADD3 R14, P2, R29, R14, RZ ;  /* 0x0000000e1d0e3210 */ /* 0x000fca0007f5e0ff */
[----:B------:R-:W-:-:S08]  /*1dac0*/  @P3 IMAD.MOV.U32 R2, RZ, RZ, R14 ;  /* 0x000000ffff023224 */ /* 0x000fd000078e000e */
[----:B------:R-:W-:Y:S05]  /*1dad0*/  WARPSYNC.COLLECTIVE R15, `(.L_x_1345) ;  /* 0x000000000f087348 */ /* 0x000fea0003c00000 */
[----:B------:R0:W1:Y:S02]  /*1dae0*/  SHFL.IDX P6, R14, R13, R12, R11 ;  /* 0x0000000c0d0e7389 */ /* 0x00006400000c000b */
[----:B01----:R-:W-:Y:S01]  /*1daf0*/  ENDCOLLECTIVE ;  /* 0x000000000000791b */ /* 0x003fe20003800000 */
.L_x_1345:
        /* <DEDUP_REMOVED lines=11> */
.L_x_1346:
[----:B------:R-:W-:Y:S02]  /*1dbb0*/  IMAD.MOV.U32 R13, RZ, RZ, R6 ;  /* 0x000000ffff0d7224 */ /* 0x000fe400078e0006 */
[----:B------:R-:W-:Y:S01]  /*1dbc0*/  IMAD.MOV.U32 R12, RZ, RZ, 0x7 ;  /* 0x00000007ff0c7424 */ /* 0x000fe200078e00ff */
[----:B------:R-:W-:-:S05]  /*1dbd0*/  @P4 IADD3 R14, P2, R29, R14, RZ ;  /* 0x0000000e1d0e4210 */ /* 0x000fca0007f5e0ff */
[----:B------:R-:W-:-:S08]  /*1dbe0*/  @P4 IMAD.MOV.U32 R2, RZ, RZ, R14 ;  /* 0x000000ffff024224 */ /* 0x000fd000078e000e */
[----:B------:R-:W-:Y:S05]  /*1dbf0*/  WARPSYNC.COLLECTIVE R15, `(.L_x_1347) ;  /* 0x000000000f087348 */ /* 0x000fea0003c00000 */
[----:B------:R0:W1:Y:S02]  /*1dc00*/  SHFL.IDX P6, R14, R13, R12, R11 ;  /* 0x0000000c0d0e7389 */ /* 0x00006400000c000b */
[----:B01----:R-:W-:Y:S01]  /*1dc10*/  ENDCOLLECTIVE ;  /* 0x000000000000791b */ /* 0x003fe20003800000 */
.L_x_1347:
        /* <DEDUP_REMOVED lines=11> */
.L_x_1348:
[----:B------:R-:W-:Y:S02]  /*1dcd0*/  IMAD.MOV.U32 R13, RZ, RZ, R4 ;  /* 0x000000ffff0d7224 */ /* 0x000fe400078e0004 */
[----:B------:R-:W-:Y:S01]  /*1dce0*/  IMAD.MOV.U32 R12, RZ, RZ, RZ ;  /* 0x000000ffff0c7224 */ /* 0x000fe200078e00ff */
[----:B------:R-:W-:-:S13]  /*1dcf0*/  @P0 IADD3 R9, P2, R29, R14, RZ ;  /* 0x0000000e1d090210 */ /* 0x000fda0007f5e0ff */
[----:B------:R-:W-:Y:S05]  /*1dd00*/  WARPSYNC.COLLECTIVE R15, `(.L_x_1349) ;  /* 0x000000000f087348 */ /* 0x000fea0003c00000 */
[----:B------:R0:W1:Y:S02]  /*1dd10*/  SHFL.IDX P6, R14, R13, R12, R11 ;  /* 0x0000000c0d0e7389 */ /* 0x00006400000c000b */
[----:B01----:R-:W-:Y:S01]  /*1dd20*/  ENDCOLLECTIVE ;  /* 0x000000000000791b */ /* 0x003fe20003800000 */
.L_x_1349:
[----:B------:R-:W-:Y:S02]  /*1dd30*/  @P0 IMAD.X R10, RZ, RZ, R8, P2 ;  /* 0x000000ffff0a0224 */ /* 0x000fe400010e0608 */
[----:B------:R-:W-:Y:S02]  /*1dd40*/  @P0 IMAD.MOV.U32 R2, RZ, RZ, R9 ;  /* 0x000000ffff020224 */ /* 0x000fe400078e0009 */
        /* <DEDUP_REMOVED lines=10> */
.L_x_1350:
[----:B------:R-:W-:Y:S02]  /*1ddf0*/  IMAD.MOV.U32 R13, RZ, RZ, R4 ;  /* 0x000000ffff0d7224 */ /* 0x000fe400078e0004 */
[----:B------:R-:W-:Y:S01]  /*1de00*/  IMAD.MOV.U32 R12, RZ, RZ, 0x1 ;  /* 0x00000001ff0c7424 */ /* 0x000fe200078e00ff */
[----:B------:R-:W-:-:S13]  /*1de10*/  @P1 IADD3 R9, P0, R29, R14, RZ ;  /* 0x0000000e1d091210 */ /* 0x000fda0007f1e0ff */
[----:B------:R-:W-:Y:S05]  /*1de20*/  WARPSYNC.COLLECTIVE R15, `(.L_x_1351) ;  /* 0x000000000f087348 */ /* 0x000fea0003c00000 */
[----:B------:R0:W1:Y:S02]  /*1de30*/  SHFL.IDX P6, R14, R13, R12, R11 ;  /* 0x0000000c0d0e7389 */ /* 0x00006400000c000b */
[----:B01----:R-:W-:Y:S01]  /*1de40*/  ENDCOLLECTIVE ;  /* 0x000000000000791b */ /* 0x003fe20003800000 */
.L_x_1351:
        /* <DEDUP_REMOVED lines=12> */
.L_x_1352:
[----:B------:R-:W-:Y:S05]  /*1df10*/  BRA `(.L_x_1353) ;  /* 0xffffffb400747947 */ /* 0x000fea000383ffff */
.L_x_1267:
[----:B------:R-:W-:Y:S02]  /*1df20*/  IMAD.MOV.U32 R13, RZ, RZ, R4 ;  /* 0x000000ffff0d7224 */ /* 0x000fe400078e0004 */
[----:B------:R-:W-:Y:S02]  /*1df30*/  IMAD.MOV.U32 R12, RZ, RZ, RZ ;  /* 0x000000ffff0c7224 */ /* 0x000fe400078e00ff */
[----:B------:R-:W-:Y:S02]  /*1df40*/  IMAD.MOV.U32 R11, RZ, RZ, 0x181f ;  /* 0x0000181fff0b7424 */ /* 0x000fe400078e00ff */
[----:B------:R-:W-:Y:S02]  /*1df50*/  IMAD.MOV.U32 R15, RZ, RZ, -0x1 ;  /* 0xffffffffff0f7424 */ /* 0x000fe400078e00ff */
[----:B------:R-:W-:-:S07]  /*1df60*/  VIADD R6, R26, UR41 ;  /* 0x000000291a067c36 */ /* 0x000fce0008000000 */
[----:B------:R-:W-:Y:S05]  /*1df70*/  WARPSYNC.COLLECTIVE R15, `(.L_x_1354) ;  /* 0x000000000f087348 */ /* 0x000fea0003c00000 */
[----:B------:R0:W1:Y:S02]  /*1df80*/  SHFL.IDX P6, R14, R13, R12, R11 ;  /* 0x0000000c0d0e7389 */ /* 0x00006400000c000b */
[----:B01----:R-:W-:Y:S01]  /*1df90*/  ENDCOLLECTIVE ;  /* 0x000000000000791b */ /* 0x003fe20003800000 */
.L_x_1354:
[----:B------:R-:W-:Y:S02]  /*1dfa0*/  VIADD R8, R6, 0x10 ;  /* 0x0000001006087836 */ /* 0x000fe40000000000 */
[----:B------:R-:W-:Y:S02]  /*1dfb0*/  IMAD.MOV.U32 R13, RZ, RZ, R0 ;  /* 0x000000ffff0d7224 */ /* 0x000fe400078e0000 */
[----:B------:R-:W-:-:S07]  /*1dfc0*/  IMAD.MOV.U32 R2, RZ, RZ, R14 ;  /* 0x000000ffff027224 */ /* 0x000fce00078e000e */
[----:B------:R-:W-:Y:S05]  /*1dfd0*/  WARPSYNC.COLLECTIVE R15, `(.L_x_1355) ;  /* 0x000000000f087348 */ /* 0x000fea0003c00000 */
[----:B------:R0:W1:Y:S02]  /*1dfe0*/  SHFL.IDX P6, R14, R13, R12, R11 ;  /* 0x0000000c0d0e7389 */ /* 0x00006400000c000b */
[----:B01----:R-:W-:Y:S01]  /*1dff0*/  ENDCOLLECTIVE ;  /* 0x000000000000791b */ /* 0x003fe20003800000 */
.L_x_1355:
[----:B------:R-:W-:Y:S02]  /*1e000*/  ULDC UR4, c[0x0][0x288] ;  /* 0x0000a20000047ab9 */ /* 0x000fe40000000800 */
[----:B------:R-:W-:-:S05]  /*1e010*/  IMAD R5, R5, UR4, RZ ;  /* 0x0000000405057c24 */ /* 0x000fca000f8e02ff */
[----:B------:R-:W-:Y:S01]  /*1e020*/  ISETP.GE.AND P1, PT, R6, R5, PT ;  /* 0x000000050600720c */ /* 0x000fe20003f26270 */
[----:B------:R-:W-:Y:S02]  /*1e030*/  IMAD.MOV.U32 R13, RZ, RZ, R4 ;  /* 0x000000ffff0d7224 */ /* 0x000fe400078e0004 */
[----:B------:R-:W-:-:S10]  /*1e040*/  IMAD.MOV.U32 R12, RZ, RZ, 0x1 ;  /* 0x00000001ff0c7424 */ /* 0x000fd400078e00ff */
[----:B------:R-:W-:-:S05]  /*1e050*/  @!P1 IADD3 R14, P2, R29, R14, RZ ;  /* 0x0000000e1d0e9210 */ /* 0x000fca0007f5e0ff */
[----:B------:R-:W-:Y:S02]  /*1e060*/  @!P1 IMAD.X R3, RZ, RZ, R2, P2 ;  /* 0x000000ffff039224 */ /* 0x000fe400010e0602 */
[----:B------:R-:W-:-:S07]  /*1e070*/  @!P1 IMAD.MOV.U32 R2, RZ, RZ, R14 ;  /* 0x000000ffff029224 */ /* 0x000fce00078e000e */
[----:B------:R-:W-:Y:S05]  /*1e080*/  WARPSYNC.COLLECTIVE R15, `(.L_x_1356) ;  /* 0x000000000f087348 */ /* 0x000fea0003c00000 */
[----:B------:R0:W1:Y:S02]  /*1e090*/  SHFL.IDX P6, R14, R13, R12, R11 ;  /* 0x0000000c0d0e7389 */ /* 0x00006400000c000b */
[----:B01----:R-:W-:Y:S01]  /*1e0a0*/  ENDCOLLECTIVE ;  /* 0x000000000000791b */ /* 0x003fe20003800000 */
.L_x_1356:
        /* <DEDUP_REMOVED lines=10> */
.L_x_1357:
[----:B------:R-:W-:Y:S02]  /*1e150*/  IMAD.MOV.U32 R13, RZ, RZ, R4 ;  /* 0x000000ffff0d7224 */ /* 0x000fe400078e0004 */
[----:B------:R-:W-:Y:S02]  /*1e160*/  IMAD.MOV.U32 R12, RZ, RZ, 0x2 ;  /* 0x00000002ff0c7424 */ /* 0x000fe400078e00ff */
[----:B------:R-:W-:-:S07]  /*1e170*/  IMAD.MOV.U32 R8, RZ, RZ, R14 ;  /* 0x000000ffff087224 */ /* 0x000fce00078e000e */
[----:B------:R-:W-:Y:S05]  /*1e180*/  WARPSYNC.COLLECTIVE R15, `(.L_x_1358) ;  /* 0x000000000f087348 */ /* 0x000fea0003c00000 */
[----:B------:R0:W1:Y:S02]  /*1e190*/  SHFL.IDX P6, R14, R13, R12, R11 ;  /* 0x0000000c0d0e7389 */ /* 0x00006400000c000b */
[----:B01----:R-:W-:Y:S01]  /*1e1a0*/  ENDCOLLECTIVE ;  /* 0x000000000000791b */ /* 0x003fe20003800000 */
.L_x_1358:
[----:B------:R-:W-:Y:S01]  /*1e1b0*/  @!P1 IADD3 R9, P3, R29, R8, RZ ;  /* 0x000000081d099210 */ /* 0x000fe20007f7e0ff */
[----:B------:R-:W-:-:S04]  /*1e1c0*/  VIADD R8, R6, 0x20 ;  /* 0x0000002006087836 */ /* 0x000fc80000000000 */
[----:B------:R-:W-:Y:S02]  /*1e1d0*/  @!P1 IMAD.X R10, RZ, RZ, R7, P3 ;  /* 0x000000ffff0a9224 */ /* 0x000fe400018e0607 */
[----:B------:R-:W-:Y:S02]  /*1e1e0*/  @!P1 IMAD.MOV.U32 R2, RZ, RZ, R9 ;  /* 0x000000ffff029224 */ /* 0x000fe400078e0009 */
        /* <DEDUP_REMOVED lines=11> */
.L_x_1359:
[----:B------:R-:W-:Y:S02]  /*1e2a0*/  IMAD.MOV.U32 R13, RZ, RZ, R4 ;  /* 0x000000ffff0d7224 */ /* 0x000fe400078e0004 */
[----:B------:R-:W-:Y:S01]  /*1e2b0*/  IMAD.MOV.U32 R12, RZ, RZ, 0x3 ;  /* 0x00000003ff0c7424 */ /* 0x000fe200078e00ff */
[----:B------:R-:W-:-:S05]  /*1e2c0*/  @!P1 IADD3 R14, P2, R29, R14, RZ ;  /* 0x0000000e1d0e9210 */ /* 0x000fca0007f5e0ff */
[----:B------:R-:W-:-:S08]  /*1e2d0*/  @!P1 IMAD.MOV.U32 R2, RZ, RZ, R14 ;  /* 0x000000ffff029224 */ /* 0x000fd000078e000e */
[----:B------:R-:W-:Y:S05]  /*1e2e0*/  WARPSYNC.COLLECTIVE R15, `(.L_x_1360) ;  /* 0x000000000f087348 */ /* 0x000fea0003c00000 */
[----:B------:R0:W1:Y:S02]  /*1e2f0*/  SHFL.IDX P6, R14, R13, R12, R11 ;  /* 0x0000000c0d0e7389 */ /* 0x00006400000c000b */
[----:B01----:R-:W-:Y:S01]  /*1e300*/  ENDCOLLECTIVE ;  /* 0x000000000000791b */ /* 0x003fe20003800000 */
.L_x_1360:
[----:B------:R-:W-:Y:S02]  /*1e310*/  @!P1 IMAD.X R3, RZ, RZ, R8, P2 ;  /* 0x000000ffff039224 */ /* 0x000fe400010e0608 */
[----:B------:R-:W-:-:S03]  /*1e320*/  VIADD R8, R6, 0x30 ;  /* 0x0000003006087836 */ /* 0x000fc60000000000 */
[----:B------:R-:W-:Y:S01]  /*1e330*/  @!PT LDS RZ, [RZ] ;  /* 0x00000000fffff984 */ /* 0x000fe20000000800 */
[----:B------:R-:W-:Y:S01]  /*1e340*/  @!PT LDS RZ, [RZ] ;  /* 0x00000000fffff984 */ /* 0x000fe20000000800 */
[----:B------:R-:W-:Y:S01]  /*1e350*/  @!PT LDS RZ, [RZ] ;  /* 0x00000000fffff984 */ /* 0x000fe20000000800 */
[----:B------:R0:W-:Y:S02]  /*1e360*/  @!P1 LDGSTS.E.BYPASS.LTC128B.128 [R28+0x15400], desc[UR50][R2.64], !P0 ;  /* 0x15400000021c9fae */ /* 0x0001e4000c101d72 */
[----:B------:R-:W-:Y:S01]  /*1e370*/  ISETP.GE.AND P2, PT, R8, R5, PT ;  /* 0x000000050800720c */ /* 0x000fe20003f46270 */
[----:B------:R-:W-:Y:S02]  /*1e380*/  VIADD R8, R6, 0x40 ;  /* 0x0000004006087836 */ /* 0x000fe40000000000 */
[----:B------:R-:W-:Y:S02]  /*1e390*/  IMAD.MOV.U32 R13, RZ, RZ, R0 ;  /* 0x000000ffff0d7224 */ /* 0x000fe400078e0000 */
[----:B------:R-:W-:-:S08]  /*1e3a0*/  IMAD.MOV.U32 R7, RZ, RZ, R14 ;  /* 0x000000ffff077224 */ /* 0x000fd000078e000e */
[----:B0-----:R-:W-:Y:S05]  /*1e3b0*/  WARPSYNC.COLLECTIVE R15, `(.L_x_1361) ;  /* 0x000000000f087348 */ /* 0x001fea0003c00000 */
[----:B------:R1:W2:Y:S02]  /*1e3c0*/  SHFL.IDX P6, R14, R13, R12, R11 ;  /* 0x0000000c0d0e7389 */ /* 0x0002a400000c000b */
[----:B012---:R-:W-:Y:S01]  /*1e3d0*/  ENDCOLLECTIVE ;  /* 0x000000000000791b */ /* 0x007fe20003800000 */
.L_x_1361:
[----:B------:R-:W-:Y:S02]  /*1e3e0*/  IMAD.MOV.U32 R13, RZ, RZ, R4 ;  /* 0x000000ffff0d7224 */ /* 0x000fe400078e0004 */
[----:B------:R-:W-:Y:S02]  /*1e3f0*/  IMAD.MOV.U32 R12, RZ, RZ, 0x4 ;  /* 0x00000004ff0c7424 */ /* 0x000fe400078e00ff */
[----:B------:R-:W-:-:S07]  /*1e400*/  IMAD.MOV.U32 R10, RZ, RZ, R14 ;  /* 0x000000ffff0a7224 */ /* 0x000fce00078e000e */
[----:B------:R-:W-:Y:S05]  /*1e410*/  WARPSYNC.COLLECTIVE R15, `(.L_x_1362) ;  /* 0x000000000f087348 */ /* 0x000fea0003c00000 */
[----:B------:R0:W1:Y:S02]  /*1e420*/  SHFL.IDX P6, R14, R13, R12, R11 ;  /* 0x0000000c0d0e7389 */ /* 0x00006400000c000b */
[----:B01----:R-:W-:Y:S01]  /*1e430*/  ENDCOLLECTIVE ;  /* 0x000000000000791b */ /* 0x003fe20003800000 */
.L_x_1362:
[----:B------:R-:W-:-:S05]  /*1e440*/  @!P2 IADD3 R2, P1, R29, R10, RZ ;  /* 0x0000000a1d02a210 */ /* 0x000fca0007f3e0ff */
[----:B------:R-:W-:Y:S01]  /*1e450*/  @!P2 IMAD.X R3, RZ, RZ, R7, P1 ;  /* 0x000000ffff03a224 */ /* 0x000fe200008e0607 */
[----:B------:R-:W-:-:S04]  /*1e460*/  ISETP.GE.AND P1, PT, R8, R5, PT ;  /* 0x000000050800720c */ /* 0x000fc80003f26270 */
        /* <DEDUP_REMOVED lines=9> */
.L_x_1363:
[----:B------:R-:W-:Y:S02]  /*1e500*/  IMAD.MOV.U32 R13, RZ, RZ, R4 ;  /* 0x000000ffff0d7224 */ /* 0x000fe400078e0004 */
[----:B------:R-:W-:Y:S01]  /*1e510*/  IMAD.MOV.U32 R12, RZ, RZ, 0x5 ;  /* 0x00000005ff0c7424 */ /* 0x000fe200078e00ff */
[----:B------:R-:W-:-:S13]  /*1e520*/  @!P1 IADD3 R2, P2, R29, R14, RZ ;  /* 0x0000000e1d029210 */ /* 0x000fda0007f5e0ff */
[----:B------:R-:W-:Y:S05]  /*1e530*/  WARPSYNC.COLLECTIVE R15, `(.L_x_1364) ;  /* 0x000000000f087348 */ /* 0x000fea0003c00000 */
[----:B------:R0:W1:Y:S02]  /*1e540*/  SHFL.IDX P6, R14, R13, R12, R11 ;  /* 0x0000000c0d0e7389 */ /* 0x00006400000c000b */
[----:B01----:R-:W-:Y:S01]  /*1e550*/  ENDCOLLECTIVE ;  /* 0x000000000000791b */ /* 0x003fe20003800000 */
.L_x_1364:
        /* <DEDUP_REMOVED lines=12> */
.L_x_1365:
[----:B------:R-:W-:Y:S02]  /*1e620*/  IMAD.MOV.U32 R13, RZ, RZ, R4 ;  /* 0x000000ffff0d7224 */ /* 0x000fe400078e0004 */
[----:B------:R-:W-:Y:S02]  /*1e630*/  IMAD.MOV.U32 R12, RZ, RZ, 0x6 ;  /* 0x00000006ff0c7424 */ /* 0x000fe400078e00ff */
[----:B------:R-:W-:-:S07]  /*1e640*/  IMAD.MOV.U32 R10, RZ, RZ, R14 ;  /* 0x000000ffff0a7224 */ /* 0x000fce00078e000e */
[----:B------:R-:W-:Y:S05]  /*1e650*/  WARPSYNC.COLLECTIVE R15, `(.L_x_1366) ;  /* 0x000000000f087348 */ /* 0x000fea0003c00000 */
[----:B------:R0:W1:Y:S02]  /*1e660*/  SHFL.IDX P6, R14, R13, R12, R11 ;  /* 0x0000000c0d0e7389 */ /* 0x00006400000c000b */
[----:B01----:R-:W-:Y:S01]  /*1e670*/  ENDCOLLECTIVE ;  /* 0x000000000000791b */ /* 0x003fe20003800000 */
.L_x_1366:
[----:B------:R-:W-:-:S05]  /*1e680*/  @!P2 IADD3 R2, P1, R29, R10, RZ ;  /* 0x0000000a1d02a210 */ /* 0x000fca0007f3e0ff */
        /* <DEDUP_REMOVED lines=10> */
.L_x_1367:
        /* <DEDUP_REMOVED lines=8> */
.L_x_1368:
[----:B------:R-:W-:Y:S02]  /*1e7b0*/  @!P1 IMAD.X R8, RZ, RZ, R8, P2 ;  /* 0x000000ffff089224 */ /* 0x000fe400010e0608 */
[----:B------:R-:W-:Y:S02]  /*1e7c0*/  @!P1 IMAD.MOV.U32 R2, RZ, RZ, R9 ;  /* 0x000000ffff029224 */ /* 0x000fe400078e0009 */
[----:B------:R-:W-:-:S05]  /*1e7d0*/  @!P1 IMAD.MOV.U32 R3, RZ, RZ, R8 ;  /* 0x000000ffff039224 */ /* 0x000fca00078e0008 */
        /* <DEDUP_REMOVED lines=9> */
.L_x_1369:
[----:B------:R-:W-:Y:S05]  /*1e870*/  BRA `(.L_x_1370) ;  /* 0xffffffb400607947 */ /* 0x000fea000383ffff */
.L_x_1268:
[----:B0-----:R-:W-:-:S04]  /*1e880*/  IMAD.U32 R3, RZ, RZ, UR46 ;  /* 0x0000002eff037e24 */ /* 0x001fc8000f8e00ff */
[----:B------:R0:W1:Y:S03]  /*1e890*/  SYNCS.PHASECHK.TRANS64.TRYWAIT P0, [R3+URZ+0x22820], R0 ;  /* 0x02282000030075a7 */ /* 0x000066000800017f */
[----:B-1----:R-:W-:Y:S05]  /*1e8a0*/  @!P0 NANOSLEEP.SYNCS 0x989680 ;  /* 0x009896800000895d */ /* 0x002fea0003900000 */
[----:B------:R-:W1:Y:S02]  /*1e8b0*/  @!P0 SYNCS.PHASECHK.TRANS64 P0, [R3+URZ+0x22820], R0 ;  /* 0x02282000030085a7 */ /* 0x000e64000800007f */
[----:B-1----:R-:W-:Y:S05]  /*1e8c0*/  @!P0 BRA `(.L_x_1268) ;  /* 0xfffffffc00ec8947 */ /* 0x002fea000383ffff */
[----:B------:R-:W-:Y:S05]  /*1e8d0*/  BRA `(.L_x_1371) ;  /* 0xffffffb4008c7947 */ /* 0x000fea000383ffff */
.L_x_1271:
[----:B0-----:R0:W1:Y:S02]  /*1e8e0*/  SYNCS.PHASECHK.TRANS64.TRYWAIT P1, [R3+URZ+0x22880], R25 ;  /* 0x02288019030075a7 */ /* 0x001064000802017f */
[----:B-1----:R-:W-:Y:S05]  /*1e8f0*/  @!P1 NANOSLEEP.SYNCS 0x989680 ;  /* 0x009896800000995d */ /* 0x002fea0003900000 */
[----:B------:R-:W1:Y:S02]  /*1e900*/  @!P1 SYNCS.PHASECHK.TRANS64 P1, [R3+URZ+0x22880], R25 ;  /* 0x02288019030095a7 */ /* 0x000e64000802007f */
[----:B-1----:R-:W-:Y:S05]  /*1e910*/  @!P1 BRA `(.L_x_1271) ;  /* 0xfffffffc00f09947 */ /* 0x002fea000383ffff */
[----:B------:R-:W-:Y:S05]  /*1e920*/  BRA `(.L_x_1372) ;  /* 0xffffffb800947947 */ /* 0x000fea000383ffff */
.L_x_1272:
        /* <DEDUP_REMOVED lines=8> */
.L_x_1374:
[----:B------:R-:W-:Y:S05]  /*1e9b0*/  BSYNC B0 ;  /* 0x0000000000007941 */ /* 0x000fea0003800000 */
.L_x_1373:
[----:B------:R-:W-:Y:S02]  /*1e9c0*/  IMAD.MOV.U32 R13, RZ, RZ, R6 ;  /* 0x000000ffff0d7224 */ /* 0x000fe400078e0006 */
        /* <DEDUP_REMOVED lines=8> */
.L_x_1375:
[----:B------:R-:W-:Y:S02]  /*1ea50*/  IMAD.MOV.U32 R13, RZ, RZ, R7 ;  /* 0x000000ffff0d7224 */ /* 0x000fe400078e0007 */
[----:B------:R-:W-:Y:S02]  /*1ea60*/  IMAD.MOV.U32 R12, RZ, RZ, 0x1 ;  /* 0x00000001ff0c7424 */ /* 0x000fe400078e00ff */
[----:B------:R-:W-:-:S07]  /*1ea70*/  IMAD.MOV.U32 R4, RZ, RZ, R14 ;  /* 0x000000ffff047224 */ /* 0x000fce00078e000e */
[----:B------:R-:W-:Y:S05]  /*1ea80*/  WARPSYNC.COLLECTIVE R15, `(.L_x_1376) ;  /* 0x000000000f087348 */ /* 0x000fea0003c00000 */
[----:B------:R0:W1:Y:S02]  /*1ea90*/  SHFL.IDX P6, R14, R13, R12, R11 ;  /* 0x0000000c0d0e7389 */ /* 0x00006400000c000b */
[----:B01----:R-:W-:Y:S01]  /*1eaa0*/  ENDCOLLECTIVE ;  /* 0x000000000000791b */ /* 0x003fe20003800000 */
.L_x_1376:
        /* <DEDUP_REMOVED lines=11> */
.L_x_1377:
        /* <DEDUP_REMOVED lines=9> */
.L_x_1378:
        /* <DEDUP_REMOVED lines=9> */
.L_x_1379:
[----:B------:R-:W-:Y:S02]  /*1ec80*/  IMAD.MOV.U32 R13, RZ, RZ, R7 ;  /* 0x000000ffff0d7224 */ /* 0x000fe400078e0007 */
[----:B------:R-:W-:Y:S02]  /*1ec90*/  IMAD.MOV.U32 R12, RZ, RZ, 0x3 ;  /* 0x00000003ff0c7424 */ /* 0x000fe400078e00ff */
[----:B------:R-:W-:-:S07]  /*1eca0*/  IMAD.MOV.U32 R4, RZ, RZ, R14 ;  /* 0x000000ffff047224 */ /* 0x000fce00078e000e */
[----:B------:R-:W-:Y:S05]  /*1ecb0*/  WARPSYNC.COLLECTIVE R15, `(.L_x_1380) ;  /* 0x000000000f087348 */ /* 0x000fea0003c00000 */
[----:B------:R0:W1:Y:S02]  /*1ecc0*/  SHFL.IDX P6, R14, R13, R12, R11 ;  /* 0x0000000c0d0e7389 */ /* 0x00006400000c000b */
[----:B01----:R-:W-:Y:S01]  /*1ecd0*/  ENDCOLLECTIVE ;  /* 0x000000000000791b */ /* 0x003fe20003800000 */
.L_x_1380:
        /* <DEDUP_REMOVED lines=11> */
.L_x_1381:
[----:B------:R-:W-:Y:S02]  /*1ed90*/  IMAD.MOV.U32 R13, RZ, RZ, R7 ;  /* 0x000000ffff0d7224 */ /* 0x000fe400078e0007 */
[----:B------:R-:W-:Y:S02]  /*1eda0*/  IMAD.MOV.U32 R12, RZ, RZ, 0x4 ;  /* 0x00000004ff0c7424 */ /* 0x000fe400078e00ff */
[----:B------:R-:W-:-:S07]  /*1edb0*/  IMAD.MOV.U32 R4, RZ, RZ, R14 ;  /* 0x000000ffff047224 */ /* 0x000fce00078e000e */
[----:B------:R-:W-:Y:S05]  /*1edc0*/  WARPSYNC.COLLECTIVE R15, `(.L_x_1382) ;  /* 0x000000000f087348 */ /* 0x000fea0003c00000 */
[----:B------:R0:W1:Y:S02]  /*1edd0*/  SHFL.IDX P6, R14, R13, R12, R11 ;  /* 0x0000000c0d0e7389 */ /* 0x00006400000c000b */
[----:B01----:R-:W-:Y:S01]  /*1ede0*/  ENDCOLLECTIVE ;  /* 0x000000000000791b */ /* 0x003fe20003800000 */
.L_x_1382:
        /* <DEDUP_REMOVED lines=11> */
.L_x_1383:
[----:B------:R-:W-:Y:S02]  /*1eea0*/  IMAD.MOV.U32 R13, RZ, RZ, R7 ;  /* 0x000000ffff0d7224 */ /* 0x000fe400078e0007 */
[----:B------:R-:W-:Y:S02]  /*1eeb0*/  IMAD.MOV.U32 R12, RZ, RZ, 0x5 ;  /* 0x00000005ff0c7424 */ /* 0x000fe400078e00ff */
[----:B------:R-:W-:-:S07]  /*1eec0*/  IMAD.MOV.U32 R4, RZ, RZ, R14 ;  /* 0x000000ffff047224 */ /* 0x000fce00078e000e */
[----:B------:R-:W-:Y:S05]  /*1eed0*/  WARPSYNC.COLLECTIVE R15, `(.L_x_1384) ;  /* 0x000000000f087348 */ /* 0x000fea0003c00000 */
[----:B------:R0:W1:Y:S02]  /*1eee0*/  SHFL.IDX P6, R14, R13, R12, R11 ;  /* 0x0000000c0d0e7389 */ /* 0x00006400000c000b */
[----:B01----:R-:W-:Y:S01]  /*1eef0*/  ENDCOLLECTIVE ;  /* 0x000000000000791b */ /* 0x003fe20003800000 */
.L_x_1384:
        /* <DEDUP_REMOVED lines=11> */
.L_x_1385:
[----:B------:R-:W-:Y:S02]  /*1efb0*/  IMAD.MOV.U32 R13, RZ, RZ, R7 ;  /* 0x000000ffff0d7224 */ /* 0x000fe400078e0007 */
[----:B------:R-:W-:Y:S02]  /*1efc0*/  IMAD.MOV.U32 R12, RZ, RZ, 0x6 ;  /* 0x00000006ff0c7424 */ /* 0x000fe400078e00ff */
[----:B------:R-:W-:-:S07]  /*1efd0*/  IMAD.MOV.U32 R4, RZ, RZ, R14 ;  /* 0x000000ffff047224 */ /* 0x000fce00078e000e */
[----:B------:R-:W-:Y:S05]  /*1efe0*/  WARPSYNC.COLLECTIVE R15, `(.L_x_1386) ;  /* 0x000000000f087348 */ /* 0x000fea0003c00000 */
[----:B------:R0:W1:Y:S02]  /*1eff0*/  SHFL.IDX P6, R14, R13, R12, R11 ;  /* 0x0000000c0d0e7389 */ /* 0x00006400000c000b */
[----:B01----:R-:W-:Y:S01]  /*1f000*/  ENDCOLLECTIVE ;  /* 0x000000000000791b */ /* 0x003fe20003800000 */
.L_x_1386:
        /* <DEDUP_REMOVED lines=11> */
.L_x_1387:
[----:B------:R-:W-:Y:S02]  /*1f0c0*/  IMAD.MOV.U32 R13, RZ, RZ, R7 ;  /* 0x000000ffff0d7224 */ /* 0x000fe400078e0007 */
[----:B------:R-:W-:Y:S02]  /*1f0d0*/  IMAD.MOV.U32 R12, RZ, RZ, 0x7 ;  /* 0x00000007ff0c7424 */ /* 0x000fe400078e00ff */
[----:B------:R-:W-:-:S07]  /*1f0e0*/  IMAD.MOV.U32 R4, RZ, RZ, R14 ;  /* 0x000000ffff047224 */ /* 0x000fce00078e000e */
[----:B------:R-:W-:Y:S05]  /*1f0f0*/  WARPSYNC.COLLECTIVE R15, `(.L_x_1388) ;  /* 0x000000000f087348 */ /* 0x000fea0003c00000 */
[----:B------:R0:W1:Y:S02]  /*1f100*/  SHFL.IDX P6, R14, R13, R12, R11 ;  /* 0x0000000c0d0e7389 */ /* 0x00006400000c000b */
[----:B01----:R-:W-:Y:S01]  /*1f110*/  ENDCOLLECTIVE ;  /* 0x000000000000791b */ /* 0x003fe20003800000 */
.L_x_1388:
[----:B------:R-:W-:Y:S01]  /*1f120*/  IMAD.MOV.U32 R13, RZ, RZ, R6 ;  /* 0x000000ffff0d7224 */ /* 0x000fe200078e0006 */
[----:B------:R-:W-:-:S05]  /*1f130*/  IADD3 R6, P1, R29, R4, RZ ;  /* 0x000000041d067210 */ /* 0x000fca0007f3e0ff */
[----:B------:R-:W-:Y:S02]  /*1f140*/  IMAD.X R7, RZ, RZ, R27, P1 ;  /* 0x000000ffff077224 */ /* 0x000fe400008e061b */
[----:B------:R-:W-:-:S03]  /*1f150*/  IMAD.MOV.U32 R5, RZ, RZ, R14 ;  /* 0x000000ffff057224 */ /* 0x000fc600078e000e */
[----:B------:R-:W-:Y:S01]  /*1f160*/  @!PT LDS RZ, [RZ] ;  /* 0x00000000fffff984 */ /* 0x000fe20000000800 */
[----:B------:R-:W-:Y:S01]  /*1f170*/  @!PT LDS RZ, [RZ] ;  /* 0x00000000fffff984 */ /* 0x000fe20000000800 */
[----:B------:R-:W-:Y:S01]  /*1f180*/  @!PT LDS RZ, [RZ] ;  /* 0x00000000fffff984 */ /* 0x000fe20000000800 */
[----:B------:R0:W-:Y:S04]  /*1f190*/  LDGSTS.E.BYPASS.LTC128B.128 [R17+0xd400], desc[UR50][R6.64], !P2 ;  /* 0x0d40000006117fae */ /* 0x0001e8000d101d72 */
[----:B0-----:R-:W-:Y:S05]  /*1f1a0*/  WARPSYNC.COLLECTIVE R15, `(.L_x_1389) ;  /* 0x000000000f087348 */ /* 0x001fea0003c00000 */
[----:B------:R1:W2:Y:S02]  /*1f1b0*/  SHFL.IDX P6, R14, R13, R12, R11 ;  /* 0x0000000c0d0e7389 */ /* 0x0002a400000c000b */
[----:B012---:R-:W-:Y:S01]  /*1f1c0*/  ENDCOLLECTIVE ;  /* 0x000000000000791b */ /* 0x007fe20003800000 */
.L_x_1389:
        /* <DEDUP_REMOVED lines=9> */
.L_x_1390:
        /* <DEDUP_REMOVED lines=9> */
.L_x_1391:
[----:B------:R-:W-:Y:S02]  /*1f2f0*/  IMAD.MOV.U32 R13, RZ, RZ, R19 ;  /* 0x000000ffff0d7224 */ /* 0x000fe400078e0013 */
[----:B------:R-:W-:Y:S02]  /*1f300*/  IMAD.MOV.U32 R12, RZ, RZ, 0x1 ;  /* 0x00000001ff0c7424 */ /* 0x000fe400078e00ff */
[----:B------:R-:W-:-:S07]  /*1f310*/  IMAD.MOV.U32 R7, RZ, RZ, R14 ;  /* 0x000000ffff077224 */ /* 0x000fce00078e000e */
[----:B------:R-:W-:Y:S05]  /*1f320*/  WARPSYNC.COLLECTIVE R15, `(.L_x_1392) ;  /* 0x000000000f087348 */ /* 0x000fea0003c00000 */
[----:B------:R0:W1:Y:S02]  /*1f330*/  SHFL.IDX P6, R14, R13, R12, R11 ;  /* 0x0000000c0d0e7389 */ /* 0x00006400000c000b */
[----:B01----:R-:W-:Y:S01]  /*1f340*/  ENDCOLLECTIVE ;  /* 0x000000000000791b */ /* 0x003fe20003800000 */
.L_x_1392:
        /* <DEDUP_REMOVED lines=11> */
.L_x_1393:
[----:B------:R-:W-:Y:S05]  /*1f400*/  BRA `(.L_x_1394) ;  /* 0xffffffb400487947 */ /* 0x000fea000383ffff */
.L_x_1275:
[----:B--2---:R2:W3:Y:S02]  /*1f410*/  SYNCS.PHASECHK.TRANS64.TRYWAIT P1, [R3+URZ+0x22840], R25 ;  /* 0x02284019030075a7 */ /* 0x0044e4000802017f */
[----:B---3--:R-:W-:Y:S05]  /*1f420*/  @!P1 NANOSLEEP.SYNCS 0x989680 ;  /* 0x009896800000995d */ /* 0x008fea0003900000 */
[----:B------:R-:W3:Y:S02]  /*1f430*/  @!P1 SYNCS.PHASECHK.TRANS64 P1, [R3+URZ+0x22840], R25 ;  /* 0x02284019030095a7 */ /* 0x000ee4000802007f */
[----:B---3--:R-:W-:Y:S05]  /*1f440*/  @!P1 BRA `(.L_x_1275) ;  /* 0xfffffffc00f09947 */ /* 0x008fea000383ffff */
[----:B------:R-:W-:Y:S05]  /*1f450*/  BRA `(.L_x_1395) ;  /* 0xffffffb400887947 */ /* 0x000fea000383ffff */
.L_x_1276:
        /* <DEDUP_REMOVED lines=8> */
.L_x_1397:
[----:B------:R-:W-:Y:S05]  /*1f4e0*/  BSYNC B0 ;  /* 0x0000000000007941 */ /* 0x000fea0003800000 */
.L_x_1396:
        /* <DEDUP_REMOVED lines=9> */
.L_x_1398:
[----:B------:R-:W-:Y:S02]  /*1f580*/  VIADD R8, R8, UR46 ;  /* 0x0000002e08087c36 */ /* 0x000fe40008000000 */
[----:B------:R-:W-:Y:S02]  /*1f590*/  IMAD.MOV.U32 R13, RZ, RZ, R7 ;  /* 0x000000ffff0d7224 */ /* 0x000fe400078e0007 */
[----:B------:R-:W-:Y:S01]  /*1f5a0*/  IMAD.MOV.U32 R12, RZ, RZ, 0x1 ;  /* 0x00000001ff0c7424 */ /* 0x000fe200078e00ff */
[----:B------:R-:W-:-:S13]  /*1f5b0*/  IADD3 R4, P1, R29, R14, RZ ;  /* 0x0000000e1d047210 */ /* 0x000fda0007f3e0ff */
[----:B------:R-:W-:Y:S05]  /*1f5c0*/  WARPSYNC.COLLECTIVE R15, `(.L_x_1399) ;  /* 0x000000000f087348 */ /* 0x000fea0003c00000 */
[----:B------:R0:W1:Y:S02]  /*1f5d0*/  SHFL.IDX P6, R14, R13, R12, R11 ;  /* 0x0000000c0d0e7389 */ /* 0x00006400000c000b */
[----:B01----:R-:W-:Y:S01]  /*1f5e0*/  ENDCOLLECTIVE ;  /* 0x000000000000791b */ /* 0x003fe20003800000 */
.L_x_1399:
        /* <DEDUP_REMOVED lines=10> */
.L_x_1400:
[----:B------:R-:W-:Y:S02]  /*1f690*/  IMAD.MOV.U32 R13, RZ, RZ, R7 ;  /* 0x000000ffff0d7224 */ /* 0x000fe400078e0007 */
[----:B------:R-:W-:Y:S01]  /*1f6a0*/  IMAD.MOV.U32 R12, RZ, RZ, 0x2 ;  /* 0x00000002ff0c7424 */ /* 0x000fe200078e00ff */
[----:B------:R-:W-:-:S13]  /*1f6b0*/  IADD3 R4, P1, R29, R14, RZ ;  /* 0x0000000e1d047210 */ /* 0x000fda0007f3e0ff */
[----:B------:R-:W-:Y:S05]  /*1f6c0*/  WARPSYNC.COLLECTIVE R15, `(.L_x_1401) ;  /* 0x000000000f087348 */ /* 0x000fea0003c00000 */
[----:B------:R0:W1:Y:S02]  /*1f6d0*/  SHFL.IDX P6, R14, R13, R12, R11 ;  /* 0x0000000c0d0e7389 */ /* 0x00006400000c000b */
[----:B01----:R-:W-:Y:S01]  /*1f6e0*/  ENDCOLLECTIVE ;  /* 0x000000000000791b */ /* 0x003fe20003800000 */
.L_x_1401:
        /* <DEDUP_REMOVED lines=10> */
.L_x_1402:
[----:B------:R-:W-:Y:S02]  /*1f790*/  IMAD.MOV.U32 R13, RZ, RZ, R7 ;  /* 0x000000ffff0d7224 */ /* 0x000fe400078e0007 */
[----:B------:R-:W-:Y:S02]  /*1f7a0*/  IMAD.MOV.U32 R12, RZ, RZ, 0x3 ;  /* 0x00000003ff0c7424 */ /* 0x000fe400078e00ff */
[----:B------:R-:W-:-:S07]  /*1f7b0*/  IMAD.MOV.U32 R18, RZ, RZ, R14 ;  /* 0x000000ffff127224 */ /* 0x000fce00078e000e */
[----:B------:R-:W-:Y:S05]  /*1f7c0*/  WARPSYNC.COLLECTIVE R15, `(.L_x_1403) ;  /* 0x000000000f087348 */ /* 0x000fea0003c00000 */
[----:B------:R0:W1:Y:S02]  /*1f7d0*/  SHFL.IDX P6, R14, R13, R12, R11 ;  /* 0x0000000c0d0e7389 */ /* 0x00006400000c000b */
[----:B01----:R-:W-:Y:S01]  /*1f7e0*/  ENDCOLLECTIVE ;  /* 0x000000000000791b */ /* 0x003fe20003800000 */
.L_x_1403:
        /* <DEDUP_REMOVED lines=11> */
.L_x_1404:
[----:B------:R-:W-:Y:S02]  /*1f8a0*/  IMAD.MOV.U32 R13, RZ, RZ, R7 ;  /* 0x000000ffff0d7224 */ /* 0x000fe400078e0007 */
[----:B------:R-:W-:Y:S01]  /*1f8b0*/  IMAD.MOV.U32 R12, RZ, RZ, 0x4 ;  /* 0x00000004ff0c7424 */ /* 0x000fe200078e00ff */
[----:B------:R-:W-:-:S13]  /*1f8c0*/  IADD3 R4, P1, R29, R14, RZ ;  /* 0x0000000e1d047210 */ /* 0x000fda0007f3e0ff */
[----:B------:R-:W-:Y:S05]  /*1f8d0*/  WARPSYNC.COLLECTIVE R15, `(.L_x_1405) ;  /* 0x000000000f087348 */ /* 0x000fea0003c00000 */
[----:B------:R0:W1:Y:S02]  /*1f8e0*/  SHFL.IDX P6, R14, R13, R12, R11 ;  /* 0x0000000c0d0e7389 */ /* 0x00006400000c000b */
[----:B01----:R-:W-:Y:S01]  /*1f8f0*/  ENDCOLLECTIVE ;  /* 0x000000000000791b */ /* 0x003fe20003800000 */
.L_x_1405:
        /* <DEDUP_REMOVED lines=10> */
.L_x_1406:
[----:B------:R-:W-:Y:S02]  /*1f9a0*/  IMAD.MOV.U32 R13, RZ, RZ, R7 ;  /* 0x000000ffff0d7224 */ /* 0x000fe400078e0007 */
[----:B------:R-:W-:Y:S02]  /*1f9b0*/  IMAD.MOV.U32 R12, RZ, RZ, 0x5 ;  /* 0x00000005ff0c7424 */ /* 0x000fe400078e00ff */
[----:B------:R-:W-:-:S07]  /*1f9c0*/  IMAD.MOV.U32 R18, RZ, RZ, R14 ;  /* 0x000000ffff127224 */ /* 0x000fce00078e000e */
[----:B------:R-:W-:Y:S05]  /*1f9d0*/  WARPSYNC.COLLECTIVE R15, `(.L_x_1407) ;  /* 0x000000000f087348 */ /* 0x000fea0003c00000 */
[----:B------:R0:W1:Y:S02]  /*1f9e0*/  SHFL.IDX P6, R14, R13, R12, R11 ;  /* 0x0000000c0d0e7389 */ /* 0x00006400000c000b */
[----:B01----:R-:W-:Y:S01]  /*1f9f0*/  ENDCOLLECTIVE ;  /* 0x000000000000791b */ /* 0x003fe20003800000 */
.L_x_1407:
        /* <DEDUP_REMOVED lines=11> */
.L_x_1408:
[----:B------:R-:W-:Y:S02]  /*1fab0*/  IMAD.MOV.U32 R13, RZ, RZ, R7 ;  /* 0x000000ffff0d7224 */ /* 0x000fe400078e0007 */
[----:B------:R-:W-:Y:S01]  /*1fac0*/  IMAD.MOV.U32 R12, RZ, RZ, 0x6 ;  /* 0x00000006ff0c7424 */ /* 0x000fe200078e00ff */
[----:B------:R-:W-:-:S13]  /*1fad0*/  IADD3 R4, P1, R29, R14, RZ ;  /* 0x0000000e1d047210 */ /* 0x000fda0007f3e0ff */
[----:B------:R-:W-:Y:S05]  /*1fae0*/  WARPSYNC.COLLECTIVE R15, `(.L_x_1409) ;  /* 0x000000000f087348 */ /* 0x000fea0003c00000 */
[----:B------:R0:W1:Y:S02]  /*1faf0*/  SHFL.IDX P6, R14, R13, R12, R11 ;  /* 0x0000000c0d0e7389 */ /* 0x00006400000c000b */
[----:B01----:R-:W-:Y:S01]  /*1fb00*/  ENDCOLLECTIVE ;  /* 0x000000000000791b */ /* 0x003fe20003800000 */
.L_x_1409:
        /* <DEDUP_REMOVED lines=10> */
.L_x_1410:
[----:B------:R-:W-:Y:S02]  /*1fbb0*/  IMAD.MOV.U32 R13, RZ, RZ, R7 ;  /* 0x000000ffff0d7224 */ /* 0x000fe400078e0007 */
[----:B------:R-:W-:Y:S02]  /*1fbc0*/  IMAD.MOV.U32 R12, RZ, RZ, 0x7 ;  /* 0x00000007ff0c7424 */ /* 0x000fe400078e00ff */
[----:B------:R-:W-:-:S07]  /*1fbd0*/  IMAD.MOV.U32 R19, RZ, RZ, R14 ;  /* 0x000000ffff137224 */ /* 0x000fce00078e000e */
[----:B------:R-:W-:Y:S05]  /*1fbe0*/  WARPSYNC.COLLECTIVE R15, `(.L_x_1411) ;  /* 0x000000000f087348 */ /* 0x000fea0003c00000 */
[----:B------:R0:W1:Y:S02]  /*1fbf0*/  SHFL.IDX P6, R14, R13, R12, R11 ;  /* 0x0000000c0d0e7389 */ /* 0x00006400000c000b */
[----:B01----:R-:W-:Y:S01]  /*1fc00*/  ENDCOLLECTIVE ;  /* 0x000000000000791b */ /* 0x003fe20003800000 */
.L_x_1411:
        /* <DEDUP_REMOVED lines=11> */
.L_x_1412:
        /* <DEDUP_REMOVED lines=9> */
.L_x_1413:
        /* <DEDUP_REMOVED lines=9> */
.L_x_1414:
[----:B------:R-:W-:Y:S02]  /*1fde0*/  IMAD.MOV.U32 R13, RZ, RZ, R10 ;  /* 0x000000ffff0d7224 */ /* 0x000fe400078e000a */
[----:B------:R-:W-:Y:S01]  /*1fdf0*/  IMAD.MOV.U32 R12, RZ, RZ, 0x1 ;  /* 0x00000001ff0c7424 */ /* 0x000fe200078e00ff */
[----:B------:R-:W-:-:S13]  /*1fe00*/  IADD3 R4, P1, R29, R14, RZ ;  /* 0x0000000e1d047210 */ /* 0x000fda0007f3e0ff */
[----:B------:R-:W-:Y:S05]  /*1fe10*/  WARPSYNC.COLLECTIVE R15, `(.L_x_1415) ;  /* 0x000000000f087348 */ /* 0x000fea0003c00000 */
[----:B------:R0:W1:Y:S02]  /*1fe20*/  SHFL.IDX P6, R14, R13, R12, R11 ;  /* 0x0000000c0d0e7389 */ /* 0x00006400000c000b */
[----:B01----:R-:W-:Y:S01]  /*1fe30*/  ENDCOLLECTIVE ;  /* 0x000000000000791b */ /* 0x003fe20003800000 */
.L_x_1415:
        /* <DEDUP_REMOVED lines=10> */
.L_x_1416:
[----:B------:R-:W-:Y:S05]  /*1fee0*/  BRA `(.L_x_1417) ;  /* 0xffffffb000347947 */ /* 0x000fea000383ffff */
.L_x_1279:
[----:B0-----:R0:W1:Y:S02]  /*1fef0*/  SYNCS.PHASECHK.TRANS64.TRYWAIT P2, [R6+URZ+0x22870], R3 ;  /* 0x02287003060075a7 */ /* 0x001064000804017f */
[----:B-1----:R-:W-:Y:S05]  /*1ff00*/  @!P2 NANOSLEEP.SYNCS 0x989680 ;  /* 0x009896800000a95d */ /* 0x002fea0003900000 */
[----:B------:R-:W1:Y:S02]  /*1ff10*/  @!P2 SYNCS.PHASECHK.TRANS64 P2, [R6+URZ+0x22870], R3 ;  /* 0x022870030600a5a7 */ /* 0x000e64000804007f */
[----:B-1----:R-:W-:Y:S05]  /*1ff20*/  @!P2 BRA `(.L_x_1279) ;  /* 0xfffffffc00f0a947 */ /* 0x002fea000383ffff */
[----:B------:R-:W-:Y:S05]  /*1ff30*/  BRA `(.L_x_1418) ;  /* 0xffffffb0008c7947 */ /* 0x000fea000383ffff */
.L_x_1281:
[----:B0-----:R0:W1:Y:S02]  /*1ff40*/  SYNCS.PHASECHK.TRANS64.TRYWAIT P2, [R6+URZ+0x22860], R5 ;  /* 0x02286005060075a7 */ /* 0x001064000804017f */
[----:B-1----:R-:W-:Y:S05]  /*1ff50*/  @!P2 NANOSLEEP.SYNCS 0x989680 ;  /* 0x009896800000a95d */ /* 0x002fea0003900000 */
[----:B------:R-:W1:Y:S02]  /*1ff60*/  @!P2 SYNCS.PHASECHK.TRANS64 P2, [R6+URZ+0x22860], R5 ;  /* 0x022860050600a5a7 */ /* 0x000e64000804007f */
[----:B-1----:R-:W-:Y:S05]  /*1ff70*/  @!P2 BRA `(.L_x_1281) ;  /* 0xfffffffc00f0a947 */ /* 0x002fea000383ffff */
[----:B------:R-:W-:Y:S05]  /*1ff80*/  BRA `(.L_x_1419) ;  /* 0xffffffb000a07947 */ /* 0x000fea000383ffff */
.L_x_1288:
[----:B0-----:R0:W1:Y:S02]  /*1ff90*/  SYNCS.PHASECHK.TRANS64.TRYWAIT P0, [R3+URZ+0x22870], R0 ;  /* 0x02287000030075a7 */ /* 0x001064000800017f */
[----:B-1----:R-:W-:Y:S05]  /*1ffa0*/  @!P0 NANOSLEEP.SYNCS 0x989680 ;  /* 0x009896800000895d */ /* 0x002fea0003900000 */
[----:B------:R-:W1:Y:S02]  /*1ffb0*/  @!P0 SYNCS.PHASECHK.TRANS64 P0, [R3+URZ+0x22870], R0 ;  /* 0x02287000030085a7 */ /* 0x000e64000800007f */
[----:B-1----:R-:W-:Y:S05]  /*1ffc0*/  @!P0 BRA `(.L_x_1288) ;  /* 0xfffffffc00f08947 */ /* 0x002fea000383ffff */
[----:B------:R-:W-:Y:S05]  /*1ffd0*/  BRA `(.L_x_1420) ;  /* 0xffffffb800207947 */ /* 0x000fea000383ffff */
.L_x_1290:
[----:B0-----:R0:W1:Y:S02]  /*1ffe0*/  SYNCS.PHASECHK.TRANS64.TRYWAIT P0, [R3+URZ+0x22860], R4 ;  /* 0x02286004030075a7 */ /* 0x001064000800017f */
[----:B-1----:R-:W-:Y:S05]  /*1fff0*/  @!P0 NANOSLEEP.SYNCS 0x989680 ;  /* 0x009896800000895d */ /* 0x002fea0003900000 */
[----:B------:R-:W1:Y:S02]  /*20000*/  @!P0 SYNCS.PHASECHK.TRANS64 P0, [R3+URZ+0x22860], R4 ;  /* 0x02286004030085a7 */ /* 0x000e64000800007f */
[----:B-1----:R-:W-:Y:S05]  /*20010*/  @!P0 BRA `(.L_x_1290) ;  /* 0xfffffffc00f08947 */ /* 0x002fea000383ffff */
[----:B------:R-:W-:Y:S05]  /*20020*/  BRA `(.L_x_1421) ;  /* 0xffffffb800447947 */ /* 0x000fea000383ffff */
.L_x_1293:
[----:B0-----:R0:W1:Y:S02]  /*20030*/  SYNCS.PHASECHK.TRANS64.TRYWAIT P0, [R7+URZ+0x22820], R2 ;  /* 0x02282002070075a7 */ /* 0x001064000800017f */
[----:B-1----:R-:W-:Y:S05]  /*20040*/  @!P0 NANOSLEEP.SYNCS 0x989680 ;  /* 0x009896800000895d */ /* 0x002fea0003900000 */
[----:B------:R-:W1:Y:S02]  /*20050*/  @!P0 SYNCS.PHASECHK.TRANS64 P0, [R7+URZ+0x22820], R2 ;  /* 0x02282002070085a7 */ /* 0x000e64000800007f */
[----:B-1----:R-:W-:Y:S05]  /*20060*/  @!P0 BRA `(.L_x_1293) ;  /* 0xfffffffc00f08947 */ /* 0x002fea000383ffff */
[----:B------:R-:W-:Y:S05]  /*20070*/  BRA `(.L_x_1422) ;  /* 0xffffffbc00a47947 */ /* 0x000fea000383ffff */
.L_x_1295:
[----:B0-----:R0:W1:Y:S02]  /*20080*/  SYNCS.PHASECHK.TRANS64.TRYWAIT P1, [R5+URZ+0x22840], R2 ;  /* 0x02284002050075a7 */ /* 0x001064000802017f */
[----:B-1----:R-:W-:Y:S05]  /*20090*/  @!P1 NANOSLEEP.SYNCS 0x989680 ;  /* 0x009896800000995d */ /* 0x002fea0003900000 */
[----:B------:R-:W1:Y:S02]  /*200a0*/  @!P1 SYNCS.PHASECHK.TRANS64 P1, [R5+URZ+0x22840], R2 ;  /* 0x02284002050095a7 */ /* 0x000e64000802007f */
[----:B-1----:R-:W-:Y:S05]  /*200b0*/  @!P1 BRA `(.L_x_1295) ;  /* 0xfffffffc00f09947 */ /* 0x002fea000383ffff */
[----:B------:R-:W-:Y:S05]  /*200c0*/  BRA `(.L_x_1423) ;  /* 0xffffffbc00e07947 */ /* 0x000fea000383ffff */
.L_x_1297:
[----:B-1----:R1:W2:Y:S02]  /*200d0*/  SYNCS.PHASECHK.TRANS64.TRYWAIT P1, [R7+URZ+0x22840], R0 ;  /* 0x02284000070075a7 */ /* 0x0022a4000802017f */
[----:B--2---:R-:W-:Y:S05]  /*200e0*/  @!P1 NANOSLEEP.SYNCS 0x989680 ;  /* 0x009896800000995d */ /* 0x004fea0003900000 */
[----:B------:R-:W2:Y:S02]  /*200f0*/  @!P1 SYNCS.PHASECHK.TRANS64 P1, [R7+URZ+0x22840], R0 ;  /* 0x02284000070095a7 */ /* 0x000ea4000802007f */
[----:B--2---:R-:W-:Y:S05]  /*20100*/  @!P1 BRA `(.L_x_1297) ;  /* 0xfffffffc00f09947 */ /* 0x004fea000383ffff */
[----:B------:R-:W-:Y:S05]  /*20110*/  BRA `(.L_x_1424) ;  /* 0xffffffbc00ec7947 */ /* 0x000fea000383ffff */
.L_x_1299:
[----:B--2---:R2:W3:Y:S02]  /*20120*/  SYNCS.PHASECHK.TRANS64.TRYWAIT P1, [R5+URZ+0x22860], R2 ;  /* 0x02286002050075a7 */ /* 0x0044e4000802017f */
[----:B---3--:R-:W-:Y:S05]  /*20130*/  @!P1 NANOSLEEP.SYNCS 0x989680 ;  /* 0x009896800000995d */ /* 0x008fea0003900000 */
[----:B------:R-:W3:Y:S02]  /*20140*/  @!P1 SYNCS.PHASECHK.TRANS64 P1, [R5+URZ+0x22860], R2 ;  /* 0x02286002050095a7 */ /* 0x000ee4000802007f */
[----:B---3--:R-:W-:Y:S05]  /*20150*/  @!P1 BRA `(.L_x_1299) ;  /* 0xfffffffc00f09947 */ /* 0x008fea000383ffff */
[----:B------:R-:W-:Y:S05]  /*20160*/  BRA `(.L_x_1425) ;  /* 0xffffffbc00e87947 */ /* 0x000fea000383ffff */
.L_x_1301:
[----:B---3--:R3:W4:Y:S02]  /*20170*/  SYNCS.PHASECHK.TRANS64.TRYWAIT P1, [R7+URZ+0x22860], R0 ;  /* 0x02286000070075a7 */ /* 0x008724000802017f */
[----:B----4-:R-:W-:Y:S05]  /*20180*/  @!P1 NANOSLEEP.SYNCS 0x989680 ;  /* 0x009896800000995d */ /* 0x010fea0003900000 */
[----:B------:R-:W4:Y:S02]  /*20190*/  @!P1 SYNCS.PHASECHK.TRANS64 P1, [R7+URZ+0x22860], R0 ;  /* 0x02286000070095a7 */ /* 0x000f24000802007f */
[----:B----4-:R-:W-:Y:S05]  /*201a0*/  @!P1 BRA `(.L_x_1301) ;  /* 0xfffffffc00f09947 */ /* 0x010fea000383ffff */
[----:B------:R-:W-:Y:S05]  /*201b0*/  BRA `(.L_x_1426) ;  /* 0xffffffbc00e47947 */ /* 0x000fea000383ffff */
.L_x_1303:
[----:B----4-:R4:W0:Y:S02]  /*201c0*/  SYNCS.PHASECHK.TRANS64.TRYWAIT P1, [R5+URZ+0x22880], R2 ;  /* 0x02288002050075a7 */ /* 0x010824000802017f */
[----:B0-----:R-:W-:Y:S05]  /*201d0*/  @!P1 NANOSLEEP.SYNCS 0x989680 ;  /* 0x009896800000995d */ /* 0x001fea0003900000 */
[----:B------:R-:W0:Y:S02]  /*201e0*/  @!P1 SYNCS.PHASECHK.TRANS64 P1, [R5+URZ+0x22880], R2 ;  /* 0x02288002050095a7 */ /* 0x000e24000802007f */
[----:B0-----:R-:W-:Y:S05]  /*201f0*/  @!P1 BRA `(.L_x_1303) ;  /* 0xfffffffc00f09947 */ /* 0x001fea000383ffff */
[----:B------:R-:W-:Y:S05]  /*20200*/  BRA `(.L_x_1427) ;  /* 0xffffffbc00e07947 */ /* 0x000fea000383ffff */
.L_x_1428:
        /* <DEDUP_REMOVED lines=15> */
.L_x_3743:


//--------------------- .text._ZN7cutlass13device_kernelIN5flash11enable_sm90INS1_16FlashAttnFwdSm90INS1_25CollectiveMainloopFwdSm90ILi2EN4cute5tupleIJNS5_1CILi1EEES8_S8_EEENS6_IJNS7_ILi128EEENS7_ILi160EEESA_EEELi128ENS_12float_e4m3_tEfNS_4arch4Sm90ELb0ELb1ELb1ELb1ELb1ELb0ELb0ELb1ELb1ELb1ELb1ELb0EEENS1_21CollectiveEpilogueFwdINS6_IJSA_SA_SB_EEES9_NS_10bfloat16_tESF_Li256ELb1ELb1ELb1ELb1EEENS1_36VarlenDynamicPersistentTileSchedulerILi128ELi160ELi256ELi128ELb1ELb1ELb1ELb1ELb0ELb1EEEEEEEEEvNT_6ParamsE --------------------------
	.section	.text._ZN7cutlass13device_kernelIN5flash11enable_sm90INS1_16FlashAttnFwdSm90INS1_25CollectiveMainloopFwdSm90ILi2EN4cute5tupleIJNS5_1CILi1EEES8_S8_EEENS6_IJNS7_ILi128EEENS7_ILi160EEESA_EEELi128ENS_12float_e4m3_tEfNS_4arch4Sm90ELb0ELb1ELb1ELb1ELb1ELb0ELb0ELb1ELb1ELb1ELb1ELb0EEENS1_21CollectiveEpilogueFwdINS6_IJSA_SA_SB_EEES9_NS_10bfloat16_tESF_Li256ELb1ELb1ELb1ELb1EEENS1_36VarlenDynamicPersistentTileSchedulerILi128ELi160ELi256ELi128ELb1ELb1ELb1ELb1ELb0ELb1EEEEEEEEEvNT_6ParamsE,"ax",@progbits
	.align	128
.text._ZN7cutlass13device_kernelIN5flash11enable_sm90INS1_16FlashAttnFwdSm90INS1_25CollectiveMainloopFwdSm90ILi2EN4cute5tupleIJNS5_1CILi1EEES8_S8_EEENS6_IJNS7_ILi128EEENS7_ILi160EEESA_EEELi128ENS_12float_e4m3_tEfNS_4arch4Sm90ELb0ELb1ELb1ELb1ELb1ELb0ELb0ELb1ELb1ELb1ELb1ELb0EEENS1_21CollectiveEpilogueFwdINS6_IJSA_SA_SB_EEES9_NS_10bfloat16_tESF_Li256ELb1ELb1ELb1ELb1EEENS1_36VarlenDynamicPersistentTileSchedulerILi128ELi160ELi256ELi128ELb1ELb1ELb1ELb1ELb0ELb1EEEEEEEEEvNT_6ParamsE:
        .type           _ZN7cutlass13device_kernelIN5flash11enable_sm90INS1_16FlashAttnFwdSm90INS1_25CollectiveMainloopFwdSm90ILi2EN4cute5tupleIJNS5_1CILi1EEES8_S8_EEENS6_IJNS7_ILi128EEENS7_ILi160EEESA_EEELi128ENS_12float_e4m3_tEfNS_4arch4Sm90ELb0ELb1ELb1ELb1ELb1ELb0ELb0ELb1ELb1ELb1ELb1ELb0EEENS1_21CollectiveEpilogueFwdINS6_IJSA_SA_SB_EEES9_NS_10bfloat16_tESF_Li256ELb1ELb1ELb1ELb1EEENS1_36VarlenDynamicPersistentTileSchedulerILi128ELi160ELi256ELi128ELb1ELb1ELb1ELb1ELb0ELb1EEEEEEEEEvNT_6ParamsE,@function
        .size           _ZN7cutlass13device_kernelIN5flash11enable_sm90INS1_16FlashAttnFwdSm90INS1_25CollectiveMainloopFwdSm90ILi2EN4cute5tupleIJNS5_1CILi1EEES8_S8_EEENS6_IJNS7_ILi128EEENS7_ILi160EEESA_EEELi128ENS_12float_e4m3_tEfNS_4arch4Sm90ELb0ELb1ELb1ELb1ELb1ELb0ELb0ELb1ELb1ELb1ELb1ELb0EEENS1_21CollectiveEpilogueFwdINS6_IJSA_SA_SB_EEES9_NS_10bfloat16_tESF_Li256ELb1ELb1ELb1ELb1EEENS1_36VarlenDynamicPersistentTileSchedulerILi128ELi160ELi256ELi128ELb1ELb1ELb1ELb1ELb0ELb1EEEEEEEEEvNT_6ParamsE,(.L_x_3744 - _ZN7cutlass13device_kernelIN5flash11enable_sm90INS1_16FlashAttnFwdSm90INS1_25CollectiveMainloopFwdSm90ILi2EN4cute5tupleIJNS5_1CILi1EEES8_S8_EEENS6_IJNS7_ILi128EEENS7_ILi160EEESA_EEELi128ENS_12float_e4m3_tEfNS_4arch4Sm90ELb0ELb1ELb1ELb1ELb1ELb0ELb0ELb1ELb1ELb1ELb1ELb0EEENS1_21CollectiveEpilogueFwdINS6_IJSA_SA_SB_EEES9_NS_10bfloat16_tESF_Li256ELb1ELb1ELb1ELb1EEENS1_36VarlenDynamicPersistentTileSchedulerILi128ELi160ELi256ELi128ELb1ELb1ELb1ELb1ELb0ELb1EEEEEEEEEvNT_6ParamsE)
        .other          _ZN7cutlass13device_kernelIN5flash11enable_sm90INS1_16FlashAttnFwdSm90INS1_25CollectiveMainloopFwdSm90ILi2EN4cute5tupleIJNS5_1CILi1EEES8_S8_EEENS6_IJNS7_ILi128EEENS7_ILi160EEESA_EEELi128ENS_12float_e4m3_tEfNS_4arch4Sm90ELb0ELb1ELb1ELb1ELb1ELb0ELb0ELb1ELb1ELb1ELb1ELb0EEENS1_21CollectiveEpilogueFwdINS6_IJSA_SA_SB_EEES9_NS_10bfloat16_tESF_Li256ELb1ELb1ELb1ELb1EEENS1_36VarlenDynamicPersistentTileSchedulerILi128ELi160ELi256ELi128ELb1ELb1ELb1ELb1ELb0ELb1EEEEEEEEEvNT_6ParamsE,@"STO_CUDA_ENTRY STV_DEFAULT"
_ZN7cutlass13device_kernelIN5flash11enable_sm90INS1_16FlashAttnFwdSm90INS1_25CollectiveMainloopFwdSm90ILi2EN4cute5tupleIJNS5_1CILi1EEES8_S8_EEENS6_IJNS7_ILi128EEENS7_ILi160EEESA_EEELi128ENS_12float_e4m3_tEfNS_4arch4Sm90ELb0ELb1ELb1ELb1ELb1ELb0ELb0ELb1ELb1ELb1ELb1ELb0EEENS1_21CollectiveEpilogueFwdINS6_IJSA_SA_SB_EEES9_NS_10bfloat16_tESF_Li256ELb1ELb1ELb1ELb1EEENS1_36VarlenDynamicPersistentTileSchedulerILi128ELi160ELi256ELi128ELb1ELb1ELb1ELb1ELb0ELb1EEEEEEEEEvNT_6ParamsE:
        /* <DEDUP_REMOVED lines=45> */
.L_x_1429:
        /* <DEDUP_REMOVED lines=22> */
.L_x_1430:
        /* <DEDUP_REMOVED lines=18> */
.L_x_1431:
        /* <DEDUP_REMOVED lines=22> */
.L_x_1432:
        /* <DEDUP_REMOVED lines=24> */
.L_x_1433:
        /* <DEDUP_REMOVED lines=8> */
.L_x_1435:
        /* <DEDUP_REMOVED lines=25> */
[----:B------:R-:W-:Y:S01]  /*0a40*/  R2UR UR50, R15 ;  /* 0x000000000f3272ca */ /* 0x000fe200000e0000 */
[----:B------:R-:W-:Y:S01]  /*0a50*/  UMOV UR46, URZ ;  /* 0x0000003f002e7c82 */ /* 0x000fe20008000000 */
[CC--:B------:R-:W-:Y:S02]  /*0a60*/  LEA.HI R3, R0.reuse, R217.reuse, RZ, 0x7 ;  /* 0x000000d900037211 */ /* 0x0c0fe400078f38ff */
[----:B------:R-:W-:-:S02]  /*0a70*/  LEA.HI R4, R0, R217, RZ, 0x5 ;  /* 0x000000d900047211 */ /* 0x000fc400078f28ff */
[----:B------:R-:W-:Y:S02]  /*0a80*/  LOP3.LUT R2, R3, 0xffffff80, RZ, 0xc0, !PT ;  /* 0xffffff8003027812 */ /* 0x000fe400078ec0ff */
[----:B------:R-:W-:Y:S01]  /*0a90*/  SHF.R.S32.HI R212, RZ, 0x7, R3 ;  /* 0x00000007ffd47819 */ /* 0x000fe20000011403 */
[----:B------:R-:W-:Y:S02]  /*0aa0*/  IMAD.SHL.U32 R6, R4, 0x20, RZ ;  /* 0x0000002004067824 */ /* 0x000fe400078e00ff */
[----:B------:R-:W-:Y:S01]  /*0ab0*/  IMAD.IADD R201, R217, 0x1, -R2 ;  /* 0x00000001d9c97824 */ /* 0x000fe200078e0a02 */
[----:B------:R-:W-:Y:S02]  /*0ac0*/  LEA.HI R2, R0, R217, RZ, 0x4 ;  /* 0x000000d900027211 */ /* 0x000fe400078f20ff */
[----:B------:R-:W-:Y:S02]  /*0ad0*/  LOP3.LUT R7, R6, 0xfffffc00, RZ, 0xc0, !PT ;  /* 0xfffffc0006077812 */ /* 0x000fe400078ec0ff */
[----:B------:R-:W-:-:S02]  /*0ae0*/  SHF.R.S32.HI R5, RZ, 0x4, R2 ;  /* 0x00000004ff057819 */ /* 0x000fc40000011402 */
[C---:B------:R-:W-:Y:S02]  /*0af0*/  LOP3.LUT R4, R2.reuse, 0x3fffff0, RZ, 0xc0, !PT ;  /* 0x03fffff002047812 */ /* 0x040fe400078ec0ff */
[----:B------:R-:W-:Y:S02]  /*0b00*/  LEA.HI R2, R2, R5, RZ, 0x1 ;  /* 0x0000000502027211 */ /* 0x000fe400078f08ff */
[----:B------:R-:W-:Y:S01]  /*0b10*/  SHF.R.S32.HI R8, RZ, 0x1f, R201 ;  /* 0x0000001fff087819 */ /* 0x000fe200000114c9 */
[----:B------:R-:W-:Y:S01]  /*0b20*/  IMAD.IADD R4, R217, 0x1, -R4 ;  /* 0x00000001d9047824 */ /* 0x000fe200078e0a04 */
[----:B------:R-:W-:Y:S02]  /*0b30*/  LOP3.LUT R2, R2, 0x1ffffffe, RZ, 0xc0, !PT ;  /* 0x1ffffffe02027812 */ /* 0x000fe400078ec0ff */
[----:B------:R-:W-:Y:S01]  /*0b40*/  LEA.HI R9, R8, R201, RZ, 0x2 ;  /* 0x000000c908097211 */ /* 0x000fe200078f10ff */
[----:B------:R-:W-:Y:S01]  /*0b50*/  IMAD R7, R4, 0x40, R7 ;  /* 0x0000004004077824 */ /* 0x000fe200078e0207 */
[CC--:B------:R-:W-:Y:S01]  /*0b60*/  LEA.HI R4, R0.reuse, R217.reuse, RZ, 0x2 ;  /* 0x000000d900047211 */ /* 0x0c0fe200078f10ff */
[----:B------:R-:W-:Y:S01]  /*0b70*/  IMAD.IADD R2, R5, 0x1, -R2 ;  /* 0x0000000105027824 */ /* 0x000fe200078e0a02 */
[----:B------:R-:W-:-:S02]  /*0b80*/  LEA.HI R0, R0, R217, RZ, 0x3 ;  /* 0x000000d900007211 */ /* 0x000fc400078f18ff */
[----:B------:R-:W-:Y:S01]  /*0b90*/  SHF.R.S32.HI R6, RZ, 0x2, R9 ;  /* 0x00000002ff067819 */ /* 0x000fe20000011409 */
[----:B------:R-:W-:Y:S01]  /*0ba0*/  IMAD R214, R2, 0x8, R7 ;  /* 0x0000000802d67824 */ /* 0x000fe200078e0207 */
[----:B------:R-:W-:Y:S02]  /*0bb0*/  SHF.R.S32.HI R11, RZ, 0x1f, R9 ;  /* 0x0000001fff0b7819 */ /* 0x000fe40000011409 */
[----:B------:R-:W-:Y:S02]  /*0bc0*/  LOP3.LUT R2, R0, 0xfffffff8, RZ, 0xc0, !PT ;  /* 0xfffffff800027812 */ /* 0x000fe400078ec0ff */
[----:B------:R-:W-:Y:S02]  /*0bd0*/  LOP3.LUT R4, R4, 0xfffffffc, RZ, 0xc0, !PT ;  /* 0xfffffffc04047812 */ /* 0x000fe400078ec0ff */
[----:B------:R-:W-:Y:S01]  /*0be0*/  LEA.HI R11, R11, R6, RZ, 0x3 ;  /* 0x000000060b0b7211 */ /* 0x000fe200078f18ff */
[----:B------:R-:W-:Y:S01]  /*0bf0*/  IMAD.IADD R189, R217, 0x1, -R2 ;  /* 0x00000001d9bd7824 */ /* 0x000fe200078e0a02 */
[----:B------:R-:W-:Y:S01]  /*0c00*/  LOP3.LUT R2, R9, 0x7ffffffc, RZ, 0xc0, !PT ;  /* 0x7ffffffc09027812 */ /* 0x000fe200078ec0ff */
[----:B------:R-:W-:Y:S01]  /*0c10*/  IMAD.IADD R4, R217, 0x1, -R4 ;  /* 0x00000001d9047824 */ /* 0x000fe200078e0a04 */
[----:B------:R-:W-:Y:S01]  /*0c20*/  LOP3.LUT R11, R11, 0xfffffff8, RZ, 0xc0, !PT ;  /* 0xfffffff80b0b7812 */ /* 0x000fe200078ec0ff */
[----:B------:R-:W-:Y:S01]  /*0c30*/  IMAD.SHL.U32 R23, R189, 0x8, RZ ;  /* 0x00000008bd177824 */ /* 0x000fe200078e00ff */
[----:B------:R-:W-:Y:S01]  /*0c40*/  LEA.HI R8, R8, R201, RZ, 0x5 ;  /* 0x000000c908087211 */ /* 0x000fe200078f28ff */
[----:B------:R-:W-:Y:S01]  /*0c50*/  IMAD.IADD R2, R201, 0x1, -R2 ;  /* 0x00000001c9027824 */ /* 0x000fe200078e0a02 */
[----:B------:R-:W-:Y:S01]  /*0c60*/  LEA.HI R3, R3, R212, RZ, 0x1 ;  /* 0x000000d403037211 */ /* 0x000fe200078f08ff */
[----:B------:R-:W-:Y:S01]  /*0c70*/  IMAD.IADD R11, R6, 0x1, -R11 ;  /* 0x00000001060b7824 */ /* 0x000fe200078e0a0b */
[----:B------:R-:W-:Y:S01]  /*0c80*/  SHF.R.S32.HI R8, RZ, 0x5, R8 ;  /* 0x00000005ff087819 */ /* 0x000fe20000011408 */
[----:B------:R-:W-:Y:S01]  /*0c90*/  IMAD.SHL.U32 R19, R2, 0x2, RZ ;  /* 0x0000000202137824 */ /* 0x000fe200078e00ff */
[----:B------:R-:W-:Y:S01]  /*0ca0*/  LEA.HI R5, R4, R4, RZ, 0x1 ;  /* 0x0000000404057211 */ /* 0x000fe200078f08ff */
[----:B------:R-:W-:Y:S01]  /*0cb0*/  VIADD R188, R23, 0x40 ;  /* 0x0000004017bc7836 */ /* 0x000fe20000000000 */
[----:B------:R-:W-:Y:S01]  /*0cc0*/  LOP3.LUT R3, R3, 0x3fffffe, RZ, 0xc0, !PT ;  /* 0x03fffffe03037812 */ /* 0x000fe200078ec0ff */
[----:B------:R-:W-:Y:S01]  /*0cd0*/  IMAD R8, R8, 0x10, R11 ;  /* 0x0000001008087824 */ /* 0x000fe200078e020b */
[----:B------:R-:W-:Y:S01]  /*0ce0*/  LOP3.LUT R5, R5, 0x1ffffffe, RZ, 0xc0, !PT ;  /* 0x1ffffffe05057812 */ /* 0x000fe200078ec0ff */
[C---:B------:R-:W-:Y:S01]  /*0cf0*/  VIADD R199, R19.reuse, 0x30 ;  /* 0x0000003013c77836 */ /* 0x040fe20000000000 */
[----:B------:R-:W-:Y:S01]  /*0d00*/  SHF.R.S32.HI R200, RZ, 0x3, R0 ;  /* 0x00000003ffc87819 */ /* 0x000fe20000011400 */
[----:B------:R-:W-:Y:S01]  /*0d10*/  IMAD.IADD R3, R212, 0x1, -R3 ;  /* 0x00000001d4037824 */ /* 0x000fe200078e0a03 */
        /* <DEDUP_REMOVED lines=19> */
[----:B------:R-:W-:Y:S01]  /*0e50*/  IMAD.IADD R22, R4, 0x1, -R5 ;  /* 0x0000000104167824 */ /* 0x000fe200078e0a05 */
[----:B------:R-:W-:Y:S01]  /*0e60*/  SHF.R.S32.HI R203, RZ, 0x1f, R191 ;  /* 0x0000001fffcb7819 */ /* 0x000fe200000114bf */
[----:B------:R-:W-:Y:S01]  /*0e70*/  IMAD R213, R3, 0x40, R8 ;  /* 0x0000004003d57824 */ /* 0x000fe200078e0208 */
[----:B------:R-:W-:-:S03]  /*0e80*/  SHF.R.S32.HI R202, RZ, 0x1f, R190 ;  /* 0x0000001fffca7819 */ /* 0x000fc600000114be */
[----:B------:R-:W-:-:S07]  /*0e90*/  IMAD R22, R22, 0x8, R213 ;  /* 0x0000000816167824 */ /* 0x000fce00078e02d5 */
.L_x_1547:
[----:B01-3--:R-:W0:Y:S01]  /*0ea0*/  LDC.64 R6, c[0x0][0xa18] ;  /* 0x00028600ff067b82 */ /* 0x00be220000000a00 */
[----:B--2---:R-:W-:Y:S01]  /*0eb0*/  IMAD.U32 R3, RZ, RZ, UR50 ;  /* 0x00000032ff037e24 */ /* 0x004fe2000f8e00ff */
[----:B------:R-:W-:Y:S01]  /*0ec0*/  ULDC.64 UR8, c[0x0][0xa20] ;  /* 0x0002880000087ab9 */ /* 0x000fe20000000a00 */
[----:B----4-:R-:W-:-:S05]  /*0ed0*/  IMAD.MOV.U32 R8, RZ, RZ, RZ ;  /* 0x000000ffff087224 */ /* 0x010fca00078e00ff */
[----:B------:R-:W1:Y:S08]  /*0ee0*/  LDC.64 R4, c[0x0][0xa28] ;  /* 0x00028a00ff047b82 */ /* 0x000e700000000a00 */
[----:B------:R-:W2:Y:S01]  /*0ef0*/  LDC.64 R10, c[0x0][0x418] ;  /* 0x00010600ff0a7b82 */ /* 0x000ea20000000a00 */
[----:B0-----:R-:W-:-:S07]  /*0f00*/  ISETP.NE.U32.AND P1, PT, R6, RZ, PT ;  /* 0x000000ff0600720c */ /* 0x001fce0003f25070 */
[----:B------:R-:W0:Y:S01]  /*0f10*/  LDC R0, c[0x0][0x424] ;  /* 0x00010900ff007b82 */ /* 0x000e220000000800 */
[----:B------:R-:W-:Y:S02]  /*0f20*/  ISETP.NE.AND.EX P1, PT, R7, RZ, PT, P1 ;  /* 0x000000ff0700720c */ /* 0x000fe40003f25310 */
[----:B-1----:R-:W-:-:S05]  /*0f30*/  ISETP.NE.U32.AND P0, PT, R4, RZ, PT ;  /* 0x000000ff0400720c */ /* 0x002fca0003f05070 */
[----:B------:R-:W1:Y:S01]  /*0f40*/  LDC R17, c[0x0][0x2f0] ;  /* 0x0000bc00ff117b82 */ /* 0x000e620000000800 */
[----:B------:R-:W-:-:S07]  /*0f50*/  ISETP.NE.AND.EX P0, PT, R5, RZ, PT, P0 ;  /* 0x000000ff0500720c */ /* 0x000fce0003f05300 */
[----:B------:R-:W3:Y:S08]  /*0f60*/  @P1 LDC.64 R6, c[0x0][0xa18] ;  /* 0x00028600ff061b82 */ /* 0x000ef00000000a00 */
[----:B------:R-:W4:Y:S01]  /*0f70*/  @P0 LDC.64 R4, c[0x0][0xa28] ;  /* 0x00028a00ff040b82 */ /* 0x000f220000000a00 */
[----:B---3--:R-:W-:-:S05]  /*0f80*/  @P1 IMAD.WIDE R6, R3, 0x4, R6 ;  /* 0x0000000403061825 */ /* 0x008fca00078e0206 */
[----:B------:R3:W5:Y:S01]  /*0f90*/  @P1 LDG.E R18, desc[UR54][R6.64] ;  /* 0x0000003606121981 */ /* 0x000762000c1e1900 */
[----:B----4-:R-:W-:Y:S01]  /*0fa0*/  @P0 IMAD.WIDE R4, R3, 0x4, R4 ;  /* 0x0000000403040825 */ /* 0x010fe200078e0204 */
[----:B------:R-:W-:-:S04]  /*0fb0*/  ISETP.NE.U32.AND P2, PT, RZ, UR8, PT ;  /* 0x00000008ff007c0c */ /* 0x000fc8000bf45070 */
[----:B------:R3:W5:Y:S01]  /*0fc0*/  @P0 LDG.E R8, desc[UR54][R4.64] ;  /* 0x0000003604080981 */ /* 0x000762000c1e1900 */
[----:B--2---:R-:W-:Y:S01]  /*0fd0*/  ISETP.NE.U32.AND P0, PT, R10, RZ, PT ;  /* 0x000000ff0a00720c */ /* 0x004fe20003f05070 */
[----:B------:R-:W-:Y:S01]  /*0fe0*/  ULOP3.LUT UR37, UR5, 0xffff, URZ, 0xc0, !UPT ;  /* 0x0000ffff05257892 */ /* 0x000fe2000f8ec03f */
[----:B------:R-:W-:Y:S02]  /*0ff0*/  ISETP.NE.AND.EX P2, PT, RZ, UR9, PT, P2 ;  /* 0x00000009ff007c0c */ /* 0x000fe4000bf45320 */
[----:B------:R-:W-:-:S04]  /*1000*/  ISETP.NE.AND.EX P0, PT, R11, RZ, PT, P0 ;  /* 0x000000ff0b00720c */ /* 0x000fc80003f05300 */
[----:B0-----:R-:W-:Y:S01]  /*1010*/  SEL R0, R0, 0x1, P0 ;  /* 0x0000000100007807 */ /* 0x001fe20000000000 */
[----:B-1-3--:R-:W-:Y:S08]  /*1020*/  @P1 BRA `(.L_x_1436) ;  /* 0x00000000002c1947 */ /* 0x00aff00003800000 */
[----:B------:R-:W-:Y:S01]  /*1030*/  ULDC.64 UR8, c[0x0][0xa00] ;  /* 0x0002800000087ab9 */ /* 0x000fe20000000a00 */
[----:B-----5:R-:W0:Y:S01]  /*1040*/  LDC R18, c[0x0][0x288] ;  /* 0x0000a200ff127b82 */ /* 0x020e220000000800 */
[----:B------:R-:W-:-:S04]  /*1050*/  ISETP.NE.U32.AND P0, PT, RZ, UR8, PT ;  /* 0x00000008ff007c0c */ /* 0x000fc8000bf05070 */
[----:B------:R-:W-:-:S13]  /*1060*/  ISETP.NE.AND.EX P0, PT, RZ, UR9, PT, P0 ;  /* 0x00000009ff007c0c */ /* 0x000fda000bf05300 */
[----:B------:R-:W-:Y:S05]  /*1070*/  @!P0 BRA `(.L_x_1436) ;  /* 0x0000000000188947 */ /* 0x000fea0003800000 */
[----:B------:R-:W1:Y:S01]  /*1080*/  LDC.64 R4, c[0x0][0xa00] ;  /* 0x00028000ff047b82 */ /* 0x000e620000000a00 */
[----:B------:R-:W-:-:S04]  /*1090*/  IMAD.U32 R3, RZ, RZ, UR50 ;  /* 0x00000032ff037e24 */ /* 0x000fc8000f8e00ff */
[----:B-1----:R-:W-:-:S05]  /*10a0*/  IMAD.WIDE R4, R3, 0x4, R4 ;  /* 0x0000000403047825 */ /* 0x002fca00078e0204 */
[----:B0-----:R-:W2:Y:S04]  /*10b0*/  LDG.E R18, desc[UR54][R4.64] ;  /* 0x0000003604127981 */ /* 0x001ea8000c1e1900 */
[----:B------:R-:W2:Y:S02]  /*10c0*/  LDG.E R3, desc[UR54][R4.64+0x4] ;  /* 0x0000043604037981 */ /* 0x000ea4000c1e1900 */
[----:B--2---:R-:W-:-:S07]  /*10d0*/  IMAD.IADD R18, R3, 0x1, -R18 ;  /* 0x0000000103127824 */ /* 0x004fce00078e0a12 */
.L_x_1436:
[----:B------:R-:W-:Y:S01]  /*10e0*/  UMOV UR38, UR50 ;  /* 0x0000003200267c82 */ /* 0x000fe20008000000 */
[----:B------:R-:W-:Y:S01]  /*10f0*/  IMAD R17, R0, R17, RZ ;  /* 0x0000001100117224 */ /* 0x000fe200078e02ff */
[----:B------:R-:W-:Y:S06]  /*1100*/  @!P2 BRA `(.L_x_1437) ;  /* 0x000000000018a947 */ /* 0x000fec0003800000 */
[----:B------:R-:W-:Y:S02]  /*1110*/  ULDC.64 UR8, c[0x0][0xa20] ;  /* 0x0002880000087ab9 */ /* 0x000fe40000000a00 */
[----:B------:R-:W-:-:S06]  /*1120*/  UIMAD.WIDE UR8, UR50, 0x4, UR8 ;  /* 0x00000004320878a5 */ /* 0x000fcc000f8e0208 */
[----:B------:R-:W-:Y:S02]  /*1130*/  IMAD.U32 R4, RZ, RZ, UR8 ;  /* 0x00000008ff047e24 */ /* 0x000fe4000f8e00ff */
[----:B------:R-:W-:-:S05]  /*1140*/  IMAD.U32 R5, RZ, RZ, UR9 ;  /* 0x00000009ff057e24 */ /* 0x000fca000f8e00ff */
[----:B------:R1:W5:Y:S01]  /*1150*/  LDG.E R17, desc[UR54][R4.64] ;  /* 0x0000003604117981 */ /* 0x000362000c1e1900 */
[----:B------:R-:W-:Y:S05]  /*1160*/  BRA `(.L_x_1438) ;  /* 0x0000000000287947 */ /* 0x000fea0003800000 */
.L_x_1437:
[----:B------:R-:W-:Y:S02]  /*1170*/  ULDC.64 UR8, c[0x0][0xa08] ;  /* 0x0002820000087ab9 */ /* 0x000fe40000000a00 */
[----:B------:R-:W-:-:S04]  /*1180*/  ISETP.NE.U32.AND P0, PT, RZ, UR8, PT ;  /* 0x00000008ff007c0c */ /* 0x000fc8000bf05070 */
[----:B------:R-:W-:-:S13]  /*1190*/  ISETP.NE.AND.EX P0, PT, RZ, UR9, PT, P0 ;  /* 0x00000009ff007c0c */ /* 0x000fda000bf05300 */
[----:B------:R-:W-:Y:S05]  /*11a0*/  @!P0 BRA `(.L_x_1438) ;  /* 0x0000000000188947 */ /* 0x000fea0003800000 */
[----:B------:R-:W1:Y:S01]  /*11b0*/  LDC.64 R4, c[0x0][0xa08] ;  /* 0x00028200ff047b82 */ /* 0x000e620000000a00 */
[----:B------:R-:W-:-:S04]  /*11c0*/  IMAD.U32 R3, RZ, RZ, UR50 ;  /* 0x00000032ff037e24 */ /* 0x000fc8000f8e00ff */
[----:B-1----:R-:W-:-:S05]  /*11d0*/  IMAD.WIDE R4, R3, 0x4, R4 ;  /* 0x0000000403047825 */ /* 0x002fca00078e0204 */
[----:B------:R-:W2:Y:S04]  /*11e0*/  LDG.E R17, desc[UR54][R4.64] ;  /* 0x0000003604117981 */ /* 0x000ea8000c1e1900 */
[----:B------:R-:W2:Y:S02]  /*11f0*/  LDG.E R0, desc[UR54][R4.64+0x4] ;  /* 0x0000043604007981 */ /* 0x000ea4000c1e1900 */
[----:B--2---:R-:W-:-:S07]  /*1200*/  IMAD.IADD R17, R0, 0x1, -R17 ;  /* 0x0000000100117824 */ /* 0x004fce00078e0a11 */
.L_x_1438:
[----:B------:R-:W-:Y:S01]  /*1210*/  ULDC UR4, c[0x0][0x448] ;  /* 0x0001120000047ab9 */ /* 0x000fe20000000800 */
[----:B-----5:R-:W-:Y:S01]  /*1220*/  IMAD.IADD R17, R17, 0x1, -R8 ;  /* 0x0000000111117824 */ /* 0x020fe200078e0a08 */
[----:B------:R-:W-:Y:S02]  /*1230*/  UISETP.NE.AND UP0, UPT, UR4, 0x1, UPT ;  /* 0x000000010400788c */ /* 0x000fe4000bf05270 */
[----:B------:R-:W-:Y:S02]  /*1240*/  USHF.L.U32 UR39, UR6, 0x7, URZ ;  /* 0x0000000706277899 */ /* 0x000fe4000800063f */
[----:B0-----:R-:W-:Y:S01]  /*1250*/  IADD3 R0, R17, 0x1, -R18 ;  /* 0x0000000111007810 */ /* 0x001fe20007ffe812 */
[----:B------:R-:W-:Y:S01]  /*1260*/  ULDC.64 UR6, c[0x0][0x9e0] ;  /* 0x0002780000067ab9 */ /* 0x000fe20000000a00 */
[----:B------:R-:W-:Y:S02]  /*1270*/  UIADD3 UR4, UR39, 0x7f, URZ ;  /* 0x0000007f27047890 */ /* 0x000fe4000fffe03f */
[----:B------:R-:W-:Y:S01]  /*1280*/  R2UR UR10, R0 ;  /* 0x00000000000a72ca */ /* 0x000fe200000e0000 */
[----:B------:R-:W-:-:S02]  /*1290*/  UP2UR UR52, UPR, URZ, 0x1 ;  /* 0x000000013f347883 */ /* 0x000fc40008000000 */
[----:B------:R-:W-:Y:S01]  /*12a0*/  @UP0 ULDC UR8, c[0x0][0x44c] ;  /* 0x0001130000080ab9 */ /* 0x000fe20000000800 */
[----:B------:R-:W-:Y:S01]  /*12b0*/  @UP0 ULDC UR11, c[0x0][0x450] ;  /* 0x00011400000b0ab9 */ /* 0x000fe20000000800 */
[----:B------:R-:W-:-:S04]  /*12c0*/  UIMAD.WIDE.U32 UR8, UR4, UR8, URZ ;  /* 0x00000008040872a5 */ /* 0x000fc8000f8e003f */
[----:B------:R-:W-:Y:S02]  /*12d0*/  @UP0 USHF.R.U32.HI UR4, URZ, UR11, UR9 ;  /* 0x0000000b3f040299 */ /* 0x000fe40008011609 */
[----:B------:R-:W-:Y:S02]  /*12e0*/  UISETP.GE.AND UP0, UPT, UR7, 0x1, UPT ;  /* 0x000000010700788c */ /* 0x000fe4000bf06270 */
[----:B------:R-:W-:Y:S02]  /*12f0*/  UIADD3 UR8, UR10, UR4, URZ ;  /* 0x000000040a087290 */ /* 0x000fe4000fffe03f */
[----:B------:R-:W-:Y:S02]  /*1300*/  UP2UR UR51, UPR, URZ, 0x1 ;  /* 0x000000013f337883 */ /* 0x000fe40008000000 */
[----:B------:R-:W-:Y:S01]  /*1310*/  PLOP3.LUT P0, PT, PT, PT, UP0, 0x40, 0x0 ;  /* 0x000000000000781c */ /* 0x000fe20003f0e808 */
[----:B------:R-:W-:-:S06]  /*1320*/  UIADD3 UR6, UR8, UR6, URZ ;  /* 0x0000000608067290 */ /* 0x000fcc000fffe03f */
[----:B------:R-:W-:-:S06]  /*1330*/  IMAD.U32 R0, RZ, RZ, UR6 ;  /* 0x00000006ff007e24 */ /* 0x000fcc000f8e00ff */
[----:B------:R-:W-:Y:S05]  /*1340*/  @P0 BRA `(.L_x_1439) ;  /* 0x0000000000400947 */ /* 0x000fea0003800000 */
        /* <DEDUP_REMOVED lines=10> */
.L_x_1440:
[----:B------:R-:W-:-:S11]  /*13f0*/  UISETP.NE.AND UP0, UPT, UR7, 0x1, UPT ;  /* 0x000000010700788c */ /* 0x000fd6000bf05270 */
[----:B------:R-:W-:Y:S02]  /*1400*/  @UP0 ULDC.64 UR10, c[0x0][0x9e8] ;  /* 0x00027a00000a0ab9 */ /* 0x000fe40000000a00 */
[----:B------:R-:W-:-:S04]  /*1410*/  UIMAD.WIDE.U32 UR8, UR4, UR10, URZ ;  /* 0x0000000a040872a5 */ /* 0x000fc8000f8e003f */
[----:B------:R-:W-:-:S12]  /*1420*/  @UP0 USHF.R.U32.HI UR4, URZ, UR11, UR9 ;  /* 0x0000000b3f040299 */ /* 0x000fd80008011609 */
.L_x_1441:
[----:B------:R-:W-:-:S06]  /*1430*/  UIMAD UR4, UR4, UR7, UR7 ;  /* 0x00000007040472a4 */ /* 0x000fcc000f8e0207 */
[----:B------:R-:W-:-:S07]  /*1440*/  VIMNMX R0, R0, UR4, PT ;  /* 0x0000000400007c48 */ /* 0x000fce000bfe0100 */
.L_x_1439:
[----:B------:R-:W-:Y:S01]  /*1450*/  UISETP.NE.AND UP0, UPT, UR52, URZ, UPT ;  /* 0x0000003f3400728c */ /* 0x000fe2000bf05270 */
[C---:B------:R-:W-:Y:S01]  /*1460*/  IMAD.IADD R106, R17.reuse, 0x1, -R18 ;  /* 0x00000001116a7824 */ /* 0x040fe200078e0a12 */
[----:B------:R-:W-:Y:S01]  /*1470*/  UMOV UR4, UR39 ;  /* 0x0000002700047c82 */ /* 0x000fe20008000000 */
[----:B------:R-:W-:Y:S02]  /*1480*/  VIADD R3, R0, 0x9f ;  /* 0x0000009f00037836 */ /* 0x000fe40000000000 */
[----:B------:R-:W-:Y:S01]  /*1490*/  VIADD R0, R17, 0x9f ;  /* 0x0000009f11007836 */ /* 0x000fe20000000000 */
[----:B------:R-:W-:Y:S01]  /*14a0*/  R2UR UR6, R106 ;  /* 0x000000006a0672ca */ /* 0x000fe200000e0000 */
[----:B-1----:R-:W-:-:S04]  /*14b0*/  IMAD.HI R4, R3, 0x66666667, RZ ;  /* 0x6666666703047827 */ /* 0x002fc800078e02ff */
        /* <DEDUP_REMOVED lines=26> */
.L_x_1443:
[----:B------:R-:W-:-:S11]  /*1660*/  UISETP.NE.AND UP0, UPT, UR7, 0x1, UPT ;  /* 0x000000010700788c */ /* 0x000fd6000bf05270 */
[----:B------:R-:W-:Y:S02]  /*1670*/  @UP0 ULDC.64 UR10, c[0x0][0x9e8] ;  /* 0x00027a00000a0ab9 */ /* 0x000fe40000000a00 */
[----:B------:R-:W-:-:S04]  /*1680*/  UIMAD.WIDE.U32 UR8, UR4, UR10, URZ ;  /* 0x0000000a040872a5 */ /* 0x000fc8000f8e003f */
[----:B------:R-:W-:-:S12]  /*1690*/  @UP0 USHF.R.U32.HI UR4, URZ, UR11, UR9 ;  /* 0x0000000b3f040299 */ /* 0x000fd80008011609 */
.L_x_1444:
[----:B------:R-:W-:-:S04]  /*16a0*/  UIMAD UR4, UR4, UR7, URZ ;  /* 0x00000007040472a4 */ /* 0x000fc8000f8e023f */
[----:B------:R-:W-:-:S04]  /*16b0*/  UISETP.LT.AND UP0, UPT, UR6, UR4, UPT ;  /* 0x000000040600728c */ /* 0x000fc8000bf01270 */
[----:B------:R-:W-:-:S12]  /*16c0*/  USEL UR6, UR6, UR4, !UP0 ;  /* 0x0000000406067287 */ /* 0x000fd8000c000000 */
.L_x_1442:
[----:B------:R-:W-:-:S04]  /*16d0*/  UIMAD.WIDE UR6, UR6, 0x66666667, URZ ;  /* 0x66666667060678a5 */ /* 0x000fc8000f8e023f */
[----:B------:R-:W-:-:S04]  /*16e0*/  USHF.R.U32.HI UR4, URZ, 0x1f, UR7 ;  /* 0x0000001f3f047899 */ /* 0x000fc80008011607 */
[----:B------:R-:W-:Y:S02]  /*16f0*/  ULEA.HI.SX32 UR7, UR7, UR4, 0x1a ;  /* 0x0000000407077291 */ /* 0x000fe4000f8fd23f */
[----:B------:R-:W-:Y:S02]  /*1700*/  ULOP3.LUT UR4, UR5, 0xff000000, URZ, 0xc0, !UPT ;  /* 0xff00000005047892 */ /* 0x000fe4000f8ec03f */
[----:B------:R-:W-:Y:S02]  /*1710*/  UISETP.LT.AND UP0, UPT, URZ, UR7, UPT ;  /* 0x000000073f00728c */ /* 0x000fe4000bf01270 */
[----:B------:R-:W-:Y:S02]  /*1720*/  ULOP3.LUT UR5, UR5, 0xff0000, URZ, 0xc0, !UPT ;  /* 0x00ff000005057892 */ /* 0x000fe4000f8ec03f */
[----:B------:R-:W-:Y:S02]  /*1730*/  USEL UR41, URZ, UR7, !UP0 ;  /* 0x000000073f297287 */ /* 0x000fe4000c000000 */
[----:B------:R-:W-:-:S04]  /*1740*/  USHF.R.U32.HI UR4, URZ, 0x8, UR4 ;  /* 0x000000083f047899 */ /* 0x000fc80008011604 */
[----:B------:R-:W-:Y:S01]  /*1750*/  ISETP.GT.AND P0, PT, R104, UR41, PT ;  /* 0x0000002968007c0c */ /* 0x000fe2000bf04270 */
[----:B------:R-:W-:-:S03]  /*1760*/  ULEA.HI UR5, UR5, UR4, URZ, 0x10 ;  /* 0x0000000405057291 */ /* 0x000fc6000f8f803f */
[----:B------:R-:W-:Y:S01]  /*1770*/  UMOV UR4, URZ ;  /* 0x0000003f00047c82 */ /* 0x000fe20008000000 */
[----:B------:R-:W-:Y:S02]  /*1780*/  ULOP3.LUT UR40, UR5, 0xff, URZ, 0xc0, !UPT ;  /* 0x000000ff05287892 */ /* 0x000fe4000f8ec03f */
[----:B------:R-:W-:-:S06]  /*1790*/  USHF.R.U32.HI UR45, URZ, 0x10, UR5 ;  /* 0x000000103f2d7899 */ /* 0x000fcc0008011605 */
[----:B------:R-:W-:Y:S06]  /*17a0*/  @!P0 BRA `(.L_x_1445) ;  /* 0x0000000000988947 */ /* 0x000fec0003800000 */
[----:B------:R-:W-:Y:S01]  /*17b0*/  UISETP.NE.AND UP0, UPT, UR45, URZ, UPT ;  /* 0x0000003f2d00728c */ /* 0x000fe2000bf05270 */
[----:B------:R-:W-:-:S03]  /*17c0*/  ULDC UR4, c[0x0][0x9f0] ;  /* 0x00027c0000047ab9 */ /* 0x000fc60000000800 */
[----:B------:R-:W-:-:S03]  /*17d0*/  USEL UR9, UR45, UR4, UP0 ;  /* 0x000000042d097287 */ /* 0x000fc60008000000 */
[----:B------:R-:W-:-:S03]  /*17e0*/  UMOV UR4, URZ ;  /* 0x0000003f00047c82 */ /* 0x000fc60008000000 */
[----:B------:R-:W-:-:S05]  /*17f0*/  IMAD.U32 R5, RZ, RZ, UR9 ;  /* 0x00000009ff057e24 */ /* 0x000fca000f8e00ff */
        /* <DEDUP_REMOVED lines=33> */
.L_x_1445:
        /* <DEDUP_REMOVED lines=8> */
[----:B------:R-:W-:Y:S01]  /*1a90*/  CS2R R8, SRZ ;  /* 0x0000000000087805 */ /* 0x000fe2000001ff00 */
[----:B------:R-:W-:Y:S01]  /*1aa0*/  IMAD.MOV.U32 R25, RZ, RZ, RZ ;  /* 0x000000ffff197224 */ /* 0x000fe200078e00ff */
[----:B------:R-:W-:-:S02]  /*1ab0*/  ISETP.GT.AND P1, PT, R104, UR41, PT ;  /* 0x0000002968007c0c */ /* 0x000fc4000bf24270 */
        /* <DEDUP_REMOVED lines=61> */
.L_x_1447:
        /* <DEDUP_REMOVED lines=10> */
[----:B------:R-:W-:Y:S02]  /*1f30*/  @UP0 USHF.R.S32.HI UR10, URZ, 0x1f, UR50 ;  /* 0x0000001f3f0a0899 */ /* 0x000fe40008011432 */
[----:B------:R-:W-:Y:S01]  /*1f40*/  @UP1 USHF.R.S32.HI UR15, URZ, 0x1f, UR50 ;  /* 0x0000001f3f0f1899 */ /* 0x000fe20008011432 */
[----:B------:R-:W-:Y:S01]  /*1f50*/  @UP0 ULDC.64 UR16, c[0x0][0x9a8] ;  /* 0x00026a0000100ab9 */ /* 0x000fe20000000a00 */
[----:B------:R-:W-:Y:S01]  /*1f60*/  @UP1 ULDC.64 UR12, c[0x0][0x9b8] ;  /* 0x00026e00000c1ab9 */ /* 0x000fe20000000a00 */
[----:B------:R-:W-:Y:S02]  /*1f70*/  @UP0 UIMAD UR10, UR10, UR16, URZ ;  /* 0x000000100a0a02a4 */ /* 0x000fe4000f8e023f */
[----:B------:R-:W-:Y:S02]  /*1f80*/  @UP1 UIMAD UR15, UR15, UR12, URZ ;  /* 0x0000000c0f0f12a4 */ /* 0x000fe4000f8e023f */
[----:B------:R-:W-:Y:S02]  /*1f90*/  @UP0 UIMAD UR14, UR50, UR17, UR10 ;  /* 0x00000011320e02a4 */ /* 0x000fe4000f8e020a */
[----:B------:R-:W-:-:S02]  /*1fa0*/  @UP1 UIMAD UR13, UR50, UR13, UR15 ;  /* 0x0000000d320d12a4 */ /* 0x000fc4000f8e020f */
[----:B------:R-:W-:Y:S02]  /*1fb0*/  @UP0 UIMAD.WIDE.U32 UR8, UR50, UR16, URZ ;  /* 0x00000010320802a5 */ /* 0x000fe4000f8e003f */
[----:B------:R-:W-:Y:S02]  /*1fc0*/  @UP1 UIMAD.WIDE.U32 UR10, UR50, UR12, URZ ;  /* 0x0000000c320a12a5 */ /* 0x000fe4000f8e003f */
[----:B------:R-:W-:Y:S02]  /*1fd0*/  @UP0 UIADD3 UR9, UR9, UR14, URZ ;  /* 0x0000000e09090290 */ /* 0x000fe4000fffe03f */
[----:B------:R-:W-:Y:S01]  /*1fe0*/  @UP1 UIADD3 UR11, UR11, UR13, URZ ;  /* 0x0000000d0b0b1290 */ /* 0x000fe2000fffe03f */
[----:B------:R-:W-:Y:S02]  /*1ff0*/  @UP0 ULDC.64 UR14, c[0x0][0x9b0] ;  /* 0x00026c00000e0ab9 */ /* 0x000fe40000000a00 */
[----:B------:R-:W-:Y:S01]  /*2000*/  @UP1 ULDC.64 UR12, c[0x0][0x9c0] ;  /* 0x00027000000c1ab9 */ /* 0x000fe20000000a00 */
[----:B------:R-:W-:-:S02]  /*2010*/  @UP0 UIMAD.WIDE.U32 UR8, UR37, UR14, UR8 ;  /* 0x0000000e250802a5 */ /* 0x000fc4000f8e0008 */
[----:B------:R-:W-:Y:S02]  /*2020*/  @UP1 UIMAD.WIDE.U32 UR10, UR37, UR12, UR10 ;  /* 0x0000000c250a12a5 */ /* 0x000fe4000f8e000a */
[----:B------:R-:W-:Y:S02]  /*2030*/  @UP0 UIMAD UR9, UR37, UR15, UR9 ;  /* 0x0000000f250902a4 */ /* 0x000fe4000f8e0209 */
[----:B------:R-:W-:Y:S02]  /*2040*/  @UP1 UIMAD UR13, UR37, UR13, UR11 ;  /* 0x0000000d250d12a4 */ /* 0x000fe4000f8e020b */
[----:B------:R-:W-:Y:S02]  /*2050*/  @UP0 ULEA UR6, UP2, UR8, UR6, 0x2 ;  /* 0x0000000608060291 */ /* 0x000fe4000f84103f */
[----:B------:R-:W-:Y:S02]  /*2060*/  @UP1 ULEA UR4, UP3, UR10, UR4, 0x2 ;  /* 0x000000040a041291 */ /* 0x000fe4000f86103f */
[----:B------:R-:W-:-:S02]  /*2070*/  @UP0 ULEA.HI.X UR7, UR8, UR7, UR9, 0x2, UP2 ;  /* 0x0000000708070291 */ /* 0x000fc400090f1409 */
[----:B------:R-:W-:Y:S01]  /*2080*/  @UP1 ULEA.HI.X UR5, UR10, UR5, UR13, 0x2, UP3 ;  /* 0x000000050a051291 */ /* 0x000fe200098f140d */
[----:B------:R-:W-:Y:S02]  /*2090*/  IMAD.U32 R4, RZ, RZ, UR6 ;  /* 0x00000006ff047e24 */ /* 0x000fe4000f8e00ff */
[----:B------:R-:W-:Y:S02]  /*20a0*/  IMAD.U32 R6, RZ, RZ, UR4 ;  /* 0x00000004ff067e24 */ /* 0x000fe4000f8e00ff */
[----:B------:R-:W-:Y:S02]  /*20b0*/  IMAD.U32 R5, RZ, RZ, UR7 ;  /* 0x00000007ff057e24 */ /* 0x000fe4000f8e00ff */
[----:B------:R-:W-:-:S03]  /*20c0*/  IMAD.U32 R7, RZ, RZ, UR5 ;  /* 0x00000005ff077e24 */ /* 0x000fc6000f8e00ff */
[----:B------:R-:W2:Y:S04]  /*20d0*/  @P0 LDG.E R3, desc[UR54][R4.64] ;  /* 0x0000003604030981 */ /* 0x000ea8000c1e1900 */
[----:B------:R-:W2:Y:S01]  /*20e0*/  @P1 LDG.E R0, desc[UR54][R6.64] ;  /* 0x0000003606001981 */ /* 0x000ea2000c1e1900 */
[----:B------:R-:W-:Y:S01]  /*20f0*/  ULEA.HI UR4, UR48, UR48, URZ, 0x1 ;  /* 0x0000003030047291 */ /* 0x000fe2000f8f083f */
[----:B------:R-:W-:-:S03]  /*2100*/  IMAD.U32 R9, RZ, RZ, UR49 ;  /* 0x00000031ff097e24 */ /* 0x000fc6000f8e00ff */
[----:B------:R-:W-:Y:S02]  /*2110*/  ULOP3.LUT UR4, UR4, 0xfffffffe, URZ, 0xc0, !UPT ;  /* 0xfffffffe04047892 */ /* 0x000fe4000f8ec03f */
[----:B------:R-:W-:Y:S02]  /*2120*/  ISETP.NE.AND P0, PT, R9, 0x3, PT ;  /* 0x000000030900780c */ /* 0x000fe40003f05270 */
[----:B------:R-:W-:-:S06]  /*2130*/  UIADD3 UR4, UR48, -UR4, URZ ;  /* 0x8000000430047290 */ /* 0x000fcc000fffe03f */
[----:B------:R-:W-:Y:S01]  /*2140*/  IMAD.U32 R8, RZ, RZ, UR4 ;  /* 0x00000004ff087e24 */ /* 0x000fe2000f8e00ff */
[----:B------:R-:W-:-:S04]  /*2150*/  ULDC UR4, c[0x0][0x9d8] ;  /* 0x0002760000047ab9 */ /* 0x000fc80000000800 */
[----:B------:R-:W-:-:S04]  /*2160*/  SHF.L.U32 R8, R8, 0x1f, RZ ;  /* 0x0000001f08087819 */ /* 0x000fc800000006ff */
[----:B------:R-:W0:Y:S01]  /*2170*/  SYNCS.PHASECHK.TRANS64.TRYWAIT P1, [UR43+0x22800], R8 ;  /* 0x02280008ff0075a7 */ /* 0x000e22000802016b */
[----:B--2---:R-:W-:-:S04]  /*2180*/  FMUL.FTZ R0, R3, R0 ;  /* 0x0000000003007220 */ /* 0x004fc80000410000 */
[----:B------:R-:W-:Y:S01]  /*2190*/  FMUL.FTZ R0, R0, UR4 ;  /* 0x0000000400007c20 */ /* 0x000fe20008410000 */
[----:B0-----:R-:W-:Y:S06]  /*21a0*/  @!P1 BRA `(.L_x_1448) ;  /* 0x000001e400e89947 */ /* 0x001fec0003800000 */
.L_x_1654:
[----:B------:R-:W-:Y:S05]  /*21b0*/  @!P0 BRA `(.L_x_1449) ;  /* 0x0000000000048947 */ /* 0x000fea0003800000 */
[----:B------:R-:W-:Y:S01]  /*21c0*/  BPT.TRAP 0x1 ;  /* 0x000000040000795c */ /* 0x000fe20000300000 */
.L_x_1449:
[----:B------:R-:W-:Y:S02]  /*21d0*/  IMAD.U32 R105, RZ, RZ, UR46 ;  /* 0x0000002eff697e24 */ /* 0x000fe4000f8e00ff */
[----:B------:R-:W-:-:S03]  /*21e0*/  IMAD.U32 R4, RZ, RZ, UR47 ;  /* 0x0000002fff047e24 */ /* 0x000fc6000f8e00ff */
[----:B------:R-:W-:Y:S02]  /*21f0*/  LEA R105, R105, UR43, 0x3 ;  /* 0x0000002b69697c11 */ /* 0x000fe4000f8e18ff */
[----:B------:R-:W-:-:S04]  /*2200*/  SHF.L.U32 R4, R4, 0x1f, RZ ;  /* 0x0000001f04047819 */ /* 0x000fc800000006ff */
[----:B------:R1:W2:Y:S01]  /*2210*/  SYNCS.PHASECHK.TRANS64.TRYWAIT P1, [R105+URZ+0x22830], R4 ;  /* 0x02283004690075a7 */ /* 0x0002a2000802017f */
[----:B------:R-:W-:Y:S05]  /*2220*/  @!P0 BRA `(.L_x_1450) ;  /* 0x0000000000048947 */ /* 0x000fea0003800000 */
[----:B------:R-:W-:Y:S01]  /*2230*/  BPT.TRAP 0x1 ;  /* 0x000000040000795c */ /* 0x000fe20000300000 */
.L_x_1450:
[----:B--2---:R-:W-:Y:S05]  /*2240*/  @P1 BRA `(.L_x_1451) ;  /* 0x0000000000081947 */ /* 0x004fea0003800000 */
[----:B------:R-:W2:Y:S02]  /*2250*/  SYNCS.PHASECHK.TRANS64.TRYWAIT P1, [R105+URZ+0x22830], R4 ;  /* 0x02283004690075a7 */ /* 0x000ea4000802017f */
[----:B--2---:R-:W-:Y:S05]  /*2260*/  @!P1 BRA `(.L_x_1452) ;  /* 0x000001e400d09947 */ /* 0x004fea0003800000 */
.L_x_1451:
[----:B------:R-:W-:-:S04]  /*2270*/  UIADD3 UR4, UR43, 0x18400, URZ ;  /* 0x000184002b047890 */ /* 0x000fc8000fffe03f */
[----:B------:R-:W-:-:S04]  /*2280*/  USHF.R.U32.HI UR4, URZ, 0x4, UR4 ;  /* 0x000000043f047899 */ /* 0x000fc80008011604 */
[----:B------:R-:W-:-:S06]  /*2290*/  ULOP3.LUT UR4, UR4, 0x3fff, URZ, 0xc0, !UPT ;  /* 0x00003fff04047892 */ /* 0x000fcc000f8ec03f */
[----:B------:R-:W-:Y:S01]  /*22a0*/  IMAD.U32 R5, RZ, RZ, UR4 ;  /* 0x00000004ff057e24 */ /* 0x000fe2000f8e00ff */
        /* <DEDUP_REMOVED lines=131> */
.L_x_1453:
[----:B------:R-:W-:Y:S01]  /*2ae0*/  UISETP.NE.AND UP1, UPT, UR52, URZ, UPT ;  /* 0x0000003f3400728c */ /* 0x000fe2000bf25270 */
[C---:B0-----:R-:W-:Y:S01]  /*2af0*/  FMUL.FTZ R3, R0.reuse, R90 ;  /* 0x0000005a00037220 */ /* 0x041fe20000410000 */
[C---:B------:R-:W-:Y:S01]  /*2b00*/  FMUL.FTZ R90, R0.reuse, R96 ;  /* 0x00000060005a7220 */ /* 0x040fe20000410000 */
[----:B------:R-:W-:Y:S01]  /*2b10*/  R2UR UR6, R105 ;  /* 0x00000000690672ca */ /* 0x000fe200000e0000 */
[----:B------:R-:W-:Y:S01]  /*2b20*/  FMUL.FTZ R96, R0, R76 ;  /* 0x0000004c00607220 */ /* 0x000fe20000410000 */
[----:B-12---:R-:W-:Y:S01]  /*2b30*/  VIADD R105, R22, UR39 ;  /* 0x0000002716697c36 */ /* 0x006fe20008000000 */
        /* <DEDUP_REMOVED lines=28> */
[----:B------:R-:W-:Y:S01]  /*2d00*/  UIADD3 UR6, UR6, 0x22840, URZ ;  /* 0x0002284006067890 */ /* 0x000fe2000fffe03f */
[----:B------:R-:W0:Y:S01]  /*2d10*/  SHFL.IDX PT, R31, R105, RZ, 0x1c1f ;  /* 0x001c1fff691f7589 */ /* 0x000e2200000e0000 */
[C---:B------:R-:W-:Y:S01]  /*2d20*/  FMUL.FTZ R4, R0.reuse, R91 ;  /* 0x0000005b00047220 */ /* 0x040fe20000410000 */
[C---:B------:R-:W-:Y:S01]  /*2d30*/  FMUL.FTZ R73, R0.reuse, R78 ;  /* 0x0000004e00497220 */ /* 0x040fe20000410000 */
[C---:B------:R-:W-:Y:S01]  /*2d40*/  FMUL.FTZ R83, R0.reuse, R57 ;  /* 0x0000003900537220 */ /* 0x040fe20000410000 */
[C---:B------:R-:W-:Y:S01]  /*2d50*/  FMUL.FTZ R61, R0.reuse, R67 ;  /* 0x00000043003d7220 */ /* 0x040fe20000410000 */
[----:B------:R-:W-:Y:S01]  /*2d60*/  FMUL.FTZ R70, R0, R41 ;  /* 0x0000002900467220 */ /* 0x000fe20000410000 */
[----:B------:R-:W-:-:S02]  /*2d70*/  IMAD.MOV.U32 R29, RZ, RZ, -0xa0 ;  /* 0xffffff60ff1d7424 */ /* 0x000fc400078e00ff */
[C---:B------:R-:W-:Y:S01]  /*2d80*/  FMUL.FTZ R7, R0.reuse, R89 ;  /* 0x0000005900077220 */ /* 0x040fe20000410000 */
[C---:B------:R-:W-:Y:S01]  /*2d90*/  FMUL.FTZ R91, R0.reuse, R97 ;  /* 0x00000061005b7220 */ /* 0x040fe20000410000 */
[C---:B------:R-:W-:Y:S01]  /*2da0*/  FMUL.FTZ R78, R0.reuse, R80 ;  /* 0x00000050004e7220 */ /* 0x040fe20000410000 */
[C---:B------:R-:W-:Y:S01]  /*2db0*/  FMUL.FTZ R57, R0.reuse, R58 ;  /* 0x0000003a00397220 */ /* 0x040fe20000410000 */
[C---:B------:R-:W-:Y:S01]  /*2dc0*/  FMUL.FTZ R67, R0.reuse, R69 ;  /* 0x0000004500437220 */ /* 0x040fe20000410000 */
[C---:B------:R-:W-:Y:S01]  /*2dd0*/  FMUL.FTZ R41, R0.reuse, R43 ;  /* 0x0000002b00297220 */ /* 0x040fe20000410000 */
        /* <DEDUP_REMOVED lines=18> */
[----:B------:R-:W-:Y:S01]  /*2f00*/  UPRMT UR6, UR42, 0x654, UR6 ;  /* 0x000006542a067896 */ /* 0x000fe20008000006 */
        /* <DEDUP_REMOVED lines=10> */
[----:B------:R-:W-:-:S02]  /*2fb0*/  IMAD R30, R104, R29, 0xa1 ;  /* 0x000000a1681e7424 */ /* 0x000fc400078e021d */
        /* <DEDUP_REMOVED lines=17> */
[----:B------:R-:W-:Y:S01]  /*30d0*/  PLOP3.LUT P1, PT, PT, PT, UP0, 0x40, 0x0 ;  /* 0x000000000000781c */ /* 0x000fe20003f2e808 */
[----:B------:R-:W1:Y:S01]  /*30e0*/  MUFU.TANH R6, R6 ;  /* 0x0000000600067308 */ /* 0x000e620000002400 */
[----:B------:R-:W-:Y:S01]  /*30f0*/  IADD3 R29, R17, R30, -R19 ;  /* 0x0000001e111d7210 */ /* 0x000fe20007ffe813 */
[----:B------:R-:W-:Y:S01]  /*3100*/  ULDC UR30, c[0x0][0x9dc] ;  /* 0x00027700001e7ab9 */ /* 0x000fe20000000800 */
[----:B------:R-:W-:Y:S01]  /*3110*/  SYNCS.ARRIVE.TRANS64.RED.A1T0 RZ, [UR6], RZ ;  /* 0x000000ffffff79a7 */ /* 0x000fe20008100406 */
[----:B------:R-:W-:Y:S01]  /*3120*/  ULOP3.LUT UR6, URZ, UR30, URZ, 0x33, !UPT ;  /* 0x0000001e3f067292 */ /* 0x000fe2000f8e333f */
[----:B------:R-:W-:Y:S01]  /*3130*/  IMAD R28, R104, -0xa0, R17 ;  /* 0xffffff60681c7824 */ /* 0x000fe200078e0211 */
[----:B------:R-:W-:Y:S01]  /*3140*/  ULDC UR14, c[0x0][0x9e0] ;  /* 0x00027800000e7ab9 */ /* 0x000fe20000000800 */
[----:B------:R-:W-:Y:S01]  /*3150*/  IMAD.IADD R29, R29, 0x1, -R18 ;  /* 0x000000011d1d7824 */ /* 0x000fe200078e0a12 */
[----:B------:R-:W2:Y:S01]  /*3160*/  MUFU.TANH R7, R7 ;  /* 0x0000000700077308 */ /* 0x000ea20000002400 */
[----:B------:R-:W-:Y:S01]  /*3170*/  VIADD R116, R30, 0xffffffff ;  /* 0xffffffff1e747836 */ /* 0x000fe20000000000 */
[----:B------:R-:W-:Y:S01]  /*3180*/  IADD3 R112, -R19, 0xa0, R28 ;  /* 0x000000a013707810 */ /* 0x000fe20007ffe11c */
[----:B------:R-:W-:-:S02]  /*3190*/  VIADD R113, R29, UR14 ;  /* 0x0000000e1d717c36 */ /* 0x000fc40008000000 */
[----:B------:R-:W-:Y:S02]  /*31a0*/  VIADD R114, R29, UR6 ;  /* 0x000000061d727c36 */ /* 0x000fe40008000000 */
[----:B------:R-:W-:Y:S01]  /*31b0*/  IMAD.IADD R118, R116, 0x1, -R19 ;  /* 0x0000000174767824 */ /* 0x000fe200078e0a13 */
[----:B------:R-:W3:Y:S01]  /*31c0*/  MUFU.TANH R3, R3 ;  /* 0x0000000300037308 */ /* 0x000ee20000002400 */
[----:B0-----:R-:W-:Y:S01]  /*31d0*/  VIADDMNMX R108, R31, R113, R112, PT ;  /* 0x000000711f6c7246 */ /* 0x001fe20003800170 */
[----:B------:R-:W-:-:S06]  /*31e0*/  IMAD.IADD R109, R114, 0x1, R31 ;  /* 0x00000001726d7824 */ /* 0x000fcc00078e021f */
        /* <DEDUP_REMOVED lines=78> */
[----:B------:R-:W-:Y:S01]  /*36d0*/  IADD3 R31, -R18, R17, R31 ;  /* 0x00000011121f7210 */ /* 0x000fe20007ffe11f */
[----:B------:R-:W-:Y:S03]  /*36e0*/  BSSY B0, `(.L_x_1455) ;  /* 0x0000012000007945 */ /* 0x000fe60003800000 */
[----:B------:R-:W-:-:S13]  /*36f0*/  ISETP.GT.AND P1, PT, R31, -0x1, PT ;  /* 0xffffffff1f00780c */ /* 0x000fda0003f24270 */
[----:B------:R-:W-:Y:S05]  /*3700*/  @P1 BRA `(.L_x_1456) ;  /* 0x0000000000241947 */ /* 0x000fea0003800000 */
[----:B------:R-:W-:Y:S01]  /*3710*/  ULDC UR6, c[0x0][0x9e4] ;  /* 0x0002790000067ab9 */ /* 0x000fe20000000800 */
[----:B------:R-:W-:Y:S01]  /*3720*/  LOP3.LUT R31, RZ, R31, RZ, 0x33, !PT ;  /* 0x0000001fff1f7212 */ /* 0x000fe200078e33ff */
[----:B------:R-:W-:-:S05]  /*3730*/  IMAD.U32 R30, RZ, RZ, UR6 ;  /* 0x00000006ff1e7e24 */ /* 0x000fca000f8e00ff */
[----:B------:R-:W-:-:S13]  /*3740*/  ISETP.NE.AND P1, PT, R30, 0x1, PT ;  /* 0x000000011e00780c */ /* 0x000fda0003f25270 */
[----:B------:R-:W1:Y:S02]  /*3750*/  @P1 LDC.64 R28, c[0x0][0x9e8] ;  /* 0x00027a00ff1c1b82 */ /* 0x000e640000000a00 */
[----:B-1----:R-:W-:-:S05]  /*3760*/  @P1 IMAD.HI.U32 R28, R31, R28, RZ ;  /* 0x0000001c1f1c1227 */ /* 0x002fca00078e00ff */
[----:B------:R-:W-:-:S04]  /*3770*/  @P1 SHF.R.U32.HI R31, RZ, R29, R28 ;  /* 0x0000001dff1f1219 */ /* 0x000fc8000001161c */
[----:B------:R-:W-:Y:S01]  /*3780*/  LOP3.LUT R31, RZ, R31, RZ, 0x33, !PT ;  /* 0x0000001fff1f7212 */ /* 0x000fe200078e33ff */
[----:B------:R-:W-:Y:S06]  /*3790*/  BRA `(.L_x_1457) ;  /* 0x0000000000187947 */ /* 0x000fec0003800000 */
.L_x_1456:
[----:B------:R-:W-:Y:S02]  /*37a0*/  ULDC UR6, c[0x0][0x9e4] ;  /* 0x0002790000067ab9 */ /* 0x000fe40000000800 */
[----:B------:R-:W-:-:S05]  /*37b0*/  IMAD.U32 R30, RZ, RZ, UR6 ;  /* 0x00000006ff1e7e24 */ /* 0x000fca000f8e00ff */
[----:B------:R-:W-:-:S13]  /*37c0*/  ISETP.NE.AND P1, PT, R30, 0x1, PT ;  /* 0x000000011e00780c */ /* 0x000fda0003f25270 */
[----:B------:R-:W1:Y:S02]  /*37d0*/  @P1 LDC.64 R28, c[0x0][0x9e8] ;  /* 0x00027a00ff1c1b82 */ /* 0x000e640000000a00 */
[----:B-1----:R-:W-:-:S05]  /*37e0*/  @P1 IMAD.HI.U32 R28, R31, R28, RZ ;  /* 0x0000001c1f1c1227 */ /* 0x002fca00078e00ff */
[----:B------:R-:W-:-:S07]  /*37f0*/  @P1 SHF.R.U32.HI R31, RZ, R29, R28 ;  /* 0x0000001dff1f1219 */ /* 0x000fce000001161c */
.L_x_1457:
[----:B------:R-:W-:Y:S05]  /*3800*/  BSYNC B0 ;  /* 0x0000000000007941 */ /* 0x000fea0003800000 */
.L_x_1455:
[----:B------:R-:W-:-:S05]  /*3810*/  IMAD R31, R31, R30, R118 ;  /* 0x0000001e1f1f7224 */ /* 0x000fca00078e0276 */
[----:B------:R-:W-:Y:S02]  /*3820*/  VIADDMNMX R108, R31, R30, R108, PT ;  /* 0x0000001e1f6c7246 */ /* 0x000fe4000380016c */
[----:B------:R-:W-:-:S07]  /*3830*/  VIMNMX R109, R109, R31, !PT ;  /* 0x0000001f6d6d7248 */ /* 0x000fce0007fe0100 */
.L_x_1454:
[C---:B------:R-:W-:Y:S01]  /*3840*/  ISETP.GE.AND P2, PT, R116.reuse, 0x9, PT ;  /* 0x000000097400780c */ /* 0x040fe20003f46270 */
[----:B------:R-:W-:Y:S01]  /*3850*/  UISETP.NE.AND UP0, UPT, UR51, URZ, UPT ;  /* 0x0000003f3300728c */ /* 0x000fe2000bf05270 */
[----:B------:R-:W-:Y:S02]  /*3860*/  ISETP.GE.AND P1, PT, R116, 0x2, PT ;  /* 0x000000027400780c */ /* 0x000fe40003f26270 */
[----:B------:R-:W-:Y:S02]  /*3870*/  P2R R115, PR, RZ, 0x4 ;  /* 0x00000004ff737803 */ /* 0x000fe40000000000 */
[C---:B------:R-:W-:Y:S02]  /*3880*/  ISETP.GT.AND P2, PT, R109.reuse, 0x8, !P2 ;  /* 0x000000086d00780c */ /* 0x040fe40005744270 */
[----:B------:R-:W-:Y:S02]  /*3890*/  ISETP.GT.AND P3, PT, R109, 0x1, !P1 ;  /* 0x000000016d00780c */ /* 0x000fe40004f64270 */
[----:B------:R-:W-:-:S02]  /*38a0*/  ISETP.LT.OR P2, PT, R108, 0x9, P2 ;  /* 0x000000096c00780c */ /* 0x000fc40001741670 */
[----:B------:R-:W-:Y:S02]  /*38b0*/  ISETP.GE.AND P4, PT, R116, 0x11, PT ;  /* 0x000000117400780c */ /* 0x000fe40003f86270 */
[----:B------:R-:W-:Y:S02]  /*38c0*/  FSEL R88, R88, -INF , !P2 ;  /* 0xff80000058587808 */ /* 0x000fe40005000000 */
        /* <DEDUP_REMOVED lines=8> */
[----:B0-----:R-:W-:Y:S02]  /*3950*/  FSEL R90, R90, -INF , !P2 ;  /* 0xff8000005a5a7808 */ /* 0x001fe40005000000 */
        /* <DEDUP_REMOVED lines=101> */
[----:B------:R-:W-:Y:S01]  /*3fb0*/  ISETP.GT.AND P2, PT, R109, 0x61, !P3 ;  /* 0x000000616d00780c */ /* 0x000fe20005f44270 */
[----:B------:R-:W0:Y:S01]  /*3fc0*/  SHFL.IDX PT, R69, R105, 0x1, 0x1c1f ;  /* 0x003c1f0069457f89 */ /* 0x000e2200000e0000 */
        /* <DEDUP_REMOVED lines=11> */
[----:B------:R-:W-:Y:S01]  /*4080*/  ISETP.LT.OR P2, PT, R108, 0x6a, P2 ;  /* 0x0000006a6c00780c */ /* 0x000fe20001741670 */
[----:B0-----:R-:W-:Y:S01]  /*4090*/  IMAD.IADD R67, R114, 0x1, R69 ;  /* 0x0000000172437824 */ /* 0x001fe200078e0245 */
[----:B------:R-:W-:-:S02]  /*40a0*/  ISETP.GE.AND P3, PT, R116, 0x71, PT ;  /* 0x000000717400780c */ /* 0x000fc40003f66270 */
[----:B------:R-:W-:Y:S02]  /*40b0*/  FSEL R31, R86, -INF , !P2 ;  /* 0xff800000561f7808 */ /* 0x000fe40005000000 */
[----:B------:R-:W-:Y:S02]  /*40c0*/  ISETP.GT.AND P2, PT, R109, 0x70, !P3 ;  /* 0x000000706d00780c */ /* 0x000fe40005f44270 */
[----:B------:R-:W-:Y:S02]  /*40d0*/  P2R R143, PR, RZ, 0x8 ;  /* 0x00000008ff8f7803 */ /* 0x000fe40000000000 */
[----:B------:R-:W-:Y:S02]  /*40e0*/  ISETP.LT.OR P2, PT, R108, 0x71, P2 ;  /* 0x000000716c00780c */ /* 0x000fe40001741670 */
[----:B------:R-:W-:Y:S02]  /*40f0*/  ISETP.GE.AND P3, PT, R116, 0x72, PT ;  /* 0x000000727400780c */ /* 0x000fe40003f66270 */
[----:B------:R-:W-:-:S02]  /*4100*/  FSEL R32, R87, -INF , !P2 ;  /* 0xff80000057207808 */ /* 0x000fc40005000000 */
[C---:B------:R-:W-:Y:S02]  /*4110*/  ISETP.GT.AND P2, PT, R109.reuse, 0x71, !P3 ;  /* 0x000000716d00780c */ /* 0x040fe40005f44270 */
        /* <DEDUP_REMOVED lines=31> */
[----:B------:R-:W-:Y:S02]  /*4310*/  ISETP.GT.AND P3, PT, R109, 0x89, !P2 ;  /* 0x000000896d00780c */ /* 0x000fe40005764270 */
[----:B------:R-:W-:Y:S02]  /*4320*/  VIADDMNMX R55, R69, R113, R112, PT ;  /* 0x0000007145377246 */ /* 0x000fe40003800170 */
        /* <DEDUP_REMOVED lines=21> */
[----:B------:R-:W-:-:S04]  /*4480*/  ISETP.GT.AND P6, PT, R109, 0x99, !P6 ;  /* 0x000000996d00780c */ /* 0x000fc800077c4270 */
[----:B------:R-:W-:-:S04]  /*4490*/  ISETP.LT.OR P6, PT, R108, 0x9a, P6 ;  /* 0x0000009a6c00780c */ /* 0x000fc800037c1670 */
[----:B------:R-:W-:Y:S02]  /*44a0*/  FSEL R29, R111, -INF , !P6 ;  /* 0xff8000006f1d7808 */ /* 0x000fe40007000000 */
[----:B------:R-:W-:-:S13]  /*44b0*/  PLOP3.LUT P6, PT, PT, PT, UP0, 0x40, 0x0 ;  /* 0x000000000000781c */ /* 0x000fda0003fce808 */
[----:B------:R-:W-:Y:S05]  /*44c0*/  @P6 BRA `(.L_x_1458) ;  /* 0x00000000005c6947 */ /* 0x000fea0003800000 */
        /* <DEDUP_REMOVED lines=13> */
.L_x_1460:
[----:B------:R-:W-:Y:S02]  /*45a0*/  ULDC UR6, c[0x0][0x9e4] ;  /* 0x0002790000067ab9 */ /* 0x000fe40000000800 */
[----:B------:R-:W-:-:S05]  /*45b0*/  IMAD.U32 R86, RZ, RZ, UR6 ;  /* 0x00000006ff567e24 */ /* 0x000fca000f8e00ff */
[----:B------:R-:W-:-:S13]  /*45c0*/  ISETP.NE.AND P6, PT, R86, 0x1, PT ;  /* 0x000000015600780c */ /* 0x000fda0003fc5270 */
[----:B------:R-:W0:Y:S02]  /*45d0*/  @P6 LDC.64 R6, c[0x0][0x9e8] ;  /* 0x00027a00ff066b82 */ /* 0x000e240000000a00 */
[----:B0-----:R-:W-:-:S05]  /*45e0*/  @P6 IMAD.HI.U32 R6, R69, R6, RZ ;  /* 0x0000000645066227 */ /* 0x001fca00078e00ff */
[----:B------:R-:W-:-:S07]  /*45f0*/  @P6 SHF.R.U32.HI R69, RZ, R7, R6 ;  /* 0x00000007ff456219 */ /* 0x000fce0000011606 */
.L_x_1461:
[----:B------:R-:W-:Y:S05]  /*4600*/  BSYNC B0 ;  /* 0x0000000000007941 */ /* 0x000fea0003800000 */
.L_x_1459:
[----:B------:R-:W-:-:S05]  /*4610*/  IMAD R6, R69, R86, R118 ;  /* 0x0000005645067224 */ /* 0x000fca00078e0276 */
[----:B------:R-:W-:Y:S02]  /*4620*/  VIADDMNMX R55, R6, R86, R55, PT ;  /* 0x0000005606377246 */ /* 0x000fe40003800137 */
[----:B------:R-:W-:-:S07]  /*4630*/  VIMNMX R67, R67, R6, !PT ;  /* 0x0000000643437248 */ /* 0x000fce0007fe0100 */
.L_x_1458:
[----:B------:R-:W-:Y:S01]  /*4640*/  ISETP.GT.AND P1, PT, R67, 0x1, !P1 ;  /* 0x000000014300780c */ /* 0x000fe20004f24270 */
[----:B------:R-:W-:Y:S01]  /*4650*/  ULDC UR28, c[0x0][0x988] ;  /* 0x00026200001c7ab9 */ /* 0x000fe20000000800 */
[----:B------:R-:W-:Y:S01]  /*4660*/  ISETP.NE.AND P6, PT, R126, RZ, PT ;  /* 0x000000ff7e00720c */ /* 0x000fe20003fc5270 */
[----:B------:R-:W-:Y:S01]  /*4670*/  IMAD.U32 R101, RZ, RZ, UR28 ;  /* 0x0000001cff657e24 */ /* 0x000fe2000f8e00ff */
[----:B------:R-:W-:Y:S01]  /*4680*/  ISETP.LT.OR P1, PT, R55, 0x2, P1 ;  /* 0x000000023700780c */ /* 0x000fe20000f21670 */
[----:B------:R-:W-:Y:S01]  /*4690*/  UISETP.NE.AND UP1, UPT, UR52, URZ, UPT ;  /* 0x0000003f3400728c */ /* 0x000fe2000bf25270 */
[----:B------:R-:W-:Y:S01]  /*46a0*/  FMNMX.FTZ R7, R70, R68, !PT ;  /* 0x0000004446077209 */ /* 0x000fe20007810000 */
[----:B------:R-:W-:Y:S01]  /*46b0*/  UISETP.NE.AND UP0, UPT, UR51, URZ, UPT ;  /* 0x0000003f3300728c */ /* 0x000fe2000bf05270 */
[----:B------:R-:W-:Y:S01]  /*46c0*/  FSEL R6, R4, -INF , !P1 ;  /* 0xff80000004067808 */ /* 0x000fe20004800000 */
[----:B------:R-:W-:Y:S01]  /*46d0*/  UMOV UR10, UR39 ;  /* 0x00000027000a7c82 */ /* 0x000fe20008000000 */
[----:B------:R-:W-:-:S02]  /*46e0*/  ISETP.NE.AND P1, PT, R115, RZ, PT ;  /* 0x000000ff7300720c */ /* 0x000fc40003f25270 */
[C---:B------:R-:W-:Y:S02]  /*46f0*/  ISETP.GT.AND P2, PT, R67.reuse, 0x89, !P2 ;  /* 0x000000894300780c */ /* 0x040fe40005744270 */
[C---:B------:R-:W-:Y:S02]  /*4700*/  ISETP.GT.AND P1, PT, R67.reuse, 0x8, !P1 ;  /* 0x000000084300780c */ /* 0x040fe40004f24270 */
[----:B------:R-:W-:Y:S01]  /*4710*/  ISETP.GT.AND P3, PT, R67, 0x90, !P3 ;  /* 0x000000904300780c */ /* 0x000fe20005f64270 */
[----:B------:R-:W-:Y:S01]  /*4720*/  @UP1 ULDC UR6, c[0x0][0x44c] ;  /* 0x0001130000061ab9 */ /* 0x000fe20000000800 */
[----:B------:R-:W-:Y:S01]  /*4730*/  ISETP.LT.OR P1, PT, R55, 0x9, P1 ;  /* 0x000000093700780c */ /* 0x000fe20000f21670 */
[----:B------:R-:W-:Y:S01]  /*4740*/  UIMAD.WIDE.U32 UR6, UR39, UR6, URZ ;  /* 0x00000006270672a5 */ /* 0x000fe2000f8e003f */
[----:B------:R-:W-:Y:S01]  /*4750*/  ISETP.GT.AND P4, PT, R67, 0x91, !P4 ;  /* 0x000000914300780c */ /* 0x000fe20006784270 */
[----:B------:R-:W-:Y:S01]  /*4760*/  @UP1 ULDC UR15, c[0x0][0x450] ;  /* 0x00011400000f1ab9 */ /* 0x000fe20000000800 */
[----:B------:R-:W-:Y:S01]  /*4770*/  FSEL R9, R9, -INF , !P1 ;  /* 0xff80000009097808 */ /* 0x000fe20004800000 */
[----:B------:R-:W-:Y:S01]  /*4780*/  @UP1 USHF.R.U32.HI UR10, URZ, UR15, UR7 ;  /* 0x0000000f3f0a1299 */ /* 0x000fe20008011607 */
[----:B------:R-:W-:-:S02]  /*4790*/  ISETP.NE.AND P1, PT, R117, RZ, PT ;  /* 0x000000ff7500720c */ /* 0x000fc40003f25270 */
[C---:B------:R-:W-:Y:S02]  /*47a0*/  ISETP.GT.AND P5, PT, R67.reuse, 0x98, !P5 ;  /* 0x000000984300780c */ /* 0x040fe40006fa4270 */
[----:B------:R-:W-:Y:S02]  /*47b0*/  ISETP.GT.AND P1, PT, R67, 0x9, !P1 ;  /* 0x000000094300780c */ /* 0x000fe40004f24270 */
[C---:B------:R-:W-:Y:S02]  /*47c0*/  ISETP.LT.OR P2, PT, R55.reuse, 0x8a, P2 ;  /* 0x0000008a3700780c */ /* 0x040fe40001741670 */
[C---:B------:R-:W-:Y:S02]  /*47d0*/  ISETP.LT.OR P1, PT, R55.reuse, 0xa, P1 ;  /* 0x0000000a3700780c */ /* 0x040fe40000f21670 */
[----:B------:R-:W-:Y:S02]  /*47e0*/  ISETP.LT.OR P3, PT, R55, 0x91, P3 ;  /* 0x000000913700780c */ /* 0x000fe40001f61670 */
[----:B------:R-:W-:-:S02]  /*47f0*/  FSEL R8, R8, -INF , !P1 ;  /* 0xff80000008087808 */ /* 0x000fc40004800000 */
[----:B------:R-:W-:Y:S02]  /*4800*/  ISETP.NE.AND P1, PT, R119, RZ, PT ;  /* 0x000000ff7700720c */ /* 0x000fe40003f25270 */
[----:B------:R-:W-:Y:S02]  /*4810*/  FSEL R14, R14, -INF , !P2 ;  /* 0xff8000000e0e7808 */ /* 0x000fe40005000000 */
[----:B------:R-:W-:Y:S02]  /*4820*/  ISETP.GT.AND P1, PT, R67, 0x10, !P1 ;  /* 0x000000104300780c */ /* 0x000fe40004f24270 */
[C---:B------:R-:W-:Y:S02]  /*4830*/  ISETP.LT.OR P4, PT, R55.reuse, 0x92, P4 ;  /* 0x000000923700780c */ /* 0x040fe40002781670 */
[----:B------:R-:W-:Y:S02]  /*4840*/  ISETP.LT.OR P1, PT, R55, 0x11, P1 ;  /* 0x000000113700780c */ /* 0x000fe40000f21670 */
[----:B------:R-:W-:-:S02]  /*4850*/  FSEL R24, R24, -INF , !P3 ;  /* 0xff80000018187808 */ /* 0x000fc40005800000 */
[----:B------:R-:W-:Y:S02]  /*4860*/  FSEL R11, R11, -INF , !P1 ;  /* 0xff8000000b0b7808 */ /* 0x000fe40004800000 */
[----:B------:R-:W-:Y:S02]  /*4870*/  ISETP.NE.AND P1, PT, R120, RZ, PT ;  /* 0x000000ff7800720c */ /* 0x000fe40003f25270 */
[----:B------:R-:W-:Y:S02]  /*4880*/  ISETP.LT.OR P5, PT, R55, 0x99, P5 ;  /* 0x000000993700780c */ /* 0x000fe40002fa1670 */
[----:B------:R-:W-:Y:S02]  /*4890*/  ISETP.GT.AND P1, PT, R67, 0x11, !P1 ;  /* 0x000000114300780c */ /* 0x000fe40004f24270 */
[----:B------:R-:W-:Y:S02]  /*48a0*/  FSEL R25, R25, -INF , !P4 ;  /* 0xff80000019197808 */ /* 0x000fe40006000000 */
[----:B------:R-:W-:-:S02]  /*48b0*/  ISETP.LT.OR P1, PT, R55, 0x12, P1 ;  /* 0x000000123700780c */ /* 0x000fc40000f21670 */
[----:B------:R-:W-:Y:S02]  /*48c0*/  FSEL R27, R27, -INF , !P5 ;  /* 0xff8000001b1b7808 */ /* 0x000fe40006800000 */
        /* <DEDUP_REMOVED lines=36> */
[----:B------:R-:W-:Y:S02]  /*4b10*/  ISETP.GT.AND P1, PT, R67, 0x29, !P6 ;  /* 0x000000294300780c */ /* 0x000fe40007724270 */
[----:B------:R-:W-:Y:S02]  /*4b20*/  ISETP.NE.AND P6, PT, R137, RZ, PT ;  /* 0x000000ff8900720c */ /* 0x000fe40003fc5270 */
        /* <DEDUP_REMOVED lines=55> */
[----:B------:R-:W-:Y:S01]  /*4ea0*/  R2UR UR11, R106 ;  /* 0x000000006a0b72ca */ /* 0x000fe200000e0000 */
[----:B------:R-:W0:Y:S01]  /*4eb0*/  SHFL.BFLY PT, R10, R7, 0x2, 0x1f ;  /* 0x0c401f00070a7f89 */ /* 0x000e2200000e0000 */
[----:B------:R-:W-:-:S04]  /*4ec0*/  ISETP.LT.OR P1, PT, R55, 0x4a, P1 ;  /* 0x0000004a3700780c */ /* 0x000fc80000f21670 */
[----:B------:R-:W-:Y:S02]  /*4ed0*/  FSEL R58, R58, -INF , !P1 ;  /* 0xff8000003a3a7808 */ /* 0x000fe40004800000 */
[----:B------:R-:W-:-:S04]  /*4ee0*/  ISETP.NE.AND P1, PT, R135, RZ, PT ;  /* 0x000000ff8700720c */ /* 0x000fc80003f25270 */
[----:B------:R-:W-:Y:S01]  /*4ef0*/  ISETP.GT.AND P1, PT, R67, 0x50, !P1 ;  /* 0x000000504300780c */ /* 0x000fe20004f24270 */
[----:B------:R-:W-:-:S03]  /*4f00*/  UIADD3 UR6, UR11, UR10, URZ ;  /* 0x0000000a0b067290 */ /* 0x000fc6000fffe03f */
[----:B------:R-:W-:Y:S01]  /*4f10*/  ISETP.LT.OR P1, PT, R55, 0x51, P1 ;  /* 0x000000513700780c */ /* 0x000fe20000f21670 */
[----:B------:R-:W-:-:S03]  /*4f20*/  UIADD3 UR14, UR6, UR14, URZ ;  /* 0x0000000e060e7290 */ /* 0x000fc6000fffe03f */
[----:B------:R-:W-:Y:S02]  /*4f30*/  FSEL R60, R60, -INF , !P1 ;  /* 0xff8000003c3c7808 */ /* 0x000fe40004800000 */
[----:B------:R-:W-:Y:S02]  /*4f40*/  ISETP.NE.AND P1, PT, R136, RZ, PT ;  /* 0x000000ff8800720c */ /* 0x000fe40003f25270 */
[----:B0-----:R-:W-:Y:S02]  /*4f50*/  FMNMX.FTZ R69, R7, R10, !PT ;  /* 0x0000000a07457209 */ /* 0x001fe40007810000 */
[----:B------:R-:W-:-:S03]  /*4f60*/  ISETP.GT.AND P1, PT, R67, 0x51, !P1 ;  /* 0x000000514300780c */ /* 0x000fc60004f24270 */
[----:B------:R-:W0:Y:S01]  /*4f70*/  SHFL.BFLY PT, R10, R69, 0x1, 0x1f ;  /* 0x0c201f00450a7f89 */ /* 0x000e2200000e0000 */
[----:B------:R-:W-:-:S04]  /*4f80*/  ISETP.LT.OR P1, PT, R55, 0x52, P1 ;  /* 0x000000523700780c */ /* 0x000fc80000f21670 */
[----:B------:R-:W-:Y:S02]  /*4f90*/  FSEL R61, R61, -INF , !P1 ;  /* 0xff8000003d3d7808 */ /* 0x000fe40004800000 */
[----:B------:R-:W-:Y:S02]  /*4fa0*/  ISETP.GT.AND P1, PT, R67, 0x58, !P6 ;  /* 0x000000584300780c */ /* 0x000fe40007724270 */
[----:B------:R-:W-:Y:S02]  /*4fb0*/  ISETP.NE.AND P6, PT, R146, RZ, PT ;  /* 0x000000ff9200720c */ /* 0x000fe40003fc5270 */
[----:B------:R-:W-:-:S04]  /*4fc0*/  ISETP.LT.OR P1, PT, R55, 0x59, P1 ;  /* 0x000000593700780c */ /* 0x000fc80000f21670 */
[----:B------:R-:W-:Y:S02]  /*4fd0*/  FSEL R62, R62, -INF , !P1 ;  /* 0xff8000003e3e7808 */ /* 0x000fe40004800000 */
[----:B------:R-:W-:-:S04]  /*4fe0*/  ISETP.NE.AND P1, PT, R138, RZ, PT ;  /* 0x000000ff8a00720c */ /* 0x000fc80003f25270 */
[----:B------:R-:W-:Y:S02]  /*4ff0*/  ISETP.GT.AND P1, PT, R67, 0x59, !P1 ;  /* 0x000000594300780c */ /* 0x000fe40004f24270 */
[----:B0-----:R-:W-:Y:S02]  /*5000*/  FMNMX.FTZ R10, R69, R10, !PT ;  /* 0x0000000a450a7209 */ /* 0x001fe40007810000 */
[----:B------:R-:W-:-:S03]  /*5010*/  ISETP.LT.OR P1, PT, R55, 0x5a, P1 ;  /* 0x0000005a3700780c */ /* 0x000fc60000f21670 */
[----:B------:R-:W-:Y:S01]  /*5020*/  FFMA.FTZ R101, R10, R101, -8 ;  /* 0xc10000000a657423 */ /* 0x000fe20000010065 */
        /* <DEDUP_REMOVED lines=45> */
[----:B------:R-:W-:-:S01]  /*5300*/  FFMA.FTZ R69, R90, UR28, -R101 ;  /* 0x0000001c5a457c23 */ /* 0x000fc20008010865 */
[----:B------:R-:W-:Y:S01]  /*5310*/  ISETP.LT.OR P1, PT, R55, 0x1, P1 ;  /* 0x000000013700780c */ /* 0x000fe20000f21670 */
[----:B------:R-:W-:-:S01]  /*5320*/  FFMA.FTZ R87, R94, UR28, -R101 ;  /* 0x0000001c5e577c23 */ /* 0x000fc20008010865 */
[----:B------:R-:W-:Y:S01]  /*5330*/  ISETP.GT.AND P6, PT, R67, 0x99, !P6 ;  /* 0x000000994300780c */ /* 0x000fe200077c4270 */
[----:B------:R-:W-:-:S01]  /*5340*/  FFMA.FTZ R68, R68, UR28, -R101 ;  /* 0x0000001c44447c23 */ /* 0x000fc20008010865 */
[----:B------:R-:W-:Y:S01]  /*5350*/  FSEL R99, R3, -INF , !P1 ;  /* 0xff80000003637808 */ /* 0x000fe20004800000 */
[----:B------:R-:W-:-:S01]  /*5360*/  FFMA.FTZ R3, R70, UR28, -R101 ;  /* 0x0000001c46037c23 */ /* 0x000fc20008010865 */
[--C-:B------:R-:W-:Y:S01]  /*5370*/  FFMA.FTZ R70, R89, UR28, -R101.reuse ;  /* 0x0000001c59467c23 */ /* 0x100fe20008010865 */
[----:B------:R-:W-:Y:S01]  /*5380*/  ISETP.NE.AND P1, PT, R71, RZ, PT ;  /* 0x000000ff4700720c */ /* 0x000fe20003f25270 */
[--C-:B------:R-:W-:Y:S01]  /*5390*/  FFMA.FTZ R71, R92, UR28, -R101.reuse ;  /* 0x0000001c5c477c23 */ /* 0x100fe20008010865 */
[----:B------:R-:W-:Y:S01]  /*53a0*/  FMNMX.FTZ R90, R99, R6, !PT ;  /* 0x00000006635a7209 */ /* 0x000fe20007810000 */
[--C-:B------:R-:W-:Y:S01]  /*53b0*/  FFMA.FTZ R7, R88, UR28, -R101.reuse ;  /* 0x0000001c58077c23 */ /* 0x100fe20008010865 */
[----:B------:R-:W-:Y:S01]  /*53c0*/  ISETP.GT.AND P1, PT, R67, 0x88, !P1 ;  /* 0x000000884300780c */ /* 0x000fe20004f24270 */
[--C-:B------:R-:W-:Y:S01]  /*53d0*/  FFMA.FTZ R67, R54, UR28, -R101.reuse ;  /* 0x0000001c36437c23 */ /* 0x100fe20008010865 */
[----:B------:R-:W-:Y:S01]  /*53e0*/  FMNMX.FTZ R89, R9, R90, !PT ;  /* 0x0000005a09597209 */ /* 0x000fe20007810000 */
[----:B------:R-:W-:Y:S01]  /*53f0*/  MUFU.EX2 R3, R3 ;  /* 0x0000000300037308 */ /* 0x000fe20000000800 */
[----:B------:R-:W-:Y:S01]  /*5400*/  ISETP.LT.OR P1, PT, R55, 0x89, P1 ;  /* 0x000000893700780c */ /* 0x000fe20000f21670 */
[--C-:B------:R-:W-:Y:S01]  /*5410*/  FFMA.FTZ R95, R95, UR28, -R101.reuse ;  /* 0x0000001c5f5f7c23 */ /* 0x100fe20008010865 */
[----:B------:R-:W-:Y:S01]  /*5420*/  FMNMX.FTZ R90, R8, R89, !PT ;  /* 0x00000059085a7209 */ /* 0x000fe20007810000 */
[--C-:B------:R-:W-:Y:S01]  /*5430*/  FFMA.FTZ R86, R91, UR28, -R101.reuse ;  /* 0x0000001c5b567c23 */ /* 0x100fe20008010865 */
[----:B------:R-:W-:Y:S01]  /*5440*/  FSEL R21, R21, -INF , !P1 ;  /* 0xff80000015157808 */ /* 0x000fe20004800000 */
        /* <DEDUP_REMOVED lines=18> */
[----:B------:R-:W0:Y:S01]  /*5570*/  MUFU.EX2 R70, R70 ;  /* 0x0000004600467308 */ /* 0x000e220000000800 */
        /* <DEDUP_REMOVED lines=16> */
[----:B0-----:R-:W-:Y:S01]  /*5680*/  F2FP.SATFINITE.E4M3.F32.PACK_AB_MERGE_C R184, R70, R7, RZ ;  /* 0x0000000746b8723e */ /* 0x001fe200048070ff */
[--C-:B------:R-:W-:Y:S01]  /*5690*/  FFMA.FTZ R36, R36, UR28, -R101.reuse ;  /* 0x0000001c24247c23 */ /* 0x100fe20008010865 */
[----:B------:R-:W-:Y:S01]  /*56a0*/  FMNMX.FTZ R94, R74, R89, !PT ;  /* 0x000000594a5e7209 */ /* 0x000fe20007810000 */
[--C-:B------:R-:W-:Y:S01]  /*56b0*/  FFMA.FTZ R35, R35, UR28, -R101.reuse ;  /* 0x0000001c23237c23 */ /* 0x100fe20008010865 */
[----:B------:R-:W-:Y:S01]  /*56c0*/  F2FP.SATFINITE.E4M3.F32.PACK_AB_MERGE_C R184, R68, R3, R184 ;  /* 0x0000000344b8723e */ /* 0x000fe200048070b8 */
        /* <DEDUP_REMOVED lines=8> */
[----:B------:R-:W-:Y:S01]  /*5750*/  FFMA.FTZ R33, R33, UR28, -R101 ;  /* 0x0000001c21217c23 */ /* 0x000fe20008010865 */
        /* <DEDUP_REMOVED lines=12> */
[----:B------:R-:W-:Y:S02]  /*5820*/  FMNMX.FTZ R89, R63, R94, !PT ;  /* 0x0000005e3f597209 */ /* 0x000fe40007810000 */
[----:B------:R-:W-:Y:S02]  /*5830*/  F2FP.SATFINITE.E4M3.F32.PACK_AB_MERGE_C R186, R86, R69, R186 ;  /* 0x0000004556ba723e */ /* 0x000fe400048070ba */
        /* <DEDUP_REMOVED lines=12> */
[----:B------:R-:W-:Y:S03]  /*5900*/  MUFU.EX2 R80, R80 ;  /* 0x0000005000507308 */ /* 0x000fe60000000800 */
[----:B------:R-:W-:-:S04]  /*5910*/  FMNMX.FTZ R89, R47, R94, !PT ;  /* 0x0000005e2f597209 */ /* 0x000fc80007810000 */
        /* <DEDUP_REMOVED lines=10> */
[----:B------:R-:W-:-:S01]  /*59c0*/  FFMA.FTZ R54, R31, UR28, -R101 ;  /* 0x0000001c1f367c23 */ /* 0x000fc20008010865 */
[--C-:B------:R-:W-:Y:S01]  /*59d0*/  FFMA.FTZ R31, R32, UR28, -R101.reuse ;  /* 0x0000001c201f7c23 */ /* 0x100fe20008010865 */
[----:B------:R-:W-:-:S01]  /*59e0*/  FFMA.FTZ R32, R50, UR28, -R101 ;  /* 0x0000001c32207c23 */ /* 0x000fc20008010865 */
[----:B------:R-:W-:Y:S01]  /*59f0*/  FMNMX.FTZ R55, R26, R55, !PT ;  /* 0x000000371a377209 */ /* 0x000fe20007810000 */
[----:B------:R-:W-:Y:S01]  /*5a00*/  IMAD.U32 R50, RZ, RZ, UR28 ;  /* 0x0000001cff327e24 */ /* 0x000fe2000f8e00ff */
[----:B------:R-:W-:Y:S03]  /*5a10*/  MUFU.EX2 R84, R84 ;  /* 0x0000005400547308 */ /* 0x000fe60000000800 */
[----:B------:R-:W0:Y:S05]  /*5a20*/  SHFL.BFLY PT, R94, R55, 0x2, 0x1f ;  /* 0x0c401f00375e7f89 */ /* 0x000e2a00000e0000 */
[----:B------:R-:W-:Y:S08]  /*5a30*/  MUFU.EX2 R85, R85 ;  /* 0x0000005500557308 */ /* 0x000ff00000000800 */
[----:B------:R-:W-:Y:S08]  /*5a40*/  MUFU.EX2 R66, R66 ;  /* 0x0000004200427308 */ /* 0x000ff00000000800 */
[----:B------:R-:W-:Y:S01]  /*5a50*/  MUFU.EX2 R67, R67 ;  /* 0x0000004300437308 */ /* 0x000fe20000000800 */
[----:B0-----:R-:W-:-:S05]  /*5a60*/  FMNMX.FTZ R94, R55, R94, !PT ;  /* 0x0000005e375e7209 */ /* 0x001fca0007810000 */
[----:B------:R-:W0:Y:S02]  /*5a70*/  SHFL.BFLY PT, R89, R94, 0x1, 0x1f ;  /* 0x0c201f005e597f89 */ /* 0x000e2400000e0000 */
[----:B------:R-:W-:Y:S08]  /*5a80*/  MUFU.EX2 R64, R64 ;  /* 0x0000004000407308 */ /* 0x000ff00000000800 */
[----:B------:R-:W-:Y:S08]  /*5a90*/  MUFU.EX2 R65, R65 ;  /* 0x0000004100417308 */ /* 0x000ff00000000800 */
[----:B------:R-:W-:Y:S01]  /*5aa0*/  MUFU.EX2 R51, R51 ;  /* 0x0000003300337308 */ /* 0x000fe20000000800 */
[----:B0-----:R-:W-:-:S07]  /*5ab0*/  FMNMX.FTZ R89, R94, R89, !PT ;  /* 0x000000595e597209 */ /* 0x001fce0007810000 */
[----:B------:R-:W-:Y:S01]  /*5ac0*/  MUFU.EX2 R54, R54 ;  /* 0x0000003600367308 */ /* 0x000fe20000000800 */
[C---:B------:R-:W-:Y:S01]  /*5ad0*/  FSETP.NEU.FTZ.AND P1, PT, R89.reuse, -INF , PT ;  /* 0xff8000005900780b */ /* 0x040fe20003f3d000 */
[----:B------:R-:W-:-:S06]  /*5ae0*/  FFMA.FTZ R55, R89, R50, -8 ;  /* 0xc100000059377423 */ /* 0x000fcc0000010032 */
[----:B------:R-:W-:Y:S01]  /*5af0*/  MUFU.EX2 R53, R53 ;  /* 0x0000003500357308 */ /* 0x000fe20000000800 */
[----:B------:R-:W-:Y:S02]  /*5b00*/  FSEL R55, R55, RZ, P1 ;  /* 0x000000ff37377208 */ /* 0x000fe40000800000 */
[----:B------:R-:W-:-:S03]  /*5b10*/  PLOP3.LUT P1, PT, PT, PT, UP0, 0x40, 0x0 ;  /* 0x000000000000781c */ /* 0x000fc60003f2e808 */
        /* <DEDUP_REMOVED lines=16> */
[----:B------:R-:W-:Y:S01]  /*5c20*/  FADD.FTZ R60, R3, R68 ;  /* 0x00000044033c7221 */ /* 0x000fe20000010000 */
[----:B------:R-:W-:-:S01]  /*5c30*/  FFMA.FTZ R75, R76, UR28, -R55 ;  /* 0x0000001c4c4b7c23 */ /* 0x000fc20008010837 */
[--C-:B------:R-:W-:Y:S01]  /*5c40*/  FFMA.FTZ R76, R59, UR28, -R55.reuse ;  /* 0x0000001c3b4c7c23 */ /* 0x100fe20008010837 */
[----:B------:R-:W-:-:S01]  /*5c50*/  FFMA.FTZ R59, R61, UR28, -R55 ;  /* 0x0000001c3d3b7c23 */ /* 0x000fc20008010837 */
[----:B------:R-:W-:Y:S01]  /*5c60*/  FADD.FTZ R61, R7, R60 ;  /* 0x0000003c073d7221 */ /* 0x000fe20000010000 */
[----:B------:R-:W-:-:S01]  /*5c70*/  FFMA.FTZ R73, R73, UR28, -R55 ;  /* 0x0000001c49497c23 */ /* 0x000fc20008010837 */
[----:B------:R-:W0:Y:S01]  /*5c80*/  MUFU.EX2 R93, R93 ;  /* 0x0000005d005d7308 */ /* 0x000e220000000800 */
[----:B------:R-:W-:-:S01]  /*5c90*/  FFMA.FTZ R72, R72, UR28, -R55 ;  /* 0x0000001c48487c23 */ /* 0x000fc20008010837 */
[----:B------:R-:W-:Y:S01]  /*5ca0*/  FADD.FTZ R60, R70, R61 ;  /* 0x0000003d463c7221 */ /* 0x000fe20000010000 */
[----:B------:R-:W-:-:S01]  /*5cb0*/  FFMA.FTZ R57, R57, UR28, -R55 ;  /* 0x0000001c39397c23 */ /* 0x000fc20008010837 */
[--C-:B------:R-:W-:Y:S01]  /*5cc0*/  FFMA.FTZ R56, R56, UR28, -R55.reuse ;  /* 0x0000001c38387c23 */ /* 0x100fe20008010837 */
[----:B------:R-:W-:-:S01]  /*5cd0*/  FFMA.FTZ R41, R41, UR28, -R55 ;  /* 0x0000001c29297c23 */ /* 0x000fc20008010837 */
[----:B------:R-:W-:Y:S01]  /*5ce0*/  FADD.FTZ R61, R69, R60 ;  /* 0x0000003c453d7221 */ /* 0x000fe20000010000 */
[----:B------:R-:W-:-:S01]  /*5cf0*/  FFMA.FTZ R62, R62, UR28, -R55 ;  /* 0x0000001c3e3e7c23 */ /* 0x000fc20008010837 */
[----:B------:R-:W1:Y:S01]  /*5d00*/  MUFU.EX2 R6, R6 ;  /* 0x0000000600067308 */ /* 0x000e620000000800 */
[----:B------:R-:W-:-:S01]  /*5d10*/  FFMA.FTZ R63, R63, UR28, -R55 ;  /* 0x0000001c3f3f7c23 */ /* 0x000fc20008010837 */
[----:B------:R-:W-:Y:S01]  /*5d20*/  FADD.FTZ R60, R86, R61 ;  /* 0x0000003d563c7221 */ /* 0x000fe20000010000 */
[----:B------:R-:W-:-:S01]  /*5d30*/  FFMA.FTZ R40, R40, UR28, -R55 ;  /* 0x0000001c28287c23 */ /* 0x000fc20008010837 */
[--C-:B------:R-:W-:Y:S01]  /*5d40*/  FFMA.FTZ R42, R42, UR28, -R55.reuse ;  /* 0x0000001c2a2a7c23 */ /* 0x100fe20008010837 */
[----:B------:R-:W-:-:S01]  /*5d50*/  FFMA.FTZ R43, R43, UR28, -R55 ;  /* 0x0000001c2b2b7c23 */ /* 0x000fc20008010837 */
[----:B------:R-:W-:Y:S01]  /*5d60*/  FADD.FTZ R97, R71, R60 ;  /* 0x0000003c47617221 */ /* 0x000fe20000010000 */
[----:B------:R-:W-:-:S01]  /*5d70*/  FFMA.FTZ R44, R44, UR28, -R55 ;  /* 0x0000001c2c2c7c23 */ /* 0x000fc20008010837 */
[----:B------:R-:W2:Y:S01]  /*5d80*/  MUFU.EX2 R95, R95 ;  /* 0x0000005f005f7308 */ /* 0x000ea20000000800 */
[----:B0-----:R-:W-:-:S01]  /*5d90*/  FADD.FTZ R61, R50, R93 ;  /* 0x0000005d323d7221 */ /* 0x001fc20000010000 */
[----:B------:R-:W-:Y:S01]  /*5da0*/  FADD.FTZ R94, R88, R97 ;  /* 0x00000061585e7221 */ /* 0x000fe20000010000 */
[----:B------:R-:W-:-:S01]  /*5db0*/  FFMA.FTZ R45, R45, UR28, -R55 ;  /* 0x0000001c2d2d7c23 */ /* 0x000fc20008010837 */
[--C-:B------:R-:W-:Y:S01]  /*5dc0*/  FFMA.FTZ R46, R46, UR28, -R55.reuse ;  /* 0x0000001c2e2e7c23 */ /* 0x100fe20008010837 */
[----:B------:R-:W-:-:S01]  /*5dd0*/  FFMA.FTZ R47, R47, UR28, -R55 ;  /* 0x0000001c2f2f7c23 */ /* 0x000fc20008010837 */
[----:B------:R-:W-:Y:S01]  /*5de0*/  FADD.FTZ R97, R87, R94 ;  /* 0x0000005e57617221 */ /* 0x000fe20000010000 */
[----:B------:R-:W-:-:S01]  /*5df0*/  FFMA.FTZ R48, R48, UR28, -R55 ;  /* 0x0000001c30307c23 */ /* 0x000fc20008010837 */
[----:B------:R-:W0:Y:S01]  /*5e00*/  MUFU.EX2 R8, R8 ;  /* 0x0000000800087308 */ /* 0x000e220000000800 */
[----:B-1----:R-:W-:-:S01]  /*5e10*/  FADD.FTZ R60, R6, R61 ;  /* 0x0000003d063c7221 */ /* 0x002fc20000010000 */
[----:B------:R-:W-:Y:S01]  /*5e20*/  FADD.FTZ R94, R90, R97 ;  /* 0x000000615a5e7221 */ /* 0x000fe20000010000 */
[----:B------:R-:W-:-:S01]  /*5e30*/  FFMA.FTZ R49, R49, UR28, -R55 ;  /* 0x0000001c31317c23 */ /* 0x000fc20008010837 */
[--C-:B------:R-:W-:Y:S01]  /*5e40*/  FFMA.FTZ R21, R21, UR28, -R55.reuse ;  /* 0x0000001c15157c23 */ /* 0x100fe20008010837 */
[----:B------:R-:W-:-:S01]  /*5e50*/  FFMA.FTZ R14, R14, UR28, -R55 ;  /* 0x0000001c0e0e7c23 */ /* 0x000fc20008010837 */
[----:B------:R-:W-:Y:S01]  /*5e60*/  FADD.FTZ R97, R91, R94 ;  /* 0x0000005e5b617221 */ /* 0x000fe20000010000 */
[----:B------:R-:W-:-:S01]  /*5e70*/  FFMA.FTZ R24, R24, UR28, -R55 ;  /* 0x0000001c18187c23 */ /* 0x000fc20008010837 */
[----:B------:R-:W1:Y:S01]  /*5e80*/  MUFU.EX2 R9, R9 ;  /* 0x0000000900097308 */ /* 0x000e620000000800 */
[----:B--2---:R-:W-:-:S01]  /*5e90*/  FADD.FTZ R61, R95, R60 ;  /* 0x0000003c5f3d7221 */ /* 0x004fc20000010000 */
[----:B------:R-:W-:Y:S01]  /*5ea0*/  FADD.FTZ R97, R92, R97 ;  /* 0x000000615c617221 */ /* 0x000fe20000010000 */
[----:B------:R-:W-:Y:S01]  /*5eb0*/  F2FP.SATFINITE.E4M3.F32.PACK_AB_MERGE_C R95, R95, R6, RZ ;  /* 0x000000065f5f723e */ /* 0x000fe200048070ff */
[--C-:B------:R-:W-:Y:S01]  /*5ec0*/  FFMA.FTZ R25, R25, UR28, -R55.reuse ;  /* 0x0000001c19197c23 */ /* 0x100fe20008010837 */
[----:B------:R-:W-:-:S01]  /*5ed0*/  FFMA.FTZ R27, R27, UR28, -R55 ;  /* 0x0000001c1b1b7c23 */ /* 0x000fc20008010837 */
[----:B------:R-:W-:Y:S01]  /*5ee0*/  FADD.FTZ R70, R78, R97 ;  /* 0x000000614e467221 */ /* 0x000fe20000010000 */
[----:B------:R-:W-:-:S01]  /*5ef0*/  FFMA.FTZ R26, R26, UR28, -R55 ;  /* 0x0000001c1a1a7c23 */ /* 0x000fc20008010837 */
[----:B------:R-:W2:Y:S01]  /*5f00*/  MUFU.EX2 R4, R4 ;  /* 0x0000000400047308 */ /* 0x000ea20000000800 */
[----:B0-----:R-:W-:-:S01]  /*5f10*/  FADD.FTZ R60, R8, R61 ;  /* 0x0000003d083c7221 */ /* 0x001fc20000010000 */
[----:B------:R-:W-:-:S06]  /*5f20*/  F2FP.SATFINITE.E4M3.F32.PACK_AB_MERGE_C R185, R93, R50, R95 ;  /* 0x000000325db9723e */ /* 0x000fcc000480705f */
[----:B------:R-:W0:Y:S01]  /*5f30*/  MUFU.EX2 R13, R13 ;  /* 0x0000000d000d7308 */ /* 0x000e220000000800 */
[----:B-1----:R-:W-:-:S07]  /*5f40*/  FADD.FTZ R61, R9, R60 ;  /* 0x0000003c093d7221 */ /* 0x002fce0000010000 */
[----:B------:R-:W1:Y:S01]  /*5f50*/  MUFU.EX2 R11, R11 ;  /* 0x0000000b000b7308 */ /* 0x000e620000000800 */
[----:B--2---:R-:W-:-:S01]  /*5f60*/  FADD.FTZ R60, R4, R61 ;  /* 0x0000003d043c7221 */ /* 0x004fc20000010000 */
[----:B------:R-:W-:-:S04]  /*5f70*/  F2FP.SATFINITE.E4M3.F32.PACK_AB_MERGE_C R61, R85, R84, RZ ;  /* 0x00000054553d723e */ /* 0x000fc800048070ff */
[----:B------:R-:W-:Y:S02]  /*5f80*/  F2FP.SATFINITE.E4M3.F32.PACK_AB_MERGE_C R176, R83, R82, R61 ;  /* 0x0000005253b0723e */ /* 0x000fe4000480703d */
[----:B------:R-:W2:Y:S01]  /*5f90*/  MUFU.EX2 R12, R12 ;  /* 0x0000000c000c7308 */ /* 0x000ea20000000800 */
[----:B0-----:R-:W-:-:S01]  /*5fa0*/  FADD.FTZ R60, R13, R60 ;  /* 0x0000003c0d3c7221 */ /* 0x001fc20000010000 */
[----:B------:R-:W-:-:S04]  /*5fb0*/  F2FP.SATFINITE.E4M3.F32.PACK_AB_MERGE_C R13, R13, R4, RZ ;  /* 0x000000040d0d723e */ /* 0x000fc800048070ff */
[----:B------:R-:W-:Y:S01]  /*5fc0*/  F2FP.SATFINITE.E4M3.F32.PACK_AB_MERGE_C R187, R9, R8, R13 ;  /* 0x0000000809bb723e */ /* 0x000fe2000480700d */
[----:B------:R-:W-:Y:S01]  /*5fd0*/  VIADD R8, R104, 0xfffffffe ;  /* 0xfffffffe68087836 */ /* 0x000fe20000000000 */
        /* <DEDUP_REMOVED lines=8> */
[----:B------:R-:W-:-:S04]  /*6060*/  F2FP.SATFINITE.E4M3.F32.PACK_AB_MERGE_C R72, R72, R73, RZ ;  /* 0x000000494848723e */ /* 0x000fc800048070ff */
[----:B------:R-:W-:Y:S02]  /*6070*/  F2FP.SATFINITE.E4M3.F32.PACK_AB_MERGE_C R181, R12, R11, R72 ;  /* 0x0000000b0cb5723e */ /* 0x000fe40004807048 */
        /* <DEDUP_REMOVED lines=8> */
[----:B------:R-:W-:-:S04]  /*6100*/  F2FP.SATFINITE.E4M3.F32.PACK_AB_MERGE_C R74, R75, R74, RZ ;  /* 0x0000004a4b4a723e */ /* 0x000fc800048070ff */
[----:B------:R-:W-:Y:S02]  /*6110*/  F2FP.SATFINITE.E4M3.F32.PACK_AB_MERGE_C R183, R20, R15, R74 ;  /* 0x0000000f14b7723e */ /* 0x000fe4000480704a */
[----:B------:R2:W-:Y:S01]  /*6120*/  MUFU.EX2 R7, R41 ;  /* 0x0000002900077308 */ /* 0x0005e20000000800 */
[----:B0-----:R-:W-:-:S07]  /*6130*/  FADD.FTZ R3, R57, R60 ;  /* 0x0000003c39037221 */ /* 0x001fce0000010000 */
[----:B------:R-:W0:Y:S01]  /*6140*/  MUFU.EX2 R76, R76 ;  /* 0x0000004c004c7308 */ /* 0x000e220000000800 */
[----:B--2---:R-:W-:-:S01]  /*6150*/  FADD.FTZ R41, R79, R70 ;  /* 0x000000464f297221 */ /* 0x004fc20000010000 */
[----:B-1----:R-:W-:-:S03]  /*6160*/  FADD.FTZ R3, R56, R3 ;  /* 0x0000000338037221 */ /* 0x002fc60000010000 */
[----:B------:R-:W-:Y:S01]  /*6170*/  FADD.FTZ R68, R80, R41 ;  /* 0x0000002950447221 */ /* 0x000fe20000010000 */
[C---:B------:R-:W-:Y:S02]  /*6180*/  F2FP.SATFINITE.E4M3.F32.PACK_AB_MERGE_C R80, R81.reuse, R80, RZ ;  /* 0x000000505150723e */ /* 0x040fe400048070ff */
[----:B------:R-:W1:Y:S01]  /*6190*/  MUFU.EX2 R77, R77 ;  /* 0x0000004d004d7308 */ /* 0x000e620000000800 */
[----:B------:R-:W-:-:S01]  /*61a0*/  FADD.FTZ R81, R81, R68 ;  /* 0x0000004451517221 */ /* 0x000fc20000010000 */
[----:B------:R-:W-:-:S03]  /*61b0*/  F2FP.SATFINITE.E4M3.F32.PACK_AB_MERGE_C R182, R79, R78, R80 ;  /* 0x0000004e4fb6723e */ /* 0x000fc60004807050 */
[----:B------:R-:W-:-:S03]  /*61c0*/  FADD.FTZ R68, R82, R81 ;  /* 0x0000005152447221 */ /* 0x000fc60000010000 */
[----:B------:R-:W2:Y:S01]  /*61d0*/  MUFU.EX2 R58, R58 ;  /* 0x0000003a003a7308 */ /* 0x000ea20000000800 */
[----:B------:R-:W-:-:S01]  /*61e0*/  FADD.FTZ R41, R83, R68 ;  /* 0x0000004453297221 */ /* 0x000fc20000010000 */
[----:B0-----:R-:W-:-:S03]  /*61f0*/  FADD.FTZ R60, R76, R3 ;  /* 0x000000034c3c7221 */ /* 0x001fc60000010000 */
[----:B------:R-:W-:Y:S01]  /*6200*/  FADD.FTZ R84, R84, R41 ;  /* 0x0000002954547221 */ /* 0x000fe20000010000 */
[----:B------:R-:W-:Y:S02]  /*6210*/  F2FP.SATFINITE.E4M3.F32.PACK_AB_MERGE_C R41, R67, R66, RZ ;  /* 0x000000424329723e */ /* 0x000fe400048070ff */
[----:B------:R-:W0:Y:S01]  /*6220*/  MUFU.EX2 R59, R59 ;  /* 0x0000003b003b7308 */ /* 0x000e220000000800 */
[----:B------:R-:W-:-:S01]  /*6230*/  FADD.FTZ R85, R85, R84 ;  /* 0x0000005455557221 */ /* 0x000fc20000010000 */
[----:B-1----:R-:W-:Y:S01]  /*6240*/  FADD.FTZ R3, R77, R60 ;  /* 0x0000003c4d037221 */ /* 0x002fe20000010000 */
[----:B------:R-:W-:Y:S02]  /*6250*/  F2FP.SATFINITE.E4M3.F32.PACK_AB_MERGE_C R178, R65, R64, R41 ;  /* 0x0000004041b2723e */ /* 0x000fe40004807029 */
[----:B------:R-:W-:Y:S01]  /*6260*/  FADD.FTZ R68, R64, R85 ;  /* 0x0000005540447221 */ /* 0x000fe20000010000 */
[----:B------:R-:W-:Y:S02]  /*6270*/  F2FP.SATFINITE.E4M3.F32.PACK_AB_MERGE_C R41, R54, R51, RZ ;  /* 0x000000333629723e */ /* 0x000fe400048070ff */
[----:B------:R-:W1:Y:S01]  /*6280*/  MUFU.EX2 R62, R62 ;  /* 0x0000003e003e7308 */ /* 0x000e620000000800 */
[----:B--2---:R-:W-:-:S01]  /*6290*/  FADD.FTZ R6, R58, R3 ;  /* 0x000000033a067221 */ /* 0x004fc20000010000 */
[----:B------:R-:W-:Y:S01]  /*62a0*/  FADD.FTZ R65, R65, R68 ;  /* 0x0000004441417221 */ /* 0x000fe20000010000 */
[----:B------:R-:W-:-:S03]  /*62b0*/  F2FP.SATFINITE.E4M3.F32.PACK_AB_MERGE_C R76, R77, R76, RZ ;  /* 0x0000004c4d4c723e */ /* 0x000fc600048070ff */
[----:B------:R-:W-:Y:S01]  /*62c0*/  FADD.FTZ R66, R66, R65 ;  /* 0x0000004142427221 */ /* 0x000fe20000010000 */
[----:B------:R-:W-:Y:S01]  /*62d0*/  F2FP.SATFINITE.E4M3.F32.PACK_AB_MERGE_C R177, R56, R57, R76 ;  /* 0x0000003938b1723e */ /* 0x000fe2000480704c */
[----:B------:R-:W2:Y:S01]  /*62e0*/  MUFU.EX2 R63, R63 ;  /* 0x0000003f003f7308 */ /* 0x000ea20000000800 */
[----:B0-----:R-:W-:-:S01]  /*62f0*/  FADD.FTZ R3, R59, R6 ;  /* 0x000000063b037221 */ /* 0x001fc20000010000 */
[----:B------:R-:W-:-:S06]  /*6300*/  FADD.FTZ R66, R67, R66 ;  /* 0x0000004243427221 */ /* 0x000fcc0000010000 */
[----:B------:R-:W0:Y:S01]  /*6310*/  MUFU.EX2 R52, R52 ;  /* 0x0000003400347308 */ /* 0x000e220000000800 */
[----:B-1----:R-:W-:-:S07]  /*6320*/  FADD.FTZ R4, R62, R3 ;  /* 0x000000033e047221 */ /* 0x002fce0000010000 */
[----:B------:R-:W1:Y:S01]  /*6330*/  MUFU.EX2 R40, R40 ;  /* 0x0000002800287308 */ /* 0x000e620000000800 */
[----:B--2---:R-:W-:-:S01]  /*6340*/  FADD.FTZ R3, R63, R4 ;  /* 0x000000043f037221 */ /* 0x004fc20000010000 */
[----:B------:R-:W-:-:S04]  /*6350*/  F2FP.SATFINITE.E4M3.F32.PACK_AB_MERGE_C R62, R63, R62, RZ ;  /* 0x0000003e3f3e723e */ /* 0x000fc800048070ff */
[----:B------:R-:W-:Y:S02]  /*6360*/  F2FP.SATFINITE.E4M3.F32.PACK_AB_MERGE_C R179, R59, R58, R62 ;  /* 0x0000003a3bb3723e */ /* 0x000fe4000480703e */
[----:B------:R-:W2:Y:S01]  /*6370*/  MUFU.EX2 R42, R42 ;  /* 0x0000002a002a7308 */ /* 0x000ea20000000800 */
[----:B0-----:R-:W-:Y:S01]  /*6380*/  F2FP.SATFINITE.E4M3.F32.PACK_AB_MERGE_C R172, R52, R53, R41 ;  /* 0x0000003534ac723e */ /* 0x001fe20004807029 */
[----:B------:R-:W-:-:S04]  /*6390*/  FADD.FTZ R53, R53, R66 ;  /* 0x0000004235357221 */ /* 0x000fc80000010000 */
[----:B------:R-:W-:Y:S02]  /*63a0*/  FADD.FTZ R52, R52, R53 ;  /* 0x0000003534347221 */ /* 0x000fe40000010000 */
[----:B------:R-:W-:Y:S01]  /*63b0*/  MUFU.EX2 R39, R39 ;  /* 0x0000002700277308 */ /* 0x000fe20000000800 */
[----:B-1----:R-:W-:-:S01]  /*63c0*/  FADD.FTZ R4, R40, R3 ;  /* 0x0000000328047221 */ /* 0x002fc20000010000 */
[----:B------:R-:W-:-:S03]  /*63d0*/  FADD.FTZ R51, R51, R52 ;  /* 0x0000003433337221 */ /* 0x000fc60000010000 */
[----:B------:R-:W-:Y:S01]  /*63e0*/  FADD.FTZ R3, R7, R4 ;  /* 0x0000000407037221 */ /* 0x000fe20000010000 */
[----:B------:R-:W-:-:S02]  /*63f0*/  FADD.FTZ R54, R54, R51 ;  /* 0x0000003336367221 */ /* 0x000fc40000010000 */
[----:B------:R-:W0:Y:S01]  /*6400*/  MUFU.EX2 R38, R38 ;  /* 0x0000002600267308 */ /* 0x000e220000000800 */
[----:B--2---:R-:W-:-:S07]  /*6410*/  FADD.FTZ R4, R42, R3 ;  /* 0x000000032a047221 */ /* 0x004fce0000010000 */
[----:B------:R-:W1:Y:S08]  /*6420*/  MUFU.EX2 R43, R43 ;  /* 0x0000002b002b7308 */ /* 0x000e700000000800 */
[----:B------:R-:W-:Y:S01]  /*6430*/  MUFU.EX2 R31, R31 ;  /* 0x0000001f001f7308 */ /* 0x000fe20000000800 */
[----:B0-----:R-:W-:-:S07]  /*6440*/  F2FP.SATFINITE.E4M3.F32.PACK_AB_MERGE_C R6, R38, R39, RZ ;  /* 0x000000272606723e */ /* 0x001fce00048070ff */
[----:B------:R-:W0:Y:S01]  /*6450*/  MUFU.EX2 R32, R32 ;  /* 0x0000002000207308 */ /* 0x000e220000000800 */
[C---:B-1----:R-:W-:Y:S01]  /*6460*/  F2FP.SATFINITE.E4M3.F32.PACK_AB_MERGE_C R42, R43.reuse, R42, RZ ;  /* 0x0000002a2b2a723e */ /* 0x042fe200048070ff */
[----:B------:R-:W-:-:S03]  /*6470*/  FADD.FTZ R43, R43, R4 ;  /* 0x000000042b2b7221 */ /* 0x000fc60000010000 */
[----:B------:R-:W-:-:S03]  /*6480*/  F2FP.SATFINITE.E4M3.F32.PACK_AB_MERGE_C R173, R7, R40, R42 ;  /* 0x0000002807ad723e */ /* 0x000fc6000480702a */
[----:B------:R-:W-:Y:S08]  /*6490*/  MUFU.EX2 R36, R36 ;  /* 0x0000002400247308 */ /* 0x000ff00000000800 */
[----:B------:R-:W1:Y:S01]  /*64a0*/  MUFU.EX2 R35, R35 ;  /* 0x0000002300237308 */ /* 0x000e620000000800 */
[----:B0-----:R-:W-:Y:S01]  /*64b0*/  F2FP.SATFINITE.E4M3.F32.PACK_AB_MERGE_C R174, R32, R31, R6 ;  /* 0x0000001f20ae723e */ /* 0x001fe20004807006 */
[----:B------:R-:W-:-:S04]  /*64c0*/  FADD.FTZ R31, R31, R54 ;  /* 0x000000361f1f7221 */ /* 0x000fc80000010000 */
[----:B------:R-:W-:Y:S02]  /*64d0*/  FADD.FTZ R32, R32, R31 ;  /* 0x0000001f20207221 */ /* 0x000fe40000010000 */
[----:B------:R-:W0:Y:S02]  /*64e0*/  MUFU.EX2 R44, R44 ;  /* 0x0000002c002c7308 */ /* 0x000e240000000800 */
[----:B------:R-:W-:-:S04]  /*64f0*/  FADD.FTZ R39, R39, R32 ;  /* 0x0000002027277221 */ /* 0x000fc80000010000 */
[----:B------:R-:W-:Y:S02]  /*6500*/  FADD.FTZ R39, R38, R39 ;  /* 0x0000002726277221 */ /* 0x000fe40000010000 */
[----:B------:R-:W-:Y:S01]  /*6510*/  MUFU.EX2 R30, R30 ;  /* 0x0000001e001e7308 */ /* 0x000fe20000000800 */
[----:B-1----:R-:W-:-:S07]  /*6520*/  F2FP.SATFINITE.E4M3.F32.PACK_AB_MERGE_C R3, R35, R36, RZ ;  /* 0x000000242303723e */ /* 0x002fce00048070ff */
[----:B------:R-:W1:Y:S01]  /*6530*/  MUFU.EX2 R37, R37 ;  /* 0x0000002500257308 */ /* 0x000e620000000800 */
[----:B0-----:R-:W-:-:S07]  /*6540*/  FADD.FTZ R4, R44, R43 ;  /* 0x0000002b2c047221 */ /* 0x001fce0000010000 */
[----:B------:R-:W0:Y:S08]  /*6550*/  MUFU.EX2 R45, R45 ;  /* 0x0000002d002d7308 */ /* 0x000e300000000800 */
[----:B------:R-:W2:Y:S01]  /*6560*/  MUFU.EX2 R46, R46 ;  /* 0x0000002e002e7308 */ /* 0x000ea20000000800 */
[----:B-1----:R-:W-:Y:S01]  /*6570*/  F2FP.SATFINITE.E4M3.F32.PACK_AB_MERGE_C R168, R37, R30, R3 ;  /* 0x0000001e25a8723e */ /* 0x002fe20004807003 */
[----:B------:R-:W-:-:S04]  /*6580*/  FADD.FTZ R30, R30, R39 ;  /* 0x000000271e1e7221 */ /* 0x000fc80000010000 */
[----:B------:R-:W-:Y:S02]  /*6590*/  FADD.FTZ R37, R37, R30 ;  /* 0x0000001e25257221 */ /* 0x000fe40000010000 */
[----:B------:R-:W1:Y:S01]  /*65a0*/  MUFU.EX2 R47, R47 ;  /* 0x0000002f002f7308 */ /* 0x000e620000000800 */
[----:B0-----:R-:W-:-:S01]  /*65b0*/  FADD.FTZ R3, R45, R4 ;  /* 0x000000042d037221 */ /* 0x001fc20000010000 */
[----:B------:R-:W-:-:S04]  /*65c0*/  FADD.FTZ R36, R36, R37 ;  /* 0x0000002524247221 */ /* 0x000fc80000010000 */
[----:B------:R-:W-:Y:S02]  /*65d0*/  FADD.FTZ R35, R35, R36 ;  /* 0x0000002423237221 */ /* 0x000fe40000010000 */
[----:B------:R-:W0:Y:S01]  /*65e0*/  MUFU.EX2 R48, R48 ;  /* 0x0000003000307308 */ /* 0x000e220000000800 */
[----:B--2---:R-:W-:-:S07]  /*65f0*/  FADD.FTZ R4, R46, R3 ;  /* 0x000000032e047221 */ /* 0x004fce0000010000 */
[----:B------:R-:W-:Y:S01]  /*6600*/  MUFU.EX2 R28, R28 ;  /* 0x0000001c001c7308 */ /* 0x000fe20000000800 */
[C---:B-1----:R-:W-:Y:S01]  /*6610*/  F2FP.SATFINITE.E4M3.F32.PACK_AB_MERGE_C R46, R47.reuse, R46, RZ ;  /* 0x0000002e2f2e723e */ /* 0x042fe200048070ff */
[----:B------:R-:W-:-:S03]  /*6620*/  FADD.FTZ R47, R47, R4 ;  /* 0x000000042f2f7221 */ /* 0x000fc60000010000 */
[----:B------:R-:W-:-:S03]  /*6630*/  F2FP.SATFINITE.E4M3.F32.PACK_AB_MERGE_C R175, R45, R44, R46 ;  /* 0x0000002c2daf723e */ /* 0x000fc6000480702e */
[----:B------:R-:W1:Y:S01]  /*6640*/  MUFU.EX2 R29, R29 ;  /* 0x0000001d001d7308 */ /* 0x000e620000000800 */
[----:B0-----:R-:W-:-:S07]  /*6650*/  FADD.FTZ R4, R48, R47 ;  /* 0x0000002f30047221 */ /* 0x001fce0000010000 */
[----:B------:R-:W0:Y:S08]  /*6660*/  MUFU.EX2 R49, R49 ;  /* 0x0000003100317308 */ /* 0x000e300000000800 */
        /* <DEDUP_REMOVED lines=11> */
[----:B------:R-:W-:-:S06]  /*6720*/  FADD.FTZ R28, R28, R33 ;  /* 0x000000211c1c7221 */ /* 0x000fcc0000010000 */
[----:B------:R-:W0:Y:S01]  /*6730*/  MUFU.EX2 R25, R25 ;  /* 0x0000001900197308 */ /* 0x000e220000000800 */
[----:B--2---:R-:W-:-:S01]  /*6740*/  FADD.FTZ R3, R14, R3 ;  /* 0x000000030e037221 */ /* 0x004fc20000010000 */
[----:B------:R-:W-:-:S04]  /*6750*/  F2FP.SATFINITE.E4M3.F32.PACK_AB_MERGE_C R21, R14, R21, RZ ;  /* 0x000000150e15723e */ /* 0x000fc800048070ff */
[----:B------:R-:W-:Y:S02]  /*6760*/  F2FP.SATFINITE.E4M3.F32.PACK_AB_MERGE_C R169, R49, R48, R21 ;  /* 0x0000003031a9723e */ /* 0x000fe40004807015 */
[----:B------:R-:W2:Y:S01]  /*6770*/  MUFU.EX2 R27, R27 ;  /* 0x0000001b001b7308 */ /* 0x000ea20000000800 */
[----:B-1----:R-:W-:-:S07]  /*6780*/  FADD.FTZ R4, R24, R3 ;  /* 0x0000000318047221 */ /* 0x002fce0000010000 */
[----:B------:R-:W1:Y:S01]  /*6790*/  MUFU.EX2 R26, R26 ;  /* 0x0000001a001a7308 */ /* 0x000e620000000800 */
[----:B0-----:R-:W-:-:S04]  /*67a0*/  FADD.FTZ R4, R25, R4 ;  /* 0x0000000419047221 */ /* 0x001fc80000010000 */
[----:B--2---:R-:W-:Y:S01]  /*67b0*/  FADD.FTZ R3, R27, R4 ;  /* 0x000000041b037221 */ /* 0x004fe20000010000 */
[----:B------:R-:W-:-:S01]  /*67c0*/  FADD.FTZ R4, R29, R28 ;  /* 0x0000001c1d047221 */ /* 0x000fc20000010000 */
[C---:B-1----:R-:W-:Y:S02]  /*67d0*/  F2FP.SATFINITE.E4M3.F32.PACK_AB_MERGE_C R6, R26.reuse, R27, RZ ;  /* 0x0000001b1a06723e */ /* 0x042fe400048070ff */
[----:B------:R-:W-:-:S02]  /*67e0*/  FADD.FTZ R3, R26, R3 ;  /* 0x000000031a037221 */ /* 0x000fc40000010000 */
        /* <DEDUP_REMOVED lines=13> */
.L_x_1463:
[----:B------:R-:W-:Y:S02]  /*68c0*/  ULDC UR18, c[0x0][0x9e4] ;  /* 0x0002790000127ab9 */ /* 0x000fe40000000800 */
[----:B------:R-:W-:-:S11]  /*68d0*/  UISETP.NE.AND UP0, UPT, UR18, 0x1, UPT ;  /* 0x000000011200788c */ /* 0x000fd6000bf05270 */
[----:B------:R-:W-:Y:S02]  /*68e0*/  @UP0 ULDC.64 UR6, c[0x0][0x9e8] ;  /* 0x00027a0000060ab9 */ /* 0x000fe40000000a00 */
[----:B------:R-:W-:-:S04]  /*68f0*/  UIMAD.WIDE.U32 UR10, UR15, UR6, URZ ;  /* 0x000000060f0a72a5 */ /* 0x000fc8000f8e003f */
[----:B------:R-:W-:-:S12]  /*6900*/  @UP0 USHF.R.U32.HI UR15, URZ, UR7, UR11 ;  /* 0x000000073f0f0299 */ /* 0x000fd8000801160b */
.L_x_1464:
[----:B------:R-:W-:-:S04]  /*6910*/  UIMAD UR15, UR15, UR18, UR18 ;  /* 0x000000120f0f72a4 */ /* 0x000fc8000f8e0212 */
[----:B------:R-:W-:-:S04]  /*6920*/  UISETP.LT.AND UP0, UPT, UR14, UR15, UPT ;  /* 0x0000000f0e00728c */ /* 0x000fc8000bf01270 */
[----:B------:R-:W-:-:S12]  /*6930*/  USEL UR14, UR14, UR15, UP0 ;  /* 0x0000000f0e0e7287 */ /* 0x000fd80008000000 */
.L_x_1462:
[----:B------:R-:W-:Y:S01]  /*6940*/  UIMAD.WIDE UR6, UR14, 0x66666667, URZ ;  /* 0x666666670e0678a5 */ /* 0x000fe2000f8e023f */
[----:B------:R-:W-:Y:S02]  /*6950*/  CS2R R24, SRZ ;  /* 0x0000000000187805 */ /* 0x000fe4000001ff00 */
[----:B------:R-:W-:Y:S02]  /*6960*/  CS2R R26, SRZ ;  /* 0x00000000001a7805 */ /* 0x000fe4000001ff00 */
[----:B------:R-:W-:Y:S01]  /*6970*/  CS2R R28, SRZ ;  /* 0x00000000001c7805 */ /* 0x000fe2000001ff00 */
        /* <DEDUP_REMOVED lines=71> */
[----:B------:R-:W-:Y:S01]  /*6df0*/  ULDC UR29, c[0x0][0x9e4] ;  /* 0x00027900001d7ab9 */ /* 0x000fe20000000800 */
[----:B------:R-:W-:Y:S01]  /*6e00*/  ULDC UR30, c[0x0][0x9dc] ;  /* 0x00027700001e7ab9 */ /* 0x000fe20000000800 */
[----:B------:R-:W-:Y:S01]  /*6e10*/  ULDC UR28, c[0x0][0x988] ;  /* 0x00026200001c7ab9 */ /* 0x000fe20000000800 */
[----:B------:R-:W-:-:S05]  /*6e20*/  ULDC UR31, c[0x0][0x9e0] ;  /* 0x00027800001f7ab9 */ /* 0x000fca0000000800 */
.L_x_1484:
[----:B------:R-:W-:Y:S01]  /*6e30*/  ISETP.NE.AND P2, PT, RZ, UR44, PT ;  /* 0x0000002cff007c0c */ /* 0x000fe2000bf45270 */
[----:B------:R-:W-:-:S04]  /*6e40*/  UISETP.NE.AND UP0, UPT, UR33, 0x1, UPT ;  /* 0x000000012100788c */ /* 0x000fc8000bf05270 */
[----:B------:R-:W-:-:S04]  /*6e50*/  USEL UR47, URZ, 0x1, UP0 ;  /* 0x000000013f2f7887 */ /* 0x000fc80008000000 */
[----:B------:R-:W-:-:S04]  /*6e60*/  ULOP3.LUT UR47, UR34, UR47, URZ, 0x3c, !UPT ;  /* 0x0000002f222f7292 */ /* 0x000fc8000f8e3c3f */
[----:B------:R-:W-:Y:S08]  /*6e70*/  @P2 BRA `(.L_x_1466) ;  /* 0x0000000000382947 */ /* 0x000ff00003800000 */
[----:B------:R-:W-:Y:S05]  /*6e80*/  @!P0 BRA `(.L_x_1467) ;  /* 0x0000000000048947 */ /* 0x000fea0003800000 */
[----:B------:R-:W-:Y:S01]  /*6e90*/  BPT.TRAP 0x1 ;  /* 0x000000040000795c */ /* 0x000fe20000300000 */
.L_x_1467:
        /* <DEDUP_REMOVED lines=9> */
.L_x_1468:
[----:B-1----:R-:W-:Y:S05]  /*6f30*/  @P1 BRA `(.L_x_1466) ;  /* 0x0000000000081947 */ /* 0x002fea0003800000 */
[----:B------:R-:W1:Y:S02]  /*6f40*/  SYNCS.PHASECHK.TRANS64.TRYWAIT P1, [UR6+0x22830], R9 ;  /* 0x02283009ff0075a7 */ /* 0x000e640008020146 */
[----:B-1----:R-:W-:Y:S05]  /*6f50*/  @!P1 BRA `(.L_x_1469) ;  /* 0x0000019800a89947 */ /* 0x002fea0003800000 */
.L_x_1466:
        /* <DEDUP_REMOVED lines=132> */
.L_x_1471:
[----:B------:R-:W-:Y:S01]  /*77a0*/  ULEA UR6, UR33, UR43, 0x3 ;  /* 0x0000002b21067291 */ /* 0x000fe2000f8e183f */
[----:B------:R-:W-:-:S05]  /*77b0*/  IMAD.U32 R9, RZ, RZ, UR34 ;  /* 0x00000022ff097e24 */ /* 0x000fca000f8e00ff */
[----:B------:R-:W-:-:S04]  /*77c0*/  SHF.L.U32 R9, R9, 0x1f, RZ ;  /* 0x0000001f09097819 */ /* 0x000fc800000006ff */
[----:B------:R0:W1:Y:S01]  /*77d0*/  SYNCS.PHASECHK.TRANS64.TRYWAIT P1, [UR6+0x22850], R9 ;  /* 0x02285009ff0075a7 */ /* 0x0000620008020146 */
[----:B------:R-:W-:Y:S05]  /*77e0*/  @!P0 BRA `(.L_x_1472) ;  /* 0x0000000000048947 */ /* 0x000fea0003800000 */
[----:B------:R-:W-:Y:S01]  /*77f0*/  BPT.TRAP 0x1 ;  /* 0x000000040000795c */ /* 0x000fe20000300000 */
.L_x_1472:
[----:B-1----:R-:W-:Y:S05]  /*7800*/  @P1 BRA `(.L_x_1470) ;  /* 0x0000000000081947 */ /* 0x002fea0003800000 */
[----:B------:R-:W1:Y:S02]  /*7810*/  SYNCS.PHASECHK.TRANS64.TRYWAIT P1, [UR6+0x22850], R9 ;  /* 0x02285009ff0075a7 */ /* 0x000e640008020146 */
[----:B-1----:R-:W-:Y:S05]  /*7820*/  @!P1 BRA `(.L_x_1473) ;  /* 0x00000190008c9947 */ /* 0x002fea0003800000 */
.L_x_1470:
[----:B------:R-:W-:Y:S01]  /*7830*/  UIADD3 UR6, UR43, 0x400, URZ ;  /* 0x000004002b067890 */ /* 0x000fe2000fffe03f */
[----:B------:R-:W-:Y:S01]  /*7840*/  WARPGROUP.ARRIVE ;  /* 0x00000000000079c5 */ /* 0x000fe20000000000 */
[----:B------:R-:W-:-:S05]  /*7850*/  UMOV UR7, 0xc0000010 ;  /* 0xc000001000077882 */ /* 0x000fca0000000000 */
[----:B-1----:R-:W1:Y:S01]  /*7860*/  S2R R10, SR_TID.X ;  /* 0x00000000000a7919 */ /* 0x002e620000002100 */
        /* <DEDUP_REMOVED lines=8> */
[----:B-1----:R-:W-:-:S04]  /*78f0*/  SHF.R.U32.HI R10, RZ, 0x7, R10 ;  /* 0x00000007ff0a7819 */ /* 0x002fc8000001160a */
[----:B0-----:R-:W-:Y:S01]  /*7900*/  IADD3 R9, -R10, 0xb, RZ ;  /* 0x0000000b0a097810 */ /* 0x001fe20007ffe1ff */
[----:B------:R-:W-:Y:S02]  /*7910*/  WARPGROUP.DEPBAR.LE gsb0, 0x0 ;  /* 0x00008000000079c5 */ /* 0x000fe40000010000 */
[----:B------:R-:W-:-:S06]  /*7920*/  WARPGROUP.ARRIVE ;  /* 0x00000000000079c5 */ /* 0x000fcc0000000000 */
        /* <DEDUP_REMOVED lines=20> */
.L_x_1474:
[----:B------:R-:W-:Y:S01]  /*7a70*/  UISETP.NE.AND UP1, UPT, UR52, URZ, UPT ;  /* 0x0000003f3400728c */ /* 0x000fe2000bf25270 */
[C---:B------:R-:W-:Y:S01]  /*7a80*/  FMUL.FTZ R21, R0.reuse, R156 ;  /* 0x0000009c00157220 */ /* 0x040fe20000410000 */
[C---:B------:R-:W-:Y:S01]  /*7a90*/  FMUL.FTZ R20, R0.reuse, R159 ;  /* 0x0000009f00147220 */ /* 0x040fe20000410000 */
[C---:B------:R-:W-:Y:S01]  /*7aa0*/  FMUL.FTZ R156, R0.reuse, R161 ;  /* 0x000000a1009c7220 */ /* 0x040fe20000410000 */
[C---:B------:R-:W-:Y:S01]  /*7ab0*/  FMUL.FTZ R159, R0.reuse, R164 ;  /* 0x000000a4009f7220 */ /* 0x040fe20000410000 */
[C---:B------:R-:W-:Y:S01]  /*7ac0*/  FMUL.FTZ R14, R0.reuse, R153 ;  /* 0x00000099000e7220 */ /* 0x040fe20000410000 */
[----:B------:R-:W-:Y:S01]  /*7ad0*/  PLOP3.LUT P1, PT, PT, PT, UP1, 0x80, 0x0 ;  /* 0x000000000000781c */ /* 0x000fe20003f2f018 */
[----:B------:R-:W-:Y:S01]  /*7ae0*/  FMUL.FTZ R161, R0, R136 ;  /* 0x0000008800a17220 */ /* 0x000fe20000410000 */
[----:B------:R-:W-:Y:S01]  /*7af0*/  PLOP3.LUT P2, PT, PT, PT, UP1, 0x80, 0x0 ;  /* 0x000000000000781c */ /* 0x000fe20003f4f018 */
[----:B------:R-:W-:Y:S02]  /*7b00*/  VIADD R164, R22, UR39 ;  /* 0x0000002716a47c36 */ /* 0x000fe40008000000 */
[C---:B------:R-:W-:Y:S01]  /*7b10*/  FMUL.FTZ R153, R0.reuse, R162 ;  /* 0x000000a200997220 */ /* 0x040fe20000410000 */
[C---:B------:R-:W-:Y:S01]  /*7b20*/  FMUL.FTZ R136, R0.reuse, R138 ;  /* 0x0000008a00887220 */ /* 0x040fe20000410000 */
[C---:B------:R-:W-:Y:S01]  /*7b30*/  FMUL.FTZ R162, R0.reuse, R137 ;  /* 0x0000008900a27220 */ /* 0x040fe20000410000 */
[C---:B------:R-:W-:Y:S01]  /*7b40*/  FMUL.FTZ R138, R0.reuse, R142 ;  /* 0x0000008e008a7220 */ /* 0x040fe20000410000 */
[----:B------:R-:W-:Y:S01]  /*7b50*/  @UP1 ULDC UR7, c[0x0][0x44c] ;  /* 0x0001130000071ab9 */ /* 0x000fe20000000800 */
[C---:B------:R-:W-:Y:S01]  /*7b60*/  FMUL.FTZ R137, R0.reuse, R139 ;  /* 0x0000008b00897220 */ /* 0x040fe20000410000 */
[C---:B------:R-:W-:Y:S01]  /*7b70*/  FMUL.FTZ R142, R0.reuse, R146 ;  /* 0x00000092008e7220 */ /* 0x040fe20000410000 */
[C---:B------:R-:W-:Y:S01]  /*7b80*/  FMUL.FTZ R139, R0.reuse, R143 ;  /* 0x0000008f008b7220 */ /* 0x040fe20000410000 */
[----:B------:R-:W-:Y:S01]  /*7b90*/  FMUL.FTZ R146, R0, R150 ;  /* 0x0000009600927220 */ /* 0x000fe20000410000 */
[----:B------:R-:W-:-:S04]  /*7ba0*/  @P1 IMAD.HI.U32 R10, R164, UR7, RZ ;  /* 0x00000007a40a1c27 */ /* 0x000fc8000f8e00ff */
[C---:B------:R-:W-:Y:S01]  /*7bb0*/  FMUL.FTZ R143, R0.reuse, R147 ;  /* 0x00000093008f7220 */ /* 0x040fe20000410000 */
[C---:B------:R-:W-:Y:S01]  /*7bc0*/  FMUL.FTZ R150, R0.reuse, R120 ;  /* 0x0000007800967220 */ /* 0x040fe20000410000 */
        /* <DEDUP_REMOVED lines=8> */
[C---:B------:R-:W-:Y:S01]  /*7c50*/  FMUL.FTZ R130, R0.reuse, R134 ;  /* 0x0000008600827220 */ /* 0x040fe20000410000 */
[----:B------:R-:W-:Y:S01]  /*7c60*/  @P2 SHF.R.U32.HI R164, RZ, UR7, R10 ;  /* 0x00000007ffa42c19 */ /* 0x000fe2000801160a */
        /* <DEDUP_REMOVED lines=12> */
[----:B------:R-:W1:Y:S01]  /*7d30*/  SHFL.IDX PT, R168, R164, RZ, 0x1c1f ;  /* 0x001c1fffa4a87589 */ /* 0x000e6200000e0000 */
[C---:B------:R-:W-:Y:S01]  /*7d40*/  FMUL.FTZ R111, R0.reuse, R115 ;  /* 0x00000073006f7220 */ /* 0x040fe20000410000 */
[C---:B------:R-:W-:Y:S01]  /*7d50*/  FMUL.FTZ R118, R0.reuse, R88 ;  /* 0x0000005800767220 */ /* 0x040fe20000410000 */
[C---:B0-----:R-:W-:Y:S01]  /*7d60*/  FMUL.FTZ R9, R0.reuse, R154 ;  /* 0x0000009a00097220 */ /* 0x041fe20000410000 */
        /* <DEDUP_REMOVED lines=46> */
[----:B------:R-:W-:Y:S01]  /*8050*/  PLOP3.LUT P1, PT, PT, PT, UP0, 0x40, 0x0 ;  /* 0x000000000000781c */ /* 0x000fe20003f2e808 */
[----:B------:R-:W0:Y:S01]  /*8060*/  MUFU.TANH R13, R13 ;  /* 0x0000000d000d7308 */ /* 0x000e220000002400 */
[----:B------:R-:W-:Y:S01]  /*8070*/  SYNCS.ARRIVE.TRANS64.RED.A1T0 RZ, [UR6], RZ ;  /* 0x000000ffffff79a7 */ /* 0x000fe20008100406 */
[----:B------:R-:W-:Y:S01]  /*8080*/  IADD3 R10, -R19, 0x1, R102 ;  /* 0x00000001130a7810 */ /* 0x000fe20007ffe166 */
[----:B------:R-:W-:Y:S01]  /*8090*/  ULOP3.LUT UR6, URZ, UR30, URZ, 0x33, !UPT ;  /* 0x0000001e3f067292 */ /* 0x000fe2000f8e333f */
[----:B------:R-:W-:Y:S02]  /*80a0*/  IMAD.IADD R99, R102, 0x1, -R19 ;  /* 0x0000000166637824 */ /* 0x000fe400078e0a13 */
[----:B------:R-:W-:Y:S02]  /*80b0*/  IADD3 R10, -R18, R10, R17 ;  /* 0x0000000a120a7210 */ /* 0x000fe40007ffe111 */
[----:B------:R-:W2:Y:S03]  /*80c0*/  MUFU.TANH R14, R14 ;  /* 0x0000000e000e7308 */ /* 0x000ea60000002400 */
[----:B------:R-:W-:-:S02]  /*80d0*/  VIADD R167, R10, UR31 ;  /* 0x0000001f0aa77c36 */ /* 0x000fc40008000000 */
[----:B------:R-:W-:Y:S02]  /*80e0*/  VIADD R166, R10, UR6 ;  /* 0x000000060aa67c36 */ /* 0x000fe40008000000 */
[--C-:B-1----:R-:W-:Y:S01]  /*80f0*/  IMAD.IADD R165, R167, 0x1, R168.reuse ;  /* 0x00000001a7a57824 */ /* 0x102fe200078e02a8 */
[----:B------:R-:W1:Y:S01]  /*8100*/  MUFU.TANH R9, R9 ;  /* 0x0000000900097308 */ /* 0x000e620000002400 */
[----:B------:R-:W-:-:S07]  /*8110*/  IMAD.IADD R103, R166, 0x1, R168 ;  /* 0x00000001a6677824 */ /* 0x000fce00078e02a8 */
        /* <DEDUP_REMOVED lines=76> */
[----:B------:R-:W0:Y:S01]  /*85e0*/  MUFU.TANH R98, R98 ;  /* 0x0000006200627308 */ /* 0x000e220000002400 */
[----:B-1234-:R-:W-:Y:S05]  /*85f0*/  @P1 BRA `(.L_x_1475) ;  /* 0x0000000000541947 */ /* 0x01efea0003800000 */
[----:B------:R-:W-:Y:S01]  /*8600*/  IADD3 R168, -R18, R17, R168 ;  /* 0x0000001112a87210 */ /* 0x000fe20007ffe1a8 */
[----:B------:R-:W-:Y:S03]  /*8610*/  BSSY B0, `(.L_x_1476) ;  /* 0x0000010000007945 */ /* 0x000fe60003800000 */
        /* <DEDUP_REMOVED lines=10> */
.L_x_1477:
[----:B------:R-:W-:-:S05]  /*86c0*/  IMAD.U32 R170, RZ, RZ, UR29 ;  /* 0x0000001dffaa7e24 */ /* 0x000fca000f8e00ff */
[----:B------:R-:W-:-:S13]  /*86d0*/  ISETP.NE.AND P1, PT, R170, 0x1, PT ;  /* 0x00000001aa00780c */ /* 0x000fda0003f25270 */
[----:B------:R-:W1:Y:S02]  /*86e0*/  @P1 LDC.64 R10, c[0x0][0x9e8] ;  /* 0x00027a00ff0a1b82 */ /* 0x000e640000000a00 */
[----:B-1----:R-:W-:-:S05]  /*86f0*/  @P1 IMAD.HI.U32 R10, R168, R10, RZ ;  /* 0x0000000aa80a1227 */ /* 0x002fca00078e00ff */
[----:B------:R-:W-:-:S07]  /*8700*/  @P1 SHF.R.U32.HI R168, RZ, R11, R10 ;  /* 0x0000000bffa81219 */ /* 0x000fce000001160a */
.L_x_1478:
[----:B------:R-:W-:Y:S05]  /*8710*/  BSYNC B0 ;  /* 0x0000000000007941 */ /* 0x000fea0003800000 */
.L_x_1476:
[----:B------:R-:W-:-:S05]  /*8720*/  IMAD R168, R168, R170, R99 ;  /* 0x000000aaa8a87224 */ /* 0x000fca00078e0263 */
[----:B------:R-:W-:Y:S02]  /*8730*/  VIADDMNMX R165, R168, R170, R165, PT ;  /* 0x000000aaa8a57246 */ /* 0x000fe400038001a5 */
[----:B------:R-:W-:-:S07]  /*8740*/  VIMNMX R103, R103, R168, !PT ;  /* 0x000000a867677248 */ /* 0x000fce0007fe0100 */
.L_x_1475:
[C---:B------:R-:W-:Y:S01]  /*8750*/  ISETP.GE.AND P2, PT, R102.reuse, 0x9, PT ;  /* 0x000000096600780c */ /* 0x040fe20003f46270 */
[----:B------:R-:W-:Y:S01]  /*8760*/  UISETP.NE.AND UP0, UPT, UR51, URZ, UPT ;  /* 0x0000003f3300728c */ /* 0x000fe2000bf05270 */
[C---:B------:R-:W-:Y:S02]  /*8770*/  ISETP.GE.AND P1, PT, R102.reuse, 0x2, PT ;  /* 0x000000026600780c */ /* 0x040fe40003f26270 */
        /* <DEDUP_REMOVED lines=223> */
[----:B------:R-:W-:Y:S02]  /*9570*/  ISETP.GE.AND P6, PT, R102, 0x9a, PT ;  /* 0x0000009a6600780c */ /* 0x000fe40003fc6270 */
[----:B------:R-:W0:Y:S11]  /*9580*/  SHFL.IDX PT, R102, R164, 0x1, 0x1c1f ;  /* 0x003c1f00a4667f89 */ /* 0x000e3600000e0000 */
[----:B------:R-:W-:-:S02]  /*9590*/  @P6 LOP3.LUT R2, R2, 0x4, RZ, 0xfc, !PT ;  /* 0x0000000402026812 */ /* 0x000fc400078efcff */
[----:B------:R-:W-:-:S04]  /*95a0*/  ISETP.GT.AND P6, PT, R103, 0x99, !P6 ;  /* 0x000000996700780c */ /* 0x000fc800077c4270 */
[----:B------:R-:W-:-:S04]  /*95b0*/  ISETP.LT.OR P6, PT, R165, 0x9a, P6 ;  /* 0x0000009aa500780c */ /* 0x000fc800037c1670 */
[----:B------:R-:W-:Y:S02]  /*95c0*/  FSEL R101, R101, -INF , !P6 ;  /* 0xff80000065657808 */ /* 0x000fe40007000000 */
[----:B------:R-:W-:Y:S01]  /*95d0*/  PLOP3.LUT P6, PT, PT, PT, UP0, 0x40, 0x0 ;  /* 0x000000000000781c */ /* 0x000fe20003fce808 */
[--C-:B0-----:R-:W-:Y:S02]  /*95e0*/  IMAD.IADD R167, R167, 0x1, R102.reuse ;  /* 0x00000001a7a77824 */ /* 0x101fe400078e0266 */
[----:B------:R-:W-:-:S10]  /*95f0*/  IMAD.IADD R166, R166, 0x1, R102 ;  /* 0x00000001a6a67824 */ /* 0x000fd400078e0266 */
[----:B------:R-:W-:Y:S05]  /*9600*/  @P6 BRA `(.L_x_1479) ;  /* 0x0000000000546947 */ /* 0x000fea0003800000 */
[----:B------:R-:W-:Y:S01]  /*9610*/  IADD3 R102, -R18, R17, R102 ;  /* 0x0000001112667210 */ /* 0x000fe20007ffe166 */
[----:B------:R-:W-:Y:S03]  /*9620*/  BSSY B0, `(.L_x_1480) ;  /* 0x0000010000007945 */ /* 0x000fe60003800000 */
        /* <DEDUP_REMOVED lines=10> */
.L_x_1481:
[----:B------:R-:W-:-:S05]  /*96d0*/  IMAD.U32 R164, RZ, RZ, UR29 ;  /* 0x0000001dffa47e24 */ /* 0x000fca000f8e00ff */
[----:B------:R-:W-:-:S13]  /*96e0*/  ISETP.NE.AND P6, PT, R164, 0x1, PT ;  /* 0x00000001a400780c */ /* 0x000fda0003fc5270 */
[----:B------:R-:W0:Y:S02]  /*96f0*/  @P6 LDC.64 R10, c[0x0][0x9e8] ;  /* 0x00027a00ff0a6b82 */ /* 0x000e240000000a00 */
[----:B0-----:R-:W-:-:S05]  /*9700*/  @P6 IMAD.HI.U32 R10, R102, R10, RZ ;  /* 0x0000000a660a6227 */ /* 0x001fca00078e00ff */
[----:B------:R-:W-:-:S07]  /*9710*/  @P6 SHF.R.U32.HI R102, RZ, R11, R10 ;  /* 0x0000000bff666219 */ /* 0x000fce000001160a */
.L_x_1482:
[----:B------:R-:W-:Y:S05]  /*9720*/  BSYNC B0 ;  /* 0x0000000000007941 */ /* 0x000fea0003800000 */
.L_x_1480:
[----:B------:R-:W-:-:S05]  /*9730*/  IMAD R99, R102, R164, R99 ;  /* 0x000000a466637224 */ /* 0x000fca00078e0263 */
[----:B------:R-:W-:Y:S02]  /*9740*/  VIADDMNMX R167, R99, R164, R167, PT ;  /* 0x000000a463a77246 */ /* 0x000fe400038001a7 */
[----:B------:R-:W-:-:S07]  /*9750*/  VIMNMX R166, R166, R99, !PT ;  /* 0x00000063a6a67248 */ /* 0x000fce0007fe0100 */
.L_x_1479:
[----:B------:R-:W-:Y:S01]  /*9760*/  ISETP.GT.AND P1, PT, R166, 0x1, !P1 ;  /* 0x00000001a600780c */ /* 0x000fe20004f24270 */
[----:B------:R-:W-:Y:S01]  /*9770*/  IMAD.U32 R103, RZ, RZ, UR28 ;  /* 0x0000001cff677e24 */ /* 0x000fe2000f8e00ff */
[----:B------:R-:W-:Y:S02]  /*9780*/  LOP3.LUT P6, RZ, R16, 0x8000000, RZ, 0xc0, !PT ;  /* 0x0800000010ff7812 */ /* 0x000fe400078cc0ff */
[----:B------:R-:W-:Y:S02]  /*9790*/  ISETP.LT.OR P1, PT, R167, 0x2, P1 ;  /* 0x00000002a700780c */ /* 0x000fe40000f21670 */
[----:B------:R-:W-:Y:S02]  /*97a0*/  ISETP.GT.AND P2, PT, R166, 0x89, !P2 ;  /* 0x00000089a600780c */ /* 0x000fe40005744270 */
[----:B------:R-:W-:Y:S02]  /*97b0*/  FSEL R12, R12, -INF , !P1 ;  /* 0xff8000000c0c7808 */ /* 0x000fe40004800000 */
[----:B------:R-:W-:-:S02]  /*97c0*/  LOP3.LUT P1, RZ, R16, 0x2, RZ, 0xc0, !PT ;  /* 0x0000000210ff7812 */ /* 0x000fc4000782c0ff */
[C---:B------:R-:W-:Y:S02]  /*97d0*/  ISETP.GT.AND P3, PT, R166.reuse, 0x90, !P3 ;  /* 0x00000090a600780c */ /* 0x040fe40005f64270 */
[C---:B------:R-:W-:Y:S02]  /*97e0*/  ISETP.GT.AND P1, PT, R166.reuse, 0x8, !P1 ;  /* 0x00000008a600780c */ /* 0x040fe40004f24270 */
[C---:B------:R-:W-:Y:S02]  /*97f0*/  ISETP.LT.OR P2, PT, R167.reuse, 0x8a, P2 ;  /* 0x0000008aa700780c */ /* 0x040fe40001741670 */
[----:B------:R-:W-:Y:S02]  /*9800*/  ISETP.LT.OR P1, PT, R167, 0x9, P1 ;  /* 0x00000009a700780c */ /* 0x000fe40000f21670 */
[----:B------:R-:W-:Y:S02]  /*9810*/  ISETP.GT.AND P4, PT, R166, 0x91, !P4 ;  /* 0x00000091a600780c */ /* 0x000fe40006784270 */
[----:B------:R-:W-:-:S02]  /*9820*/  FSEL R15, R15, -INF , !P1 ;  /* 0xff8000000f0f7808 */ /* 0x000fc40004800000 */
[----:B------:R-:W-:Y:S02]  /*9830*/  LOP3.LUT P1, RZ, R16, 0x4, RZ, 0xc0, !PT ;  /* 0x0000000410ff7812 */ /* 0x000fe4000782c0ff */
[C---:B------:R-:W-:Y:S02]  /*9840*/  ISETP.LT.OR P3, PT, R167.reuse, 0x91, P3 ;  /* 0x00000091a700780c */ /* 0x040fe40001f61670 */
[----:B------:R-:W-:Y:S02]  /*9850*/  ISETP.GT.AND P1, PT, R166, 0x9, !P1 ;  /* 0x00000009a600780c */ /* 0x000fe40004f24270 */
[----:B------:R-:W-:Y:S02]  /*9860*/  FSEL R90, R90, -INF , !P2 ;  /* 0xff8000005a5a7808 */ /* 0x000fe40005000000 */
[----:B------:R-:W-:Y:S02]  /*9870*/  ISETP.LT.OR P1, PT, R167, 0xa, P1 ;  /* 0x0000000aa700780c */ /* 0x000fe40000f21670 */
[----:B------:R-:W-:-:S02]  /*9880*/  ISETP.GT.AND P5, PT, R166, 0x98, !P5 ;  /* 0x00000098a600780c */ /* 0x000fc40006fa4270 */
[----:B------:R-:W-:Y:S02]  /*9890*/  FSEL R20, R20, -INF , !P1 ;  /* 0xff80000014147808 */ /* 0x000fe40004800000 */
[----:B------:R-:W-:Y:S02]  /*98a0*/  LOP3.LUT P1, RZ, R16, 0x8, RZ, 0xc0, !PT ;  /* 0x0000000810ff7812 */ /* 0x000fe4000782c0ff */
[----:B------:R-:W-:Y:S02]  /*98b0*/  ISETP.LT.OR P4, PT, R167, 0x92, P4 ;  /* 0x00000092a700780c */ /* 0x000fe40002781670 */
[----:B------:R-:W-:Y:S02]  /*98c0*/  ISETP.GT.AND P1, PT, R166, 0x10, !P1 ;  /* 0x00000010a600780c */ /* 0x000fe40004f24270 */
[----:B------:R-:W-:Y:S02]  /*98d0*/  FSEL R93, R93, -INF , !P3 ;  /* 0xff8000005d5d7808 */ /* 0x000fe40005800000 */
[----:B------:R-:W-:-:S02]  /*98e0*/  ISETP.LT.OR P1, PT, R167, 0x11, P1 ;  /* 0x00000011a700780c */ /* 0x000fc40000f21670 */
[----:B------:R-:W-:Y:S02]  /*98f0*/  ISETP.LT.OR P5, PT, R167, 0x99, P5 ;  /* 0x00000099a700780c */ /* 0x000fe40002fa1670 */
[----:B------:R-:W-:Y:S02]  /*9900*/  FSEL R153, R153, -INF , !P1 ;  /* 0xff80000099997808 */ /* 0x000fe40004800000 */
[----:B------:R-:W-:Y:S02]  /*9910*/  LOP3.LUT P1, RZ, R16, 0x10, RZ, 0xc0, !PT ;  /* 0x0000001010ff7812 */ /* 0x000fe4000782c0ff */
[----:B------:R-:W-:Y:S02]  /*9920*/  FSEL R96, R96, -INF , !P5 ;  /* 0xff80000060607808 */ /* 0x000fe40006800000 */
        /* <DEDUP_REMOVED lines=115> */
[----:B------:R-:W-:Y:S02]  /*a060*/  FMNMX.FTZ R89, R13, R6, !PT ;  /* 0x000000060d597209 */ /* 0x000fe40007810000 */
[----:B------:R-:W-:Y:S02]  /*a070*/  ISETP.GT.AND P1, PT, R166, 0x88, !P6 ;  /* 0x00000088a600780c */ /* 0x000fe40007724270 */
[----:B------:R-:W-:Y:S02]  /*a080*/  FMNMX.FTZ R10, R14, R89, !PT ;  /* 0x000000590e0a7209 */ /* 0x000fe40007810000 */
[----:B------:R-:W-:Y:S02]  /*a090*/  ISETP.LT.OR P1, PT, R167, 0x89, P1 ;  /* 0x00000089a700780c */ /* 0x000fe40000f21670 */
[----:B------:R-:W-:-:S02]  /*a0a0*/  FMNMX.FTZ R89, R21, R10, !PT ;  /* 0x0000000a15597209 */ /* 0x000fc40007810000 */
[----:B------:R-:W-:Y:S02]  /*a0b0*/  LOP3.LUT P6, RZ, R16, 0x1, RZ, 0xc0, !PT ;  /* 0x0000000110ff7812 */ /* 0x000fe400078cc0ff */
[----:B------:R-:W-:Y:S02]  /*a0c0*/  FMNMX.FTZ R10, R152, R89, !PT ;  /* 0x00000059980a7209 */ /* 0x000fe40007810000 */
[----:B------:R-:W-:Y:S02]  /*a0d0*/  FSEL R91, R91, -INF , !P1 ;  /* 0xff8000005b5b7808 */ /* 0x000fe40004800000 */
[----:B------:R-:W-:Y:S02]  /*a0e0*/  FMNMX.FTZ R89, R155, R10, !PT ;  /* 0x0000000a9b597209 */ /* 0x000fe40007810000 */
[----:B------:R-:W-:Y:S02]  /*a0f0*/  ISETP.GT.AND P1, PT, R166, RZ, !P6 ;  /* 0x000000ffa600720c */ /* 0x000fe40007724270 */
[----:B------:R-:W-:-:S02]  /*a100*/  FMNMX.FTZ R10, R156, R89, !PT ;  /* 0x000000599c0a7209 */ /* 0x000fc40007810000 */
[----:B------:R-:W-:Y:S02]  /*a110*/  ISETP.LT.OR P1, PT, R167, 0x1, P1 ;  /* 0x00000001a700780c */ /* 0x000fe40000f21670 */
[----:B------:R-:W-:Y:S02]  /*a120*/  FMNMX.FTZ R89, R159, R10, !PT ;  /* 0x0000000a9f597209 */ /* 0x000fe40007810000 */
[----:B------:R-:W-:Y:S02]  /*a130*/  FSEL R102, R9, -INF , !P1 ;  /* 0xff80000009667808 */ /* 0x000fe40004800000 */
[----:B------:R-:W-:Y:S02]  /*a140*/  FMNMX.FTZ R10, R160, R89, !PT ;  /* 0x00000059a00a7209 */ /* 0x000fe40007810000 */
[----:B------:R-:W-:Y:S02]  /*a150*/  LOP3.LUT P6, RZ, R2, 0x4, RZ, 0xc0, !PT ;  /* 0x0000000402ff7812 */ /* 0x000fe400078cc0ff */
[----:B------:R-:W-:-:S02]  /*a160*/  FMNMX.FTZ R89, R161, R10, !PT ;  /* 0x0000000aa1597209 */ /* 0x000fc40007810000 */
[----:B------:R-:W-:Y:S02]  /*a170*/  ISETP.GT.AND P6, PT, R166, 0x99, !P6 ;  /* 0x00000099a600780c */ /* 0x000fe400077c4270 */
[----:B------:R-:W-:Y:S02]  /*a180*/  FMNMX.FTZ R89, R162, R89, !PT ;  /* 0x00000059a2597209 */ /* 0x000fe40007810000 */
[----:B------:R-:W-:Y:S02]  /*a190*/  ISETP.LT.OR P6, PT, R167, 0x9a, P6 ;  /* 0x0000009aa700780c */ /* 0x000fe400037c1670 */
[----:B------:R-:W-:Y:S02]  /*a1a0*/  FMNMX.FTZ R10, R140, R89, !PT ;  /* 0x000000598c0a7209 */ /* 0x000fe40007810000 */
[----:B------:R-:W-:Y:S02]  /*a1b0*/  FSEL R98, R98, -INF , !P6 ;  /* 0xff80000062627808 */ /* 0x000fe40007000000 */
[----:B------:R-:W-:-:S04]  /*a1c0*/  FMNMX.FTZ R89, R141, R10, !PT ;  /* 0x0000000a8d597209 */ /* 0x000fc80007810000 */
        /* <DEDUP_REMOVED lines=27> */
[----:B------:R-:W-:-:S05]  /*a380*/  FMNMX.FTZ R89, R101, R10, !PT ;  /* 0x0000000a65597209 */ /* 0x000fca0007810000 */
[----:B------:R-:W0:Y:S02]  /*a390*/  SHFL.BFLY PT, R10, R89, 0x2, 0x1f ;  /* 0x0c401f00590a7f89 */ /* 0x000e2400000e0000 */
[----:B0-----:R-:W-:Y:S02]  /*a3a0*/  FMNMX.FTZ R99, R89, R10, !PT ;  /* 0x0000000a59637209 */ /* 0x001fe40007810000 */
[----:B------:R-:W-:-:S03]  /*a3b0*/  FMNMX.FTZ R89, R102, R7, !PT ;  /* 0x0000000766597209 */ /* 0x000fc60007810000 */
[----:B------:R-:W0:Y:S01]  /*a3c0*/  SHFL.BFLY PT, R10, R99, 0x1, 0x1f ;  /* 0x0c201f00630a7f89 */ /* 0x000e2200000e0000 */
[----:B------:R-:W-:-:S04]  /*a3d0*/  FMNMX.FTZ R168, R12, R89, !PT ;  /* 0x000000590ca87209 */ /* 0x000fc80007810000 */
[----:B------:R-:W-:-:S04]  /*a3e0*/  FMNMX.FTZ R89, R15, R168, !PT ;  /* 0x000000a80f597209 */ /* 0x000fc80007810000 */
[----:B------:R-:W-:-:S04]  /*a3f0*/  FMNMX.FTZ R168, R20, R89, !PT ;  /* 0x0000005914a87209 */ /* 0x000fc80007810000 */
[----:B------:R-:W-:-:S04]  /*a400*/  FMNMX.FTZ R89, R153, R168, !PT ;  /* 0x000000a899597209 */ /* 0x000fc80007810000 */
[----:B------:R-:W-:-:S04]  /*a410*/  FMNMX.FTZ R168, R154, R89, !PT ;  /* 0x000000599aa87209 */ /* 0x000fc80007810000 */
[----:B------:R-:W-:Y:S02]  /*a420*/  FMNMX.FTZ R89, R157, R168, !PT ;  /* 0x000000a89d597209 */ /* 0x000fe40007810000 */
        /* <DEDUP_REMOVED lines=12> */
[--C-:B------:R-:W-:Y:S01]  /*a4f0*/  FFMA.FTZ R155, R108, UR28, -R164.reuse ;  /* 0x0000001c6c9b7c23 */ /* 0x100fe200080108a4 */
[----:B------:R-:W-:Y:S01]  /*a500*/  FMNMX.FTZ R168, R142, R89, !PT ;  /* 0x000000598ea87209 */ /* 0x000fe20007810000 */
[--C-:B------:R-:W-:Y:S01]  /*a510*/  FFMA.FTZ R99, R159, UR28, -R164.reuse ;  /* 0x0000001c9f637c23 */ /* 0x100fe200080108a4 */
[----:B------:R-:W-:Y:S01]  /*a520*/  FSEL R108, R94, -INF , !P4 ;  /* 0xff8000005e6c7808 */ /* 0x000fe20006000000 */
[--C-:B------:R-:W-:Y:S01]  /*a530*/  FFMA.FTZ R14, R14, UR28, -R164.reuse ;  /* 0x0000001c0e0e7c23 */ /* 0x100fe200080108a4 */
[----:B------:R-:W-:Y:S01]  /*a540*/  FMNMX.FTZ R89, R143, R168, !PT ;  /* 0x000000a88f597209 */ /* 0x000fe20007810000 */
[----:B------:R0:W-:Y:S01]  /*a550*/  MUFU.EX2 R94, R155 ;  /* 0x0000009b005e7308 */ /* 0x0001e20000000800 */
        /* <DEDUP_REMOVED lines=39> */
[--C-:B0-----:R-:W-:Y:S01]  /*a7d0*/  FFMA.FTZ R155, R163, UR28, -R164.reuse ;  /* 0x0000001ca39b7c23 */ /* 0x101fe200080108a4 */
[----:B------:R-:W-:-:S01]  /*a7e0*/  FFMA.FTZ R95, R95, UR28, -R164 ;  /* 0x0000001c5f5f7c23 */ /* 0x000fc200080108a4 */
        /* <DEDUP_REMOVED lines=24> */
[----:B------:R-:W-:Y:S02]  /*a970*/  MUFU.EX2 R103, R103 ;  /* 0x0000006700677308 */ /* 0x000fe40000000800 */
[----:B------:R-:W0:Y:S06]  /*a980*/  SHFL.BFLY PT, R166, R89, 0x2, 0x1f ;  /* 0x0c401f0059a67f89 */ /* 0x000e2c00000e0000 */
[----:B------:R-:W-:Y:S08]  /*a990*/  MUFU.EX2 R162, R162 ;  /* 0x000000a200a27308 */ /* 0x000ff00000000800 */
[----:B------:R-:W-:Y:S08]  /*a9a0*/  MUFU.EX2 R140, R140 ;  /* 0x0000008c008c7308 */ /* 0x000ff00000000800 */
[----:B------:R-:W-:Y:S01]  /*a9b0*/  MUFU.EX2 R141, R141 ;  /* 0x0000008d008d7308 */ /* 0x000fe20000000800 */
[----:B0-----:R-:W-:Y:S01]  /*a9c0*/  FMNMX.FTZ R159, R89, R166, !PT ;  /* 0x000000a6599f7209 */ /* 0x001fe20007810000 */
[--C-:B------:R-:W-:Y:S01]  /*a9d0*/  FFMA.FTZ R166, R97, UR28, -R164.reuse ;  /* 0x0000001c61a67c23 */ /* 0x100fe200080108a4 */
[----:B------:R-:W-:-:S01]  /*a9e0*/  FFMA.FTZ R97, R100, UR28, -R164 ;  /* 0x0000001c64617c23 */ /* 0x000fc200080108a4 */
[----:B------:R-:W-:Y:S01]  /*a9f0*/  FFMA.FTZ R100, R101, UR28, -R164 ;  /* 0x0000001c65647c23 */ /* 0x000fe200080108a4 */
[----:B------:R-:W-:Y:S01]  /*aa00*/  FSEL R101, R10, RZ, P1 ;  /* 0x000000ff0a657208 */ /* 0x000fe20000800000 */
[----:B------:R-:W0:Y:S01]  /*aa10*/  SHFL.BFLY PT, R168, R159, 0x1, 0x1f ;  /* 0x0c201f009fa87f89 */ /* 0x000e2200000e0000 */
[----:B------:R-:W-:Y:S01]  /*aa20*/  IMAD.U32 R164, RZ, RZ, UR28 ;  /* 0x0000001cffa47e24 */ /* 0x000fe2000f8e00ff */
[----:B------:R-:W-:Y:S02]  /*aa30*/  MUFU.EX2 R144, R144 ;  /* 0x0000009000907308 */ /* 0x000fe40000000800 */
[----:B------:R-:W-:-:S04]  /*aa40*/  FADD.FTZ R101, -R101, R6 ;  /* 0x0000000665657221 */ /* 0x000fc80000010100 */
[----:B------:R-:W-:Y:S02]  /*aa50*/  FMUL.FTZ R6, R101, UR28 ;  /* 0x0000001c65067c20 */ /* 0x000fe40008410000 */
[----:B------:R-:W-:Y:S08]  /*aa60*/  MUFU.EX2 R145, R145 ;  /* 0x0000009100917308 */ /* 0x000ff00000000800 */
[----:B------:R-:W1:Y:S01]  /*aa70*/  MUFU.EX2 R6, R6 ;  /* 0x0000000600067308 */ /* 0x000e620000000800 */
[----:B0-----:R-:W-:-:S07]  /*aa80*/  FMNMX.FTZ R89, R159, R168, !PT ;  /* 0x000000a89f597209 */ /* 0x001fce0007810000 */
[----:B------:R-:W-:Y:S01]  /*aa90*/  MUFU.EX2 R148, R148 ;  /* 0x0000009400947308 */ /* 0x000fe20000000800 */
[C---:B------:R-:W-:Y:S01]  /*aaa0*/  FSETP.NEU.FTZ.AND P1, PT, R89.reuse, -INF , PT ;  /* 0xff8000005900780b */ /* 0x040fe20003f3d000 */
[----:B------:R-:W-:-:S05]  /*aab0*/  FFMA.FTZ R159, R89, R164, -8 ;  /* 0xc1000000599f7423 */ /* 0x000fca00000100a4 */
[----:B------:R-:W-:Y:S01]  /*aac0*/  FSEL R101, R159, RZ, P1 ;  /* 0x000000ff9f657208 */ /* 0x000fe20000800000 */
[----:B-1----:R-:W-:-:S01]  /*aad0*/  FFMA.FTZ R165, R6, R4, R9 ;  /* 0x0000000406a57223 */ /* 0x002fc20000010009 */
[----:B------:R-:W-:Y:S03]  /*aae0*/  MUFU.EX2 R149, R149 ;  /* 0x0000009500957308 */ /* 0x000fe60000000800 */
[----:B------:R-:W-:-:S01]  /*aaf0*/  FFMA.FTZ R159, R12, UR28, -R101 ;  /* 0x0000001c0c9f7c23 */ /* 0x000fc20008010865 */
[--C-:B------:R-:W-:Y:S01]  /*ab00*/  FFMA.FTZ R12, R15, UR28, -R101.reuse ;  /* 0x0000001c0f0c7c23 */ /* 0x100fe20008010865 */
[----:B------:R-:W-:-:S01]  /*ab10*/  FFMA.FTZ R15, R20, UR28, -R101 ;  /* 0x0000001c140f7c23 */ /* 0x000fc20008010865 */
[--C-:B------:R-:W-:Y:S01]  /*ab20*/  FFMA.FTZ R20, R153, UR28, -R101.reuse ;  /* 0x0000001c99147c23 */ /* 0x100fe20008010865 */
[----:B------:R-:W-:-:S01]  /*ab30*/  FFMA.FTZ R153, R154, UR28, -R101 ;  /* 0x0000001c9a997c23 */ /* 0x000fc20008010865 */
[--C-:B------:R-:W-:Y:S01]  /*ab40*/  FFMA.FTZ R154, R157, UR28, -R101.reuse ;  /* 0x0000001c9d9a7c23 */ /* 0x100fe20008010865 */
[----:B------:R-:W-:-:S01]  /*ab50*/  FFMA.FTZ R157, R158, UR28, -R101 ;  /* 0x0000001c9e9d7c23 */ /* 0x000fc20008010865 */
[----:B------:R-:W-:Y:S01]  /*ab60*/  FSEL R158, R89, RZ, P1 ;  /* 0x000000ff599e7208 */ /* 0x000fe20000800000 */
[----:B------:R-:W-:-:S01]  /*ab70*/  FFMA.FTZ R102, R102, UR28, -R101 ;  /* 0x0000001c66667c23 */ /* 0x000fc20008010865 */
[----:B------:R-:W-:Y:S01]  /*ab80*/  MUFU.EX2 R159, R159 ;  /* 0x0000009f009f7308 */ /* 0x000fe20000000800 */
[----:B------:R-:W-:-:S01]  /*ab90*/  FFMA.FTZ R163, R122, UR28, -R101 ;  /* 0x0000001c7aa37c23 */ /* 0x000fc20008010865 */
[----:B------:R-:W-:Y:S01]  /*aba0*/  FFMA.FTZ R122, R123, UR28, -R101 ;  /* 0x0000001c7b7a7c23 */ /* 0x000fe20008010865 */
[----:B------:R-:W-:-:S01]  /*abb0*/  FADD.FTZ R158, -R158, R7 ;  /* 0x000000079e9e7221 */ /* 0x000fc20000010100 */
[--C-:B------:R-:W-:Y:S01]  /*abc0*/  FFMA.FTZ R123, R126, UR28, -R101.reuse ;  /* 0x0000001c7e7b7c23 */ /* 0x100fe20008010865 */
[----:B------:R-:W-:-:S01]  /*abd0*/  FFMA.FTZ R126, R127, UR28, -R101 ;  /* 0x0000001c7f7e7c23 */ /* 0x000fc20008010865 */
[--C-:B------:R-:W-:Y:S01]  /*abe0*/  FFMA.FTZ R127, R130, UR28, -R101.reuse ;  /* 0x0000001c827f7c23 */ /* 0x100fe20008010865 */
[----:B------:R-:W-:Y:S01]  /*abf0*/  FMUL.FTZ R158, R158, UR28 ;  /* 0x0000001c9e9e7c20 */ /* 0x000fe20008410000 */
        /* <DEDUP_REMOVED lines=8> */
[----:B------:R0:W1:Y:S01]  /*ac80*/  MUFU.EX2 R161, R158 ;  /* 0x0000009e00a17308 */ /* 0x0000620000000800 */
        /* <DEDUP_REMOVED lines=8> */
[----:B0-----:R-:W-:-:S01]  /*ad10*/  FADD.FTZ R158, R14, R165 ;  /* 0x000000a50e9e7221 */ /* 0x001fc20000010000 */
[--C-:B------:R-:W-:Y:S01]  /*ad20*/  FFMA.FTZ R107, R107, UR28, -R101.reuse ;  /* 0x0000001c6b6b7c23 */ /* 0x100fe20008010865 */
[----:B------:R-:W-:-:S01]  /*ad30*/  FFMA.FTZ R110, R110, UR28, -R101 ;  /* 0x0000001c6e6e7c23 */ /* 0x000fc20008010865 */
[----:B------:R-:W-:Y:S01]  /*ad40*/  FFMA.FTZ R111, R111, UR28, -R101 ;  /* 0x0000001c6f6f7c23 */ /* 0x000fe20008010865 */
[----:B------:R-:W-:-:S01]  /*ad50*/  FADD.FTZ R131, R13, R158 ;  /* 0x0000009e0d837221 */ /* 0x000fc20000010000 */
[--C-:B------:R-:W-:Y:S01]  /*ad60*/  FFMA.FTZ R114, R114, UR28, -R101.reuse ;  /* 0x0000001c72727c23 */ /* 0x100fe20008010865 */
[----:B------:R-:W-:-:S01]  /*ad70*/  FFMA.FTZ R115, R115, UR28, -R101 ;  /* 0x0000001c73737c23 */ /* 0x000fc20008010865 */
[----:B------:R-:W0:Y:S01]  /*ad80*/  MUFU.EX2 R15, R15 ;  /* 0x0000000f000f7308 */ /* 0x000e220000000800 */
[----:B-1----:R-:W-:-:S01]  /*ad90*/  FFMA.FTZ R4, R161, R3, R102 ;  /* 0x00000003a1047223 */ /* 0x002fc20000010066 */
[----:B------:R-:W-:Y:S01]  /*ada0*/  FADD.FTZ R158, R152, R131 ;  /* 0x00000083989e7221 */ /* 0x000fe20000010000 */
[----:B------:R-:W-:-:S01]  /*adb0*/  FFMA.FTZ R88, R88, UR28, -R101 ;  /* 0x0000001c58587c23 */ /* 0x000fc20008010865 */
[----:B------:R-:W-:Y:S01]  /*adc0*/  FFMA.FTZ R11, R11, UR28, -R101 ;  /* 0x0000001c0b0b7c23 */ /* 0x000fe20008010865 */
[----:B------:R-:W-:-:S01]  /*add0*/  FADD.FTZ R3, R159, R4 ;  /* 0x000000049f037221 */ /* 0x000fc20000010000 */
[----:B------:R-:W-:Y:S01]  /*ade0*/  FADD.FTZ R131, R21, R158 ;  /* 0x0000009e15837221 */ /* 0x000fe20000010000 */
[----:B------:R-:W-:-:S01]  /*adf0*/  FFMA.FTZ R91, R91, UR28, -R101 ;  /* 0x0000001c5b5b7c23 */ /* 0x000fc20008010865 */
[----:B------:R-:W1:Y:S01]  /*ae00*/  MUFU.EX2 R20, R20 ;  /* 0x0000001400147308 */ /* 0x000e620000000800 */
[----:B--2---:R-:W-:-:S01]  /*ae10*/  FADD.FTZ R4, R12, R3 ;  /* 0x000000030c047221 */ /* 0x004fc20000010000 */
        /* <DEDUP_REMOVED lines=9> */
[----:B------:R-:W-:-:S03]  /*aeb0*/  FFMA.FTZ R98, R98, UR28, -R101 ;  /* 0x0000001c62627c23 */ /* 0x000fc60008010865 */
[----:B------:R-:W-:Y:S02]  /*aec0*/  FADD.FTZ R131, R103, R158 ;  /* 0x0000009e67837221 */ /* 0x000fe40000010000 */
        /* <DEDUP_REMOVED lines=13> */
[----:B------:R-:W-:-:S06]  /*afa0*/  FADD.FTZ R4, R140, R131 ;  /* 0x000000838c047221 */ /* 0x000fcc0000010000 */
[----:B------:R-:W0:Y:S01]  /*afb0*/  MUFU.EX2 R142, R142 ;  /* 0x0000008e008e7308 */ /* 0x000e220000000800 */
[----:B-1----:R-:W-:-:S01]  /*afc0*/  FADD.FTZ R158, R138, R3 ;  /* 0x000000038a9e7221 */ /* 0x002fc20000010000 */
[----:B------:R-:W-:-:S04]  /*afd0*/  FADD.FTZ R3, R141, R4 ;  /* 0x000000048d037221 */ /* 0x000fc80000010000 */
[----:B------:R-:W-:Y:S02]  /*afe0*/  FADD.FTZ R4, R144, R3 ;  /* 0x0000000390047221 */ /* 0x000fe40000010000 */
[----:B------:R-:W1:Y:S01]  /*aff0*/  MUFU.EX2 R143, R143 ;  /* 0x0000008f008f7308 */ /* 0x000e620000000800 */
[----:B--2---:R-:W-:-:S01]  /*b000*/  FADD.FTZ R131, R139, R158 ;  /* 0x0000009e8b837221 */ /* 0x004fc20000010000 */
[----:B------:R-:W-:-:S04]  /*b010*/  FADD.FTZ R3, R145, R4 ;  /* 0x0000000491037221 */ /* 0x000fc80000010000 */
[----:B------:R-:W-:Y:S02]  /*b020*/  FADD.FTZ R4, R148, R3 ;  /* 0x0000000394047221 */ /* 0x000fe40000010000 */
[----:B------:R-:W2:Y:S01]  /*b030*/  MUFU.EX2 R146, R146 ;  /* 0x0000009200927308 */ /* 0x000ea20000000800 */
[----:B0-----:R-:W-:-:S01]  /*b040*/  FADD.FTZ R158, R142, R131 ;  /* 0x000000838e9e7221 */ /* 0x001fc20000010000 */
[----:B------:R-:W-:-:S06]  /*b050*/  FADD.FTZ R3, R149, R4 ;  /* 0x0000000495037221 */ /* 0x000fcc0000010000 */
        /* <DEDUP_REMOVED lines=43> */
[----:B-1----:R-:W-:-:S04]  /*b310*/  FADD.FTZ R3, R135, R4 ;  /* 0x0000000487037221 */ /* 0x002fc80000010000 */
[----:B------:R-:W-:-:S03]  /*b320*/  FADD.FTZ R4, R94, R3 ;  /* 0x000000035e047221 */ /* 0x000fc60000010000 */
        /* <DEDUP_REMOVED lines=56> */
.L_x_1483:
        /* <DEDUP_REMOVED lines=113> */
[----:B------:R-:W-:Y:S01]  /*bdc0*/  IMAD.MOV.U32 R6, RZ, RZ, R10 ;  /* 0x000000ffff067224 */ /* 0x000fe200078e000a */
[----:B------:R-:W-:Y:S06]  /*bdd0*/  @P1 BRA `(.L_x_1484) ;  /* 0xffffffb000141947 */ /* 0x000fec000383ffff */
.L_x_1465:
[----:B------:R-:W-:Y:S01]  /*bde0*/  UISETP.NE.AND UP1, UPT, UR52, URZ, UPT ;  /* 0x0000003f3400728c */ /* 0x000fe2000bf25270 */
[----:B------:R-:W-:Y:S01]  /*bdf0*/  IADD3 R6, R17, 0x1, -R18 ;  /* 0x0000000111067810 */ /* 0x000fe20007ffe812 */
[----:B------:R-:W-:Y:S02]  /*be00*/  UISETP.NE.AND UP0, UPT, UR51, URZ, UPT ;  /* 0x0000003f3300728c */ /* 0x000fe4000bf05270 */
[----:B------:R-:W-:Y:S01]  /*be10*/  UIADD3 UR10, UR39, 0x7f, URZ ;  /* 0x0000007f270a7890 */ /* 0x000fe2000fffe03f */
[----:B------:R-:W-:-:S03]  /*be20*/  R2UR UR11, R6 ;  /* 0x00000000060b72ca */ /* 0x000fc600000e0000 */
[----:B------:R-:W-:-:S03]  /*be30*/  PLOP3.LUT P1, PT, PT, PT, UP0, 0x40, 0x0 ;  /* 0x000000000000781c */ /* 0x000fc60003f2e808 */
[----:B------:R-:W-:Y:S01]  /*be40*/  @UP1 ULDC UR6, c[0x0][0x44c] ;  /* 0x0001130000061ab9 */ /* 0x000fe20000000800 */
[----:B------:R-:W-:Y:S01]  /*be50*/  @UP1 ULDC UR14, c[0x0][0x450] ;  /* 0x00011400000e1ab9 */ /* 0x000fe20000000800 */
[----:B------:R-:W-:-:S04]  /*be60*/  UIMAD.WIDE.U32 UR6, UR10, UR6, URZ ;  /* 0x000000060a0672a5 */ /* 0x000fc8000f8e003f */
[----:B------:R-:W-:-:S04]  /*be70*/  @UP1 USHF.R.U32.HI UR10, URZ, UR14, UR7 ;  /* 0x0000000e3f0a1299 */ /* 0x000fc80008011607 */
[----:B------:R-:W-:-:S04]  /*be80*/  UIADD3 UR10, UR11, UR10, URZ ;  /* 0x0000000a0b0a7290 */ /* 0x000fc8000fffe03f */
        /* <DEDUP_REMOVED lines=13> */
.L_x_1486:
[----:B------:R-:W-:Y:S02]  /*bf60*/  ULDC UR11, c[0x0][0x9e4] ;  /* 0x00027900000b7ab9 */ /* 0x000fe40000000800 */
[----:B------:R-:W-:-:S11]  /*bf70*/  UISETP.NE.AND UP0, UPT, UR11, 0x1, UPT ;  /* 0x000000010b00788c */ /* 0x000fd6000bf05270 */
[----:B------:R-:W-:Y:S02]  /*bf80*/  @UP0 ULDC.64 UR14, c[0x0][0x9e8] ;  /* 0x00027a00000e0ab9 */ /* 0x000fe40000000a00 */
[----:B------:R-:W-:-:S04]  /*bf90*/  UIMAD.WIDE.U32 UR6, UR10, UR14, URZ ;  /* 0x0000000e0a0672a5 */ /* 0x000fc8000f8e003f */
[----:B------:R-:W-:-:S12]  /*bfa0*/  @UP0 USHF.R.U32.HI UR10, URZ, UR15, UR7 ;  /* 0x0000000f3f0a0299 */ /* 0x000fd80008011607 */
.L_x_1487:
[----:B------:R-:W-:-:S04]  /*bfb0*/  UIMAD UR10, UR10, UR11, URZ ;  /* 0x0000000b0a0a72a4 */ /* 0x000fc8000f8e023f */
[----:B------:R-:W-:-:S04]  /*bfc0*/  UISETP.LT.AND UP0, UPT, UR30, UR10, UPT ;  /* 0x0000000a1e00728c */ /* 0x000fc8000bf01270 */
[----:B------:R-:W-:-:S12]  /*bfd0*/  USEL UR30, UR30, UR10, !UP0 ;  /* 0x0000000a1e1e7287 */ /* 0x000fd8000c000000 */
.L_x_1485:
        /* <DEDUP_REMOVED lines=11> */
[----:B------:R-:W-:Y:S01]  /*c090*/  UMOV UR30, UR46 ;  /* 0x0000002e001e7c82 */ /* 0x000fe20008000000 */
[----:B------:R-:W-:-:S05]  /*c0a0*/  ULDC UR28, c[0x0][0x988] ;  /* 0x00026200001c7ab9 */ /* 0x000fca0000000800 */
.L_x_1499:
[----:B------:R-:W-:Y:S01]  /*c0b0*/  ISETP.NE.AND P2, PT, RZ, UR44, PT ;  /* 0x0000002cff007c0c */ /* 0x000fe2000bf45270 */
[----:B------:R-:W-:-:S04]  /*c0c0*/  UISETP.NE.AND UP0, UPT, UR30, 0x1, UPT ;  /* 0x000000011e00788c */ /* 0x000fc8000bf05270 */
[----:B------:R-:W-:-:S04]  /*c0d0*/  USEL UR47, URZ, 0x1, UP0 ;  /* 0x000000013f2f7887 */ /* 0x000fc80008000000 */
[----:B------:R-:W-:-:S04]  /*c0e0*/  ULOP3.LUT UR47, UR31, UR47, URZ, 0x3c, !UPT ;  /* 0x0000002f1f2f7292 */ /* 0x000fc8000f8e3c3f */
[----:B------:R-:W-:Y:S08]  /*c0f0*/  @P2 BRA `(.L_x_1489) ;  /* 0x0000000000382947 */ /* 0x000ff00003800000 */
[----:B------:R-:W-:Y:S05]  /*c100*/  @!P0 BRA `(.L_x_1490) ;  /* 0x0000000000048947 */ /* 0x000fea0003800000 */
[----:B------:R-:W-:Y:S01]  /*c110*/  BPT.TRAP 0x1 ;  /* 0x000000040000795c */ /* 0x000fe20000300000 */
.L_x_1490:
        /* <DEDUP_REMOVED lines=9> */
.L_x_1491:
[----:B-1----:R-:W-:Y:S05]  /*c1b0*/  @P1 BRA `(.L_x_1489) ;  /* 0x0000000000081947 */ /* 0x002fea0003800000 */
[----:B------:R-:W1:Y:S02]  /*c1c0*/  SYNCS.PHASECHK.TRANS64.TRYWAIT P1, [UR6+0x22830], R9 ;  /* 0x02283009ff0075a7 */ /* 0x000e640008020146 */
[----:B-1----:R-:W-:Y:S05]  /*c1d0*/  @!P1 BRA `(.L_x_1492) ;  /* 0x0000014800389947 */ /* 0x002fea0003800000 */
.L_x_1489:
        /* <DEDUP_REMOVED lines=132> */
.L_x_1494:
[----:B------:R-:W-:Y:S01]  /*ca20*/  ULEA UR6, UR30, UR43, 0x3 ;  /* 0x0000002b1e067291 */ /* 0x000fe2000f8e183f */
[----:B------:R-:W-:-:S05]  /*ca30*/  IMAD.U32 R9, RZ, RZ, UR31 ;  /* 0x0000001fff097e24 */ /* 0x000fca000f8e00ff */
[----:B------:R-:W-:-:S04]  /*ca40*/  SHF.L.U32 R9, R9, 0x1f, RZ ;  /* 0x0000001f09097819 */ /* 0x000fc800000006ff */
[----:B------:R0:W1:Y:S01]  /*ca50*/  SYNCS.PHASECHK.TRANS64.TRYWAIT P1, [UR6+0x22850], R9 ;  /* 0x02285009ff0075a7 */ /* 0x0000620008020146 */
[----:B------:R-:W-:Y:S05]  /*ca60*/  @!P0 BRA `(.L_x_1495) ;  /* 0x0000000000048947 */ /* 0x000fea0003800000 */
[----:B------:R-:W-:Y:S01]  /*ca70*/  BPT.TRAP 0x1 ;  /* 0x000000040000795c */ /* 0x000fe20000300000 */
.L_x_1495:
[----:B-1----:R-:W-:Y:S05]  /*ca80*/  @P1 BRA `(.L_x_1493) ;  /* 0x0000000000081947 */ /* 0x002fea0003800000 */
[----:B------:R-:W1:Y:S02]  /*ca90*/  SYNCS.PHASECHK.TRANS64.TRYWAIT P1, [UR6+0x22850], R9 ;  /* 0x02285009ff0075a7 */ /* 0x000e640008020146 */
[----:B-1----:R-:W-:Y:S05]  /*caa0*/  @!P1 BRA `(.L_x_1496) ;  /* 0x00000140001c9947 */ /* 0x002fea0003800000 */
.L_x_1493:
        /* <DEDUP_REMOVED lines=36> */
.L_x_1497:
        /* <DEDUP_REMOVED lines=100> */
[----:B------:R-:W-:Y:S01]  /*d330*/  FMUL.FTZ R103, R0, R103 ;  /* 0x0000006700677220 */ /* 0x000fe20000410000 */
[----:B------:R-:W-:Y:S01]  /*d340*/  IMAD.U32 R165, RZ, RZ, UR28 ;  /* 0x0000001cffa57e24 */ /* 0x000fe2000f8e00ff */
[----:B------:R-:W0:Y:S01]  /*d350*/  MUFU.TANH R156, R156 ;  /* 0x0000009c009c7308 */ /* 0x000e220000002400 */
[----:B-1----:R-:W-:Y:S01]  /*d360*/  FMNMX.FTZ R161, R153, R10, !PT ;  /* 0x0000000a99a17209 */ /* 0x002fe20007810000 */
[----:B------:R-:W-:-:S04]  /*d370*/  ULEA UR6, UR46, UR43, 0x3 ;  /* 0x0000002b2e067291 */ /* 0x000fc8000f8e183f */
[----:B------:R-:W-:Y:S02]  /*d380*/  UIADD3 UR6, UR6, 0x22840, URZ ;  /* 0x0002284006067890 */ /* 0x000fe4000fffe03f */
[----:B------:R-:W1:Y:S01]  /*d390*/  MUFU.TANH R158, R158 ;  /* 0x0000009e009e7308 */ /* 0x000e620000002400 */
[----:B--2---:R-:W-:Y:S01]  /*d3a0*/  FMNMX.FTZ R163, R155, R160, !PT ;  /* 0x000000a09ba37209 */ /* 0x004fe20007810000 */
[----:B------:R-:W-:Y:S01]  /*d3b0*/  FMUL.FTZ R160, R0, R89 ;  /* 0x0000005900a07220 */ /* 0x000fe20000410000 */
[----:B------:R-:W-:-:S05]  /*d3c0*/  UPRMT UR6, UR42, 0x654, UR6 ;  /* 0x000006542a067896 */ /* 0x000fca0008000006 */
[----:B------:R-:W2:Y:S01]  /*d3d0*/  MUFU.TANH R157, R157 ;  /* 0x0000009d009d7308 */ /* 0x000ea20000002400 */
[----:B0-----:R-:W-:-:S03]  /*d3e0*/  FMNMX.FTZ R10, R156, R161, !PT ;  /* 0x000000a19c0a7209 */ /* 0x001fc60007810000 */
[----:B------:R-:W-:Y:S04]  /*d3f0*/  SYNCS.ARRIVE.TRANS64.RED.A1T0 RZ, [UR6], RZ ;  /* 0x000000ffffff79a7 */ /* 0x000fe80008100406 */
        /* <DEDUP_REMOVED lines=129> */
[----:B--2---:R-:W-:Y:S02]  /*dc10*/  FMNMX.FTZ R162, R102, R161, !PT ;  /* 0x000000a166a27209 */ /* 0x004fe40007810000 */
[----:B0-----:R-:W-:-:S05]  /*dc20*/  FMNMX.FTZ R161, R101, R10, !PT ;  /* 0x0000000a65a17209 */ /* 0x001fca0007810000 */
[----:B------:R-:W0:Y:S01]  /*dc30*/  SHFL.BFLY PT, R10, R161, 0x2, 0x1f ;  /* 0x0c401f00a10a7f89 */ /* 0x000e2200000e0000 */
[----:B-1----:R-:W-:-:S05]  /*dc40*/  FMNMX.FTZ R162, R103, R162, !PT ;  /* 0x000000a267a27209 */ /* 0x002fca0007810000 */
[----:B------:R-:W1:Y:S01]  /*dc50*/  SHFL.BFLY PT, R89, R162, 0x2, 0x1f ;  /* 0x0c401f00a2597f89 */ /* 0x000e6200000e0000 */
[----:B0-----:R-:W-:-:S05]  /*dc60*/  FMNMX.FTZ R163, R161, R10, !PT ;  /* 0x0000000aa1a37209 */ /* 0x001fca0007810000 */
[----:B------:R-:W0:Y:S01]  /*dc70*/  SHFL.BFLY PT, R10, R163, 0x1, 0x1f ;  /* 0x0c201f00a30a7f89 */ /* 0x000e2200000e0000 */
[----:B-1----:R-:W-:-:S05]  /*dc80*/  FMNMX.FTZ R164, R162, R89, !PT ;  /* 0x00000059a2a47209 */ /* 0x002fca0007810000 */
[----:B------:R-:W1:Y:S01]  /*dc90*/  SHFL.BFLY PT, R89, R164, 0x1, 0x1f ;  /* 0x0c201f00a4597f89 */ /* 0x000e6200000e0000 */
[----:B0-----:R-:W-:-:S05]  /*dca0*/  FMNMX.FTZ R10, R163, R10, !PT ;  /* 0x0000000aa30a7209 */ /* 0x001fca0007810000 */
[C---:B------:R-:W-:Y:S01]  /*dcb0*/  FFMA.FTZ R161, R10.reuse, R165, -8 ;  /* 0xc10000000aa17423 */ /* 0x040fe200000100a5 */
[----:B------:R-:W-:-:S01]  /*dcc0*/  FADD.FTZ R7, -R10, R7 ;  /* 0x000000070a077221 */ /* 0x000fc20000010100 */
[----:B-1----:R-:W-:Y:S02]  /*dcd0*/  FMNMX.FTZ R89, R164, R89, !PT ;  /* 0x00000059a4597209 */ /* 0x002fe40007810000 */
[----:B------:R-:W-:-:S01]  /*dce0*/  FFMA.FTZ R163, R160, UR28, -R161 ;  /* 0x0000001ca0a37c23 */ /* 0x000fc200080108a1 */
[----:B------:R-:W-:Y:S02]  /*dcf0*/  IMAD.U32 R160, RZ, RZ, UR28 ;  /* 0x0000001cffa07e24 */ /* 0x000fe4000f8e00ff */
[----:B------:R-:W-:Y:S01]  /*dd00*/  FMUL.FTZ R7, R7, UR28 ;  /* 0x0000001c07077c20 */ /* 0x000fe20008410000 */
[----:B------:R-:W-:Y:S01]  /*dd10*/  FFMA.FTZ R12, R12, UR28, -R161 ;  /* 0x0000001c0c0c7c23 */ /* 0x000fe200080108a1 */
[----:B------:R-:W-:-:S01]  /*dd20*/  FADD.FTZ R6, -R89, R6 ;  /* 0x0000000659067221 */ /* 0x000fc20000010100 */
[----:B------:R-:W-:Y:S01]  /*dd30*/  FFMA.FTZ R160, R89, R160, -8 ;  /* 0xc100000059a07423 */ /* 0x000fe200000100a0 */
[----:B------:R-:W-:-:S01]  /*dd40*/  FFMA.FTZ R9, R9, UR28, -R161 ;  /* 0x0000001c09097c23 */ /* 0x000fc200080108a1 */
[----:B------:R-:W-:Y:S01]  /*dd50*/  FFMA.FTZ R14, R14, UR28, -R161 ;  /* 0x0000001c0e0e7c23 */ /* 0x000fe200080108a1 */
[----:B------:R-:W-:Y:S01]  /*dd60*/  FMUL.FTZ R6, R6, UR28 ;  /* 0x0000001c06067c20 */ /* 0x000fe20008410000 */
[--C-:B------:R-:W-:Y:S01]  /*dd70*/  FFMA.FTZ R11, R11, UR28, -R160.reuse ;  /* 0x0000001c0b0b7c23 */ /* 0x100fe200080108a0 */
[----:B------:R-:W-:-:S01]  /*dd80*/  FFMA.FTZ R162, R13, UR28, -R160 ;  /* 0x0000001c0da27c23 */ /* 0x000fc200080108a0 */
[----:B------:R-:W-:Y:S01]  /*dd90*/  MUFU.EX2 R7, R7 ;  /* 0x0000000700077308 */ /* 0x000fe20000000800 */
[----:B------:R-:W-:-:S01]  /*dda0*/  FFMA.FTZ R13, R20, UR28, -R160 ;  /* 0x0000001c140d7c23 */ /* 0x000fc200080108a0 */
        /* <DEDUP_REMOVED lines=8> */
[--C-:B------:R-:W-:Y:S01]  /*de30*/  FFMA.FTZ R155, R158, UR28, -R160.reuse ;  /* 0x0000001c9e9b7c23 */ /* 0x100fe200080108a0 */
[----:B------:R-:W-:-:S01]  /*de40*/  FFMA.FTZ R158, R159, UR28, -R160 ;  /* 0x0000001c9f9e7c23 */ /* 0x000fc200080108a0 */
[--C-:B------:R-:W-:Y:S01]  /*de50*/  FFMA.FTZ R157, R157, UR28, -R161.reuse ;  /* 0x0000001c9d9d7c23 */ /* 0x100fe200080108a1 */
[----:B------:R-:W-:-:S01]  /*de60*/  FFMA.FTZ R136, R136, UR28, -R161 ;  /* 0x0000001c88887c23 */ /* 0x000fc200080108a1 */
[----:B------:R-:W-:Y:S01]  /*de70*/  FFMA.FTZ R138, R138, UR28, -R160 ;  /* 0x0000001c8a8a7c23 */ /* 0x000fe200080108a0 */
        /* <DEDUP_REMOVED lines=61> */
[--C-:B------:R-:W-:Y:S01]  /*e250*/  FFMA.FTZ R90, R90, UR28, -R160.reuse ;  /* 0x0000001c5a5a7c23 */ /* 0x100fe200080108a0 */
        /* <DEDUP_REMOVED lines=16> */
[----:B------:R-:W-:-:S03]  /*e360*/  FFMA.FTZ R103, R103, UR28, -R160 ;  /* 0x0000001c67677c23 */ /* 0x000fc600080108a0 */
        /* <DEDUP_REMOVED lines=139> */
[----:B--2---:R-:W-:-:S01]  /*ec20*/  FADD.FTZ R102, R161, R102 ;  /* 0x00000066a1667221 */ /* 0x004fc20000010000 */
[----:B---3--:R-:W-:-:S03]  /*ec30*/  FADD.FTZ R4, R101, R4 ;  /* 0x0000000465047221 */ /* 0x008fc60000010000 */
[----:B0-----:R-:W-:Y:S01]  /*ec40*/  FADD.FTZ R3, R103, R102 ;  /* 0x0000006667037221 */ /* 0x001fe20000010000 */
[----:B------:R-:W-:Y:S06]  /*ec50*/  @!P0 BRA `(.L_x_1498) ;  /* 0x0000000000048947 */ /* 0x000fec0003800000 */
[----:B------:R-:W-:Y:S01]  /*ec60*/  BPT.TRAP 0x1 ;  /* 0x000000040000795c */ /* 0x000fe20000300000 */
.L_x_1498:
        /* <DEDUP_REMOVED lines=113> */
[----:B------:R-:W-:Y:S01]  /*f380*/  F2FP.SATFINITE.E4M3.F32.PACK_AB_MERGE_C R171, R99, R98, R15 ;  /* 0x0000006263ab723e */ /* 0x000fe2000480700f */
[----:B------:R-:W-:Y:S06]  /*f390*/  @P1 BRA `(.L_x_1499) ;  /* 0xffffffcc00441947 */ /* 0x000fec000383ffff */
.L_x_1488:
[----:B------:R-:W-:-:S13]  /*f3a0*/  ISETP.GE.AND P1, PT, R8, UR41, PT ;  /* 0x0000002908007c0c */ /* 0x000fda000bf26270 */
[----:B------:R-:W-:Y:S05]  /*f3b0*/  @!P1 BRA `(.L_x_1500) ;  /* 0x00000050000c9947 */ /* 0x000fea0003800000 */
        /* <DEDUP_REMOVED lines=8> */
.L_x_1519:
[----:B------:R-:W-:Y:S01]  /*f440*/  ISETP.NE.AND P2, PT, RZ, UR44, PT ;  /* 0x0000002cff007c0c */ /* 0x000fe2000bf45270 */
[----:B------:R-:W-:-:S04]  /*f450*/  UISETP.NE.AND UP0, UPT, UR32, 0x1, UPT ;  /* 0x000000012000788c */ /* 0x000fc8000bf05270 */
[----:B------:R-:W-:-:S04]  /*f460*/  USEL UR47, URZ, 0x1, UP0 ;  /* 0x000000013f2f7887 */ /* 0x000fc80008000000 */
[----:B------:R-:W-:-:S04]  /*f470*/  ULOP3.LUT UR47, UR33, UR47, URZ, 0x3c, !UPT ;  /* 0x0000002f212f7292 */ /* 0x000fc8000f8e3c3f */
[----:B------:R-:W-:Y:S08]  /*f480*/  @P2 BRA `(.L_x_1501) ;  /* 0x0000000000382947 */ /* 0x000ff00003800000 */
[----:B------:R-:W-:Y:S05]  /*f490*/  @!P0 BRA `(.L_x_1502) ;  /* 0x0000000000048947 */ /* 0x000fea0003800000 */
[----:B------:R-:W-:Y:S01]  /*f4a0*/  BPT.TRAP 0x1 ;  /* 0x000000040000795c */ /* 0x000fe20000300000 */
.L_x_1502:
        /* <DEDUP_REMOVED lines=9> */
.L_x_1503:
[----:B-1----:R-:W-:Y:S05]  /*f540*/  @P1 BRA `(.L_x_1501) ;  /* 0x0000000000081947 */ /* 0x002fea0003800000 */
[----:B------:R-:W1:Y:S02]  /*f550*/  SYNCS.PHASECHK.TRANS64.TRYWAIT P1, [UR6+0x22830], R9 ;  /* 0x02283009ff0075a7 */ /* 0x000e640008020146 */
[----:B-1----:R-:W-:Y:S05]  /*f560*/  @!P1 BRA `(.L_x_1504) ;  /* 0x0000011400849947 */ /* 0x002fea0003800000 */
.L_x_1501:
        /* <DEDUP_REMOVED lines=132> */
.L_x_1506:
[----:B------:R-:W-:Y:S01]  /*fdb0*/  ULEA UR6, UR32, UR43, 0x3 ;  /* 0x0000002b20067291 */ /* 0x000fe2000f8e183f */
[----:B------:R-:W-:-:S05]  /*fdc0*/  IMAD.U32 R9, RZ, RZ, UR33 ;  /* 0x00000021ff097e24 */ /* 0x000fca000f8e00ff */
[----:B------:R-:W-:-:S04]  /*fdd0*/  SHF.L.U32 R9, R9, 0x1f, RZ ;  /* 0x0000001f09097819 */ /* 0x000fc800000006ff */
[----:B------:R0:W1:Y:S01]  /*fde0*/  SYNCS.PHASECHK.TRANS64.TRYWAIT P1, [UR6+0x22850], R9 ;  /* 0x02285009ff0075a7 */ /* 0x0000620008020146 */
[----:B------:R-:W-:Y:S05]  /*fdf0*/  @!P0 BRA `(.L_x_1507) ;  /* 0x0000000000048947 */ /* 0x000fea0003800000 */
[----:B------:R-:W-:Y:S01]  /*fe00*/  BPT.TRAP 0x1 ;  /* 0x000000040000795c */ /* 0x000fe20000300000 */
.L_x_1507:
[----:B-1----:R-:W-:Y:S05]  /*fe10*/  @P1 BRA `(.L_x_1505) ;  /* 0x0000000000081947 */ /* 0x002fea0003800000 */
[----:B------:R-:W1:Y:S02]  /*fe20*/  SYNCS.PHASECHK.TRANS64.TRYWAIT P1, [UR6+0x22850], R9 ;  /* 0x02285009ff0075a7 */ /* 0x000e640008020146 */
[----:B-1----:R-:W-:Y:S05]  /*fe30*/  @!P1 BRA `(.L_x_1508) ;  /* 0x0000010c00689947 */ /* 0x002fea0003800000 */
.L_x_1505:
        /* <DEDUP_REMOVED lines=36> */
.L_x_1509:
        /* <DEDUP_REMOVED lines=197> */
.L_x_1512:
[----:B------:R-:W-:-:S05]  /*10cd0*/  IMAD.U32 R170, RZ, RZ, UR29 ;  /* 0x0000001dffaa7e24 */ /* 0x000fca000f8e00ff */
[----:B------:R-:W-:-:S13]  /*10ce0*/  ISETP.NE.AND P1, PT, R170, 0x1, PT ;  /* 0x00000001aa00780c */ /* 0x000fda0003f25270 */
[----:B------:R-:W1:Y:S02]  /*10cf0*/  @P1 LDC.64 R10, c[0x0][0x9e8] ;  /* 0x00027a00ff0a1b82 */ /* 0x000e640000000a00 */
[----:B-1----:R-:W-:-:S05]  /*10d00*/  @P1 IMAD.HI.U32 R10, R168, R10, RZ ;  /* 0x0000000aa80a1227 */ /* 0x002fca00078e00ff */
[----:B------:R-:W-:-:S07]  /*10d10*/  @P1 SHF.R.U32.HI R168, RZ, R11, R10 ;  /* 0x0000000bffa81219 */ /* 0x000fce000001160a */
.L_x_1513:
[----:B------:R-:W-:Y:S05]  /*10d20*/  BSYNC B0 ;  /* 0x0000000000007941 */ /* 0x000fea0003800000 */
.L_x_1511:
[----:B------:R-:W-:-:S05]  /*10d30*/  IMAD R168, R168, R170, R99 ;  /* 0x000000aaa8a87224 */ /* 0x000fca00078e0263 */
[----:B------:R-:W-:Y:S02]  /*10d40*/  VIADDMNMX R165, R168, R170, R165, PT ;  /* 0x000000aaa8a57246 */ /* 0x000fe400038001a5 */
[----:B------:R-:W-:-:S07]  /*10d50*/  VIMNMX R103, R103, R168, !PT ;  /* 0x000000a867677248 */ /* 0x000fce0007fe0100 */
.L_x_1510:
        /* <DEDUP_REMOVED lines=248> */
.L_x_1516:
[----:B------:R-:W-:-:S05]  /*11ce0*/  IMAD.U32 R164, RZ, RZ, UR29 ;  /* 0x0000001dffa47e24 */ /* 0x000fca000f8e00ff */
[----:B------:R-:W-:-:S13]  /*11cf0*/  ISETP.NE.AND P6, PT, R164, 0x1, PT ;  /* 0x00000001a400780c */ /* 0x000fda0003fc5270 */
[----:B------:R-:W0:Y:S02]  /*11d00*/  @P6 LDC.64 R10, c[0x0][0x9e8] ;  /* 0x00027a00ff0a6b82 */ /* 0x000e240000000a00 */
[----:B0-----:R-:W-:-:S05]  /*11d10*/  @P6 IMAD.HI.U32 R10, R102, R10, RZ ;  /* 0x0000000a660a6227 */ /* 0x001fca00078e00ff */
[----:B------:R-:W-:-:S07]  /*11d20*/  @P6 SHF.R.U32.HI R102, RZ, R11, R10 ;  /* 0x0000000bff666219 */ /* 0x000fce000001160a */
.L_x_1517:
[----:B------:R-:W-:Y:S05]  /*11d30*/  BSYNC B0 ;  /* 0x0000000000007941 */ /* 0x000fea0003800000 */
.L_x_1515:
[----:B------:R-:W-:-:S05]  /*11d40*/  IMAD R99, R102, R164, R99 ;  /* 0x000000a466637224 */ /* 0x000fca00078e0263 */
[----:B------:R-:W-:Y:S02]  /*11d50*/  VIADDMNMX R167, R99, R164, R167, PT ;  /* 0x000000a463a77246 */ /* 0x000fe400038001a7 */
[----:B------:R-:W-:-:S07]  /*11d60*/  VIMNMX R166, R166, R99, !PT ;  /* 0x00000063a6a67248 */ /* 0x000fce0007fe0100 */
.L_x_1514:
        /* <DEDUP_REMOVED lines=501> */
.L_x_1518:
        /* <DEDUP_REMOVED lines=115> */
.L_x_1500:
[----:B------:R-:W-:Y:S06]  /*143f0*/  BAR.ARV 0x8, 0x180 ;  /* 0x0206000000007b1d */ /* 0x000fec0000002000 */
[----:B------:R-:W-:Y:S05]  /*14400*/  @!P0 BRA `(.L_x_1520) ;  /* 0x0000000000048947 */ /* 0x000fea0003800000 */
[----:B------:R-:W-:Y:S01]  /*14410*/  BPT.TRAP 0x1 ;  /* 0x000000040000795c */ /* 0x000fe20000300000 */
.L_x_1520:
[----:B------:R-:W-:Y:S01]  /*14420*/  ULEA UR9, UR46, UR43, 0x3 ;  /* 0x0000002b2e097291 */ /* 0x000fe2000f8e183f */
[----:B------:R-:W-:-:S05]  /*14430*/  IMAD.U32 R0, RZ, RZ, UR47 ;  /* 0x0000002fff007e24 */ /* 0x000fca000f8e00ff */
[----:B------:R-:W-:-:S04]  /*14440*/  SHF.L.U32 R0, R0, 0x1f, RZ ;  /* 0x0000001f00007819 */ /* 0x000fc800000006ff */
[----:B------:R0:W1:Y:S01]  /*14450*/  SYNCS.PHASECHK.TRANS64.TRYWAIT P1, [UR9+0x22850], R0 ;  /* 0x02285000ff0075a7 */ /* 0x0000620008020149 */
[----:B------:R-:W-:Y:S05]  /*14460*/  @!P0 BRA `(.L_x_1521) ;  /* 0x0000000000048947 */ /* 0x000fea0003800000 */
[----:B------:R-:W-:Y:S01]  /*14470*/  BPT.TRAP 0x1 ;  /* 0x000000040000795c */ /* 0x000fe20000300000 */
.L_x_1521:
[----:B-1----:R-:W-:Y:S05]  /*14480*/  @P1 BRA `(.L_x_1522) ;  /* 0x0000000000081947 */ /* 0x002fea0003800000 */
[----:B------:R-:W1:Y:S02]  /*14490*/  SYNCS.PHASECHK.TRANS64.TRYWAIT P1, [UR9+0x22850], R0 ;  /* 0x02285000ff0075a7 */ /* 0x000e640008020149 */
[----:B-1----:R-:W-:Y:S05]  /*144a0*/  @!P1 BRA `(.L_x_1523) ;  /* 0x000000c400e49947 */ /* 0x002fea0003800000 */
.L_x_1522:
[----:B------:R-:W-:Y:S01]  /*144b0*/  UIADD3 UR43, UR43, 0x400, URZ ;  /* 0x000004002b2b7890 */ /* 0x000fe2000fffe03f */
[----:B------:R-:W-:Y:S01]  /*144c0*/  WARPGROUP.ARRIVE ;  /* 0x00000000000079c5 */ /* 0x000fe20000000000 */
[----:B------:R-:W-:Y:S01]  /*144d0*/  UMOV UR7, 0xc0000010 ;  /* 0xc000001000077882 */ /* 0x000fe20000000000 */
[----:B------:R-:W-:Y:S01]  /*144e0*/  ULDC.64 UR10, c[0x0][0x9a0] ;  /* 0x00026800000a7ab9 */ /* 0x000fe20000000a00 */
[----:B------:R-:W-:Y:S01]  /*144f0*/  USHF.R.U32.HI UR43, URZ, 0x4, UR43 ;  /* 0x000000043f2b7899 */ /* 0x000fe2000801162b */
[----:B-1----:R-:W-:Y:S01]  /*14500*/  IMAD.MOV.U32 R5, RZ, RZ, 0x3f800000 ;  /* 0x3f800000ff057424 */ /* 0x002fe200078e00ff */
[----:B------:R-:W-:Y:S02]  /*14510*/  UISETP.NE.U32.AND UP0, UPT, UR10, URZ, UPT ;  /* 0x0000003f0a00728c */ /* 0x000fe4000bf05070 */
[----:B------:R-:W-:Y:S02]  /*14520*/  ULOP3.LUT UR43, UR43, 0x3fff, URZ, 0xc0, !UPT ;  /* 0x00003fff2b2b7892 */ /* 0x000fe4000f8ec03f */
[----:B------:R-:W-:-:S02]  /*14530*/  UISETP.NE.AND.EX UP0, UPT, UR11, URZ, UPT, UP0 ;  /* 0x0000003f0b00728c */ /* 0x000fc4000bf05300 */
[----:B------:R-:W-:-:S04]  /*14540*/  ULOP3.LUT UR8, UR43, 0x10000, URZ, 0xfc, !UPT ;  /* 0x000100002b087892 */ /* 0x000fc8000f8efc3f */
[----:B------:R-:W-:Y:S01]  /*14550*/  UIMAD UR8, UR46, 0x500, UR8 ;  /* 0x000005002e0878a4 */ /* 0x000fe2000f8e0208 */
[----:B------:R-:W-:-:S04]  /*14560*/  PLOP3.LUT P1, PT, PT, PT, UP0, 0x80, 0x0 ;  /* 0x000000000000781c */ /* 0x000fc80003f2f008 */
[----:B------:R-:W-:Y:S02]  /*14570*/  @UP0 ULDC.64 UR12, c[0x0][0x9c8] ;  /* 0x00027200000c0ab9 */ /* 0x000fe40000000a00 */
[----:B------:R-:W-:Y:S01]  /*14580*/  UMOV UR6, UR8 ;  /* 0x0000000800067c82 */ /* 0x000fe20008000000 */
[----:B------:R-:W-:-:S09]  /*14590*/  @UP0 UIMAD.WIDE.U32 UR4, UR50, UR12, URZ ;  /* 0x0000000c320402a5 */ /* 0x000fd2000f8e003f */
[----:B------:R-:W-:Y:S01]  /*145a0*/  QGMMA.64x128x32.F32.E4M3.E4M3 R24, R184, gdesc[UR4], R24, gsb0 ;  /* 0x01e00004b8187df3 */ /* 0x000fe20008000818 */
[----:B------:R-:W-:Y:S01]  /*145b0*/  UIADD3 UR6, UR8, 0x100, URZ ;  /* 0x0000010008067890 */ /* 0x000fe2000fffe03f */
[----:B------:R-:W-:Y:S01]  /*145c0*/  UMOV UR7, 0xc0000010 ;  /* 0xc000001000077882 */ /* 0x000fe20000000000 */
[----:B------:R-:W-:Y:S02]  /*145d0*/  WARPGROUP.DEPBAR.LE gsb0, 0x0 ;  /* 0x00008000000079c5 */ /* 0x000fe40000010000 */
[----:B------:R-:W-:-:S07]  /*145e0*/  WARPGROUP.ARRIVE ;  /* 0x00000000000079c5 */ /* 0x000fce0000000000 */
[----:B------:R-:W-:Y:S01]  /*145f0*/  QGMMA.64x128x32.F32.E4M3.E4M3 R24, R180, gdesc[UR4], R24, gsb0 ;  /* 0x01e00004b4187df3 */ /* 0x000fe20008000818 */
[----:B------:R-:W-:-:S04]  /*14600*/  @UP0 USHF.R.S32.HI UR6, URZ, 0x1f, UR50 ;  /* 0x0000001f3f060899 */ /* 0x000fc80008011432 */
[----:B------:R-:W-:-:S04]  /*14610*/  @UP0 UIMAD UR6, UR6, UR12, URZ ;  /* 0x0000000c060602a4 */ /* 0x000fc8000f8e023f */
[----:B------:R-:W-:-:S04]  /*14620*/  @UP0 UIMAD UR6, UR50, UR13, UR6 ;  /* 0x0000000d320602a4 */ /* 0x000fc8000f8e0206 */
[----:B------:R-:W-:-:S03]  /*14630*/  @UP0 UIADD3 UR5, UR5, UR6, URZ ;  /* 0x0000000605050290 */ /* 0x000fc6000fffe03f */
[----:B------:R-:W-:Y:S02]  /*14640*/  @UP0 ULDC.64 UR6, c[0x0][0x9d0] ;  /* 0x0002740000060ab9 */ /* 0x000fe40000000a00 */
[----:B------:R-:W-:-:S04]  /*14650*/  @UP0 UIMAD.WIDE.U32 UR4, UR37, UR6, UR4 ;  /* 0x00000006250402a5 */ /* 0x000fc8000f8e0004 */
[----:B------:R-:W-:Y:S02]  /*14660*/  @UP0 ULEA UR6, UP1, UR4, UR10, 0x2 ;  /* 0x0000000a04060291 */ /* 0x000fe4000f82103f */
[----:B------:R-:W-:-:S04]  /*14670*/  @UP0 UIMAD UR5, UR37, UR7, UR5 ;  /* 0x00000007250502a4 */ /* 0x000fc8000f8e0205 */
[----:B------:R-:W-:Y:S01]  /*14680*/  IMAD.U32 R6, RZ, RZ, UR6 ;  /* 0x00000006ff067e24 */ /* 0x000fe2000f8e00ff */
[----:B------:R-:W-:Y:S02]  /*14690*/  @UP0 ULEA.HI.X UR7, UR4, UR11, UR5, 0x2, UP1 ;  /* 0x0000000b04070291 */ /* 0x000fe400088f1405 */
[----:B------:R-:W-:-:S04]  /*146a0*/  UIADD3 UR6, UR8, 0x200, URZ ;  /* 0x0000020008067890 */ /* 0x000fc8000fffe03f */
[----:B------:R-:W-:Y:S01]  /*146b0*/  IMAD.U32 R7, RZ, RZ, UR7 ;  /* 0x00000007ff077e24 */ /* 0x000fe2000f8e00ff */
        /* <DEDUP_REMOVED lines=8> */
[----:B------:R-:W3:Y:S04]  /*14740*/  SHFL.BFLY PT, R9, R4, 0x2, 0x1f ;  /* 0x0c401f0004097f89 */ /* 0x000ee800000e0000 */
[----:B------:R-:W4:Y:S01]  /*14750*/  SHFL.BFLY PT, R8, R3, 0x2, 0x1f ;  /* 0x0c401f0003087f89 */ /* 0x000f2200000e0000 */
[----:B------:R-:W-:Y:S02]  /*14760*/  WARPGROUP.DEPBAR.LE gsb0, 0x0 ;  /* 0x00008000000079c5 */ /* 0x000fe40000010000 */
[----:B------:R-:W-:-:S06]  /*14770*/  WARPGROUP.ARRIVE ;  /* 0x00000000000079c5 */ /* 0x000fcc0000000000 */
[----:B------:R-:W-:Y:S01]  /*14780*/  QGMMA.64x128x32.F32.E4M3.E4M3 R24, R172, gdesc[UR4], R24, gsb0 ;  /* 0x01e00004ac187df3 */ /* 0x000fe20008000818 */
[----:B------:R-:W-:Y:S01]  /*14790*/  UMOV UR6, UR8 ;  /* 0x0000000800067c82 */ /* 0x000fe20008000000 */
[----:B------:R-:W-:Y:S01]  /*147a0*/  UMOV UR7, 0xc0000010 ;  /* 0xc000001000077882 */ /* 0x000fe20000000000 */
[----:B---3--:R-:W-:-:S01]  /*147b0*/  FADD.FTZ R9, R9, R4 ;  /* 0x0000000409097221 */ /* 0x008fc20000010000 */
[----:B----4-:R-:W-:-:S04]  /*147c0*/  FADD.FTZ R8, R8, R3 ;  /* 0x0000000308087221 */ /* 0x010fc80000010000 */
[----:B0-----:R-:W0:Y:S04]  /*147d0*/  SHFL.BFLY PT, R0, R9, 0x1, 0x1f ;  /* 0x0c201f0009007f89 */ /* 0x001e2800000e0000 */
[----:B-1----:R-:W1:Y:S01]  /*147e0*/  SHFL.BFLY PT, R7, R8, 0x1, 0x1f ;  /* 0x0c201f0008077f89 */ /* 0x002e6200000e0000 */
        /* <DEDUP_REMOVED lines=32> */
.L_x_1524:
        /* <DEDUP_REMOVED lines=13> */
[----:B------:R-:W-:Y:S01]  /*14ac0*/  SYNCS.ARRIVE.TRANS64.RED.A1T0 RZ, [UR4], RZ ;  /* 0x000000ffffff79a7 */ /* 0x000fe20008100404 */
        /* <DEDUP_REMOVED lines=60> */
.L_x_1446:
        /* <DEDUP_REMOVED lines=9> */
[----:B------:R-:W-:Y:S02]  /*14f20*/  R2UR UR5, R50 ;  /* 0x00000000320572ca */ /* 0x000fe400000e0000 */
[----:B------:R-:W-:Y:S01]  /*14f30*/  R2UR UR50, R51 ;  /* 0x00000000333272ca */ /* 0x000fe200000e0000 */
[----:B------:R-:W-:Y:S06]  /*14f40*/  BAR.ARV 0x4, 0x180 ;  /* 0x0106000000007b1d */ /* 0x000fec0000002000 */
[----:B------:R-:W-:Y:S08]  /*14f50*/  @P0 BRA `(.L_x_1526) ;  /* 0x0000002c00a40947 */ /* 0x000ff00003800000 */
[----:B------:R-:W0:Y:S01]  /*14f60*/  S2R R18, SR_TID.X ;  /* 0x0000000000127919 */ /* 0x000e220000002100 */
[----:B------:R-:W-:Y:S01]  /*14f70*/  ULDC.64 UR8, c[0x4][0x38] ;  /* 0x01000e0000087ab9 */ /* 0x000fe20000000a00 */
[----:B------:R-:W-:Y:S01]  /*14f80*/  ULDC.64 UR10, c[0x0][0xc00] ;  /* 0x00030000000a7ab9 */ /* 0x000fe20000000a00 */
[----:B0-----:R-:W-:-:S05]  /*14f90*/  IMAD.SHL.U32 R4, R18, 0x4, RZ ;  /* 0x0000000412047824 */ /* 0x001fca00078e00ff */
[----:B------:R-:W-:Y:S01]  /*14fa0*/  LOP3.LUT R4, R4, 0xc, RZ, 0xc0, !PT ;  /* 0x0000000c04047812 */ /* 0x000fe200078ec0ff */
[----:B------:R-:W-:Y:S03]  /*14fb0*/  BAR.SYNC.DEFER_BLOCKING 0x1, 0x100 ;  /* 0x0044000000007b1d */ /* 0x000fe60000010000 */
[----:B------:R-:W-:-:S05]  /*14fc0*/  IADD3 R4, P0, R4, UR8, RZ ;  /* 0x0000000804047c10 */ /* 0x000fca000ff1e0ff */
[----:B------:R-:W-:Y:S01]  /*14fd0*/  IMAD.X R5, RZ, RZ, UR9, P0 ;  /* 0x00000009ff057e24 */ /* 0x000fe200080e06ff */
[----:B------:R-:W-:-:S04]  /*14fe0*/  ULDC.64 UR8, c[0x0][0xc00] ;  /* 0x0003000000087ab9 */ /* 0x000fc80000000a00 */
[----:B------:R0:W2:Y:S01]  /*14ff0*/  LDG.E.CONSTANT R24, desc[UR54][R4.64] ;  /* 0x0000003604187981 */ /* 0x0000a2000c1e9900 */
[----:B------:R-:W-:Y:S01]  /*15000*/  LOP3.LUT P0, R18, R18, 0x3, RZ, 0xc0, !PT ;  /* 0x0000000312127812 */ /* 0x000fe2000780c0ff */
[----:B------:R-:W-:-:S03]  /*15010*/  UIMAD.WIDE UR8, UR38, 0x4, UR8 ;  /* 0x00000004260878a5 */ /* 0x000fc6000f8e0208 */
[----:B------:R-:W-:-:S04]  /*15020*/  ISETP.EQ.OR P0, PT, R18, 0x3, !P0 ;  /* 0x000000031200780c */ /* 0x000fc80004702670 */
        /* <DEDUP_REMOVED lines=25> */
[----:B------:R-:W-:-:S02]  /*151c0*/  SEL R40, R85, R84, P0 ;  /* 0x0000005455287207 */ /* 0x000fc40000000000 */
        /* <DEDUP_REMOVED lines=10> */
[----:B------:R-:W-:Y:S02]  /*15270*/  LOP3.LUT R4, R53, 0x380, RZ, 0xc0, !PT ;  /* 0x0000038035047812 */ /* 0x000fe400078ec0ff */
        /* <DEDUP_REMOVED lines=8> */
[----:B------:R-:W-:Y:S02]  /*15300*/  IADD3 R55, P1, R10, 0x40, RZ ;  /* 0x000000400a377810 */ /* 0x000fe40007f3e0ff */
[----:B------:R-:W-:Y:S02]  /*15310*/  SEL R69, R57, R64, P0 ;  /* 0x0000004039457207 */ /* 0x000fe40000000000 */
[----:B------:R-:W-:Y:S01]  /*15320*/  SEL R48, R64, R57, P0 ;  /* 0x0000003940307207 */ /* 0x000fe20000000000 */
[----:B------:R-:W-:Y:S01]  /*15330*/  IMAD.X R15, RZ, RZ, R11, P1 ;  /* 0x000000ffff0f7224 */ /* 0x000fe200008e060b */
[----:B------:R-:W-:Y:S02]  /*15340*/  SEL R63, R74, R75, P0 ;  /* 0x0000004b4a3f7207 */ /* 0x000fe40000000000 */
[----:B------:R-:W-:Y:S02]  /*15350*/  SEL R131, R6, R25, P0 ;  /* 0x0000001906837207 */ /* 0x000fe40000000000 */
[----:B------:R-:W-:-:S02]  /*15360*/  SEL R74, R75, R74, P0 ;  /* 0x0000004a4b4a7207 */ /* 0x000fc40000000000 */
[----:B------:R-:W-:Y:S02]  /*15370*/  SEL R57, R86, R87, P0 ;  /* 0x0000005756397207 */ /* 0x000fe40000000000 */
[----:B------:R-:W-:Y:S02]  /*15380*/  SHF.R.U64 R4, R4, 0x3, RZ ;  /* 0x0000000304047819 */ /* 0x000fe400000012ff */
[----:B------:R-:W-:Y:S02]  /*15390*/  SEL R25, R25, R6, P0 ;  /* 0x0000000619197207 */ /* 0x000fe40000000000 */
[----:B------:R-:W-:Y:S02]  /*153a0*/  SEL R86, R87, R86, P0 ;  /* 0x0000005657567207 */ /* 0x000fe40000000000 */
[C---:B------:R-:W-:Y:S02]  /*153b0*/  IADD3 R75, P3, R10.reuse, 0x4000, RZ ;  /* 0x000040000a4b7810 */ /* 0x040fe40007f7e0ff */
[----:B------:R-:W-:-:S02]  /*153c0*/  IADD3 R87, P6, R10, 0x4060, RZ ;  /* 0x000040600a577810 */ /* 0x000fc40007fde0ff */
[----:B------:R-:W-:Y:S01]  /*153d0*/  LOP3.LUT R6, R55, 0x380, RZ, 0xc0, !PT ;  /* 0x0000038037067812 */ /* 0x000fe200078ec0ff */
[----:B------:R-:W-:Y:S01]  /*153e0*/  IMAD.X R93, RZ, RZ, R11, P3 ;  /* 0x000000ffff5d7224 */ /* 0x000fe200018e060b */
[----:B------:R-:W-:Y:S02]  /*153f0*/  SEL R101, R66, R67, P0 ;  /* 0x0000004342657207 */ /* 0x000fe40000000000 */
[----:B------:R-:W-:Y:S02]  /*15400*/  SEL R108, R67, R66, P0 ;  /* 0x00000042436c7207 */ /* 0x000fe40000000000 */
[----:B------:R-:W-:Y:S02]  /*15410*/  LOP3.LUT R5, R10, 0x380, RZ, 0xc0, !PT ;  /* 0x000003800a057812 */ /* 0x000fe400078ec0ff */
[----:B------:R-:W-:Y:S02]  /*15420*/  LOP3.LUT R98, R4, R53, RZ, 0x3c, !PT ;  /* 0x0000003504627212 */ /* 0x000fe400078e3cff */
[----:B------:R-:W-:-:S02]  /*15430*/  SEL R67, R70, R71, P0 ;  /* 0x0000004746437207 */ /* 0x000fc40000000000 */
[----:B------:R-:W-:Y:S02]  /*15440*/  SEL R110, R71, R70, P0 ;  /* 0x00000046476e7207 */ /* 0x000fe40000000000 */
[----:B------:R-:W-:Y:S02]  /*15450*/  SEL R65, R78, R79, P0 ;  /* 0x0000004f4e417207 */ /* 0x000fe40000000000 */
[----:B------:R-:W-:Y:S02]  /*15460*/  LOP3.LUT R4, R75, 0x380, RZ, 0xc0, !PT ;  /* 0x000003804b047812 */ /* 0x000fe400078ec0ff */
[----:B------:R-:W-:Y:S02]  /*15470*/  SEL R78, R79, R78, P0 ;  /* 0x0000004e4f4e7207 */ /* 0x000fe40000000000 */
[----:B------:R-:W-:Y:S02]  /*15480*/  SEL R51, R82, R83, P0 ;  /* 0x0000005352337207 */ /* 0x000fe40000000000 */
[----:B------:R-:W-:-:S02]  /*15490*/  IADD3 R71, P2, R10, 0x60, RZ ;  /* 0x000000600a477810 */ /* 0x000fc40007f5e0ff */
[----:B------:R-:W-:Y:S02]  /*154a0*/  SHF.R.U64 R6, R6, 0x3, RZ ;  /* 0x0000000306067819 */ /* 0x000fe400000012ff */
[----:B------:R-:W-:Y:S01]  /*154b0*/  LOP3.LUT R50, R87, 0x380, RZ, 0xc0, !PT ;  /* 0x0000038057327812 */ /* 0x000fe200078ec0ff */
[----:B------:R-:W-:Y:S01]  /*154c0*/  IMAD.X R13, RZ, RZ, R11, P2 ;  /* 0x000000ffff0d7224 */ /* 0x000fe200010e060b */
[----:B------:R-:W-:Y:S02]  /*154d0*/  SEL R121, R52, R89, P0 ;  /* 0x0000005934797207 */ /* 0x000fe40000000000 */
[----:B------:R-:W-:Y:S02]  /*154e0*/  SEL R34, R89, R52, P0 ;  /* 0x0000003459227207 */ /* 0x000fe40000000000 */
[----:B------:R-:W-:Y:S02]  /*154f0*/  SEL R82, R83, R82, P0 ;  /* 0x0000005253527207 */ /* 0x000fe40000000000 */
[----:B------:R-:W-:-:S02]  /*15500*/  IADD3 R79, P4, R10, 0x4020, RZ ;  /* 0x000040200a4f7810 */ /* 0x000fc40007f9e0ff */
[----:B------:R-:W-:Y:S02]  /*15510*/  SEL R89, R41, R14, P0 ;  /* 0x0000000e29597207 */ /* 0x000fe40000000000 */
[----:B------:R-:W-:Y:S02]  /*15520*/  IADD3 R83, P5, R10, 0x4040, RZ ;  /* 0x000040400a537810 */ /* 0x000fe40007fbe0ff */
[----:B------:R-:W-:Y:S02]  /*15530*/  SHF.R.U64 R5, R5, 0x3, RZ ;  /* 0x0000000305057819 */ /* 0x000fe400000012ff */
[----:B------:R-:W-:Y:S01]  /*15540*/  SEL R103, R8, R9, P0 ;  /* 0x0000000908677207 */ /* 0x000fe20000000000 */
[--C-:B------:R-:W-:Y:S01]  /*15550*/  IMAD.X R7, RZ, RZ, R11.reuse, P5 ;  /* 0x000000ffff077224 */ /* 0x100fe200028e060b */
[----:B------:R-:W-:Y:S01]  /*15560*/  SEL R42, R9, R8, P0 ;  /* 0x00000008092a7207 */ /* 0x000fe20000000000 */
[----:B------:R-:W-:Y:S01]  /*15570*/  IMAD.X R9, RZ, RZ, R11, P4 ;  /* 0x000000ffff097224 */ /* 0x000fe200020e060b */
[----:B------:R-:W-:-:S02]  /*15580*/  SEL R41, R14, R41, P0 ;  /* 0x000000290e297207 */ /* 0x000fc40000000000 */
[----:B------:R-:W-:Y:S02]  /*15590*/  SHF.R.U64 R4, R4, 0x3, RZ ;  /* 0x0000000304047819 */ /* 0x000fe400000012ff */
[----:B------:R-:W-:Y:S02]  /*155a0*/  LOP3.LUT R8, R71, 0x380, RZ, 0xc0, !PT ;  /* 0x0000038047087812 */ /* 0x000fe400078ec0ff */
[----:B------:R-:W-:Y:S02]  /*155b0*/  LOP3.LUT R14, R6, R55, RZ, 0x3c, !PT ;  /* 0x00000037060e7212 */ /* 0x000fe400078e3cff */
[----:B------:R-:W-:Y:S02]  /*155c0*/  SHF.R.U64 R50, R50, 0x3, RZ ;  /* 0x0000000332327819 */ /* 0x000fe400000012ff */
[----:B------:R-:W-:Y:S02]  /*155d0*/  LOP3.LUT R6, R79, 0x380, RZ, 0xc0, !PT ;  /* 0x000003804f067812 */ /* 0x000fe400078ec0ff */
[----:B------:R-:W-:Y:S01]  /*155e0*/  LOP3.LUT R10, R5, R10, RZ, 0x3c, !PT ;  /* 0x0000000a050a7212 */ /* 0x000fe200078e3cff */
[----:B------:R-:W-:Y:S01]  /*155f0*/  IMAD.X R5, RZ, RZ, R11, P6 ;  /* 0x000000ffff057224 */ /* 0x000fe200030e060b */
[----:B------:R-:W-:-:S02]  /*15600*/  LOP3.LUT R18, R83, 0x380, RZ, 0xc0, !PT ;  /* 0x0000038053127812 */ /* 0x000fc400078ec0ff */
[----:B------:R-:W-:Y:S02]  /*15610*/  LOP3.LUT R92, R4, R75, RZ, 0x3c, !PT ;  /* 0x0000004b045c7212 */ /* 0x000fe400078e3cff */
[----:B------:R-:W-:Y:S02]  /*15620*/  SHF.R.U64 R8, R8, 0x3, RZ ;  /* 0x0000000308087819 */ /* 0x000fe400000012ff */
[----:B------:R-:W-:Y:S02]  /*15630*/  LOP3.LUT R4, R50, R87, RZ, 0x3c, !PT ;  /* 0x0000005732047212 */ /* 0x000fe400078e3cff */
[----:B------:R-:W-:Y:S02]  /*15640*/  SEL R113, R68, R91, P0 ;  /* 0x0000005b44717207 */ /* 0x000fe40000000000 */
[----:B------:R-:W-:Y:S02]  /*15650*/  SEL R38, R91, R68, P0 ;  /* 0x000000445b267207 */ /* 0x000fe40000000000 */
[----:B------:R-:W-:-:S02]  /*15660*/  SHF.R.U64 R6, R6, 0x3, RZ ;  /* 0x0000000306067819 */ /* 0x000fc400000012ff */
[----:B------:R-:W-:Y:S02]  /*15670*/  SEL R91, R45, R12, P0 ;  /* 0x0000000c2d5b7207 */ /* 0x000fe40000000000 */
[----:B------:R-:W-:Y:S02]  /*15680*/  SHF.R.U64 R18, R18, 0x3, RZ ;  /* 0x0000000312127819 */ /* 0x000fe400000012ff */
[----:B------:R-:W-:Y:S02]  /*15690*/  SEL R45, R12, R45, P0 ;  /* 0x0000002d0c2d7207 */ /* 0x000fe40000000000 */
[----:B------:R-:W-:Y:S02]  /*156a0*/  LOP3.LUT R12, R8, R71, RZ, 0x3c, !PT ;  /* 0x00000047080c7212 */ /* 0x000fe400078e3cff */
[----:B------:R-:W-:Y:S02]  /*156b0*/  MOV R94, R4 ;  /* 0x00000004005e7202 */ /* 0x000fe40000000f00 */
[----:B------:R-:W-:-:S02]  /*156c0*/  LOP3.LUT R8, R6, R79, RZ, 0x3c, !PT ;  /* 0x0000004f06087212 */ /* 0x000fc400078e3cff */
[----:B------:R-:W-:Y:S02]  /*156d0*/  LOP3.LUT R6, R18, R83, RZ, 0x3c, !PT ;  /* 0x0000005312067212 */ /* 0x000fe400078e3cff */
[----:B------:R-:W-:Y:S02]  /*156e0*/  MOV R92, R92 ;  /* 0x0000005c005c7202 */ /* 0x000fe40000000f00 */
[----:B------:R-:W-:Y:S02]  /*156f0*/  MOV R93, R6 ;  /* 0x00000006005d7202 */ /* 0x000fe40000000f00 */
[----:B------:R-:W-:Y:S02]  /*15700*/  MOV R18, R8 ;  /* 0x0000000800127202 */ /* 0x000fe40000000f00 */
[----:B------:R-:W-:Y:S02]  /*15710*/  MOV R97, R10 ;  /* 0x0000000a00617202 */ /* 0x000fe40000000f00 */
[----:B------:R-:W-:-:S02]  /*15720*/  MOV R98, R98 ;  /* 0x0000006200627202 */ /* 0x000fc40000000f00 */
        /* <DEDUP_REMOVED lines=20> */
[----:B------:R-:W-:Y:S04]  /*15870*/  SHFL.IDX PT, R76, R119, R24, 0x1c1f ;  /* 0x001c1f18774c7589 */ /* 0x000fe800000e0000 */
[----:B------:R0:W-:Y:S04]  /*15880*/  SHFL.IDX PT, R53, R89, R24, 0x1c1f ;  /* 0x001c1f1859357589 */ /* 0x0001e800000e0000 */
[----:B------:R1:W-:Y:S04]  /*15890*/  SHFL.IDX PT, R52, R91, R24, 0x1c1f ;  /* 0x001c1f185b347589 */ /* 0x0003e800000e0000 */
[----:B------:R-:W2:Y:S01]  /*158a0*/  SHFL.IDX PT, R7, R29, R5, 0x1c1f ;  /* 0x001c1f051d077589 */ /* 0x000ea200000e0000 */
[----:B0-----:R-:W-:-:S03]  /*158b0*/  SEL R89, R27, R4, P0 ;  /* 0x000000041b597207 */ /* 0x001fc60000000000 */
[----:B------:R-:W-:Y:S01]  /*158c0*/  SHFL.IDX PT, R77, R30, R5, 0x1c1f ;  /* 0x001c1f051e4d7589 */ /* 0x000fe200000e0000 */
[----:B-1----:R-:W-:-:S03]  /*158d0*/  SEL R91, R4, R27, P0 ;  /* 0x0000001b045b7207 */ /* 0x002fc60000000000 */
[----:B------:R-:W-:Y:S04]  /*158e0*/  SHFL.IDX PT, R45, R45, R5, 0x1c1f ;  /* 0x001c1f052d2d7589 */ /* 0x000fe800000e0000 */
[----:B------:R-:W-:Y:S04]  /*158f0*/  SHFL.IDX PT, R28, R41, R5, 0x1c1f ;  /* 0x001c1f05291c7589 */ /* 0x000fe800000e0000 */
[----:B------:R-:W0:Y:S04]  /*15900*/  SHFL.IDX PT, R44, R44, R5, 0x1c1f ;  /* 0x001c1f052c2c7589 */ /* 0x000e2800000e0000 */
[----:B------:R-:W-:Y:S04]  /*15910*/  SHFL.IDX PT, R8, R125, R24, 0x1c1f ;  /* 0x001c1f187d087589 */ /* 0x000fe800000e0000 */
[----:B------:R-:W-:Y:S01]  /*15920*/  SHFL.IDX PT, R59, R59, R24, 0x1c1f ;  /* 0x001c1f183b3b7589 */ /* 0x000fe200000e0000 */
[----:B--2---:R-:W-:-:S03]  /*15930*/  SEL R87, R6, R7, P0 ;  /* 0x0000000706577207 */ /* 0x004fc60000000000 */
[----:B------:R-:W-:Y:S04]  /*15940*/  SHFL.IDX PT, R66, R69, R24, 0x1c1f ;  /* 0x001c1f1845427589 */ /* 0x000fe800000e0000 */
[----:B------:R-:W-:Y:S04]  /*15950*/  SHFL.IDX PT, R62, R73, R24, 0x1c1f ;  /* 0x001c1f18493e7589 */ /* 0x000fe800000e0000 */
[----:B------:R-:W-:Y:S04]  /*15960*/  SHFL.IDX PT, R100, R67, R24, 0x1c1f ;  /* 0x001c1f1843647589 */ /* 0x000fe800000e0000 */
[----:B------:R-:W-:Y:S01]  /*15970*/  SHFL.IDX PT, R104, R63, R24, 0x1c1f ;  /* 0x001c1f183f687589 */ /* 0x000fe200000e0000 */
[----:B0-----:R-:W-:-:S03]  /*15980*/  SEL R42, R44, R55, P0 ;  /* 0x000000372c2a7207 */ /* 0x001fc60000000000 */
[----:B------:R-:W-:Y:S04]  /*15990*/  SHFL.IDX PT, R70, R57, R24, 0x1c1f ;  /* 0x001c1f1839467589 */ /* 0x000fe800000e0000 */
[----:B------:R0:W1:Y:S04]  /*159a0*/  SHFL.IDX PT, R9, R32, R5, 0x1c1f ;  /* 0x001c1f0520097589 */ /* 0x00006800000e0000 */
[----:B------:R2:W3:Y:S04]  /*159b0*/  SHFL.IDX PT, R75, R86, R5, 0x1c1f ;  /* 0x001c1f05564b7589 */ /* 0x0004e800000e0000 */
[----:B------:R-:W4:Y:S01]  /*159c0*/  SHFL.IDX PT, R47, R47, R5, 0x1c1f ;  /* 0x001c1f052f2f7589 */ /* 0x000f2200000e0000 */
[----:B0-----:R-:W-:-:S03]  /*159d0*/  SEL R32, R50, R51, P0 ;  /* 0x0000003332207207 */ /* 0x001fc60000000000 */
[----:B------:R-:W-:Y:S01]  /*159e0*/  SHFL.IDX PT, R46, R46, R5, 0x1c1f ;  /* 0x001c1f052e2e7589 */ /* 0x000fe200000e0000 */
[----:B--2---:R-:W-:-:S03]  /*159f0*/  SEL R86, R84, R85, P0 ;  /* 0x0000005554567207 */ /* 0x004fc60000000000 */
[----:B------:R-:W0:Y:S01]  /*15a00*/  SHFL.IDX PT, R71, R112, R5, 0x1c1f ;  /* 0x001c1f0570477589 */ /* 0x000e2200000e0000 */
[----:B------:R-:W-:Y:S02]  /*15a10*/  SEL R84, R85, R84, P0 ;  /* 0x0000005455547207 */ /* 0x000fe40000000000 */
[----:B------:R-:W-:Y:S01]  /*15a20*/  SEL R85, R7, R6, P0 ;  /* 0x0000000607557207 */ /* 0x000fe20000000000 */
[----:B------:R-:W-:Y:S04]  /*15a30*/  SHFL.IDX PT, R10, R121, R24, 0x1c1f ;  /* 0x001c1f18790a7589 */ /* 0x000fe800000e0000 */
[----:B------:R-:W-:Y:S01]  /*15a40*/  SHFL.IDX PT, R72, R115, R24, 0x1c1f ;  /* 0x001c1f1873487589 */ /* 0x000fe200000e0000 */
[----:B-1----:R-:W-:-:S03]  /*15a50*/  SEL R83, R8, R9, P0 ;  /* 0x0000000908537207 */ /* 0x002fc60000000000 */
[----:B------:R-:W-:Y:S01]  /*15a60*/  SHFL.IDX PT, R68, R111, R24, 0x1c1f ;  /* 0x001c1f186f447589 */ /* 0x000fe200000e0000 */
[----:B---3--:R-:W-:-:S03]  /*15a70*/  SEL R29, R70, R75, P0 ;  /* 0x0000004b461d7207 */ /* 0x008fc60000000000 */
[----:B------:R-:W-:Y:S01]  /*15a80*/  SHFL.IDX PT, R60, R105, R24, 0x1c1f ;  /* 0x001c1f18693c7589 */ /* 0x000fe200000e0000 */
[----:B----4-:R-:W-:Y:S02]  /*15a90*/  SEL R41, R54, R47, P0 ;  /* 0x0000002f36297207 */ /* 0x010fe40000000000 */
[----:B------:R-:W-:Y:S01]  /*15aa0*/  SEL R43, R47, R54, P0 ;  /* 0x000000362f2b7207 */ /* 0x000fe20000000000 */
[----:B------:R1:W2:Y:S04]  /*15ab0*/  SHFL.IDX PT, R11, R34, R5, 0x1c1f ;  /* 0x001c1f05220b7589 */ /* 0x0002a800000e0000 */
[----:B------:R3:W-:Y:S04]  /*15ac0*/  SHFL.IDX PT, R73, R31, R5, 0x1c1f ;  /* 0x001c1f051f497589 */ /* 0x0007e800000e0000 */
[----:B------:R4:W2:Y:S01]  /*15ad0*/  SHFL.IDX PT, R69, R33, R5, 0x1c1f ;  /* 0x001c1f0521457589 */ /* 0x0008a200000e0000 */
[----:B-1----:R-:W-:-:S03]  /*15ae0*/  SEL R34, R51, R50, P0 ;  /* 0x0000003233227207 */ /* 0x002fc60000000000 */
[----:B------:R1:W-:Y:S01]  /*15af0*/  SHFL.IDX PT, R63, R37, R5, 0x1c1f ;  /* 0x001c1f05253f7589 */ /* 0x0003e200000e0000 */
[----:B0-----:R-:W-:Y:S02]  /*15b00*/  SEL R51, R71, R62, P0 ;  /* 0x0000003e47337207 */ /* 0x001fe40000000000 */
[----:B---3--:R-:W-:Y:S01]  /*15b10*/  SEL R31, R75, R70, P0 ;  /* 0x000000464b1f7207 */ /* 0x008fe20000000000 */
[----:B------:R0:W3:Y:S01]  /*15b20*/  SHFL.IDX PT, R67, R90, R5, 0x1c1f ;  /* 0x001c1f055a437589 */ /* 0x0000e200000e0000 */
[----:B----4-:R-:W-:-:S03]  /*15b30*/  SEL R33, R49, R26, P0 ;  /* 0x0000001a31217207 */ /* 0x010fc60000000000 */
[----:B------:R-:W-:Y:S01]  /*15b40*/  SHFL.IDX PT, R12, R117, R24, 0x1c1f ;  /* 0x001c1f18750c7589 */ /* 0x000fe200000e0000 */
[----:B-1----:R-:W-:-:S03]  /*15b50*/  SEL R37, R52, R45, P0 ;  /* 0x0000002d34257207 */ /* 0x002fc60000000000 */
[----:B------:R-:W-:Y:S01]  /*15b60*/  SHFL.IDX PT, R14, R113, R24, 0x1c1f ;  /* 0x001c1f18710e7589 */ /* 0x000fe200000e0000 */
[----:B--2---:R-:W-:Y:S02]  /*15b70*/  SEL R79, R10, R11, P0 ;  /* 0x0000000b0a4f7207 */ /* 0x004fe40000000000 */
[----:B0-----:R-:W-:Y:S01]  /*15b80*/  SEL R90, R88, R25, P0 ;  /* 0x00000019585a7207 */ /* 0x001fe20000000000 */
[----:B------:R-:W-:Y:S01]  /*15b90*/  SHFL.IDX PT, R64, R107, R24, 0x1c1f ;  /* 0x001c1f186b407589 */ /* 0x000fe200000e0000 */
[----:B------:R-:W-:Y:S02]  /*15ba0*/  SEL R88, R25, R88, P0 ;  /* 0x0000005819587207 */ /* 0x000fe40000000000 */
[----:B------:R-:W-:Y:S01]  /*15bb0*/  F2FP.BF16.F32.PACK_AB R4, R91, R90 ;  /* 0x0000005a5b04723e */ /* 0x000fe200000010ff */
[----:B------:R-:W-:Y:S01]  /*15bc0*/  SHFL.IDX PT, R56, R109, R24, 0x1c1f ;  /* 0x001c1f186d387589 */ /* 0x000fe200000e0000 */
[----:B------:R-:W-:Y:S02]  /*15bd0*/  SEL R70, R68, R69, P0 ;  /* 0x0000004544467207 */ /* 0x000fe40000000000 */
[----:B------:R-:W-:Y:S01]  /*15be0*/  SEL R68, R69, R68, P0 ;  /* 0x0000004445447207 */ /* 0x000fe20000000000 */
[----:B------:R-:W-:Y:S01]  /*15bf0*/  SHFL.IDX PT, R61, R61, R24, 0x1c1f ;  /* 0x001c1f183d3d7589 */ /* 0x000fe200000e0000 */
[----:B------:R-:W-:-:S03]  /*15c00*/  F2FP.BF16.F32.PACK_AB R6, R89, R88 ;  /* 0x000000585906723e */ /* 0x000fc600000010ff */
[----:B------:R-:W-:Y:S01]  /*15c10*/  SHFL.IDX PT, R101, R101, R24, 0x1c1f ;  /* 0x001c1f1865657589 */ /* 0x000fe200000e0000 */
[----:B---3--:R-:W-:-:S03]  /*15c20*/  SEL R47, R67, R58, P0 ;  /* 0x0000003a432f7207 */ /* 0x008fc60000000000 */
[----:B------:R-:W-:Y:S04]  /*15c30*/  SHFL.IDX PT, R102, R65, R24, 0x1c1f ;  /* 0x001c1f1841667589 */ /* 0x000fe800000e0000 */
[----:B------:R-:W0:Y:S04]  /*15c40*/  SHFL.IDX PT, R99, R48, R5, 0x1c1f ;  /* 0x001c1f0530637589 */ /* 0x000e2800000e0000 */
[----:B------:R1:W2:Y:S04]  /*15c50*/  SHFL.IDX PT, R13, R35, R5, 0x1c1f ;  /* 0x001c1f05230d7589 */ /* 0x0002a800000e0000 */
[----:B------:R3:W4:Y:S04]  /*15c60*/  SHFL.IDX PT, R15, R38, R5, 0x1c1f ;  /* 0x001c1f05260f7589 */ /* 0x00072800000e0000 */
[----:B------:R0:W4:Y:S01]  /*15c70*/  SHFL.IDX PT, R65, R36, R5, 0x1c1f ;  /* 0x001c1f0524417589 */ /* 0x00012200000e0000 */
[----:B-1----:R-:W-:-:S03]  /*15c80*/  SEL R35, R26, R49, P0 ;  /* 0x000000311a237207 */ /* 0x002fc60000000000 */
[----:B------:R1:W4:Y:S01]  /*15c90*/  SHFL.IDX PT, R24, R40, R5, 0x1c1f ;  /* 0x001c1f0528187589 */ /* 0x00032200000e0000 */
[----:B------:R-:W-:Y:S02]  /*15ca0*/  SEL R49, R62, R71, P0 ;  /* 0x000000473e317207 */ /* 0x000fe40000000000 */
[----:B---3--:R-:W-:Y:S01]  /*15cb0*/  SEL R38, R28, R53, P0 ;  /* 0x000000351c267207 */ /* 0x008fe20000000000 */
[----:B------:R3:W-:Y:S01]  /*15cc0*/  SHFL.IDX PT, R57, R39, R5, 0x1c1f ;  /* 0x001c1f0527397589 */ /* 0x0007e200000e0000 */
[----:B------:R-:W-:Y:S02]  /*15cd0*/  SEL R62, R60, R63, P0 ;  /* 0x0000003f3c3e7207 */ /* 0x000fe40000000000 */
[----:B0-----:R-:W-:Y:S01]  /*15ce0*/  SEL R36, R53, R28, P0 ;  /* 0x0000001c35247207 */ /* 0x001fe20000000000 */
[----:B------:R-:W-:Y:S01]  /*15cf0*/  SHFL.IDX PT, R103, R110, R5, 0x1c1f ;  /* 0x001c1f056e677589 */ /* 0x000fe200000e0000 */
[----:B------:R-:W-:Y:S02]  /*15d00*/  SEL R48, R66, R99, P0 ;  /* 0x0000006342307207 */ /* 0x000fe40000000000 */
[----:B-1----:R-:W-:Y:S01]  /*15d10*/  SEL R40, R55, R44, P0 ;  /* 0x0000002c37287207 */ /* 0x002fe20000000000 */
[----:B------:R-:W0:Y:S01]  /*15d20*/  SHFL.IDX PT, R30, R108, R5, 0x1c1f ;  /* 0x001c1f056c1e7589 */ /* 0x000e2200000e0000 */
[----:B------:R-:W-:-:S02]  /*15d30*/  SEL R44, R59, R46, P0 ;  /* 0x0000002e3b2c7207 */ /* 0x000fc40000000000 */
[----:B---3--:R-:W-:Y:S01]  /*15d40*/  SEL R39, R45, R52, P0 ;  /* 0x000000342d277207 */ /* 0x008fe20000000000 */
[----:B------:R1:W-:Y:S01]  /*15d50*/  SHFL.IDX PT, R105, R78, R5, 0x1c1f ;  /* 0x001c1f054e697589 */ /* 0x0003e200000e0000 */
[----:B------:R-:W-:Y:S02]  /*15d60*/  SEL R46, R46, R59, P0 ;  /* 0x0000003b2e2e7207 */ /* 0x000fe40000000000 */
[----:B------:R-:W-:Y:S01]  /*15d70*/  SEL R45, R58, R67, P0 ;  /* 0x000000433a2d7207 */ /* 0x000fe20000000000 */
[----:B------:R3:W0:Y:S01]  /*15d80*/  SHFL.IDX PT, R107, R74, R5, 0x1c1f ;  /* 0x001c1f054a6b7589 */ /* 0x00062200000e0000 */
[----:B------:R-:W-:Y:S02]  /*15d90*/  SEL R50, R99, R66, P0 ;  /* 0x0000004263327207 */ /* 0x000fe40000000000 */
[----:B------:R-:W-:Y:S01]  /*15da0*/  SEL R60, R63, R60, P0 ;  /* 0x0000003c3f3c7207 */ /* 0x000fe20000000000 */
[----:B------:R2:W0:Y:S01]  /*15db0*/  SHFL.IDX PT, R109, R82, R5, 0x1c1f ;  /* 0x001c1f05526d7589 */ /* 0x00042200000e0000 */
[----:B------:R-:W-:-:S02]  /*15dc0*/  F2FP.BF16.F32.PACK_AB R7, R35, R34 ;  /* 0x000000222307723e */ /* 0x000fc400000010ff */
[----:B-1----:R-:W-:Y:S02]  /*15dd0*/  SEL R78, R76, R77, P0 ;  /* 0x0000004d4c4e7207 */ /* 0x002fe40000000000 */
[----:B------:R-:W-:Y:S02]  /*15de0*/  SEL R76, R77, R76, P0 ;  /* 0x0000004c4d4c7207 */ /* 0x000fe40000000000 */
[----:B------:R-:W-:Y:S02]  /*15df0*/  SEL R77, R11, R10, P0 ;  /* 0x0000000a0b4d7207 */ /* 0x000fe40000000000 */
[----:B---3--:R-:W-:Y:S02]  /*15e00*/  SEL R74, R72, R73, P0 ;  /* 0x00000049484a7207 */ /* 0x008fe40000000000 */
[----:B--2---:R-:W-:Y:S02]  /*15e10*/  SEL R82, R80, R81, P0 ;  /* 0x0000005150527207 */ /* 0x004fe40000000000 */
[----:B------:R-:W-:-:S02]  /*15e20*/  SEL R80, R81, R80, P0 ;  /* 0x0000005051507207 */ /* 0x000fc40000000000 */
[----:B------:R-:W-:Y:S02]  /*15e30*/  SEL R81, R9, R8, P0 ;  /* 0x0000000809517207 */ /* 0x000fe40000000000 */
[----:B------:R-:W-:Y:S02]  /*15e40*/  SEL R72, R73, R72, P0 ;  /* 0x0000004849487207 */ /* 0x000fe40000000000 */
[----:B------:R-:W-:Y:S02]  /*15e50*/  F2FP.BF16.F32.PACK_AB R5, R33, R32 ;  /* 0x000000202105723e */ /* 0x000fe400000010ff */
[----:B------:R-:W-:Y:S02]  /*15e60*/  SEL R75, R12, R13, P0 ;  /* 0x0000000d0c4b7207 */ /* 0x000fe40000000000 */
[----:B------:R-:W-:Y:S01]  /*15e70*/  SEL R73, R13, R12, P0 ;  /* 0x0000000c0d497207 */ /* 0x000fe20000000000 */
[----:B------:R1:W-:Y:S01]  /*15e80*/  STSM.16.M88.4 [R97], R4 ;  /* 0x0000000461007844 */ /* 0x0003e20000000200 */
[----:B----4-:R-:W-:-:S02]  /*15e90*/  SEL R71, R14, R15, P0 ;  /* 0x0000000f0e477207 */ /* 0x010fc40000000000 */
[----:B------:R-:W-:Y:S02]  /*15ea0*/  SEL R69, R15, R14, P0 ;  /* 0x0000000e0f457207 */ /* 0x000fe40000000000 */
[----:B------:R-:W-:Y:S02]  /*15eb0*/  SEL R66, R64, R65, P0 ;  /* 0x0000004140427207 */ /* 0x000fe40000000000 */
[----:B------:R-:W-:Y:S02]  /*15ec0*/  SEL R63, R61, R24, P0 ;  /* 0x000000183d3f7207 */ /* 0x000fe40000000000 */
[----:B------:R-:W-:Y:S02]  /*15ed0*/  F2FP.BF16.F32.PACK_AB R8, R87, R86 ;  /* 0x000000565708723e */ /* 0x000fe400000010ff */
[----:B------:R-:W-:Y:S02]  /*15ee0*/  F2FP.BF16.F32.PACK_AB R9, R37, R36 ;  /* 0x000000242509723e */ /* 0x000fe400000010ff */
[----:B------:R-:W-:-:S02]  /*15ef0*/  F2FP.BF16.F32.PACK_AB R10, R85, R84 ;  /* 0x00000054550a723e */ /* 0x000fc400000010ff */
[----:B------:R-:W-:Y:S01]  /*15f00*/  F2FP.BF16.F32.PACK_AB R11, R39, R38 ;  /* 0x00000026270b723e */ /* 0x000fe200000010ff */
[----:B-1----:R-:W-:Y:S01]  /*15f10*/  IMAD.U32 R97, RZ, RZ, UR9 ;  /* 0x00000009ff617e24 */ /* 0x002fe2000f8e00ff */
[----:B------:R-:W-:Y:S02]  /*15f20*/  SEL R64, R65, R64, P0 ;  /* 0x0000004041407207 */ /* 0x000fe40000000000 */
[----:B------:R-:W-:Y:S01]  /*15f30*/  SEL R61, R24, R61, P0 ;  /* 0x0000003d183d7207 */ /* 0x000fe20000000000 */
[----:B------:R1:W-:Y:S01]  /*15f40*/  STSM.16.M88.4 [R98], R8 ;  /* 0x0000000862007844 */ /* 0x0003e20000000200 */
[----:B------:R-:W-:Y:S02]  /*15f50*/  F2FP.BF16.F32.PACK_AB R12, R83, R82 ;  /* 0x00000052530c723e */ /* 0x000fe400000010ff */
[----:B------:R-:W-:Y:S02]  /*15f60*/  F2FP.BF16.F32.PACK_AB R13, R41, R40 ;  /* 0x00000028290d723e */ /* 0x000fe400000010ff */
[----:B------:R-:W-:-:S02]  /*15f70*/  F2FP.BF16.F32.PACK_AB R14, R81, R80 ;  /* 0x00000050510e723e */ /* 0x000fc400000010ff */
[----:B------:R-:W-:Y:S02]  /*15f80*/  F2FP.BF16.F32.PACK_AB R15, R43, R42 ;  /* 0x0000002a2b0f723e */ /* 0x000fe400000010ff */
[----:B0-----:R-:W-:Y:S02]  /*15f90*/  SEL R52, R101, R30, P0 ;  /* 0x0000001e65347207 */ /* 0x001fe40000000000 */
[----:B------:R-:W-:Y:S01]  /*15fa0*/  SEL R54, R30, R101, P0 ;  /* 0x000000651e367207 */ /* 0x000fe20000000000 */
[----:B------:R-:W-:Y:S01]  /*15fb0*/  STSM.16.M88.4 [R95], R12 ;  /* 0x0000000c5f007844 */ /* 0x000fe20000000200 */
[----:B------:R-:W-:Y:S02]  /*15fc0*/  SEL R53, R100, R103, P0 ;  /* 0x0000006764357207 */ /* 0x000fe40000000000 */
[----:B------:R-:W-:Y:S01]  /*15fd0*/  SEL R55, R103, R100, P0 ;  /* 0x0000006467377207 */ /* 0x000fe20000000000 */
[----:B-1----:R-:W0:Y:S01]  /*15fe0*/  LDC.64 R98, c[0x0][0xc08] ;  /* 0x00030200ff627b82 */ /* 0x002e220000000a00 */
[----:B------:R-:W-:-:S02]  /*15ff0*/  SEL R67, R56, R57, P0 ;  /* 0x0000003938437207 */ /* 0x000fc40000000000 */
[----:B------:R-:W-:Y:S02]  /*16000*/  SEL R65, R57, R56, P0 ;  /* 0x0000003839417207 */ /* 0x000fe40000000000 */
[----:B------:R-:W-:Y:S02]  /*16010*/  F2FP.BF16.F32.PACK_AB R24, R79, R78 ;  /* 0x0000004e4f18723e */ /* 0x000fe400000010ff */
[----:B------:R-:W-:Y:S02]  /*16020*/  F2FP.BF16.F32.PACK_AB R25, R45, R44 ;  /* 0x0000002c2d19723e */ /* 0x000fe400000010ff */
[----:B------:R-:W-:Y:S02]  /*16030*/  F2FP.BF16.F32.PACK_AB R26, R77, R76 ;  /* 0x0000004c4d1a723e */ /* 0x000fe400000010ff */
[----:B------:R-:W-:Y:S02]  /*16040*/  F2FP.BF16.F32.PACK_AB R27, R47, R46 ;  /* 0x0000002e2f1b723e */ /* 0x000fe400000010ff */
[----:B------:R-:W-:-:S02]  /*16050*/  SEL R56, R104, R107, P0 ;  /* 0x0000006b68387207 */ /* 0x000fc40000000000 */
[----:B------:R-:W-:Y:S01]  /*16060*/  SEL R58, R107, R104, P0 ;  /* 0x000000686b3a7207 */ /* 0x000fe20000000000 */
[----:B------:R1:W-:Y:S01]  /*16070*/  STSM.16.M88.4 [R96], R24 ;  /* 0x0000001860007844 */ /* 0x0003e20000000200 */
[----:B------:R-:W-:Y:S02]  /*16080*/  SEL R57, R102, R105, P0 ;  /* 0x0000006966397207 */ /* 0x000fe40000000000 */
[----:B------:R-:W-:Y:S02]  /*16090*/  SEL R59, R105, R102, P0 ;  /* 0x00000066693b7207 */ /* 0x000fe40000000000 */
[----:B------:R-:W-:Y:S02]  /*160a0*/  SEL R28, R106, R109, P0 ;  /* 0x0000006d6a1c7207 */ /* 0x000fe40000000000 */
[----:B------:R-:W-:Y:S02]  /*160b0*/  SEL R30, R109, R106, P0 ;  /* 0x0000006a6d1e7207 */ /* 0x000fe40000000000 */
[----:B------:R-:W-:-:S02]  /*160c0*/  F2FP.BF16.F32.PACK_AB R4, R75, R74 ;  /* 0x0000004a4b04723e */ /* 0x000fc400000010ff */
[----:B------:R-:W-:Y:S02]  /*160d0*/  F2FP.BF16.F32.PACK_AB R5, R49, R48 ;  /* 0x000000303105723e */ /* 0x000fe400000010ff */
[----:B------:R-:W-:Y:S02]  /*160e0*/  F2FP.BF16.F32.PACK_AB R6, R73, R72 ;  /* 0x000000484906723e */ /* 0x000fe400000010ff */
[----:B------:R-:W-:Y:S01]  /*160f0*/  F2FP.BF16.F32.PACK_AB R7, R51, R50 ;  /* 0x000000323307723e */ /* 0x000fe200000010ff */
[----:B-1----:R-:W-:Y:S01]  /*16100*/  IMAD.U32 R96, RZ, RZ, UR8 ;  /* 0x00000008ff607e24 */ /* 0x002fe2000f8e00ff */
[----:B------:R-:W-:Y:S02]  /*16110*/  F2FP.BF16.F32.PACK_AB R8, R71, R70 ;  /* 0x000000464708723e */ /* 0x000fe400000010ff */
[----:B------:R-:W-:Y:S01]  /*16120*/  F2FP.BF16.F32.PACK_AB R9, R53, R52 ;  /* 0x000000343509723e */ /* 0x000fe200000010ff */
[----:B------:R1:W-:Y:S01]  /*16130*/  STSM.16.M88.4 [R92], R4 ;  /* 0x000000045c007844 */ /* 0x0003e20000000200 */
[----:B------:R-:W-:-:S02]  /*16140*/  F2FP.BF16.F32.PACK_AB R10, R69, R68 ;  /* 0x00000044450a723e */ /* 0x000fc400000010ff */
[----:B------:R-:W-:Y:S02]  /*16150*/  F2FP.BF16.F32.PACK_AB R11, R55, R54 ;  /* 0x00000036370b723e */ /* 0x000fe400000010ff */
        /* <DEDUP_REMOVED lines=8> */
[----:B------:R-:W-:Y:S01]  /*161e0*/  F2FP.BF16.F32.PACK_AB R26, R61, R60 ;  /* 0x0000003c3d1a723e */ /* 0x000fe200000010ff */
[----:B-1----:R-:W1:Y:S01]  /*161f0*/  LDC R92, c[0x0][0xbe8] ;  /* 0x0002fa00ff5c7b82 */ /* 0x002e620000000800 */
[----:B------:R-:W-:Y:S02]  /*16200*/  F2FP.BF16.F32.PACK_AB R27, R31, R30 ;  /* 0x0000001e1f1b723e */ /* 0x000fe400000010ff */
[----:B------:R-:W-:-:S03]  /*16210*/  ISETP.NE.U32.AND P0, PT, RZ, UR10, PT ;  /* 0x0000000aff007c0c */ /* 0x000fc6000bf05070 */
[----:B------:R4:W-:Y:S02]  /*16220*/  STSM.16.M88.4 [R94], R24 ;  /* 0x000000185e007844 */ /* 0x0009e40000000200 */
[----:B------:R-:W-:Y:S01]  /*16230*/  BAR.SYNC.DEFER_BLOCKING 0x1, 0x100 ;  /* 0x0044000000007b1d */ /* 0x000fe20000010000 */
[----:B------:R-:W-:-:S13]  /*16240*/  ISETP.NE.AND.EX P0, PT, RZ, UR11, PT, P0 ;  /* 0x0000000bff007c0c */ /* 0x000fda000bf05300 */
[----:B------:R-:W4:Y:S01]  /*16250*/  @P0 LDG.E R95, desc[UR54][R96.64] ;  /* 0x00000036605f0981 */ /* 0x000f22000c1e1900 */
[----:B0-----:R-:W-:Y:S02]  /*16260*/  ISETP.NE.U32.AND P1, PT, R98, RZ, PT ;  /* 0x000000ff6200720c */ /* 0x001fe40003f25070 */
[----:B------:R-:W-:-:S11]  /*16270*/  R2UR UR4, R99 ;  /* 0x00000000630472ca */ /* 0x000fd600000e0000 */
[----:B------:R-:W-:Y:S01]  /*16280*/  VOTEU.ANY UP0, P1 ;  /* 0x00000000003f7886 */ /* 0x000fe20000800100 */
[----:B-1----:R-:W-:Y:S01]  /*16290*/  ISETP.NE.AND P1, PT, R92, 0x1, PT ;  /* 0x000000015c00780c */ /* 0x002fe20003f25270 */
[----:B------:R-:W-:Y:S02]  /*162a0*/  UISETP.NE.AND.EX UP0, UPT, UR4, URZ, UPT, UP0 ;  /* 0x0000003f0400728c */ /* 0x000fe4000bf05300 */
[----:B------:R-:W-:Y:S01]  /*162b0*/  UISETP.GT.AND UP1, UPT, UR45, 0x1, UPT ;  /* 0x000000012d00788c */ /* 0x000fe2000bf24270 */
[----:B------:R-:W-:Y:S01]  /*162c0*/  UMOV UR18, 0x9b8 ;  /* 0x000009b800127882 */ /* 0x000fe20000000000 */
[----:B------:R-:W-:Y:S02]  /*162d0*/  ULDC UR4, c[0x0][0xa88] ;  /* 0x0002a20000047ab9 */ /* 0x000fe40000000800 */
[----:B------:R-:W-:Y:S01]  /*162e0*/  USEL UR18, UR18, 0x978, UP1 ;  /* 0x0000097812127887 */ /* 0x000fe20008800000 */
[----:B------:R-:W-:Y:S01]  /*162f0*/  PLOP3.LUT P4, PT, PT, PT, UP0, 0x80, 0x0 ;  /* 0x000000000000781c */ /* 0x000fe20003f8f008 */
[----:B--2---:R-:W-:-:S03]  /*16300*/  IMAD.U32 R9, RZ, RZ, UR4 ;  /* 0x00000004ff097e24 */ /* 0x004fc6000f8e00ff */
[----:B------:R-:W-:Y:S01]  /*16310*/  @UP0 ULDC.64 UR8, c[0x0][0xc08] ;  /* 0x0003020000080ab9 */ /* 0x000fe20000000a00 */
[----:B------:R-:W0:Y:S01]  /*16320*/  @P1 LDC R6, c[0x0][0xbec] ;  /* 0x0002fb00ff061b82 */ /* 0x000e220000000800 */
[----:B------:R-:W-:-:S07]  /*16330*/  @UP0 UIMAD.WIDE UR8, UR38, 0x4, UR8 ;  /* 0x00000004260808a5 */ /* 0x000fce000f8e0208 */
[----:B------:R-:W1:Y:S01]  /*16340*/  @P1 LDC R11, c[0x0][0xbf0] ;  /* 0x0002fc00ff0b1b82 */ /* 0x000e620000000800 */
[----:B------:R-:W-:Y:S01]  /*16350*/  UISETP.NE.U32.AND UP0, UPT, UR10, URZ, UPT ;  /* 0x0000003f0a00728c */ /* 0x000fe2000bf05070 */
[----:B------:R-:W-:Y:S01]  /*16360*/  IMAD.U32 R4, RZ, RZ, UR8 ;  /* 0x00000008ff047e24 */ /* 0x000fe2000f8e00ff */
[----:B------:R-:W-:Y:S01]  /*16370*/  ULDC.64 UR12, c[0x0][UR18+0x218] ;  /* 0x00008600120c7abb */ /* 0x000fe20008000a00 */
[----:B------:R-:W-:Y:S01]  /*16380*/  IMAD.U32 R5, RZ, RZ, UR9 ;  /* 0x00000009ff057e24 */ /* 0x000fe2000f8e00ff */
[----:B------:R-:W-:Y:S02]  /*16390*/  UISETP.NE.AND.EX UP0, UPT, UR11, URZ, UPT, UP0 ;  /* 0x0000003f0b00728c */ /* 0x000fe4000bf05300 */
[----:B------:R-:W-:Y:S01]  /*163a0*/  USEL UR16, UR40, URZ, UP1 ;  /* 0x0000003f28107287 */ /* 0x000fe20008800000 */
[----:B---3--:R-:W-:Y:S01]  /*163b0*/  VIADD R13, R22, UR39 ;  /* 0x00000027160d7c36 */ /* 0x008fe20008000000 */
[----:B------:R-:W-:Y:S01]  /*163c0*/  UMOV UR4, URZ ;  /* 0x0000003f00047c82 */ /* 0x000fe20008000000 */
[----:B------:R-:W-:Y:S01]  /*163d0*/  UIMAD.WIDE.U32 UR8, UR12, UR37, URZ ;  /* 0x000000250c0872a5 */ /* 0x000fe2000f8e003f */
[----:B------:R0:W5:Y:S01]  /*163e0*/  @P4 LDG.E R9, desc[UR54][R4.64] ;  /* 0x0000003604094981 */ /* 0x000162000c1e1900 */
[----:B------:R-:W-:Y:S01]  /*163f0*/  ULDC.64 UR14, c[0x0][UR18+0x228] ;  /* 0x00008a00120e7abb */ /* 0x000fe20008000a00 */
[----:B------:R-:W-:Y:S01]  /*16400*/  UIMAD UR12, UR13, UR37, URZ ;  /* 0x000000250d0c72a4 */ /* 0x000fe2000f8e023f */
[----:B------:R-:W-:Y:S01]  /*16410*/  IMAD.MOV.U32 R7, RZ, RZ, R13 ;  /* 0x000000ffff077224 */ /* 0x000fe200078e000d */
[----:B------:R-:W-:-:S02]  /*16420*/  USHF.R.S32.HI UR17, URZ, 0x1f, UR38 ;  /* 0x0000001f3f117899 */ /* 0x000fc40008011426 */
[----:B------:R-:W-:Y:S02]  /*16430*/  USEL UR7, UR38, URZ, !UP0 ;  /* 0x0000003f26077287 */ /* 0x000fe4000c000000 */
[----:B------:R-:W-:Y:S01]  /*16440*/  UIMAD.WIDE.U32 UR20, UR14, UR16, URZ ;  /* 0x000000100e1472a5 */ /* 0x000fe2000f8e003f */
[----:B------:R-:W-:Y:S01]  /*16450*/  ULDC.64 UR10, c[0x0][UR18+0x220] ;  /* 0x00008800120a7abb */ /* 0x000fe20008000a00 */
[----:B------:R-:W-:Y:S01]  /*16460*/  UIMAD UR14, UR15, UR16, URZ ;  /* 0x000000100f0e72a4 */ /* 0x000fe2000f8e023f */
[----:B0-----:R-:W-:Y:S01]  /*16470*/  @P1 IMAD.HI.U32 R4, R13, R6, RZ ;  /* 0x000000060d041227 */ /* 0x001fe200078e00ff */
[----:B------:R-:W-:Y:S02]  /*16480*/  UIADD3 UR15, UR9, UR12, URZ ;  /* 0x0000000c090f7290 */ /* 0x000fe4000fffe03f */
[----:B------:R-:W-:Y:S01]  /*16490*/  USEL UR17, UR17, URZ, !UP0 ;  /* 0x0000003f11117287 */ /* 0x000fe2000c000000 */
[----:B------:R-:W-:Y:S01]  /*164a0*/  IMAD.U32 R5, RZ, RZ, UR21 ;  /* 0x00000015ff057e24 */ /* 0x000fe2000f8e00ff */
[----:B------:R-:W-:Y:S01]  /*164b0*/  UIMAD UR9, UR11, UR7, URZ ;  /* 0x000000070b0972a4 */ /* 0x000fe2000f8e023f */
[----:B-1----:R-:W-:Y:S01]  /*164c0*/  @P1 SHF.R.U32.HI R7, RZ, R11, R4 ;  /* 0x0000000bff071219 */ /* 0x002fe20000011604 */
[----:B------:R-:W-:Y:S01]  /*164d0*/  UIMAD.WIDE.U32 UR12, UR10, UR7, URZ ;  /* 0x000000070a0c72a5 */ /* 0x000fe2000f8e003f */
[----:B------:R-:W-:Y:S01]  /*164e0*/  IMAD.U32 R4, RZ, RZ, UR20 ;  /* 0x00000014ff047e24 */ /* 0x000fe2000f8e00ff */
[----:B------:R-:W-:Y:S01]  /*164f0*/  UIMAD UR9, UR10, UR17, UR9 ;  /* 0x000000110a0972a4 */ /* 0x000fe2000f8e0209 */
[--C-:B------:R-:W-:Y:S01]  /*16500*/  SHF.R.S32.HI R5, RZ, 0x1f, R7.reuse ;  /* 0x0000001fff057819 */ /* 0x100fe20000011407 */
[----:B------:R-:W-:Y:S01]  /*16510*/  UIADD3 UR14, UR21, UR14, URZ ;  /* 0x0000000e150e7290 */ /* 0x000fe2000fffe03f */
[----:B------:R-:W-:Y:S01]  /*16520*/  IMAD.MOV R11, RZ, RZ, -R7 ;  /* 0x000000ffff0b7224 */ /* 0x000fe200078e0a07 */
[----:B------:R-:W-:-:S03]  /*16530*/  UIADD3 UR9, UR13, UR9, URZ ;  /* 0x000000090d097290 */ /* 0x000fc6000fffe03f */
[----:B------:R-:W-:Y:S02]  /*16540*/  IMAD R11, R92, R11, R13 ;  /* 0x0000000b5c0b7224 */ /* 0x000fe400078e020d */
[----:B------:R-:W-:-:S03]  /*16550*/  IMAD.U32 R8, RZ, RZ, UR14 ;  /* 0x0000000eff087e24 */ /* 0x000fc6000f8e00ff */
[----:B------:R-:W-:Y:S02]  /*16560*/  SHF.R.S32.HI R6, RZ, 0x1f, R11 ;  /* 0x0000001fff067819 */ /* 0x000fe4000001140b */
[----:B----4-:R-:W-:-:S13]  /*16570*/  @P0 R2UR UR4, R95 ;  /* 0x000000005f0402ca */ /* 0x010fda00000e0000 */
        /* <DEDUP_REMOVED lines=15> */
[----:B------:R-:W-:Y:S08]  /*16670*/  @P4 BRA `(.L_x_1527) ;  /* 0x0000000000104947 */ /* 0x000ff00003800000 */
[----:B------:R-:W-:Y:S05]  /*16680*/  @!P0 BRA `(.L_x_1527) ;  /* 0x00000000000c8947 */ /* 0x000fea0003800000 */
[----:B------:R-:W2:Y:S04]  /*16690*/  LDG.E R4, desc[UR54][R96.64] ;  /* 0x0000003660047981 */ /* 0x000ea8000c1e1900 */
[----:B-----5:R-:W2:Y:S02]  /*166a0*/  LDG.E R9, desc[UR54][R96.64+0x4] ;  /* 0x0000043660097981 */ /* 0x020ea4000c1e1900 */
[----:B--2---:R-:W-:-:S07]  /*166b0*/  IMAD.IADD R9, R9, 0x1, -R4 ;  /* 0x0000000109097824 */ /* 0x004fce00078e0a04 */
.L_x_1527:
[----:B------:R-:W-:Y:S01]  /*166c0*/  SHFL.IDX PT, R4, R8, RZ, 0x1c1f ;  /* 0x001c1fff08047589 */ /* 0x000fe200000e0000 */
[----:B------:R-:W-:Y:S01]  /*166d0*/  VIADD R11, R213, UR39 ;  /* 0x00000027d50b7c36 */ /* 0x000fe20008000000 */
[----:B------:R-:W-:Y:S01]  /*166e0*/  LOP3.LUT P0, RZ, R201, 0x3, RZ, 0xc0, !PT ;  /* 0x00000003c9ff7812 */ /* 0x000fe2000780c0ff */
[----:B-----5:R-:W-:Y:S01]  /*166f0*/  IMAD R18, R9, R92, RZ ;  /* 0x0000005c09127224 */ /* 0x020fe200078e02ff */
[----:B------:R-:W0:Y:S01]  /*16700*/  SHFL.IDX PT, R5, R10, RZ, 0x1c1f ;  /* 0x001c1fff0a057589 */ /* 0x000e2200000e0000 */
[C---:B------:R-:W-:Y:S01]  /*16710*/  VIADD R9, R11.reuse, 0x8 ;  /* 0x000000080b097836 */ /* 0x040fe20000000000 */
[----:B------:R-:W-:Y:S02]  /*16720*/  PLOP3.LUT P3, PT, PT, PT, UP1, 0x80, 0x0 ;  /* 0x000000000000781c */ /* 0x000fe40003f6f018 */
[----:B------:R-:W-:Y:S01]  /*16730*/  SHFL.IDX PT, R6, R8, 0x1, 0x1c1f ;  /* 0x003c1f0008067f89 */ /* 0x000fe200000e0000 */
[-C--:B------:R-:W-:Y:S02]  /*16740*/  ISETP.GE.OR P2, PT, R11, R18.reuse, P0 ;  /* 0x000000120b00720c */ /* 0x080fe40000746670 */
[-C--:B------:R-:W-:Y:S01]  /*16750*/  ISETP.GE.OR P0, PT, R9, R18.reuse, P0 ;  /* 0x000000120900720c */ /* 0x080fe20000706670 */
[----:B------:R-:W1:Y:S10]  /*16760*/  SHFL.IDX PT, R7, R10, 0x1, 0x1c1f ;  /* 0x003c1f000a077f89 */ /* 0x000e7400000e0000 */
[----:B0-----:R0:W-:Y:S01]  /*16770*/  @!P2 ST.E desc[UR54][R4.64], R3 ;  /* 0x000000030400a985 */ /* 0x0011e2000c101936 */
[----:B------:R-:W-:-:S03]  /*16780*/  ISETP.GE.AND P2, PT, R11, R18, PT ;  /* 0x000000120b00720c */ /* 0x000fc60003f46270 */
[----:B-1----:R0:W-:Y:S01]  /*16790*/  @!P0 ST.E desc[UR54][R6.64], R0 ;  /* 0x0000000006008985 */ /* 0x0021e2000c101936 */
[----:B------:R-:W-:Y:S01]  /*167a0*/  ISETP.GE.AND P0, PT, R9, R18, PT ;  /* 0x000000120900720c */ /* 0x000fe20003f06270 */
[----:B------:R-:W-:-:S12]  /*167b0*/  @P3 BRA `(.L_x_1528) ;  /* 0x0000000800883947 */ /* 0x000fd80003800000 */
[----:B0-----:R-:W-:Y:S01]  /*167c0*/  IMAD R3, R200, 0x40, R23 ;  /* 0x00000040c8037824 */ /* 0x001fe200078e0217 */
[----:B------:R-:W-:Y:S01]  /*167d0*/  ULDC.64 UR12, c[0x0][0xaa0] ;  /* 0x0002a800000c7ab9 */ /* 0x000fe20000000a00 */
[----:B------:R-:W0:Y:S02]  /*167e0*/  @P1 LDC R45, c[0x0][0xbf0] ;  /* 0x0002fc00ff2d1b82 */ /* 0x000e240000000800 */
        /* <DEDUP_REMOVED lines=27> */
[----:B------:R-:W5:Y:S01]  /*169a0*/  LD.E.128 R8, desc[UR54][R8.64] ;  /* 0x0000003608087980 */ /* 0x000f62000c101d00 */
[----:B------:R-:W-:Y:S02]  /*169b0*/  LOP3.LUT R20, R5, R20, RZ, 0x3c, !PT ;  /* 0x0000001405147212 */ /* 0x000fe400078e3cff */
[----:B------:R-:W-:Y:S01]  /*169c0*/  LOP3.LUT R12, R12, R13, RZ, 0x3c, !PT ;  /* 0x0000000d0c0c7212 */ /* 0x000fe200078e3cff */
[--C-:B------:R-:W-:Y:S01]  /*169d0*/  IMAD.X R13, RZ, RZ, R21.reuse, P5 ;  /* 0x000000ffff0d7224 */ /* 0x100fe200028e0615 */
        /* <DEDUP_REMOVED lines=16> */
[----:B------:R-:W-:Y:S01]  /*16ae0*/  UIADD3 UR9, UR9, UR10, URZ ;  /* 0x0000000a09097290 */ /* 0x000fe2000fffe03f */
[----:B------:R-:W-:Y:S01]  /*16af0*/  IMAD R0, R189, 0x20, R200 ;  /* 0x00000020bd007824 */ /* 0x000fe200078e02c8 */
[----:B------:R-:W5:Y:S01]  /*16b00*/  LD.E.128 R28, desc[UR54][R28.64] ;  /* 0x000000361c1c7980 */ /* 0x000f62000c101d00 */
[----:B------:R-:W-:Y:S02]  /*16b10*/  ULDC.64 UR10, c[0x0][0xae8] ;  /* 0x0002ba00000a7ab9 */ /* 0x000fe40000000a00 */
[----:B------:R-:W-:Y:S01]  /*16b20*/  UIMAD.WIDE.U32 UR8, UR37, UR10, UR8 ;  /* 0x0000000a250872a5 */ /* 0x000fe2000f8e0008 */
[----:B------:R-:W-:Y:S01]  /*16b30*/  VIADD R44, R0, UR39 ;  /* 0x00000027002c7c36 */ /* 0x000fe20008000000 */
[----:B------:R-:W-:Y:S01]  /*16b40*/  USHF.R.S32.HI UR4, URZ, 0x1f, UR7 ;  /* 0x0000001f3f047899 */ /* 0x000fe20008011407 */
[----:B------:R-:W5:Y:S01]  /*16b50*/  LD.E.128 R32, desc[UR54][R32.64] ;  /* 0x0000003620207980 */ /* 0x000f62000c101d00 */
[----:B------:R-:W-:-:S03]  /*16b60*/  UIMAD UR9, UR37, UR11, UR9 ;  /* 0x0000000b250972a4 */ /* 0x000fc6000f8e0209 */
[----:B------:R-:W-:Y:S01]  /*16b70*/  ULDC.64 UR10, c[0x0][0xaf0] ;  /* 0x0002bc00000a7ab9 */ /* 0x000fe20000000a00 */
[----:B------:R-:W5:Y:S01]  /*16b80*/  LD.E.128 R36, desc[UR54][R36.64] ;  /* 0x0000003624247980 */ /* 0x000f62000c101d00 */
[----:B------:R-:W-:Y:S01]  /*16b90*/  UIMAD UR4, UR4, UR10, URZ ;  /* 0x0000000a040472a4 */ /* 0x000fe2000f8e023f */
[----:B------:R-:W-:Y:S01]  /*16ba0*/  IMAD.MOV.U32 R3, RZ, RZ, R44 ;  /* 0x000000ffff037224 */ /* 0x000fe200078e002c */
[----:B------:R-:W-:Y:S01]  /*16bb0*/  UIMAD.WIDE.U32 UR8, UR7, UR10, UR8 ;  /* 0x0000000a070872a5 */ /* 0x000fe2000f8e0008 */
[----:B------:R-:W5:Y:S01]  /*16bc0*/  LD.E.128 R40, desc[UR54][R40.64] ;  /* 0x0000003628287980 */ /* 0x000f62000c101d00 */
[----:B-1----:R-:W-:Y:S01]  /*16bd0*/  @P1 IMAD.HI.U32 R0, R44, R21, RZ ;  /* 0x000000152c001227 */ /* 0x002fe200078e00ff */
[----:B------:R-:W-:Y:S01]  /*16be0*/  UIMAD UR4, UR7, UR11, UR4 ;  /* 0x0000000b070472a4 */ /* 0x000fe2000f8e0204 */
[----:B------:R-:W-:Y:S01]  /*16bf0*/  @!PT LDS RZ, [RZ] ;  /* 0x00000000fffff984 */ /* 0x000fe20000000800 */
[----:B------:R-:W-:Y:S01]  /*16c00*/  @!PT LDS RZ, [RZ] ;  /* 0x00000000fffff984 */ /* 0x000fe20000000800 */
[----:B------:R-:W-:Y:S01]  /*16c10*/  @!PT LDS RZ, [RZ] ;  /* 0x00000000fffff984 */ /* 0x000fe20000000800 */
[----:B------:R-:W-:Y:S01]  /*16c20*/  @!PT LDS RZ, [RZ] ;  /* 0x00000000fffff984 */ /* 0x000fe20000000800 */
[----:B------:R1:W-:Y:S06]  /*16c30*/  MEMBAR.ALL.CTA ;  /* 0x0000000000007992 */ /* 0x0003ec0000008000 */
[----:B-1----:R-:W1:Y:S01]  /*16c40*/  FENCE.VIEW.ASYNC.S ;  /* 0x00000000000073c6 */ /* 0x002e620000000000 */
[----:B------:R-:W-:Y:S01]  /*16c50*/  ULDC.64 UR10, c[0x0][0xae0] ;  /* 0x0002b800000a7ab9 */ /* 0x000fe20000000a00 */
[----:B0-----:R-:W-:Y:S01]  /*16c60*/  @P1 SHF.R.U32.HI R3, RZ, R45, R0 ;  /* 0x0000002dff031219 */ /* 0x001fe20000011600 */
[----:B------:R-:W-:-:S03]  /*16c70*/  UIADD3 UR4, UR9, UR4, URZ ;  /* 0x0000000409047290 */ /* 0x000fc6000fffe03f */
[--C-:B------:R-:W-:Y:S01]  /*16c80*/  SHF.R.S32.HI R0, RZ, 0x1f, R3.reuse ;  /* 0x0000001fff007819 */ /* 0x100fe20000011403 */
[----:B------:R-:W-:Y:S02]  /*16c90*/  IMAD.MOV R45, RZ, RZ, -R3 ;  /* 0x000000ffff2d7224 */ /* 0x000fe400078e0a03 */
[----:B------:R-:W-:Y:S02]  /*16ca0*/  IMAD.U32 R21, RZ, RZ, UR9 ;  /* 0x00000009ff157e24 */ /* 0x000fe4000f8e00ff */
[----:B------:R-:W-:Y:S02]  /*16cb0*/  IMAD R0, R0, UR10, RZ ;  /* 0x0000000a00007c24 */ /* 0x000fe4000f8e02ff */
[----:B------:R-:W-:Y:S02]  /*16cc0*/  IMAD R45, R92, R45, R44 ;  /* 0x0000002d5c2d7224 */ /* 0x000fe400078e022c */
[----:B------:R-:W-:Y:S01]  /*16cd0*/  IMAD.U32 R20, RZ, RZ, UR8 ;  /* 0x00000008ff147e24 */ /* 0x000fe2000f8e00ff */
[----:B------:R-:W-:Y:S01]  /*16ce0*/  ULDC.64 UR8, c[0x0][0xad8] ;  /* 0x0002b60000087ab9 */ /* 0x000fe20000000a00 */
[----:B------:R-:W-:-:S02]  /*16cf0*/  IMAD.U32 R21, RZ, RZ, UR4 ;  /* 0x00000004ff157e24 */ /* 0x000fc4000f8e00ff */
[C---:B------:R-:W-:Y:S01]  /*16d00*/  IMAD R47, R3.reuse, UR11, R0 ;  /* 0x0000000b032f7c24 */ /* 0x040fe2000f8e0200 */
[----:B------:R-:W-:Y:S01]  /*16d10*/  SHF.R.S32.HI R0, RZ, 0x1f, R45 ;  /* 0x0000001fff007819 */ /* 0x000fe2000001142d */
[----:B------:R-:W-:-:S04]  /*16d20*/  IMAD.WIDE.U32 R20, R3, UR10, R20 ;  /* 0x0000000a03147c25 */ /* 0x000fc8000f8e0014 */
[----:B------:R-:W-:Y:S02]  /*16d30*/  IMAD.IADD R21, R21, 0x1, R47 ;  /* 0x0000000115157824 */ /* 0x000fe400078e022f */
[----:B------:R-:W-:Y:S02]  /*16d40*/  IMAD R0, R0, UR8, RZ ;  /* 0x0000000800007c24 */ /* 0x000fe4000f8e02ff */
[----:B------:R-:W-:Y:S02]  /*16d50*/  VIADD R49, R200, UR39 ;  /* 0x00000027c8317c36 */ /* 0x000fe40008000000 */
[C---:B------:R-:W-:Y:S02]  /*16d60*/  IMAD R47, R45.reuse, UR9, R0 ;  /* 0x000000092d2f7c24 */ /* 0x040fe4000f8e0200 */
[----:B------:R-:W-:Y:S01]  /*16d70*/  IMAD.WIDE.U32 R20, R45, UR8, R20 ;  /* 0x000000082d147c25 */ /* 0x000fe2000f8e0014 */
[----:B------:R-:W-:Y:S01]  /*16d80*/  ISETP.GE.AND P2, PT, R49, R18, PT ;  /* 0x000000123100720c */ /* 0x000fe20003f46270 */
[----:B------:R-:W-:-:S02]  /*16d90*/  ULDC.64 UR8, c[0x0][0xa80] ;  /* 0x0002a00000087ab9 */ /* 0x000fc40000000a00 */
[----:B------:R-:W-:Y:S01]  /*16da0*/  VIADD R3, R49, 0x20 ;  /* 0x0000002031037836 */ /* 0x000fe20000000000 */
[C---:B------:R-:W-:Y:S01]  /*16db0*/  LEA R0, P3, R20.reuse, UR8, 0x1 ;  /* 0x0000000814007c11 */ /* 0x040fe2000f8608ff */
[----:B------:R-:W-:Y:S02]  /*16dc0*/  IMAD.IADD R21, R21, 0x1, R47 ;  /* 0x0000000115157824 */ /* 0x000fe400078e022f */
[----:B------:R-:W-:Y:S01]  /*16dd0*/  VIADD R17, R17, 0x22820 ;  /* 0x0002282011117836 */ /* 0x000fe20000000000 */
[-C--:B------:R-:W-:Y:S01]  /*16de0*/  ISETP.GE.AND P0, PT, R3, R18.reuse, PT ;  /* 0x000000120300720c */ /* 0x080fe20003f06270 */
[----:B------:R-:W-:Y:S01]  /*16df0*/  VIADD R3, R49, 0x40 ;  /* 0x0000004031037836 */ /* 0x000fe20000000000 */
[----:B------:R-:W-:Y:S02]  /*16e00*/  LEA.HI.X R46, R20, UR9, R21, 0x1, P3 ;  /* 0x00000009142e7c11 */ /* 0x000fe400098f0c15 */
[----:B------:R-:W-:Y:S01]  /*16e10*/  PRMT R17, RZ, 0x654, R17 ;  /* 0x00000654ff117816 */ /* 0x000fe20000000011 */
[----:B-1----:R0:W1:Y:S01]  /*16e20*/  SHFL.IDX PT, R44, R0, RZ, 0x181f ;  /* 0x00181fff002c7589 */ /* 0x00206200000e0000 */
        /* <DEDUP_REMOVED lines=8> */
[CC--:B-1----:R-:W-:Y:S02]  /*16eb0*/  @!P2 LEA R20, P4, R23.reuse, R44.reuse, 0x1 ;  /* 0x0000002c1714a211 */ /* 0x0c2fe400078808ff */
[C---:B------:R-:W-:Y:S02]  /*16ec0*/  @!P3 LEA R44, P5, R188.reuse, R44, 0x1 ;  /* 0x0000002cbc2cb211 */ /* 0x040fe400078a08ff */
[-C--:B--2---:R-:W-:Y:S02]  /*16ed0*/  @!P2 LEA.HI.X R21, R23, R3.reuse, R216, 0x1, P4 ;  /* 0x000000031715a211 */ /* 0x084fe400020f0cd8 */
[----:B------:R-:W-:-:S03]  /*16ee0*/  @!P3 LEA.HI.X R45, R188, R3, R215, 0x1, P5 ;  /* 0x00000003bc2db211 */ /* 0x000fc600028f0cd7 */
[----:B-----5:R3:W-:Y:S04]  /*16ef0*/  @!P2 ST.E.128 desc[UR54][R20.64], R4 ;  /* 0x000000041400a985 */ /* 0x0207e8000c101d36 */
[----:B------:R3:W-:Y:S02]  /*16f00*/  @!P3 ST.E.128 desc[UR54][R44.64], R28 ;  /* 0x0000001c2c00b985 */ /* 0x0007e4000c101d36 */
.L_x_1530:
[----:B------:R-:W-:Y:S05]  /*16f10*/  BSYNC B1 ;  /* 0x0000000000017941 */ /* 0x000fea0003800000 */
.L_x_1529:
[----:B--2---:R2:W4:Y:S01]  /*16f20*/  SHFL.IDX PT, R3, R46, 0x1, 0x181f ;  /* 0x00381f002e037f89 */ /* 0x00452200000e0000 */
[----:B------:R-:W-:Y:S03]  /*16f30*/  BSSY B1, `(.L_x_1531) ;  /* 0x000000c000017945 */ /* 0x000fe60003800000 */
[----:B---3-5:R2:W3:Y:S01]  /*16f40*/  SHFL.IDX PT, R6, R0, 0x1, 0x181f ;  /* 0x00381f0000067f89 */ /* 0x0284e200000e0000 */
[----:B------:R-:W-:Y:S05]  /*16f50*/  @P0 BRA `(.L_x_1532) ;  /* 0x0000000000240947 */ /* 0x000fea0003800000 */
[----:B------:R-:W-:Y:S02]  /*16f60*/  ULDC UR4, c[0x0][0xac8] ;  /* 0x0002b20000047ab9 */ /* 0x000fe40000000800 */
[----:B------:R-:W-:Y:S02]  /*16f70*/  ISETP.GE.AND P3, PT, R23, UR4, PT ;  /* 0x0000000417007c0c */ /* 0x000fe4000bf66270 */
[----:B------:R-:W-:-:S11]  /*16f80*/  ISETP.GE.AND P4, PT, R188, UR4, PT ;  /* 0x00000004bc007c0c */ /* 0x000fd6000bf86270 */
[CC--:B---3--:R-:W-:Y:S02]  /*16f90*/  @!P3 LEA R4, P0, R23.reuse, R6.reuse, 0x1 ;  /* 0x000000061704b211 */ /* 0x0c8fe400078008ff */
[C---:B------:R-:W-:Y:S02]  /*16fa0*/  @!P4 LEA R6, P2, R188.reuse, R6, 0x1 ;  /* 0x00000006bc06c211 */ /* 0x040fe400078408ff */
[-C--:B----4-:R-:W-:Y:S02]  /*16fb0*/  @!P3 LEA.HI.X R5, R23, R3.reuse, R216, 0x1, P0 ;  /* 0x000000031705b211 */ /* 0x090fe400000f0cd8 */
[----:B------:R-:W-:-:S03]  /*16fc0*/  @!P4 LEA.HI.X R7, R188, R3, R215, 0x1, P2 ;  /* 0x00000003bc07c211 */ /* 0x000fc600010f0cd7 */
[----:B------:R3:W-:Y:S04]  /*16fd0*/  @!P3 ST.E.128 desc[UR54][R4.64], R8 ;  /* 0x000000080400b985 */ /* 0x0007e8000c101d36 */
[----:B------:R3:W-:Y:S02]  /*16fe0*/  @!P4 ST.E.128 desc[UR54][R6.64], R32 ;  /* 0x000000200600c985 */ /* 0x0007e4000c101d36 */
.L_x_1532:
[----:B------:R-:W-:Y:S05]  /*16ff0*/  BSYNC B1 ;  /* 0x0000000000017941 */ /* 0x000fea0003800000 */
.L_x_1531:
[----:B----4-:R4:W0:Y:S01]  /*17000*/  SHFL.IDX PT, R3, R46, 0x2, 0x181f ;  /* 0x00581f002e037f89 */ /* 0x01082200000e0000 */
[----:B------:R-:W-:Y:S03]  /*17010*/  BSSY B1, `(.L_x_1533) ;  /* 0x000000c000017945 */ /* 0x000fe60003800000 */
[----:B---3--:R4:W3:Y:S01]  /*17020*/  SHFL.IDX PT, R6, R0, 0x2, 0x181f ;  /* 0x00581f0000067f89 */ /* 0x0088e200000e0000 */
[----:B------:R-:W-:Y:S05]  /*17030*/  @P1 BRA `(.L_x_1534) ;  /* 0x0000000000241947 */ /* 0x000fea0003800000 */
[----:B------:R-:W-:Y:S02]  /*17040*/  ULDC UR4, c[0x0][0xac8] ;  /* 0x0002b20000047ab9 */ /* 0x000fe40000000800 */
[----:B------:R-:W-:Y:S02]  /*17050*/  ISETP.GE.AND P2, PT, R23, UR4, PT ;  /* 0x0000000417007c0c */ /* 0x000fe4000bf46270 */
[----:B------:R-:W-:-:S11]  /*17060*/  ISETP.GE.AND P3, PT, R188, UR4, PT ;  /* 0x00000004bc007c0c */ /* 0x000fd6000bf66270 */
[CC--:B---3--:R-:W-:Y:S02]  /*17070*/  @!P2 LEA R4, P0, R23.reuse, R6.reuse, 0x1 ;  /* 0x000000061704a211 */ /* 0x0c8fe400078008ff */
[C---:B------:R-:W-:Y:S02]  /*17080*/  @!P3 LEA R6, P1, R188.reuse, R6, 0x1 ;  /* 0x00000006bc06b211 */ /* 0x040fe400078208ff */
[-C--:B0-----:R-:W-:Y:S02]  /*17090*/  @!P2 LEA.HI.X R5, R23, R3.reuse, R216, 0x1, P0 ;  /* 0x000000031705a211 */ /* 0x081fe400000f0cd8 */
[----:B------:R-:W-:-:S03]  /*170a0*/  @!P3 LEA.HI.X R7, R188, R3, R215, 0x1, P1 ;  /* 0x00000003bc07b211 */ /* 0x000fc600008f0cd7 */
[----:B------:R0:W-:Y:S04]  /*170b0*/  @!P2 ST.E.128 desc[UR54][R4.64], R12 ;  /* 0x0000000c0400a985 */ /* 0x0001e8000c101d36 */
[----:B------:R0:W-:Y:S02]  /*170c0*/  @!P3 ST.E.128 desc[UR54][R6.64], R36 ;  /* 0x000000240600b985 */ /* 0x0001e4000c101d36 */
.L_x_1534:
[----:B------:R-:W-:Y:S05]  /*170d0*/  BSYNC B1 ;  /* 0x0000000000017941 */ /* 0x000fea0003800000 */
.L_x_1533:
[----:B0-----:R-:W-:Y:S01]  /*170e0*/  VIADD R3, R49, 0x60 ;  /* 0x0000006031037836 */ /* 0x001fe20000000000 */
[----:B--2-4-:R-:W0:Y:S04]  /*170f0*/  SHFL.IDX PT, R46, R46, 0x3, 0x181f ;  /* 0x00781f002e2e7f89 */ /* 0x014e2800000e0000 */
[----:B------:R-:W-:Y:S01]  /*17100*/  ISETP.GE.AND P0, PT, R3, R18, PT ;  /* 0x000000120300720c */ /* 0x000fe20003f06270 */
[----:B------:R-:W2:-:S12]  /*17110*/  SHFL.IDX PT, R0, R0, 0x3, 0x181f ;  /* 0x00781f0000007f89 */ /* 0x000e9800000e0000 */
[----:B------:R-:W-:Y:S05]  /*17120*/  @P0 BRA `(.L_x_1535) ;  /* 0x00000018005c0947 */ /* 0x000fea0003800000 */
[----:B------:R-:W-:Y:S02]  /*17130*/  ULDC UR4, c[0x0][0xac8] ;  /* 0x0002b20000047ab9 */ /* 0x000fe40000000800 */
[----:B------:R-:W-:-:S13]  /*17140*/  ISETP.GE.AND P1, PT, R23, UR4, PT ;  /* 0x0000000417007c0c */ /* 0x000fda000bf26270 */
[----:B--2---:R-:W-:-:S04]  /*17150*/  @!P1 LEA R4, P0, R23, R0, 0x1 ;  /* 0x0000000017049211 */ /* 0x004fc800078008ff */
[----:B0-----:R-:W-:Y:S02]  /*17160*/  @!P1 LEA.HI.X R5, R23, R46, R216, 0x1, P0 ;  /* 0x0000002e17059211 */ /* 0x001fe400000f0cd8 */
[----:B------:R-:W-:-:S03]  /*17170*/  ISETP.GE.AND P0, PT, R188, UR4, PT ;  /* 0x00000004bc007c0c */ /* 0x000fc6000bf06270 */
[----:B------:R4:W-:Y:S10]  /*17180*/  @!P1 ST.E.128 desc[UR54][R4.64], R24 ;  /* 0x0000001804009985 */ /* 0x0009f4000c101d36 */
[----:B------:R-:W-:Y:S05]  /*17190*/  @P0 BRA `(.L_x_1535) ;  /* 0x0000001800400947 */ /* 0x000fea0003800000 */
[----:B----4-:R-:W-:-:S04]  /*171a0*/  LEA R4, P0, R188, R0, 0x1 ;  /* 0x00000000bc047211 */ /* 0x010fc800078008ff */
[----:B------:R-:W-:-:S05]  /*171b0*/  LEA.HI.X R5, R188, R46, R215, 0x1, P0 ;  /* 0x0000002ebc057211 */ /* 0x000fca00000f0cd7 */
[----:B------:R0:W-:Y:S01]  /*171c0*/  ST.E.128 desc[UR54][R4.64], R40 ;  /* 0x0000002804007985 */ /* 0x0001e2000c101d36 */
[----:B------:R-:W-:Y:S05]  /*171d0*/  BRA `(.L_x_1535) ;  /* 0x0000001800307947 */ /* 0x000fea0003800000 */
.L_x_1528:
[----:B------:R-:W-:Y:S01]  /*171e0*/  ULDC.64 UR12, c[0x0][0xb08] ;  /* 0x0002c200000c7ab9 */ /* 0x000fe20000000a00 */
[----:B0-----:R-:W0:Y:S01]  /*171f0*/  @P1 LDC R0, c[0x0][0xbec] ;  /* 0x0002fb00ff001b82 */ /* 0x001e220000000800 */
[----:B------:R-:W-:Y:S01]  /*17200*/  UIMAD UR10, UR11, UR12, URZ ;  /* 0x0000000c0b0a72a4 */ /* 0x000fe2000f8e023f */
[----:B------:R-:W-:Y:S01]  /*17210*/  IMAD.MOV.U32 R3, RZ, RZ, R13 ;  /* 0x000000ffff037224 */ /* 0x000fe200078e000d */
[----:B------:R-:W-:Y:S01]  /*17220*/  UIMAD.WIDE.U32 UR8, UR4, UR12, URZ ;  /* 0x0000000c040872a5 */ /* 0x000fe2000f8e003f */
[----:B------:R-:W-:Y:S01]  /*17230*/  VIADD R17, R17, 0x22820 ;  /* 0x0002282011117836 */ /* 0x000fe20000000000 */
[----:B------:R-:W-:Y:S01]  /*17240*/  UIMAD UR10, UR4, UR13, UR10 ;  /* 0x0000000d040a72a4 */ /* 0x000fe2000f8e020a */
[C---:B------:R-:W-:Y:S01]  /*17250*/  VIADD R21, R19.reuse, 0x10 ;  /* 0x0000001013157836 */ /* 0x040fe20000000000 */
[----:B------:R-:W-:Y:S01]  /*17260*/  USHF.R.S32.HI UR4, URZ, 0x1f, UR7 ;  /* 0x0000001f3f047899 */ /* 0x000fe20008011407 */
[----:B------:R-:W1:Y:S01]  /*17270*/  @P1 LDC R5, c[0x0][0xbf0] ;  /* 0x0002fc00ff051b82 */ /* 0x000e620000000800 */
[----:B------:R-:W-:Y:S01]  /*17280*/  UIADD3 UR9, UR9, UR10, URZ ;  /* 0x0000000a09097290 */ /* 0x000fe2000fffe03f */
[----:B------:R-:W-:Y:S01]  /*17290*/  PRMT R17, RZ, 0x654, R17 ;  /* 0x00000654ff117816 */ /* 0x000fe20000000011 */
[C---:B------:R-:W-:Y:S01]  /*172a0*/  VIADD R25, R19.reuse, 0x18 ;  /* 0x0000001813197836 */ /* 0x040fe20000000000 */
[----:B------:R-:W-:Y:S01]  /*172b0*/  ULDC.64 UR10, c[0x0][0xb38] ;  /* 0x0002ce00000a7ab9 */ /* 0x000fe20000000a00 */
[C---:B------:R-:W-:Y:S01]  /*172c0*/  VIADD R27, R19.reuse, 0x20 ;  /* 0x00000020131b7836 */ /* 0x040fe20000000000 */
[----:B------:R-:W-:Y:S01]  /*172d0*/  UIMAD.WIDE.U32 UR8, UR37, UR10, UR8 ;  /* 0x0000000a250872a5 */ /* 0x000fe2000f8e0008 */
[----:B------:R-:W-:Y:S01]  /*172e0*/  VIADD R93, R19, 0x28 ;  /* 0x00000028135d7836 */ /* 0x000fe20000000000 */
[----:B------:R2:W-:Y:S01]  /*172f0*/  SYNCS.ARRIVE.TRANS64.RED.A1T0 RZ, [R17+URZ], RZ ;  /* 0x000000ff11ff79a7 */ /* 0x0005e2000810043f */
[----:B------:R-:W-:Y:S01]  /*17300*/  BSSY B1, `(.L_x_1536) ;  /* 0x0000069000017945 */ /* 0x000fe20003800000 */
[----:B------:R-:W-:Y:S01]  /*17310*/  UIMAD UR9, UR37, UR11, UR9 ;  /* 0x0000000b250972a4 */ /* 0x000fe2000f8e0209 */
[----:B------:R-:W-:-:S02]  /*17320*/  SHF.R.S32.HI R20, RZ, 0x1f, R21 ;  /* 0x0000001fff147819 */ /* 0x000fc40000011415 */
[----:B------:R-:W-:Y:S01]  /*17330*/  ULDC.64 UR10, c[0x0][0xb40] ;  /* 0x0002d000000a7ab9 */ /* 0x000fe20000000a00 */
[----:B------:R-:W-:Y:S01]  /*17340*/  SHF.R.S32.HI R24, RZ, 0x1f, R25 ;  /* 0x0000001fff187819 */ /* 0x000fe20000011419 */
[----:B------:R-:W-:Y:S01]  /*17350*/  UIMAD UR4, UR4, UR10, URZ ;  /* 0x0000000a040472a4 */ /* 0x000fe2000f8e023f */
[----:B0-----:R-:W-:Y:S01]  /*17360*/  @P1 IMAD.HI.U32 R0, R13, R0, RZ ;  /* 0x000000000d001227 */ /* 0x001fe200078e00ff */
[----:B------:R-:W-:Y:S01]  /*17370*/  UIMAD.WIDE.U32 UR8, UR7, UR10, UR8 ;  /* 0x0000000a070872a5 */ /* 0x000fe2000f8e0008 */
[----:B------:R-:W-:Y:S01]  /*17380*/  SHF.R.S32.HI R26, RZ, 0x1f, R27 ;  /* 0x0000001fff1a7819 */ /* 0x000fe2000001141b */
[----:B------:R-:W-:Y:S01]  /*17390*/  UIMAD UR4, UR7, UR11, UR4 ;  /* 0x0000000b070472a4 */ /* 0x000fe2000f8e0204 */
[----:B--2---:R-:W-:Y:S02]  /*173a0*/  VIADD R17, R19, 0x8 ;  /* 0x0000000813117836 */ /* 0x004fe40000000000 */
[----:B------:R-:W-:Y:S01]  /*173b0*/  ULDC.64 UR10, c[0x0][0xb48] ;  /* 0x0002d200000a7ab9 */ /* 0x000fe20000000a00 */
[----:B------:R-:W-:Y:S01]  /*173c0*/  UIADD3 UR9, UR9, UR4, URZ ;  /* 0x0000000409097290 */ /* 0x000fe2000fffe03f */
[----:B-1----:R-:W-:-:S02]  /*173d0*/  @P1 SHF.R.U32.HI R3, RZ, R5, R0 ;  /* 0x00000005ff031219 */ /* 0x002fc40000011600 */
[----:B------:R-:W-:Y:S01]  /*173e0*/  SHF.R.S32.HI R18, RZ, 0x1f, R17 ;  /* 0x0000001fff127819 */ /* 0x000fe20000011411 */
[----:B------:R-:W-:Y:S01]  /*173f0*/  UIMAD.WIDE.U32 UR8, UR40, UR10, UR8 ;  /* 0x0000000a280872a5 */ /* 0x000fe2000f8e0008 */
[--C-:B------:R-:W-:Y:S01]  /*17400*/  SHF.R.S32.HI R0, RZ, 0x1f, R3.reuse ;  /* 0x0000001fff007819 */ /* 0x100fe20000011403 */
[----:B------:R-:W-:Y:S02]  /*17410*/  IMAD.MOV R7, RZ, RZ, -R3 ;  /* 0x000000ffff077224 */ /* 0x000fe400078e0a03 */
[----:B------:R-:W-:Y:S02]  /*17420*/  UIMAD UR40, UR40, UR11, UR9 ;  /* 0x0000000b282872a4 */ /* 0x000fe4000f8e0209 */
[----:B------:R-:W-:Y:S01]  /*17430*/  IMAD R7, R92, R7, R13 ;  /* 0x000000075c077224 */ /* 0x000fe200078e020d */
[----:B------:R-:W-:Y:S01]  /*17440*/  ULDC.64 UR10, c[0x0][0xb30] ;  /* 0x0002cc00000a7ab9 */ /* 0x000fe20000000a00 */
[----:B------:R-:W-:Y:S01]  /*17450*/  IMAD.U32 R5, RZ, RZ, UR9 ;  /* 0x00000009ff057e24 */ /* 0x000fe2000f8e00ff */
[----:B------:R-:W-:Y:S01]  /*17460*/  SHF.R.S32.HI R92, RZ, 0x1f, R93 ;  /* 0x0000001fff5c7819 */ /* 0x000fe2000001145d */
[----:B------:R-:W-:-:S02]  /*17470*/  IMAD R0, R0, UR10, RZ ;  /* 0x0000000a00007c24 */ /* 0x000fc4000f8e02ff */
[----:B------:R-:W-:Y:S01]  /*17480*/  IMAD.U32 R4, RZ, RZ, UR8 ;  /* 0x00000008ff047e24 */ /* 0x000fe2000f8e00ff */
[----:B------:R-:W-:Y:S01]  /*17490*/  ULDC.64 UR8, c[0x0][0xb28] ;  /* 0x0002ca0000087ab9 */ /* 0x000fe20000000a00 */
[----:B------:R-:W-:Y:S02]  /*174a0*/  IMAD.U32 R5, RZ, RZ, UR40 ;  /* 0x00000028ff057e24 */ /* 0x000fe4000f8e00ff */
        /* <DEDUP_REMOVED lines=11> */
[----:B------:R0:W1:Y:S04]  /*17560*/  SHFL.IDX PT, R6, R0, RZ, 0x1c1f ;  /* 0x001c1fff00067589 */ /* 0x00006800000e0000 */
[----:B------:R0:W2:Y:S01]  /*17570*/  SHFL.IDX PT, R7, R3, RZ, 0x1c1f ;  /* 0x001c1fff03077589 */ /* 0x0000a200000e0000 */
[----:B------:R-:W-:Y:S05]  /*17580*/  @P2 BRA `(.L_x_1537) ;  /* 0x0000000400002947 */ /* 0x000fea0003800000 */
[----:B------:R-:W-:Y:S02]  /*17590*/  ULDC UR4, c[0x0][0xac8] ;  /* 0x0002b20000047ab9 */ /* 0x000fe40000000800 */
[----:B------:R-:W-:Y:S02]  /*175a0*/  ISETP.GE.AND P1, PT, R19, UR4, PT ;  /* 0x0000000413007c0c */ /* 0x000fe4000bf26270 */
[----:B------:R-:W-:Y:S02]  /*175b0*/  ISETP.GE.AND P4, PT, R17, UR4, PT ;  /* 0x0000000411007c0c */ /* 0x000fe4000bf86270 */
[----:B------:R-:W-:Y:S02]  /*175c0*/  ISETP.GE.AND P3, PT, R21, UR4, PT ;  /* 0x0000000415007c0c */ /* 0x000fe4000bf66270 */
[----:B------:R-:W-:-:S07]  /*175d0*/  ISETP.GE.AND P2, PT, R25, UR4, PT ;  /* 0x0000000419007c0c */ /* 0x000fce000bf46270 */
[----:B-12---:R-:W-:Y:S02]  /*175e0*/  @!P1 IMAD.WIDE R4, R19, 0x4, R6 ;  /* 0x0000000413049825 */ /* 0x006fe400078e0206 */
[----:B------:R-:W-:-:S03]  /*175f0*/  @!P4 LEA R8, P5, R17, R6, 0x2 ;  /* 0x000000061108c211 */ /* 0x000fc600078a10ff */
[----:B------:R1:W-:Y:S01]  /*17600*/  @!P1 ST.E.64 desc[UR54][R4.64], R90 ;  /* 0x0000005a04009985 */ /* 0x0003e2000c101b36 */
[----:B------:R-:W-:Y:S02]  /*17610*/  ISETP.GE.AND P1, PT, R27, UR4, PT ;  /* 0x000000041b007c0c */ /* 0x000fe4000bf26270 */
[-C--:B------:R-:W-:Y:S02]  /*17620*/  @!P4 LEA.HI.X R9, R17, R7.reuse, R18, 0x2, P5 ;  /* 0x000000071109c211 */ /* 0x080fe400028f1412 */
[-C--:B------:R-:W-:Y:S02]  /*17630*/  @!P3 LEA R10, P5, R21, R6.reuse, 0x2 ;  /* 0x00000006150ab211 */ /* 0x080fe400078a10ff */
        /* <DEDUP_REMOVED lines=11> */
[-C--:B-1----:R-:W-:Y:S02]  /*176f0*/  @!P4 LEA R4, P6, R93, R6.reuse, 0x2 ;  /* 0x000000065d04c211 */ /* 0x082fe400078c10ff */
[----:B------:R1:W-:Y:S01]  /*17700*/  @!P1 ST.E.64 desc[UR54][R14.64], R82 ;  /* 0x000000520e009985 */ /* 0x0003e2000c101b36 */
[----:B------:R-:W-:Y:S02]  /*17710*/  ISETP.GE.AND P1, PT, R197, UR4, PT ;  /* 0x00000004c5007c0c */ /* 0x000fe4000bf26270 */
[-C--:B------:R-:W-:Y:S02]  /*17720*/  @!P4 LEA.HI.X R5, R93, R7.reuse, R92, 0x2, P6 ;  /* 0x000000075d05c211 */ /* 0x080fe400030f145c */
[CC--:B--2---:R-:W-:Y:S02]  /*17730*/  @!P3 LEA R8, P6, R199.reuse, R6.reuse, 0x2 ;  /* 0x00000006c708b211 */ /* 0x0c4fe400078c10ff */
        /* <DEDUP_REMOVED lines=11> */
[CC--:B-1----:R-:W-:Y:S01]  /*177f0*/  @!P4 LEA R14, P5, R196.reuse, R6.reuse, 0x2 ;  /* 0x00000006c40ec211 */ /* 0x0c2fe200078a10ff */
[----:B------:R1:W-:Y:S01]  /*17800*/  @!P1 ST.E.64 desc[UR54][R12.64], R74 ;  /* 0x0000004a0c009985 */ /* 0x0003e2000c101b36 */
[----:B--2---:R-:W-:Y:S02]  /*17810*/  @!P6 LEA R4, P3, R195, R6, 0x2 ;  /* 0x00000006c304e211 */ /* 0x004fe400078610ff */
        /* <DEDUP_REMOVED lines=13> */
[-C--:B-1----:R-:W-:Y:S02]  /*178f0*/  @!P4 LEA R12, P2, R192, R6.reuse, 0x2 ;  /* 0x00000006c00cc211 */ /* 0x082fe400078410ff */
[----:B------:R3:W-:Y:S01]  /*17900*/  @!P1 ST.E.64 desc[UR54][R10.64], R66 ;  /* 0x000000420a009985 */ /* 0x0007e2000c101b36 */
[CC--:B--2---:R-:W-:Y:S02]  /*17910*/  @!P6 LEA R14, P1, R191.reuse, R6.reuse, 0x2 ;  /* 0x00000006bf0ee211 */ /* 0x0c4fe400078210ff */
[----:B------:R-:W-:Y:S02]  /*17920*/  @!P5 LEA R6, P3, R190, R6, 0x2 ;  /* 0x00000006be06d211 */ /* 0x000fe400078610ff */
[-C--:B------:R-:W-:Y:S02]  /*17930*/  @!P4 LEA.HI.X R13, R192, R7.reuse, R204, 0x2, P2 ;  /* 0x00000007c00dc211 */ /* 0x080fe400010f14cc */
[-C--:B------:R-:W-:Y:S02]  /*17940*/  @!P6 LEA.HI.X R15, R191, R7.reuse, R203, 0x2, P1 ;  /* 0x00000007bf0fe211 */ /* 0x080fe400008f14cb */
[----:B------:R-:W-:Y:S01]  /*17950*/  @!P5 LEA.HI.X R7, R190, R7, R202, 0x2, P3 ;  /* 0x00000007be07d211 */ /* 0x000fe200018f14ca */
[----:B------:R3:W-:Y:S04]  /*17960*/  @!P4 ST.E.64 desc[UR54][R12.64], R64 ;  /* 0x000000400c00c985 */ /* 0x0007e8000c101b36 */
[----:B------:R3:W-:Y:S04]  /*17970*/  @!P6 ST.E.64 desc[UR54][R14.64], R62 ;  /* 0x0000003e0e00e985 */ /* 0x0007e8000c101b36 */
[----:B------:R3:W-:Y:S02]  /*17980*/  @!P5 ST.E.64 desc[UR54][R6.64], R60 ;  /* 0x0000003c0600d985 */ /* 0x0007e4000c101b36 */
.L_x_1537:
[----:B------:R-:W-:Y:S05]  /*17990*/  BSYNC B1 ;  /* 0x0000000000017941 */ /* 0x000fea0003800000 */
.L_x_1536:
[----:B--23--:R2:W3:Y:S04]  /*179a0*/  SHFL.IDX PT, R7, R3, 0x1, 0x1c1f ;  /* 0x003c1f0003077f89 */ /* 0x00c4e800000e0000 */
[----:B-1----:R2:W1:Y:S01]  /*179b0*/  SHFL.IDX PT, R6, R0, 0x1, 0x1c1f ;  /* 0x003c1f0000067f89 */ /* 0x00246200000e0000 */
[----:B------:R-:W-:Y:S05]  /*179c0*/  @P0 BRA `(.L_x_1535) ;  /* 0x0000001000340947 */ /* 0x000fea0003800000 */
[----:B------:R-:W-:Y:S02]  /*179d0*/  ULDC UR4, c[0x0][0xac8] ;  /* 0x0002b20000047ab9 */ /* 0x000fe40000000800 */
[----:B------:R-:W-:Y:S02]  /*179e0*/  ISETP.GE.AND P0, PT, R17, UR4, PT ;  /* 0x0000000411007c0c */ /* 0x000fe4000bf06270 */
[----:B------:R-:W-:Y:S02]  /*179f0*/  ISETP.GE.AND P1, PT, R21, UR4, PT ;  /* 0x0000000415007c0c */ /* 0x000fe4000bf26270 */
[----:B------:R-:W-:Y:S02]  /*17a00*/  ISETP.GE.AND P2, PT, R25, UR4, PT ;  /* 0x0000000419007c0c */ /* 0x000fe4000bf46270 */
[----:B------:R-:W-:Y:S02]  /*17a10*/  ISETP.GE.AND P6, PT, R19, UR4, PT ;  /* 0x0000000413007c0c */ /* 0x000fe4000bfc6270 */
[----:B------:R-:W-:-:S05]  /*17a20*/  ISETP.GE.AND P3, PT, R27, UR4, PT ;  /* 0x000000041b007c0c */ /* 0x000fca000bf66270 */
[-C--:B-1----:R-:W-:Y:S02]  /*17a30*/  @!P0 LEA R8, P4, R17, R6.reuse, 0x2 ;  /* 0x0000000611088211 */ /* 0x082fe400078810ff */
[-C--:B------:R-:W-:Y:S02]  /*17a40*/  @!P1 LEA R10, P5, R21, R6.reuse, 0x2 ;  /* 0x00000006150a9211 */ /* 0x080fe400078a10ff */
[-C--:B---3--:R-:W-:Y:S02]  /*17a50*/  @!P0 LEA.HI.X R9, R17, R7.reuse, R18, 0x2, P4 ;  /* 0x0000000711098211 */ /* 0x088fe400020f1412 */
[----:B------:R-:W-:Y:S01]  /*17a60*/  ISETP.GE.AND P4, PT, R93, UR4, PT ;  /* 0x000000045d007c0c */ /* 0x000fe2000bf86270 */
[----:B------:R-:W-:Y:S01]  /*17a70*/  @!P6 IMAD.WIDE R4, R19, 0x4, R6 ;  /* 0x000000041304e825 */ /* 0x000fe200078e0206 */
[----:B------:R-:W-:Y:S02]  /*17a80*/  @!P1 LEA.HI.X R11, R21, R7, R20, 0x2, P5 ;  /* 0x00000007150b9211 */ /* 0x000fe400028f1414 */
[----:B------:R-:W-:-:S02]  /*17a90*/  @!P2 LEA R12, P5, R25, R6, 0x2 ;  /* 0x00000006190ca211 */ /* 0x000fc400078a10ff */
[----:B------:R1:W-:Y:S02]  /*17aa0*/  @!P6 ST.E.64 desc[UR54][R4.64], R32 ;  /* 0x000000200400e985 */ /* 0x0003e4000c101b36 */
[-C--:B------:R-:W-:Y:S02]  /*17ab0*/  @!P2 LEA.HI.X R13, R25, R7.reuse, R24, 0x2, P5 ;  /* 0x00000007190da211 */ /* 0x080fe400028f1418 */
[-C--:B------:R-:W-:Y:S01]  /*17ac0*/  @!P3 LEA R14, P5, R27, R6.reuse, 0x2 ;  /* 0x000000061b0eb211 */ /* 0x080fe200078a10ff */
[----:B------:R3:W-:Y:S01]  /*17ad0*/  @!P0 ST.E.64 desc[UR54][R8.64], R34 ;  /* 0x0000002208008985 */ /* 0x0007e2000c101b36 */
[----:B------:R-:W-:Y:S02]  /*17ae0*/  ISETP.GE.AND P0, PT, R199, UR4, PT ;  /* 0x00000004c7007c0c */ /* 0x000fe4000bf06270 */
[----:B------:R-:W-:Y:S01]  /*17af0*/  @!P3 LEA.HI.X R15, R27, R7, R26, 0x2, P5 ;  /* 0x000000071b0fb211 */ /* 0x000fe200028f141a */
[----:B------:R4:W-:Y:S01]  /*17b00*/  @!P1 ST.E.64 desc[UR54][R10.64], R36 ;  /* 0x000000240a009985 */ /* 0x0009e2000c101b36 */
[----:B------:R-:W-:-:S02]  /*17b10*/  @!P4 LEA R20, P5, R93, R6, 0x2 ;  /* 0x000000065d14c211 */ /* 0x000fc400078a10ff */
[----:B------:R-:W-:Y:S01]  /*17b20*/  ISETP.GE.AND P1, PT, R198, UR4, PT ;  /* 0x00000004c6007c0c */ /* 0x000fe2000bf26270 */
[----:B------:R5:W-:Y:S01]  /*17b30*/  @!P2 ST.E.64 desc[UR54][R12.64], R38 ;  /* 0x000000260c00a985 */ /* 0x000be2000c101b36 */
[----:B------:R-:W-:Y:S02]  /*17b40*/  @!P4 LEA.HI.X R21, R93, R7, R92, 0x2, P5 ;  /* 0x000000075d15c211 */ /* 0x000fe400028f145c */
[----:B------:R-:W-:Y:S01]  /*17b50*/  ISETP.GE.AND P2, PT, R197, UR4, PT ;  /* 0x00000004c5007c0c */ /* 0x000fe2000bf46270 */
[----:B------:R-:W-:Y:S02]  /*17b60*/  @!P3 ST.E.64 desc[UR54][R14.64], R40 ;  /* 0x000000280e00b985 */ /* 0x000fe4000c101b36 */
[----:B------:R-:W-:Y:S02]  /*17b70*/  @!P0 LEA R24, P3, R199, R6, 0x2 ;  /* 0x00000006c7188211 */ /* 0x000fe400078610ff */
[----:B------:R-:W-:Y:S01]  /*17b80*/  @!P4 ST.E.64 desc[UR54][R20.64], R42 ;  /* 0x0000002a1400c985 */ /* 0x000fe2000c101b36 */
[----:B------:R-:W-:-:S02]  /*17b90*/  ISETP.GE.AND P4, PT, R196, UR4, PT ;  /* 0x00000004c4007c0c */ /* 0x000fc4000bf86270 */
[-C--:B------:R-:W-:Y:S02]  /*17ba0*/  @!P0 LEA.HI.X R25, R199, R7.reuse, R211, 0x2, P3 ;  /* 0x00000007c7198211 */ /* 0x080fe400018f14d3 */
[CC--:B-1----:R-:W-:Y:S02]  /*17bb0*/  @!P1 LEA R4, P5, R198.reuse, R6.reuse, 0x2 ;  /* 0x00000006c6049211 */ /* 0x0c2fe400078a10ff */
[----:B------:R-:W-:Y:S01]  /*17bc0*/  ISETP.GE.AND P3, PT, R195, UR4, PT ;  /* 0x00000004c3007c0c */ /* 0x000fe2000bf66270 */
[----:B------:R-:W-:Y:S01]  /*17bd0*/  @!P0 ST.E.64 desc[UR54][R24.64], R44 ;  /* 0x0000002c18008985 */ /* 0x000fe2000c101b36 */
[C---:B---3--:R-:W-:Y:S02]  /*17be0*/  @!P2 LEA R8, P6, R197.reuse, R6, 0x2 ;  /* 0x00000006c508a211 */ /* 0x048fe400078c10ff */
[-C--:B------:R-:W-:Y:S02]  /*17bf0*/  @!P1 LEA.HI.X R5, R198, R7.reuse, R210, 0x2, P5 ;  /* 0x00000007c6059211 */ /* 0x080fe400028f14d2 */
[----:B------:R-:W-:-:S02]  /*17c00*/  @!P2 LEA.HI.X R9, R197, R7, R209, 0x2, P6 ;  /* 0x00000007c509a211 */ /* 0x000fc400030f14d1 */
[----:B------:R-:W-:Y:S01]  /*17c10*/  ISETP.GE.AND P0, PT, R194, UR4, PT ;  /* 0x00000004c2007c0c */ /* 0x000fe2000bf06270 */
[----:B------:R1:W-:Y:S01]  /*17c20*/  @!P1 ST.E.64 desc[UR54][R4.64], R46 ;  /* 0x0000002e04009985 */ /* 0x0003e2000c101b36 */
[CC--:B----4-:R-:W-:Y:S02]  /*17c30*/  @!P4 LEA R10, P1, R196.reuse, R6.reuse, 0x2 ;  /* 0x00000006c40ac211 */ /* 0x0d0fe400078210ff */
[----:B------:R-:W-:Y:S01]  /*17c40*/  ISETP.GE.AND P5, PT, R193, UR4, PT ;  /* 0x00000004c1007c0c */ /* 0x000fe2000bfa6270 */
[----:B------:R3:W-:Y:S01]  /*17c50*/  @!P2 ST.E.64 desc[UR54][R8.64], R48 ;  /* 0x000000300800a985 */ /* 0x0007e2000c101b36 */
[----:B------:R-:W-:Y:S02]  /*17c60*/  @!P4 LEA.HI.X R11, R196, R7, R208, 0x2, P1 ;  /* 0x00000007c40bc211 */ /* 0x000fe400008f14d0 */
[----:B------:R-:W-:Y:S02]  /*17c70*/  ISETP.GE.AND P2, PT, R192, UR4, PT ;  /* 0x00000004c0007c0c */ /* 0x000fe4000bf46270 */
[----:B------:R-:W-:Y:S01]  /*17c80*/  ISETP.GE.AND P1, PT, R191, UR4, PT ;  /* 0x00000004bf007c0c */ /* 0x000fe2000bf26270 */
[----:B------:R4:W-:Y:S01]  /*17c90*/  @!P4 ST.E.64 desc[UR54][R10.64], R50 ;  /* 0x000000320a00c985 */ /* 0x0009e2000c101b36 */
[----:B-----5:R-:W-:-:S02]  /*17ca0*/  @!P3 LEA R12, P6, R195, R6, 0x2 ;  /* 0x00000006c30cb211 */ /* 0x020fc400078c10ff */
[C---:B-1----:R-:W-:Y:S02]  /*17cb0*/  @!P0 LEA R4, P4, R194.reuse, R6, 0x2 ;  /* 0x00000006c2048211 */ /* 0x042fe400078810ff */
[-C--:B------:R-:W-:Y:S02]  /*17cc0*/  @!P3 LEA.HI.X R13, R195, R7.reuse, R207, 0x2, P6 ;  /* 0x00000007c30db211 */ /* 0x080fe400030f14cf */
[----:B------:R-:W-:-:S03]  /*17cd0*/  @!P0 LEA.HI.X R5, R194, R7, R206, 0x2, P4 ;  /* 0x00000007c2058211 */ /* 0x000fc600020f14ce */
[CC--:B---3--:R-:W-:Y:S01]  /*17ce0*/  @!P2 LEA R8, P4, R192.reuse, R6.reuse, 0x2 ;  /* 0x00000006c008a211 */ /* 0x0c8fe200078810ff */
[----:B------:R4:W-:Y:S01]  /*17cf0*/  @!P3 ST.E.64 desc[UR54][R12.64], R52 ;  /* 0x000000340c00b985 */ /* 0x0009e2000c101b36 */
[-C--:B------:R-:W-:Y:S02]  /*17d00*/  @!P5 LEA R14, P3, R193, R6.reuse, 0x2 ;  /* 0x00000006c10ed211 */ /* 0x080fe400078610ff */
[----:B------:R-:W-:Y:S01]  /*17d10*/  @!P1 LEA R20, P6, R191, R6, 0x2 ;  /* 0x00000006bf149211 */ /* 0x000fe200078c10ff */
[----:B------:R4:W-:Y:S01]  /*17d20*/  @!P0 ST.E.64 desc[UR54][R4.64], R54 ;  /* 0x0000003604008985 */ /* 0x0009e2000c101b36 */
        /* <DEDUP_REMOVED lines=8> */
[----:B----4-:R-:W-:-:S04]  /*17db0*/  LEA R4, P0, R190, R6, 0x2 ;  /* 0x00000006be047211 */ /* 0x010fc800078010ff */
[----:B------:R-:W-:-:S05]  /*17dc0*/  LEA.HI.X R5, R190, R7, R202, 0x2, P0 ;  /* 0x00000007be057211 */ /* 0x000fca00000f14ca */
[----:B------:R1:W-:Y:S01]  /*17dd0*/  ST.E.64 desc[UR54][R4.64], R30 ;  /* 0x0000001e04007985 */ /* 0x0003e2000c101b36 */
[----:B------:R-:W-:Y:S05]  /*17de0*/  BRA `(.L_x_1535) ;  /* 0x0000000c002c7947 */ /* 0x000fea0003800000 */
.L_x_1526:
[----:B------:R-:W0:Y:S01]  /*17df0*/  LDC.64 R4, c[0x0][0xc00] ;  /* 0x00030000ff047b82 */ /* 0x000e220000000a00 */
[----:B------:R-:W-:Y:S01]  /*17e00*/  ULDC.64 UR8, c[0x0][0xc00] ;  /* 0x0003000000087ab9 */ /* 0x000fe20000000a00 */
[----:B------:R-:W-:Y:S01]  /*17e10*/  IMAD.MOV.U32 R3, RZ, RZ, RZ ;  /* 0x000000ffff037224 */ /* 0x000fe200078e00ff */
[----:B------:R-:W-:-:S05]  /*17e20*/  UIMAD.WIDE UR8, UR38, 0x4, UR8 ;  /* 0x00000004260878a5 */ /* 0x000fca000f8e0208 */
[----:B------:R-:W1:Y:S01]  /*17e30*/  LDC.64 R6, c[0x0][0xc08] ;  /* 0x00030200ff067b82 */ /* 0x000e620000000a00 */
[----:B0-----:R-:W-:Y:S01]  /*17e40*/  ISETP.NE.U32.AND P0, PT, R4, RZ, PT ;  /* 0x000000ff0400720c */ /* 0x001fe20003f05070 */
[----:B------:R-:W-:Y:S01]  /*17e50*/  IMAD.U32 R4, RZ, RZ, UR8 ;  /* 0x00000008ff047e24 */ /* 0x000fe2000f8e00ff */
[----:B------:R-:W-:Y:S01]  /*17e60*/  R2UR UR4, R5 ;  /* 0x00000000050472ca */ /* 0x000fe200000e0000 */
[----:B------:R-:W-:Y:S01]  /*17e70*/  IMAD.U32 R5, RZ, RZ, UR9 ;  /* 0x00000009ff057e24 */ /* 0x000fe2000f8e00ff */
[----:B-1----:R-:W-:-:S09]  /*17e80*/  ISETP.NE.U32.AND P1, PT, R6, RZ, PT ;  /* 0x000000ff0600720c */ /* 0x002fd20003f25070 */
[----:B------:R-:W-:Y:S02]  /*17e90*/  VOTEU.ANY UP0, P0 ;  /* 0x00000000003f7886 */ /* 0x000fe40000000100 */
[----:B------:R-:W-:Y:S01]  /*17ea0*/  UISETP.NE.AND.EX UP0, UPT, UR4, URZ, UPT, UP0 ;  /* 0x0000003f0400728c */ /* 0x000fe2000bf05300 */
[----:B------:R-:W-:Y:S01]  /*17eb0*/  R2UR UR4, R7 ;  /* 0x00000000070472ca */ /* 0x000fe200000e0000 */
[----:B------:R-:W-:-:S04]  /*17ec0*/  VOTEU.ANY UP1, P1 ;  /* 0x00000000003f7886 */ /* 0x000fc80000820100 */
[----:B------:R-:W-:-:S08]  /*17ed0*/  PLOP3.LUT P0, PT, PT, PT, UP0, 0x80, 0x0 ;  /* 0x000000000000781c */ /* 0x000fd00003f0f008 */
[----:B------:R-:W-:-:S06]  /*17ee0*/  UISETP.NE.AND.EX UP1, UPT, UR4, URZ, UPT, UP1 ;  /* 0x0000003f0400728c */ /* 0x000fcc000bf25310 */
[----:B------:R-:W-:Y:S01]  /*17ef0*/  PLOP3.LUT P1, PT, PT, PT, UP1, 0x80, 0x0 ;  /* 0x000000000000781c */ /* 0x000fe20003f2f018 */
[----:B------:R0:W5:Y:S01]  /*17f00*/  @P0 LDG.E R3, desc[UR54][R4.64] ;  /* 0x0000003604030981 */ /* 0x000162000c1e1900 */
[----:B------:R-:W-:Y:S02]  /*17f10*/  ULDC UR4, c[0x0][0xa88] ;  /* 0x0002a20000047ab9 */ /* 0x000fe40000000800 */
[----:B------:R-:W-:Y:S01]  /*17f20*/  IMAD.U32 R0, RZ, RZ, UR4 ;  /* 0x00000004ff007e24 */ /* 0x000fe2000f8e00ff */
[----:B------:R-:W-:Y:S02]  /*17f30*/  @UP1 ULDC.64 UR8, c[0x0][0xc08] ;  /* 0x0003020000081ab9 */ /* 0x000fe40000000a00 */
[----:B------:R-:W-:-:S06]  /*17f40*/  @UP1 UIMAD.WIDE UR8, UR38, 0x4, UR8 ;  /* 0x00000004260818a5 */ /* 0x000fcc000f8e0208 */
[----:B------:R-:W-:Y:S02]  /*17f50*/  IMAD.U32 R6, RZ, RZ, UR8 ;  /* 0x00000008ff067e24 */ /* 0x000fe4000f8e00ff */
[----:B------:R-:W-:-:S05]  /*17f60*/  IMAD.U32 R7, RZ, RZ, UR9 ;  /* 0x00000009ff077e24 */ /* 0x000fca000f8e00ff */
[----:B------:R0:W5:Y:S01]  /*17f70*/  @P1 LDG.E R0, desc[UR54][R6.64] ;  /* 0x0000003606001981 */ /* 0x000162000c1e1900 */
[----:B------:R-:W-:Y:S05]  /*17f80*/  @P1 BRA `(.L_x_1538) ;  /* 0x0000000000101947 */ /* 0x000fea0003800000 */
[----:B------:R-:W-:Y:S05]  /*17f90*/  @!P0 BRA `(.L_x_1538) ;  /* 0x00000000000c8947 */ /* 0x000fea0003800000 */
[----:B0-----:R-:W2:Y:S04]  /*17fa0*/  LDG.E R7, desc[UR54][R4.64] ;  /* 0x0000003604077981 */ /* 0x001ea8000c1e1900 */
[----:B-----5:R-:W2:Y:S02]  /*17fb0*/  LDG.E R0, desc[UR54][R4.64+0x4] ;  /* 0x0000043604007981 */ /* 0x020ea4000c1e1900 */
[----:B--2---:R-:W-:-:S07]  /*17fc0*/  IMAD.IADD R0, R0, 0x1, -R7 ;  /* 0x0000000100007824 */ /* 0x004fce00078e0a07 */
.L_x_1538:
[----:B-----5:R-:W-:Y:S01]  /*17fd0*/  R2UR UR16, R3 ;  /* 0x00000000031072ca */ /* 0x020fe200000e0000 */
[----:B------:R-:W-:Y:S01]  /*17fe0*/  USHF.R.S32.HI UR7, URZ, 0x1f, UR38 ;  /* 0x0000001f3f077899 */ /* 0x000fe20008011426 */
[----:B------:R-:W-:Y:S01]  /*17ff0*/  ISETP.GT.AND P0, PT, R217, 0x7f, PT ;  /* 0x0000007fd900780c */ /* 0x000fe20003f04270 */
[----:B------:R-:W-:Y:S01]  /*18000*/  USEL UR4, UR38, URZ, !UP0 ;  /* 0x0000003f26047287 */ /* 0x000fe2000c000000 */
[----:B------:R-:W-:Y:S01]  /*18010*/  BSSY B1, `(.L_x_1539) ;  /* 0x000003a000017945 */ /* 0x000fe20003800000 */
[----:B------:R-:W-:-:S08]  /*18020*/  USEL UR7, UR7, URZ, !UP0 ;  /* 0x0000003f07077287 */ /* 0x000fd0000c000000 */
[----:B------:R-:W-:Y:S02]  /*18030*/  USHF.R.S32.HI UR16, URZ, 0x1f, UR16 ;  /* 0x0000001f3f107899 */ /* 0x000fe40008011410 */
[----:B------:R-:W-:Y:S10]  /*18040*/  @P0 BRA `(.L_x_1540) ;  /* 0x0000000000d80947 */ /* 0x000ff40003800000 */
[----:B0-----:R-:W0:Y:S01]  /*18050*/  S2R R5, SR_TID.X ;  /* 0x0000000000057919 */ /* 0x001e220000002100 */
[----:B------:R-:W1:Y:S01]  /*18060*/  LDC R9, c[0x0][0xbe8] ;  /* 0x0002fa00ff097b82 */ /* 0x000e620000000800 */
[----:B------:R-:W-:Y:S02]  /*18070*/  IMAD.U32 R8, RZ, RZ, UR39 ;  /* 0x00000027ff087e24 */ /* 0x000fe4000f8e00ff */
[----:B-1----:R-:W-:-:S03]  /*18080*/  IMAD R4, R0, R9, RZ ;  /* 0x0000000900047224 */ /* 0x002fc600078e02ff */
[----:B0-----:R-:W-:-:S04]  /*18090*/  IADD3 R8, R8, -0x80, R5 ;  /* 0xffffff8008087810 */ /* 0x001fc80007ffe005 */
[----:B------:R-:W-:-:S13]  /*180a0*/  ISETP.GE.AND P0, PT, R8, R4, PT ;  /* 0x000000040800720c */ /* 0x000fda0003f06270 */
[----:B------:R-:W-:Y:S05]  /*180b0*/  @P0 BRA `(.L_x_1540) ;  /* 0x0000000000bc0947 */ /* 0x000fea0003800000 */
[----:B------:R-:W-:Y:S01]  /*180c0*/  ISETP.NE.AND P0, PT, R9, 0x1, PT ;  /* 0x000000010900780c */ /* 0x000fe20003f05270 */
[----:B------:R-:W-:Y:S01]  /*180d0*/  UISETP.GT.AND UP0, UPT, UR45, 0x1, UPT ;  /* 0x000000012d00788c */ /* 0x000fe2000bf04270 */
[----:B------:R-:W-:Y:S01]  /*180e0*/  IMAD.MOV.U32 R6, RZ, RZ, R8 ;  /* 0x000000ffff067224 */ /* 0x000fe200078e0008 */
[----:B------:R-:W-:Y:S02]  /*180f0*/  UMOV UR8, 0x9b8 ;  /* 0x000009b800087882 */ /* 0x000fe40000000000 */
[----:B------:R-:W-:Y:S02]  /*18100*/  USEL UR17, UR8, 0x978, UP0 ;  /* 0x0000097808117887 */ /* 0x000fe40008000000 */
[----:B------:R-:W-:-:S06]  /*18110*/  USEL UR19, UR40, URZ, UP0 ;  /* 0x0000003f28137287 */ /* 0x000fcc0008000000 */
[----:B------:R-:W0:Y:S04]  /*18120*/  @P0 LDC R7, c[0x0][0xbec] ;  /* 0x0002fb00ff070b82 */ /* 0x000e280000000800 */
[----:B------:R-:W-:Y:S01]  /*18130*/  ULDC.64 UR8, c[0x0][UR17+0x218] ;  /* 0x0000860011087abb */ /* 0x000fe20008000a00 */
[----:B------:R-:W-:Y:S01]  /*18140*/  ULDC.64 UR10, c[0x0][UR17+0x220] ;  /* 0x00008800110a7abb */ /* 0x000fe20008000a00 */
[----:B------:R-:W-:Y:S02]  /*18150*/  UIMAD.WIDE.U32 UR14, UR8, UR37, URZ ;  /* 0x00000025080e72a5 */ /* 0x000fe4000f8e003f */
[----:B------:R-:W1:Y:S01]  /*18160*/  @P0 LDC R10, c[0x0][0xbf0] ;  /* 0x0002fc00ff0a0b82 */ /* 0x000e620000000800 */
[----:B------:R-:W-:Y:S02]  /*18170*/  UIMAD UR18, UR9, UR37, URZ ;  /* 0x00000025091272a4 */ /* 0x000fe4000f8e023f */
[----:B------:R-:W-:Y:S01]  /*18180*/  UIMAD UR11, UR11, UR4, URZ ;  /* 0x000000040b0b72a4 */ /* 0x000fe2000f8e023f */
[----:B------:R-:W-:Y:S01]  /*18190*/  IMAD.U32 R4, RZ, RZ, UR14 ;  /* 0x0000000eff047e24 */ /* 0x000fe2000f8e00ff */
[----:B------:R-:W-:Y:S01]  /*181a0*/  UIMAD.WIDE.U32 UR8, UR10, UR4, URZ ;  /* 0x000000040a0872a5 */ /* 0x000fe2000f8e003f */
[----:B------:R-:W-:Y:S01]  /*181b0*/  IMAD.U32 R5, RZ, RZ, UR15 ;  /* 0x0000000fff057e24 */ /* 0x000fe2000f8e00ff */
[----:B------:R-:W-:-:S02]  /*181c0*/  UIADD3 UR14, UR18, UR15, URZ ;  /* 0x0000000f120e7290 */ /* 0x000fc4000fffe03f */
[----:B------:R-:W-:Y:S01]  /*181d0*/  UIMAD UR11, UR10, UR7, UR11 ;  /* 0x000000070a0b72a4 */ /* 0x000fe2000f8e020b */
[----:B------:R-:W-:-:S03]  /*181e0*/  ULDC.64 UR12, c[0x0][UR17+0x228] ;  /* 0x00008a00110c7abb */ /* 0x000fc60008000a00 */
[----:B------:R-:W-:Y:S01]  /*181f0*/  UIADD3 UR11, UR9, UR11, URZ ;  /* 0x0000000b090b7290 */ /* 0x000fe2000fffe03f */
[----:B------:R-:W-:Y:S01]  /*18200*/  IMAD.U32 R11, RZ, RZ, UR14 ;  /* 0x0000000eff0b7e24 */ /* 0x000fe2000f8e00ff */
[----:B------:R-:W-:Y:S01]  /*18210*/  UIMAD.WIDE.U32 UR20, UR12, UR19, URZ ;  /* 0x000000130c1472a5 */ /* 0x000fe2000f8e003f */
[----:B0-----:R-:W-:Y:S01]  /*18220*/  @P0 IMAD.HI.U32 R7, R8, R7, RZ ;  /* 0x0000000708070227 */ /* 0x001fe200078e00ff */
[----:B------:R-:W-:-:S04]  /*18230*/  UIMAD UR10, UR13, UR19, URZ ;  /* 0x000000130d0a72a4 */ /* 0x000fc8000f8e023f */
[----:B------:R-:W-:Y:S01]  /*18240*/  UIADD3 UR10, UR10, UR21, URZ ;  /* 0x000000150a0a7290 */ /* 0x000fe2000fffe03f */
[----:B-1----:R-:W-:Y:S02]  /*18250*/  @P0 SHF.R.U32.HI R6, RZ, R10, R7 ;  /* 0x0000000aff060219 */ /* 0x002fe40000011607 */
[----:B------:R-:W-:Y:S01]  /*18260*/  IADD3 R5, P0, P1, R4, UR8, R3 ;  /* 0x0000000804057c10 */ /* 0x000fe2000f91e003 */
[----:B------:R-:W-:Y:S01]  /*18270*/  IMAD.U32 R4, RZ, RZ, UR16 ;  /* 0x00000010ff047e24 */ /* 0x000fe2000f8e00ff */
[----:B------:R-:W-:Y:S01]  /*18280*/  ULDC.64 UR8, c[0x0][UR17+0x210] ;  /* 0x0000840011087abb */ /* 0x000fe20008000a00 */
[----:B------:R-:W-:-:S04]  /*18290*/  IMAD.MOV R7, RZ, RZ, -R6 ;  /* 0x000000ffff077224 */ /* 0x000fc800078e0a06 */
[----:B------:R-:W-:Y:S01]  /*182a0*/  IMAD R7, R9, R7, R8 ;  /* 0x0000000709077224 */ /* 0x000fe200078e0208 */
[----:B------:R-:W-:Y:S02]  /*182b0*/  IADD3.X R8, R11, UR11, R4, P0, P1 ;  /* 0x0000000b0b087c10 */ /* 0x000fe400087e2404 */
[----:B------:R-:W-:Y:S01]  /*182c0*/  IADD3 R4, P0, P1, R6, UR20, R5 ;  /* 0x0000001406047c10 */ /* 0x000fe2000f91e005 */
[----:B------:R-:W-:Y:S01]  /*182d0*/  IMAD R9, R7, UR9, RZ ;  /* 0x0000000907097c24 */ /* 0x000fe2000f8e02ff */
[----:B------:R-:W-:Y:S02]  /*182e0*/  SHF.R.S32.HI R5, RZ, 0x1f, R6 ;  /* 0x0000001fff057819 */ /* 0x000fe40000011406 */
[----:B------:R-:W-:Y:S02]  /*182f0*/  SHF.R.S32.HI R6, RZ, 0x1f, R7 ;  /* 0x0000001fff067819 */ /* 0x000fe40000011407 */
[----:B------:R-:W-:Y:S01]  /*18300*/  IADD3.X R5, R5, UR10, R8, P0, P1 ;  /* 0x0000000a05057c10 */ /* 0x000fe200087e2408 */
[----:B------:R-:W-:Y:S01]  /*18310*/  ULDC.64 UR10, c[0x0][0xba8] ;  /* 0x0002ea00000a7ab9 */ /* 0x000fe20000000a00 */
[----:B------:R-:W-:Y:S01]  /*18320*/  @!UP0 ULDC UR10, c[0x0][0xb50] ;  /* 0x0002d400000a8ab9 */ /* 0x000fe20000000800 */
[----:B------:R-:W-:Y:S01]  /*18330*/  IMAD R9, R6, UR8, R9 ;  /* 0x0000000806097c24 */ /* 0x000fe2000f8e0209 */
[----:B------:R-:W-:Y:S01]  /*18340*/  @!UP0 ULDC UR11, c[0x0][0xb54] ;  /* 0x0002d500000b8ab9 */ /* 0x000fe20000000800 */
[----:B------:R-:W-:-:S04]  /*18350*/  IMAD.WIDE.U32 R4, R7, UR8, R4 ;  /* 0x0000000807047c25 */ /* 0x000fc8000f8e0004 */
[----:B------:R-:W-:Y:S01]  /*18360*/  IMAD.IADD R5, R5, 0x1, R9 ;  /* 0x0000000105057824 */ /* 0x000fe200078e0209 */
[----:B------:R-:W-:-:S04]  /*18370*/  LEA R6, P0, R4, UR10, 0x2 ;  /* 0x0000000a04067c11 */ /* 0x000fc8000f8010ff */
[----:B------:R-:W-:Y:S01]  /*18380*/  LEA.HI.X R7, R4, UR11, R5, 0x2, P0 ;  /* 0x0000000b04077c11 */ /* 0x000fe200080f1405 */
[----:B------:R-:W-:-:S05]  /*18390*/  IMAD.MOV.U32 R5, RZ, RZ, -0x800000 ;  /* 0xff800000ff057424 */ /* 0x000fca00078e00ff */
[----:B------:R1:W-:Y:S03]  /*183a0*/  STG.E desc[UR54][R6.64], R5 ;  /* 0x0000000506007986 */ /* 0x0003e6000c101936 */
.L_x_1540:
[----:B------:R-:W-:Y:S05]  /*183b0*/  BSYNC B1 ;  /* 0x0000000000017941 */ /* 0x000fea0003800000 */
.L_x_1539:
[----:B------:R-:W-:-:S06]  /*183c0*/  UISETP.GT.AND UP0, UPT, UR45, 0x1, UPT ;  /* 0x000000012d00788c */ /* 0x000fcc000bf04270 */
[----:B------:R-:W-:-:S13]  /*183d0*/  PLOP3.LUT P0, PT, PT, PT, UP0, 0x80, 0x0 ;  /* 0x000000000000781c */ /* 0x000fda0003f0f008 */
[----:B------:R-:W-:Y:S05]  /*183e0*/  @P0 BRA `(.L_x_1535) ;  /* 0x0000000400ac0947 */ /* 0x000fea0003800000 */
[----:B------:R-:W2:Y:S01]  /*183f0*/  LDC R11, c[0x0][0xbe8] ;  /* 0x0002fa00ff0b7b82 */ /* 0x000ea20000000800 */
[C---:B------:R-:W-:Y:S01]  /*18400*/  R2UR UR11, R3.reuse ;  /* 0x00000000030b72ca */ /* 0x040fe200000e0000 */
[----:B------:R-:W-:Y:S01]  /*18410*/  ULDC.64 UR12, c[0x0][0xaa0] ;  /* 0x0002a800000c7ab9 */ /* 0x000fe20000000a00 */
[----:B------:R-:W-:Y:S01]  /*18420*/  R2UR UR8, R3 ;  /* 0x00000000030872ca */ /* 0x000fe200000e0000 */
[----:B------:R-:W-:Y:S01]  /*18430*/  UIMAD UR10, UR16, UR12, URZ ;  /* 0x0000000c100a72a4 */ /* 0x000fe2000f8e023f */
[----:B------:R-:W-:Y:S01]  /*18440*/  IMAD R3, R189, 0x20, R200 ;  /* 0x00000020bd037824 */ /* 0x000fe200078e02c8 */
[----:B------:R-:W-:Y:S03]  /*18450*/  BSSY B1, `(.L_x_1541) ;  /* 0x000003a000017945 */ /* 0x000fe60003800000 */
[----:B------:R-:W-:-:S04]  /*18460*/  VIADD R8, R3, UR39 ;  /* 0x0000002703087c36 */ /* 0x000fc80008000000 */
[----:B------:R-:W-:Y:S01]  /*18470*/  IMAD.MOV.U32 R3, RZ, RZ, R8 ;  /* 0x000000ffff037224 */ /* 0x000fe200078e0008 */
[----:B------:R-:W-:Y:S02]  /*18480*/  UIMAD UR10, UR11, UR13, UR10 ;  /* 0x0000000d0b0a72a4 */ /* 0x000fe4000f8e020a */
[----:B------:R-:W-:-:S04]  /*18490*/  UIMAD.WIDE.U32 UR8, UR8, UR12, URZ ;  /* 0x0000000c080872a5 */ /* 0x000fc8000f8e003f */
[----:B------:R-:W-:-:S03]  /*184a0*/  UIADD3 UR9, UR9, UR10, URZ ;  /* 0x0000000a09097290 */ /* 0x000fc6000fffe03f */
[----:B------:R-:W-:Y:S01]  /*184b0*/  ULDC.64 UR10, c[0x0][0xae8] ;  /* 0x0002ba00000a7ab9 */ /* 0x000fe20000000a00 */
[----:B--2---:R-:W-:Y:S01]  /*184c0*/  ISETP.NE.AND P0, PT, R11, 0x1, PT ;  /* 0x000000010b00780c */ /* 0x004fe20003f05270 */
[----:B------:R-:W-:-:S04]  /*184d0*/  UIMAD.WIDE.U32 UR8, UR37, UR10, UR8 ;  /* 0x0000000a250872a5 */ /* 0x000fc8000f8e0008 */
[----:B------:R-:W-:-:S03]  /*184e0*/  UIMAD UR9, UR37, UR11, UR9 ;  /* 0x0000000b250972a4 */ /* 0x000fc6000f8e0209 */
[----:B------:R-:W-:Y:S02]  /*184f0*/  ULDC.64 UR10, c[0x0][0xaf0] ;  /* 0x0002bc00000a7ab9 */ /* 0x000fe40000000a00 */
[----:B------:R-:W-:Y:S02]  /*18500*/  UIMAD UR7, UR7, UR10, URZ ;  /* 0x0000000a070772a4 */ /* 0x000fe4000f8e023f */
[----:B------:R-:W-:Y:S01]  /*18510*/  UIMAD.WIDE.U32 UR8, UR4, UR10, UR8 ;  /* 0x0000000a040872a5 */ /* 0x000fe2000f8e0008 */
[----:B01----:R-:W0:Y:S01]  /*18520*/  @P0 LDC R5, c[0x0][0xbec] ;  /* 0x0002fb00ff050b82 */ /* 0x003e220000000800 */
[----:B------:R-:W-:-:S03]  /*18530*/  UIMAD UR7, UR4, UR11, UR7 ;  /* 0x0000000b040772a4 */ /* 0x000fc6000f8e0207 */
[----:B------:R-:W-:Y:S01]  /*18540*/  ULDC.64 UR10, c[0x0][0xae0] ;  /* 0x0002b800000a7ab9 */ /* 0x000fe20000000a00 */
[----:B------:R-:W-:-:S03]  /*18550*/  UIADD3 UR4, UR9, UR7, URZ ;  /* 0x0000000709047290 */ /* 0x000fc6000fffe03f */
        /* <DEDUP_REMOVED lines=16> */
[----:B------:R-:W-:Y:S02]  /*18660*/  VIADD R8, R200, UR39 ;  /* 0x00000027c8087c36 */ /* 0x000fe40008000000 */
[----:B------:R-:W-:Y:S02]  /*18670*/  IMAD R11, R0, R11, RZ ;  /* 0x0000000b000b7224 */ /* 0x000fe400078e02ff */
[C---:B------:R-:W-:Y:S02]  /*18680*/  IMAD R3, R7.reuse, UR9, R6 ;  /* 0x0000000907037c24 */ /* 0x040fe4000f8e0206 */
[----:B------:R-:W-:Y:S01]  /*18690*/  IMAD.WIDE.U32 R4, R7, UR8, R4 ;  /* 0x0000000807047c25 */ /* 0x000fe2000f8e0004 */
[----:B------:R-:W-:Y:S01]  /*186a0*/  ISETP.GE.AND P2, PT, R8, R11, PT ;  /* 0x0000000b0800720c */ /* 0x000fe20003f46270 */
[----:B------:R-:W-:-:S02]  /*186b0*/  ULDC.64 UR8, c[0x0][0xa80] ;  /* 0x0002a00000087ab9 */ /* 0x000fc40000000a00 */
[----:B------:R-:W-:Y:S01]  /*186c0*/  VIADD R0, R8, 0x20 ;  /* 0x0000002008007836 */ /* 0x000fe20000000000 */
[----:B------:R-:W-:Y:S01]  /*186d0*/  LEA R6, P3, R4, UR8, 0x1 ;  /* 0x0000000804067c11 */ /* 0x000fe2000f8608ff */
[----:B------:R-:W-:-:S03]  /*186e0*/  IMAD.IADD R3, R5, 0x1, R3 ;  /* 0x0000000105037824 */ /* 0x000fc600078e0203 */
[-C--:B------:R-:W-:Y:S01]  /*186f0*/  ISETP.GE.AND P1, PT, R0, R11.reuse, PT ;  /* 0x0000000b0000720c */ /* 0x080fe20003f26270 */
[----:B------:R-:W-:Y:S01]  /*18700*/  VIADD R0, R8, 0x40 ;  /* 0x0000004008007836 */ /* 0x000fe20000000000 */
[----:B------:R-:W-:Y:S02]  /*18710*/  LEA.HI.X R3, R4, UR9, R3, 0x1, P3 ;  /* 0x0000000904037c11 */ /* 0x000fe400098f0c03 */
[----:B------:R0:W1:Y:S02]  /*18720*/  SHFL.IDX PT, R4, R6, RZ, 0x181f ;  /* 0x00181fff06047589 */ /* 0x00006400000e0000 */
[----:B------:R-:W-:Y:S02]  /*18730*/  ISETP.GE.AND P0, PT, R0, R11, PT ;  /* 0x0000000b0000720c */ /* 0x000fe40003f06270 */
[----:B------:R0:W2:Y:S01]  /*18740*/  SHFL.IDX PT, R0, R3, RZ, 0x181f ;  /* 0x00181fff03007589 */ /* 0x0000a200000e0000 */
[----:B------:R-:W-:Y:S10]  /*18750*/  @P2 BRA `(.L_x_1542) ;  /* 0x0000000000242947 */ /* 0x000ff40003800000 */
[----:B------:R-:W-:Y:S02]  /*18760*/  ULDC UR4, c[0x0][0xac8] ;  /* 0x0002b20000047ab9 */ /* 0x000fe40000000800 */
[----:B------:R-:W-:Y:S02]  /*18770*/  ISETP.GE.AND P4, PT, R23, UR4, PT ;  /* 0x0000000417007c0c */ /* 0x000fe4000bf86270 */
[----:B------:R-:W-:-:S11]  /*18780*/  ISETP.GE.AND P5, PT, R188, UR4, PT ;  /* 0x00000004bc007c0c */ /* 0x000fd6000bfa6270 */
[CC--:B-1----:R-:W-:Y:S02]  /*18790*/  @!P4 LEA R12, P2, R23.reuse, R4.reuse, 0x1 ;  /* 0x00000004170cc211 */ /* 0x0c2fe400078408ff */
[C---:B------:R-:W-:Y:S02]  /*187a0*/  @!P5 LEA R4, P3, R188.reuse, R4, 0x1 ;  /* 0x00000004bc04d211 */ /* 0x040fe400078608ff */
[-C--:B--2---:R-:W-:Y:S02]  /*187b0*/  @!P4 LEA.HI.X R13, R23, R0.reuse, R216, 0x1, P2 ;  /* 0x00000000170dc211 */ /* 0x084fe400010f0cd8 */
[----:B------:R-:W-:-:S03]  /*187c0*/  @!P5 LEA.HI.X R5, R188, R0, R215, 0x1, P3 ;  /* 0x00000000bc05d211 */ /* 0x000fc600018f0cd7 */
[----:B------:R3:W-:Y:S04]  /*187d0*/  @!P4 ST.E.128 desc[UR54][R12.64], RZ ;  /* 0x000000ff0c00c985 */ /* 0x0007e8000c101d36 */
[----:B------:R3:W-:Y:S02]  /*187e0*/  @!P5 ST.E.128 desc[UR54][R4.64], RZ ;  /* 0x000000ff0400d985 */ /* 0x0007e4000c101d36 */
.L_x_1542:
[----:B------:R-:W-:Y:S05]  /*187f0*/  BSYNC B1 ;  /* 0x0000000000017941 */ /* 0x000fea0003800000 */
.L_x_1541:
[----:B--2---:R2:W4:Y:S01]  /*18800*/  SHFL.IDX PT, R0, R3, 0x1, 0x181f ;  /* 0x00381f0003007f89 */ /* 0x00452200000e0000 */
[----:B------:R-:W-:Y:S03]  /*18810*/  BSSY B1, `(.L_x_1543) ;  /* 0x000000c000017945 */ /* 0x000fe60003800000 */
[----:B-1-3--:R2:W1:Y:S01]  /*18820*/  SHFL.IDX PT, R4, R6, 0x1, 0x181f ;  /* 0x00381f0006047f89 */ /* 0x00a46200000e0000 */
[----:B------:R-:W-:Y:S05]  /*18830*/  @P1 BRA `(.L_x_1544) ;  /* 0x0000000000241947 */ /* 0x000fea0003800000 */
[----:B------:R-:W-:Y:S02]  /*18840*/  ULDC UR4, c[0x0][0xac8] ;  /* 0x0002b20000047ab9 */ /* 0x000fe40000000800 */
[----:B------:R-:W-:Y:S02]  /*18850*/  ISETP.GE.AND P3, PT, R23, UR4, PT ;  /* 0x0000000417007c0c */ /* 0x000fe4000bf66270 */
[----:B------:R-:W-:-:S11]  /*18860*/  ISETP.GE.AND P4, PT, R188, UR4, PT ;  /* 0x00000004bc007c0c */ /* 0x000fd6000bf86270 */
[CC--:B-1----:R-:W-:Y:S02]  /*18870*/  @!P3 LEA R12, P1, R23.reuse, R4.reuse, 0x1 ;  /* 0x00000004170cb211 */ /* 0x0c2fe400078208ff */
[C---:B------:R-:W-:Y:S02]  /*18880*/  @!P4 LEA R4, P2, R188.reuse, R4, 0x1 ;  /* 0x00000004bc04c211 */ /* 0x040fe400078408ff */
[-C--:B----4-:R-:W-:Y:S02]  /*18890*/  @!P3 LEA.HI.X R13, R23, R0.reuse, R216, 0x1, P1 ;  /* 0x00000000170db211 */ /* 0x090fe400008f0cd8 */
[----:B------:R-:W-:-:S03]  /*188a0*/  @!P4 LEA.HI.X R5, R188, R0, R215, 0x1, P2 ;  /* 0x00000000bc05c211 */ /* 0x000fc600010f0cd7 */
[----:B------:R3:W-:Y:S04]  /*188b0*/  @!P3 ST.E.128 desc[UR54][R12.64], RZ ;  /* 0x000000ff0c00b985 */ /* 0x0007e8000c101d36 */
[----:B------:R3:W-:Y:S02]  /*188c0*/  @!P4 ST.E.128 desc[UR54][R4.64], RZ ;  /* 0x000000ff0400c985 */ /* 0x0007e4000c101d36 */
.L_x_1544:
[----:B------:R-:W-:Y:S05]  /*188d0*/  BSYNC B1 ;  /* 0x0000000000017941 */ /* 0x000fea0003800000 */
.L_x_1543:
[----:B----4-:R4:W0:Y:S01]  /*188e0*/  SHFL.IDX PT, R0, R3, 0x2, 0x181f ;  /* 0x00581f0003007f89 */ /* 0x01082200000e0000 */
        /* <DEDUP_REMOVED lines=8> */
[-C--:B0-----:R-:W-:Y:S02]  /*18970*/  @!P2 LEA.HI.X R13, R23, R0.reuse, R216, 0x1, P0 ;  /* 0x00000000170da211 */ /* 0x081fe400000f0cd8 */
[----:B------:R-:W-:-:S03]  /*18980*/  @!P3 LEA.HI.X R5, R188, R0, R215, 0x1, P1 ;  /* 0x00000000bc05b211 */ /* 0x000fc600008f0cd7 */
[----:B------:R3:W-:Y:S04]  /*18990*/  @!P2 ST.E.128 desc[UR54][R12.64], RZ ;  /* 0x000000ff0c00a985 */ /* 0x0007e8000c101d36 */
[----:B------:R3:W-:Y:S02]  /*189a0*/  @!P3 ST.E.128 desc[UR54][R4.64], RZ ;  /* 0x000000ff0400b985 */ /* 0x0007e4000c101d36 */
.L_x_1546:
[----:B------:R-:W-:Y:S05]  /*189b0*/  BSYNC B1 ;  /* 0x0000000000017941 */ /* 0x000fea0003800000 */
.L_x_1545:
[----:B0-----:R-:W-:Y:S01]  /*189c0*/  VIADD R0, R8, 0x60 ;  /* 0x0000006008007836 */ /* 0x001fe20000000000 */
[----:B--2-4-:R-:W0:Y:S04]  /*189d0*/  SHFL.IDX PT, R3, R3, 0x3, 0x181f ;  /* 0x00781f0003037f89 */ /* 0x014e2800000e0000 */
[----:B------:R-:W-:Y:S01]  /*189e0*/  ISETP.GE.AND P0, PT, R0, R11, PT ;  /* 0x0000000b0000720c */ /* 0x000fe20003f06270 */
[----:B-1-3--:R1:W2:-:S12]  /*189f0*/  SHFL.IDX PT, R4, R6, 0x3, 0x181f ;  /* 0x00781f0006047f89 */ /* 0x00a29800000e0000 */
[----:B-1----:R-:W-:Y:S05]  /*18a00*/  @P0 BRA `(.L_x_1535) ;  /* 0x0000000000240947 */ /* 0x002fea0003800000 */
[----:B------:R-:W-:Y:S02]  /*18a10*/  ULDC UR4, c[0x0][0xac8] ;  /* 0x0002b20000047ab9 */ /* 0x000fe40000000800 */
[----:B------:R-:W-:Y:S02]  /*18a20*/  ISETP.GE.AND P2, PT, R23, UR4, PT ;  /* 0x0000000417007c0c */ /* 0x000fe4000bf46270 */
[----:B------:R-:W-:-:S11]  /*18a30*/  ISETP.GE.AND P3, PT, R188, UR4, PT ;  /* 0x00000004bc007c0c */ /* 0x000fd6000bf66270 */
[CC--:B--2---:R-:W-:Y:S02]  /*18a40*/  @!P2 LEA R6, P0, R23.reuse, R4.reuse, 0x1 ;  /* 0x000000041706a211 */ /* 0x0c4fe400078008ff */
[C---:B------:R-:W-:Y:S02]  /*18a50*/  @!P3 LEA R4, P1, R188.reuse, R4, 0x1 ;  /* 0x00000004bc04b211 */ /* 0x040fe400078208ff */
[-C--:B0-----:R-:W-:Y:S02]  /*18a60*/  @!P2 LEA.HI.X R7, R23, R3.reuse, R216, 0x1, P0 ;  /* 0x000000031707a211 */ /* 0x081fe400000f0cd8 */
[----:B------:R-:W-:-:S03]  /*18a70*/  @!P3 LEA.HI.X R5, R188, R3, R215, 0x1, P1 ;  /* 0x00000003bc05b211 */ /* 0x000fc600008f0cd7 */
[----:B------:R0:W-:Y:S04]  /*18a80*/  @!P2 ST.E.128 desc[UR54][R6.64], RZ ;  /* 0x000000ff0600a985 */ /* 0x0001e8000c101d36 */
[----:B------:R0:W-:Y:S02]  /*18a90*/  @!P3 ST.E.128 desc[UR54][R4.64], RZ ;  /* 0x000000ff0400b985 */ /* 0x0001e4000c101d36 */
.L_x_1535:
[----:B------:R-:W-:Y:S05]  /*18aa0*/  BSYNC B0 ;  /* 0x0000000000007941 */ /* 0x000fea0003800000 */
.L_x_1525:
[----:B------:R-:W-:Y:S02]  /*18ab0*/  ULDC UR4, c[0x0][0xc3c] ;  /* 0x00030f0000047ab9 */ /* 0x000fe40000000800 */
[----:B------:R-:W-:-:S06]  /*18ac0*/  UISETP.GE.AND UP0, UPT, UR50, UR4, UPT ;  /* 0x000000043200728c */ /* 0x000fcc000bf06270 */
[----:B------:R-:W-:-:S13]  /*18ad0*/  PLOP3.LUT P0, PT, PT, PT, UP0, 0x80, 0x0 ;  /* 0x000000000000781c */ /* 0x000fda0003f0f008 */
[----:B------:R-:W-:Y:S05]  /*18ae0*/  @!P0 BRA `(.L_x_1547) ;  /* 0xfffffe8000ec8947 */ /* 0x000fea000383ffff */
[----:B------:R-:W-:Y:S05]  /*18af0*/  EXIT ;  /* 0x000000000000794d */ /* 0x000fea0003800000 */
.L_x_1434:
        /* <DEDUP_REMOVED lines=19> */
[----:B------:R-:W-:Y:S02]  /*18c30*/  IMAD.MOV.U32 R0, RZ, RZ, RZ ;  /* 0x000000ffff007224 */ /* 0x000fe400078e00ff */
[----:B------:R-:W-:Y:S01]  /*18c40*/  IMAD.MOV.U32 R9, RZ, RZ, RZ ;  /* 0x000000ffff097224 */ /* 0x000fe200078e00ff */
[----:B0-----:R-:W-:-:S04]  /*18c50*/  LOP3.LUT R7, R4, 0x1f, RZ, 0xc0, !PT ;  /* 0x0000001f04077812 */ /* 0x001fc800078ec0ff */
[----:B------:R-:W-:-:S04]  /*18c60*/  ISETP.NE.AND P0, PT, R7, 0x1f, PT ;  /* 0x0000001f0700780c */ /* 0x000fc80003f05270 */
[----:B------:R-:W-:-:S13]  /*18c70*/  ISETP.GE.OR P1, PT, R7, UR4, !P0 ;  /* 0x0000000407007c0c */ /* 0x000fda000c726670 */
[----:B------:R-:W0:Y:S08]  /*18c80*/  @!P1 LDC.64 R4, c[0x0][0xc80] ;  /* 0x00032000ff049b82 */ /* 0x000e300000000a00 */
[----:B------:R-:W1:Y:S01]  /*18c90*/  @!P1 LDC.64 R2, c[0x0][0xc78] ;  /* 0x00031e00ff029b82 */ /* 0x000e620000000a00 */
[----:B0-----:R-:W-:-:S05]  /*18ca0*/  @!P1 IMAD.WIDE.U32 R4, R7, 0x4, R4 ;  /* 0x0000000407049825 */ /* 0x001fca00078e0004 */
[----:B------:R-:W2:Y:S01]  /*18cb0*/  @!P1 LDG.E R0, desc[UR54][R4.64] ;  /* 0x0000003604009981 */ /* 0x000ea2000c1e1900 */
[----:B-1----:R-:W-:-:S05]  /*18cc0*/  @!P1 IMAD.WIDE.U32 R2, R7, 0x4, R2 ;  /* 0x0000000407029825 */ /* 0x002fca00078e0002 */
        /* <DEDUP_REMOVED lines=21> */
[----:B------:R-:W1:Y:S01]  /*18e20*/  S2R R6, SR_CTAID.X ;  /* 0x0000000000067919 */ /* 0x000e620000002500 */
[----:B0-----:R-:W-:Y:S02]  /*18e30*/  SEL R5, R4, RZ, P5 ;  /* 0x000000ff04057207 */ /* 0x001fe40002800000 */
[----:B------:R-:W0:Y:S03]  /*18e40*/  LDC R4, c[0x0][0xc38] ;  /* 0x00030e00ff047b82 */ /* 0x000e260000000800 */
[----:B------:R-:W-:-:S05]  /*18e50*/  IMAD.IADD R5, R2, 0x1, R5 ;  /* 0x0000000102057824 */ /* 0x000fca00078e0205 */
[----:B------:R-:W0:Y:S02]  /*18e60*/  SHFL.IDX PT, R11, R5, 0x1f, 0x1f ;  /* 0x03e01f00050b7f89 */ /* 0x000e2400000e0000 */
[----:B0-----:R-:W-:-:S05]  /*18e70*/  IMAD R11, R11, R4, RZ ;  /* 0x000000040b0b7224 */ /* 0x001fca00078e02ff */
[----:B-1----:R-:W-:Y:S01]  /*18e80*/  ISETP.GT.AND P6, PT, R11, R6, PT ;  /* 0x000000060b00720c */ /* 0x002fe20003fc4270 */
[----:B------:R-:W-:-:S12]  /*18e90*/  IMAD.MOV.U32 R8, RZ, RZ, R11 ;  /* 0x000000ffff087224 */ /* 0x000fd800078e000b */
[----:B------:R-:W-:Y:S05]  /*18ea0*/  @P6 BRA `(.L_x_1549) ;  /* 0x00000000009c6947 */ /* 0x000fea0003800000 */
[----:B------:R-:W-:Y:S01]  /*18eb0*/  IMAD.MOV.U32 R11, RZ, RZ, R8 ;  /* 0x000000ffff0b7224 */ /* 0x000fe200078e0008 */
[----:B------:R-:W-:Y:S01]  /*18ec0*/  UMOV UR4, URZ ;  /* 0x0000003f00047c82 */ /* 0x000fe20008000000 */
[----:B------:R-:W-:-:S05]  /*18ed0*/  ULDC UR5, c[0x0][0xc3c] ;  /* 0x00030f0000057ab9 */ /* 0x000fca0000000800 */
.L_x_1551:
[----:B------:R-:W-:-:S04]  /*18ee0*/  UIADD3 UR4, UR4, 0x1f, URZ ;  /* 0x0000001f04047890 */ /* 0x000fc8000fffe03f */
[----:B------:R-:W-:-:S06]  /*18ef0*/  UISETP.GE.AND UP0, UPT, UR4, UR5, UPT ;  /* 0x000000050400728c */ /* 0x000fcc000bf06270 */
[----:B------:R-:W-:-:S13]  /*18f00*/  PLOP3.LUT P6, PT, PT, PT, UP0, 0x40, 0x0 ;  /* 0x000000000000781c */ /* 0x000fda0003fce808 */
[----:B------:R-:W-:Y:S05]  /*18f10*/  @!P6 BRA `(.L_x_1550) ;  /* 0x0000000800d0e947 */ /* 0x000fea0003800000 */
[----:B------:R-:W-:Y:S02]  /*18f20*/  VIADD R9, R7, UR4 ;  /* 0x0000000407097c36 */ /* 0x000fe40008000000 */
[----:B------:R-:W-:-:S03]  /*18f30*/  IMAD.MOV.U32 R0, RZ, RZ, RZ ;  /* 0x000000ffff007224 */ /* 0x000fc600078e00ff */
[----:B------:R-:W-:-:S13]  /*18f40*/  ISETP.GE.OR P6, PT, R9, UR5, !P0 ;  /* 0x0000000509007c0c */ /* 0x000fda000c7c6670 */
[----:B------:R-:W0:Y:S08]  /*18f50*/  @!P6 LDC.64 R4, c[0x0][0xc80] ;  /* 0x00032000ff04eb82 */ /* 0x000e300000000a00 */
[----:B------:R-:W1:Y:S01]  /*18f60*/  @!P6 LDC.64 R2, c[0x0][0xc78] ;  /* 0x00031e00ff02eb82 */ /* 0x000e620000000a00 */
[----:B0-----:R-:W-:-:S05]  /*18f70*/  @!P6 IMAD.WIDE R4, R9, 0x4, R4 ;  /* 0x000000040904e825 */ /* 0x001fca00078e0204 */
[----:B------:R0:W2:Y:S01]  /*18f80*/  @!P6 LDG.E R0, desc[UR54][R4.64] ;  /* 0x000000360400e981 */ /* 0x0000a2000c1e1900 */
[----:B-1----:R-:W-:-:S04]  /*18f90*/  @!P6 IMAD.WIDE R2, R9, 0x4, R2 ;  /* 0x000000040902e825 */ /* 0x002fc800078e0202 */
[----:B------:R-:W-:Y:S01]  /*18fa0*/  IMAD.MOV.U32 R9, RZ, RZ, RZ ;  /* 0x000000ffff097224 */ /* 0x000fe200078e00ff */
[----:B0-----:R-:W0:Y:S05]  /*18fb0*/  LDC R4, c[0x0][0xc38] ;  /* 0x00030e00ff047b82 */ /* 0x001e2a0000000800 */
[----:B------:R-:W2:Y:S02]  /*18fc0*/  @!P6 LDG.E R9, desc[UR54][R2.64] ;  /* 0x000000360209e981 */ /* 0x000ea4000c1e1900 */
[----:B--2---:R-:W-:-:S05]  /*18fd0*/  IMAD R15, R0, R9, RZ ;  /* 0x00000009000f7224 */ /* 0x004fca00078e02ff */
        /* <DEDUP_REMOVED lines=20> */
.L_x_1549:
[----:B------:R-:W-:-:S04]  /*19120*/  IMAD.IADD R8, R11, 0x1, -R8 ;  /* 0x000000010b087824 */ /* 0x000fc800078e0a08 */
[----:B------:R-:W-:-:S05]  /*19130*/  IMAD R3, R5, R4, R8 ;  /* 0x0000000405037224 */ /* 0x000fca00078e0208 */
[----:B------:R-:W-:Y:S01]  /*19140*/  ISETP.GT.AND P0, PT, R3, R6, PT ;  /* 0x000000060300720c */ /* 0x000fe20003f04270 */
[----:B------:R-:W-:-:S12]  /*19150*/  IMAD.MOV.U32 R3, RZ, RZ, RZ ;  /* 0x000000ffff037224 */ /* 0x000fd800078e00ff */
[----:B------:R-:W-:Y:S02]  /*19160*/  VOTEU.ANY UR6, UPT, !P0 ;  /* 0x0000000000067886 */ /* 0x000fe400040e0100 */
[----:B------:R-:W-:Y:S02]  /*19170*/  UPOPC UR5, UR6 ;  /* 0x00000006000572bf */ /* 0x000fe40008000000 */
[----:B------:R-:W-:Y:S02]  /*19180*/  ISETP.NE.AND P0, PT, RZ, UR6, PT ;  /* 0x00000006ff007c0c */ /* 0x000fe4000bf05270 */
[----:B------:R-:W-:Y:S02]  /*19190*/  UIADD3 UR41, UR5, UR4, URZ ;  /* 0x0000000405297290 */ /* 0x000fe4000fffe03f */
[----:B------:R-:W-:Y:S02]  /*191a0*/  IMAD.U32 R2, RZ, RZ, UR5 ;  /* 0x00000005ff027e24 */ /* 0x000fe4000f8e00ff */
[----:B------:R-:W-:-:S03]  /*191b0*/  IMAD.U32 R11, RZ, RZ, UR5 ;  /* 0x00000005ff0b7e24 */ /* 0x000fc6000f8e00ff */
[----:B------:R-:W0:Y:S04]  /*191c0*/  SHFL.IDX PT, R9, R9, R2, 0x1f ;  /* 0x00001f0209097589 */ /* 0x000e2800000e0000 */
[----:B------:R1:W2:Y:S01]  /*191d0*/  SHFL.IDX PT, R0, R0, R11, 0x1f ;  /* 0x00001f0b00007589 */ /* 0x0002a200000e0000 */
[----:B0-----:R-:W-:Y:S01]  /*191e0*/  ISETP.NE.AND P1, PT, R9, 0x1, PT ;  /* 0x000000010900780c */ /* 0x001fe20003f25270 */
[----:B-1----:R-:W-:-:S12]  /*191f0*/  @!P0 BRA `(.L_x_1552) ;  /* 0x00000000000c8947 */ /* 0x002fd80003800000 */
[----:B------:R-:W-:-:S06]  /*19200*/  UIADD3 UR4, UR5, -0x1, URZ ;  /* 0xffffffff05047890 */ /* 0x000fcc000fffe03f */
[----:B------:R-:W-:-:S05]  /*19210*/  IMAD.U32 R2, RZ, RZ, UR4 ;  /* 0x00000004ff027e24 */ /* 0x000fca000f8e00ff */
[----:B------:R0:W1:Y:S02]  /*19220*/  SHFL.IDX PT, R3, R5, R2, 0x1f ;  /* 0x00001f0205037589 */ /* 0x00006400000e0000 */
.L_x_1552:
[----:B01----:R-:W-:-:S04]  /*19230*/  IMAD R2, R3, R4, R8 ;  /* 0x0000000403027224 */ /* 0x003fc800078e0208 */
[----:B------:R-:W-:Y:S01]  /*19240*/  IMAD.IADD R5, R6, 0x1, -R2 ;  /* 0x0000000106057824 */ /* 0x000fe200078e0a02 */
[----:B------:R0:W-:Y:S01]  /*19250*/  STL [R1], R2 ;  /* 0x0000000201007387 */ /* 0x0001e20000100800 */
[----:B------:R-:W-:Y:S05]  /*19260*/  @!P1 BRA `(.L_x_1553) ;  /* 0x0000000000ec9947 */ /* 0x000fea0003800000 */
[-C--:B--2---:R-:W-:Y:S02]  /*19270*/  IABS R12, R0.reuse ;  /* 0x00000000000c7213 */ /* 0x084fe40000000000 */
[----:B------:R-:W-:Y:S02]  /*19280*/  IABS R4, R9 ;  /* 0x0000000900047213 */ /* 0x000fe40000000000 */
[----:B------:R-:W1:Y:S01]  /*19290*/  I2F.RP R6, R12 ;  /* 0x0000000c00067306 */ /* 0x000e620000209400 */
[----:B------:R-:W-:-:S07]  /*192a0*/  IABS R10, R0 ;  /* 0x00000000000a7213 */ /* 0x000fce0000000000 */
[----:B------:R-:W2:Y:S08]  /*192b0*/  I2F.RP R8, R4 ;  /* 0x0000000400087306 */ /* 0x000eb00000209400 */
[----:B-1----:R-:W0:Y:S08]  /*192c0*/  MUFU.RCP R6, R6 ;  /* 0x0000000600067308 */ /* 0x002e300000001000 */
[----:B--2---:R-:W-:Y:S01]  /*192d0*/  MUFU.RCP R8, R8 ;  /* 0x0000000800087308 */ /* 0x004fe20000001000 */
[----:B0-----:R-:W-:Y:S01]  /*192e0*/  VIADD R2, R6, 0xffffffe ;  /* 0x0ffffffe06027836 */ /* 0x001fe20000000000 */
[----:B------:R-:W-:-:S06]  /*192f0*/  IABS R6, R5 ;  /* 0x0000000500067213 */ /* 0x000fcc0000000000 */
[----:B------:R0:W1:Y:S02]  /*19300*/  F2I.FTZ.U32.TRUNC.NTZ R3, R2 ;  /* 0x0000000200037305 */ /* 0x000064000021f000 */
[----:B0-----:R-:W-:Y:S02]  /*19310*/  IMAD.MOV.U32 R2, RZ, RZ, RZ ;  /* 0x000000ffff027224 */ /* 0x001fe400078e00ff */
[----:B-1----:R-:W-:-:S04]  /*19320*/  IMAD.MOV R11, RZ, RZ, -R3 ;  /* 0x000000ffff0b7224 */ /* 0x002fc800078e0a03 */
[----:B------:R-:W-:-:S04]  /*19330*/  IMAD R11, R11, R12, RZ ;  /* 0x0000000c0b0b7224 */ /* 0x000fc800078e02ff */
[----:B------:R-:W-:-:S04]  /*19340*/  IMAD.HI.U32 R3, R3, R11, R2 ;  /* 0x0000000b03037227 */ /* 0x000fc800078e0002 */
[----:B------:R-:W-:Y:S02]  /*19350*/  IMAD.MOV R11, RZ, RZ, -R10 ;  /* 0x000000ffff0b7224 */ /* 0x000fe400078e0a0a */
[----:B------:R-:W-:-:S04]  /*19360*/  IMAD.HI.U32 R2, R3, R6, RZ ;  /* 0x0000000603027227 */ /* 0x000fc800078e00ff */
[----:B------:R-:W-:Y:S01]  /*19370*/  IMAD R3, R2, R11, R6 ;  /* 0x0000000b02037224 */ /* 0x000fe200078e0206 */
[----:B------:R-:W-:Y:S01]  /*19380*/  LOP3.LUT R6, R5, R0, RZ, 0x3c, !PT ;  /* 0x0000000005067212 */ /* 0x000fe200078e3cff */
[----:B------:R-:W-:-:S03]  /*19390*/  VIADD R10, R8, 0xffffffe ;  /* 0x0ffffffe080a7836 */ /* 0x000fc60000000000 */
[----:B------:R-:W-:Y:S02]  /*193a0*/  ISETP.GT.U32.AND P1, PT, R12, R3, PT ;  /* 0x000000030c00720c */ /* 0x000fe40003f24070 */
[----:B------:R-:W-:-:S11]  /*193b0*/  ISETP.GE.AND P2, PT, R6, RZ, PT ;  /* 0x000000ff0600720c */ /* 0x000fd60003f46270 */
[----:B------:R-:W-:Y:S02]  /*193c0*/  @!P1 IMAD.IADD R3, R3, 0x1, -R12 ;  /* 0x0000000103039824 */ /* 0x000fe400078e0a0c */
[----:B------:R-:W-:Y:S01]  /*193d0*/  @!P1 VIADD R2, R2, 0x1 ;  /* 0x0000000102029836 */ /* 0x000fe20000000000 */
[----:B------:R-:W-:Y:S02]  /*193e0*/  ISETP.NE.AND P1, PT, R0, RZ, PT ;  /* 0x000000ff0000720c */ /* 0x000fe40003f25270 */
[----:B------:R-:W-:Y:S02]  /*193f0*/  ISETP.GE.U32.AND P0, PT, R3, R12, PT ;  /* 0x0000000c0300720c */ /* 0x000fe40003f06070 */
[----:B------:R-:W0:Y:S11]  /*19400*/  F2I.FTZ.U32.TRUNC.NTZ R3, R10 ;  /* 0x0000000a00037305 */ /* 0x000e36000021f000 */
        /* <DEDUP_REMOVED lines=14> */
[----:B------:R-:W-:Y:S02]  /*194f0*/  IMAD R3, R2, R6, R3 ;  /* 0x0000000602037224 */ /* 0x000fe400078e0203 */
[----:B------:R-:W-:-:S03]  /*19500*/  IMAD.MOV R6, RZ, RZ, -R8 ;  /* 0x000000ffff067224 */ /* 0x000fc600078e0a08 */
        /* <DEDUP_REMOVED lines=13> */
[----:B------:R-:W-:Y:S02]  /*195e0*/  IMAD R2, R0, R6, R5 ;  /* 0x0000000600027224 */ /* 0x000fe400078e0205 */
[----:B------:R-:W-:-:S05]  /*195f0*/  IMAD R3, R3, 0x10000, R4 ;  /* 0x0001000003037824 */ /* 0x000fca00078e0204 */
[----:B------:R0:W-:Y:S01]  /*19600*/  STL [R1+0x8], R3 ;  /* 0x0000080301007387 */ /* 0x0001e20000100800 */
[----:B------:R-:W-:Y:S05]  /*19610*/  BRA `(.L_x_1554) ;  /* 0x0000000400007947 */ /* 0x000fea0003800000 */
.L_x_1553:
[----:B------:R-:W-:Y:S02]  /*19620*/  ULDC.64 UR4, c[0x0][0xc90] ;  /* 0x0003240000047ab9 */ /* 0x000fe40000000a00 */
[----:B------:R-:W-:-:S06]  /*19630*/  UIMAD.WIDE UR4, UR41, 0x4, UR4 ;  /* 0x00000004290478a5 */ /* 0x000fcc000f8e0204 */
[----:B0-----:R-:W-:Y:S02]  /*19640*/  IMAD.U32 R2, RZ, RZ, UR4 ;  /* 0x00000004ff027e24 */ /* 0x001fe4000f8e00ff */
[----:B------:R-:W-:-:S05]  /*19650*/  IMAD.U32 R3, RZ, RZ, UR5 ;  /* 0x00000005ff037e24 */ /* 0x000fca000f8e00ff */
[----:B------:R0:W2:Y:S01]  /*19660*/  LDG.E R13, desc[UR54][R2.64] ;  /* 0x00000036020d7981 */ /* 0x0000a2000c1e1900 */
[----:B------:R-:W-:Y:S01]  /*19670*/  IABS R15, R5 ;  /* 0x00000005000f7213 */ /* 0x000fe20000000000 */
[----:B0-----:R-:W-:Y:S02]  /*19680*/  IMAD.MOV.U32 R2, RZ, RZ, RZ ;  /* 0x000000ffff027224 */ /* 0x001fe400078e00ff */
[----:B--2---:R-:W-:-:S05]  /*19690*/  IMAD R6, R0, R13, RZ ;  /* 0x0000000d00067224 */ /* 0x004fca00078e02ff */
[-C--:B------:R-:W-:Y:S02]  /*196a0*/  IABS R10, R6.reuse ;  /* 0x00000006000a7213 */ /* 0x080fe40000000000 */
[----:B------:R-:W-:Y:S02]  /*196b0*/  IABS R12, R6 ;  /* 0x00000006000c7213 */ /* 0x000fe40000000000 */
[----:B------:R-:W0:Y:S08]  /*196c0*/  I2F.RP R8, R10 ;  /* 0x0000000a00087306 */ /* 0x000e300000209400 */
[----:B0-----:R-:W0:Y:S02]  /*196d0*/  MUFU.RCP R8, R8 ;  /* 0x0000000800087308 */ /* 0x001e240000001000 */
[----:B0-----:R-:W-:-:S06]  /*196e0*/  VIADD R9, R8, 0xffffffe ;  /* 0x0ffffffe08097836 */ /* 0x001fcc0000000000 */
[----:B------:R-:W0:Y:S02]  /*196f0*/  F2I.FTZ.U32.TRUNC.NTZ R3, R9 ;  /* 0x0000000900037305 */ /* 0x000e24000021f000 */
[----:B0-----:R-:W-:-:S04]  /*19700*/  IMAD.MOV R11, RZ, RZ, -R3 ;  /* 0x000000ffff0b7224 */ /* 0x001fc800078e0a03 */
[----:B------:R-:W-:-:S04]  /*19710*/  IMAD R11, R11, R10, RZ ;  /* 0x0000000a0b0b7224 */ /* 0x000fc800078e02ff */
[----:B------:R-:W-:-:S04]  /*19720*/  IMAD.HI.U32 R2, R3, R11, R2 ;  /* 0x0000000b03027227 */ /* 0x000fc800078e0002 */
[----:B------:R-:W-:Y:S02]  /*19730*/  IMAD.MOV R3, RZ, RZ, -R12 ;  /* 0x000000ffff037224 */ /* 0x000fe400078e0a0c */
        /* <DEDUP_REMOVED lines=12> */
[----:B------:R-:W-:Y:S02]  /*19800*/  IMAD R11, R13, R2, RZ ;  /* 0x000000020d0b7224 */ /* 0x000fe400078e02ff */
[----:B------:R-:W-:Y:S02]  /*19810*/  IMAD.MOV R2, RZ, RZ, -R2 ;  /* 0x000000ffff027224 */ /* 0x000fe400078e0a02 */
[----:B------:R-:W-:Y:S02]  /*19820*/  IMAD.MOV R3, RZ, RZ, -R11 ;  /* 0x000000ffff037224 */ /* 0x000fe400078e0a0b */
[----:B------:R-:W-:Y:S02]  /*19830*/  IMAD R6, R6, R2, R5 ;  /* 0x0000000206067224 */ /* 0x000fe400078e0205 */
[----:B------:R-:W-:Y:S01]  /*19840*/  IMAD.MOV.U32 R2, RZ, RZ, RZ ;  /* 0x000000ffff027224 */ /* 0x000fe200078e00ff */
[----:B------:R-:W-:-:S04]  /*19850*/  VIADDMNMX R13, R3, R4, R13, PT ;  /* 0x00000004030d7246 */ /* 0x000fc8000380010d */
[-C--:B------:R-:W-:Y:S02]  /*19860*/  IABS R8, R13.reuse ;  /* 0x0000000d00087213 */ /* 0x080fe40000000000 */
[----:B------:R-:W-:Y:S02]  /*19870*/  IABS R10, R13 ;  /* 0x0000000d000a7213 */ /* 0x000fe40000000000 */
[----:B------:R-:W0:Y:S08]  /*19880*/  I2F.RP R4, R8 ;  /* 0x0000000800047306 */ /* 0x000e300000209400 */
[----:B0-----:R-:W0:Y:S02]  /*19890*/  MUFU.RCP R4, R4 ;  /* 0x0000000400047308 */ /* 0x001e240000001000 */
[----:B0-----:R-:W-:-:S02]  /*198a0*/  VIADD R3, R4, 0xffffffe ;  /* 0x0ffffffe04037836 */ /* 0x001fc40000000000 */
[----:B------:R-:W-:-:S04]  /*198b0*/  IMAD.MOV R4, RZ, RZ, -R13 ;  /* 0x000000ffff047224 */ /* 0x000fc800078e0a0d */
[----:B------:R-:W0:Y:S02]  /*198c0*/  F2I.FTZ.U32.TRUNC.NTZ R3, R3 ;  /* 0x0000000300037305 */ /* 0x000e24000021f000 */
[----:B0-----:R-:W-:-:S04]  /*198d0*/  IMAD.MOV R9, RZ, RZ, -R3 ;  /* 0x000000ffff097224 */ /* 0x001fc800078e0a03 */
[----:B------:R-:W-:Y:S01]  /*198e0*/  IMAD.MOV.U32 R5, RZ, RZ, R9 ;  /* 0x000000ffff057224 */ /* 0x000fe200078e0009 */
[----:B------:R-:W-:-:S03]  /*198f0*/  IABS R9, R6 ;  /* 0x0000000600097213 */ /* 0x000fc60000000000 */
        /* <DEDUP_REMOVED lines=11> */
[----:B------:R-:W-:Y:S02]  /*199b0*/  ISETP.GE.AND P2, PT, R3, RZ, PT ;  /* 0x000000ff0300720c */ /* 0x000fe40003f46270 */
[----:B------:R-:W-:-:S05]  /*199c0*/  IADD3 R3, R11, 0x1000000, R6 ;  /* 0x010000000b037810 */ /* 0x000fca0007ffe006 */
[----:B------:R-:W-:-:S06]  /*199d0*/  @P0 VIADD R2, R2, 0x1 ;  /* 0x0000000102020836 */ /* 0x000fcc0000000000 */
[----:B------:R-:W-:Y:S01]  /*199e0*/  @!P2 IMAD.MOV R2, RZ, RZ, -R2 ;  /* 0x000000ffff02a224 */ /* 0x000fe200078e0a02 */
[----:B------:R-:W-:-:S05]  /*199f0*/  @!P1 LOP3.LUT R2, RZ, R13, RZ, 0x33, !PT ;  /* 0x0000000dff029212 */ /* 0x000fca00078e33ff */
[----:B------:R-:W-:-:S05]  /*19a00*/  IMAD R3, R2, R4, R3 ;  /* 0x0000000402037224 */ /* 0x000fca00078e0203 */
[----:B------:R1:W-:Y:S02]  /*19a10*/  STL [R1+0x8], R3 ;  /* 0x0000080301007387 */ /* 0x0003e40000100800 */
.L_x_1554:
[----:B01----:R-:W-:-:S05]  /*19a20*/  LOP3.LUT R3, RZ, R2, RZ, 0x33, !PT ;  /* 0x00000002ff037212 */ /* 0x003fca00078e33ff */
[----:B------:R-:W-:-:S05]  /*19a30*/  IMAD.IADD R0, R0, 0x1, R3 ;  /* 0x0000000100007824 */ /* 0x000fca00078e0203 */
[----:B------:R0:W-:Y:S01]  /*19a40*/  STL [R1+0x4], R0 ;  /* 0x0000040001007387 */ /* 0x0001e20000100800 */
[----:B------:R-:W-:Y:S05]  /*19a50*/  BRA `(.L_x_1555) ;  /* 0x0000000000107947 */ /* 0x000fea0003800000 */
.L_x_1550:
[----:B------:R1:W-:Y:S01]  /*19a60*/  STL [R1], R6 ;  /* 0x0000000601007387 */ /* 0x0003e20000100800 */
[----:B------:R-:W-:-:S03]  /*19a70*/  ULDC UR41, c[0x0][0xc3c] ;  /* 0x00030f0000297ab9 */ /* 0x000fc60000000800 */
[----:B------:R1:W-:Y:S04]  /*19a80*/  STL [R1+0x4], RZ ;  /* 0x000004ff01007387 */ /* 0x0003e80000100800 */
[----:B------:R1:W-:Y:S02]  /*19a90*/  STL [R1+0x8], RZ ;  /* 0x000008ff01007387 */ /* 0x0003e40000100800 */
.L_x_1555:
[----:B------:R-:W2:Y:S04]  /*19aa0*/  LDL R8, [R1] ;  /* 0x0000000001087983 */ /* 0x000ea80000100800 */
[----:B------:R-:W2:Y:S04]  /*19ab0*/  LDL R9, [R1+0x4] ;  /* 0x0000040001097983 */ /* 0x000ea80000100800 */
[----:B------:R-:W2:Y:S01]  /*19ac0*/  LDL R10, [R1+0x8] ;  /* 0x00000800010a7983 */ /* 0x000ea20000100800 */
[----:B------:R-:W-:Y:S01]  /*19ad0*/  ISETP.NE.AND P0, PT, R7, RZ, PT ;  /* 0x000000ff0700720c */ /* 0x000fe20003f05270 */
[----:B------:R-:W-:-:S12]  /*19ae0*/  IMAD.U32 R2, RZ, RZ, UR41 ;  /* 0x00000029ff027e24 */ /* 0x000fd8000f8e00ff */
[----:B------:R-:W3:Y:S01]  /*19af0*/  @!P0 S2R R3, SR_CgaCtaId ;  /* 0x0000000000038919 */ /* 0x000ee20000008800 */
[----:B0-----:R-:W-:Y:S01]  /*19b00*/  @!P0 MOV R0, 0x400 ;  /* 0x0000040000008802 */ /* 0x001fe20000000f00 */
[----:B------:R-:W-:-:S03]  /*19b10*/  @!P0 IMAD.MOV.U32 R11, RZ, RZ, R2 ;  /* 0x000000ffff0b8224 */ /* 0x000fc600078e0002 */
[----:B---3--:R-:W-:-:S05]  /*19b20*/  @!P0 LEA R0, R3, R0, 0x18 ;  /* 0x0000000003008211 */ /* 0x008fca00078ec0ff */
[----:B--2---:R2:W-:Y:S01]  /*19b30*/  @!P0 STS.128 [R0+0x228d0], R8 ;  /* 0x0228d00800008388 */ /* 0x0045e20000000c00 */
[----:B------:R-:W-:Y:S06]  /*19b40*/  BAR.ARV 0x5, 0x180 ;  /* 0x0146000000007b1d */ /* 0x000fec0000002000 */
.L_x_1548:
        /* <DEDUP_REMOVED lines=15> */
[----:B--2---:R-:W-:-:S05]  /*19c40*/  IMAD.U32 R36, RZ, RZ, UR4 ;  /* 0x00000004ff247e24 */ /* 0x004fca000f8e00ff */
[----:B------:R-:W-:Y:S01]  /*19c50*/  LEA R17, R36, R17, 0x18 ;  /* 0x0000001124117211 */ /* 0x000fe200078ec0ff */
[C---:B0-----:R-:W-:Y:S01]  /*19c60*/  IMAD.SHL.U32 R5, R10.reuse, 0x20, RZ ;  /* 0x000000200a057824 */ /* 0x041fe200078e00ff */
[C---:B------:R-:W-:Y:S01]  /*19c70*/  LOP3.LUT R8, R10.reuse, 0x7f, RZ, 0xc0, !PT ;  /* 0x0000007f0a087812 */ /* 0x040fe200078ec0ff */
[C---:B------:R-:W-:Y:S01]  /*19c80*/  IMAD.SHL.U32 R2, R10.reuse, 0x80, RZ ;  /* 0x000000800a027824 */ /* 0x040fe200078e00ff */
[C---:B------:R-:W-:Y:S01]  /*19c90*/  LOP3.LUT P0, RZ, R10.reuse, 0x4, RZ, 0xc0, !PT ;  /* 0x000000040aff7812 */ /* 0x040fe2000780c0ff */
[----:B------:R-:W-:Y:S01]  /*19ca0*/  IMAD.SHL.U32 R9, R10, 0x4, RZ ;  /* 0x000000040a097824 */ /* 0x000fe200078e00ff */
[----:B------:R-:W-:Y:S02]  /*19cb0*/  LOP3.LUT R4, R5, 0x80, RZ, 0xc0, !PT ;  /* 0x0000008005047812 */ /* 0x000fe400078ec0ff */
[----:B------:R-:W-:Y:S02]  /*19cc0*/  SHF.R.U32.HI R0, RZ, 0x5, R8 ;  /* 0x00000005ff007819 */ /* 0x000fe40000011608 */
[----:B------:R-:W-:-:S02]  /*19cd0*/  LOP3.LUT R3, R2, 0x380, RZ, 0xc0, !PT ;  /* 0x0000038002037812 */ /* 0x000fc400078ec0ff */
[C---:B------:R-:W-:Y:S02]  /*19ce0*/  LOP3.LUT R7, R5.reuse, 0x60, RZ, 0xc0, !PT ;  /* 0x0000006005077812 */ /* 0x040fe400078ec0ff */
[----:B-1----:R-:W-:Y:S01]  /*19cf0*/  LOP3.LUT R6, R4, 0x10, R10, 0xf8, !PT ;  /* 0x0000001004067812 */ /* 0x002fe200078ef80a */
[----:B------:R-:W-:Y:S01]  /*19d00*/  IMAD.SHL.U32 R4, R10, 0x10, RZ ;  /* 0x000000100a047824 */ /* 0x000fe200078e00ff */
[----:B------:R-:W-:Y:S01]  /*19d10*/  LOP3.LUT R5, R5, 0x100, RZ, 0xc0, !PT ;  /* 0x0000010005057812 */ /* 0x000fe200078ec0ff */
[----:B------:R-:W-:Y:S01]  /*19d20*/  IMAD R3, R0, 0x10, R3 ;  /* 0x0000001000037824 */ /* 0x000fe200078e0203 */
[----:B------:R-:W-:Y:S01]  /*19d30*/  LOP3.LUT R6, R6, 0x10, R9, 0x78, !PT ;  /* 0x0000001006067812 */ /* 0x000fe200078e7809 */
[----:B------:R-:W-:Y:S01]  /*19d40*/  IMAD R7, R0, 0x200, R7 ;  /* 0x0000020000077824 */ /* 0x000fe200078e0207 */
[----:B------:R-:W-:Y:S01]  /*19d50*/  LOP3.LUT R0, R4, 0x3f0, RZ, 0xc0, !PT ;  /* 0x000003f004007812 */ /* 0x000fe200078ec0ff */
[----:B------:R-:W-:Y:S01]  /*19d60*/  IMAD.SHL.U32 R9, R10, 0x2, RZ ;  /* 0x000000020a097824 */ /* 0x000fe200078e00ff */
[----:B------:R-:W-:-:S02]  /*19d70*/  LOP3.LUT R3, R3, 0x70, R4, 0x78, !PT ;  /* 0x0000007003037812 */ /* 0x000fc400078e7804 */
[----:B------:R-:W-:Y:S02]  /*19d80*/  IADD3 R5, R6, R7, R5 ;  /* 0x0000000706057210 */ /* 0x000fe40007ffe005 */
[----:B------:R-:W-:Y:S02]  /*19d90*/  LOP3.LUT R9, R0, 0x70, R9, 0x78, !PT ;  /* 0x0000007000097812 */ /* 0x000fe400078e7809 */
[----:B------:R-:W-:Y:S01]  /*19da0*/  LOP3.LUT R0, R3, 0xc00, R2, 0xf8, !PT ;  /* 0x00000c0003007812 */ /* 0x000fe200078ef802 */
[----:B------:R-:W-:Y:S01]  /*19db0*/  STL [R1+0xc], R5 ;  /* 0x00000c0501007387 */ /* 0x000fe20000100800 */
[----:B------:R-:W-:Y:S02]  /*19dc0*/  LOP3.LUT R37, R9, 0x400, R4, 0xf8, !PT ;  /* 0x0000040009257812 */ /* 0x000fe400078ef804 */
[----:B------:R-:W-:Y:S01]  /*19dd0*/  SHF.R.U32.HI R2, RZ, 0x3, R8 ;  /* 0x00000003ff027819 */ /* 0x000fe20000011608 */
[----:B------:R0:W-:Y:S01]  /*19de0*/  STL [R1+0x10], R0 ;  /* 0x0000100001007387 */ /* 0x0001e20000100800 */
[----:B------:R-:W-:-:S02]  /*19df0*/  LOP3.LUT R29, R4, 0x70, RZ, 0xc0, !PT ;  /* 0x00000070041d7812 */ /* 0x000fc400078ec0ff */
[----:B------:R-:W-:Y:S01]  /*19e00*/  LOP3.LUT R2, R2, 0x70, R4, 0xf8, !PT ;  /* 0x0000007002027812 */ /* 0x000fe200078ef804 */
[----:B------:R-:W-:Y:S03]  /*19e10*/  STL [R1+0x1c], RZ ;  /* 0x00001cff01007387 */ /* 0x000fe60000100800 */
[----:B------:R-:W-:Y:S01]  /*19e20*/  LOP3.LUT R2, R2, 0x80, RZ, 0xfc, !PT ;  /* 0x0000008002027812 */ /* 0x000fe200078efcff */
[----:B0-----:R-:W-:-:S05]  /*19e30*/  IMAD.MOV.U32 R0, RZ, RZ, 0x40 ;  /* 0x00000040ff007424 */ /* 0x001fca00078e00ff */
[----:B------:R-:W-:-:S05]  /*19e40*/  SEL R0, R0, 0xffffffc0, !P0 ;  /* 0xffffffc000007807 */ /* 0x000fca0004000000 */
[----:B------:R0:W-:Y:S02]  /*19e50*/  STL [R1+0x14], R0 ;  /* 0x0000140001007387 */ /* 0x0001e40000100800 */
[----:B0-----:R-:W-:-:S05]  /*19e60*/  IMAD.IADD R0, R17, 0x1, R37 ;  /* 0x0000000111007824 */ /* 0x001fca00078e0225 */
[----:B------:R0:W-:Y:S02]  /*19e70*/  STL [R1+0x18], R0 ;  /* 0x0000180001007387 */ /* 0x0001e40000100800 */
.L_x_1636:
[----:B------:R-:W-:Y:S01]  /*19e80*/  ULDC.64 UR4, c[0x0][0xa28] ;  /* 0x00028a0000047ab9 */ /* 0x000fe20000000a00 */
[----:B------:R-:W-:Y:S01]  /*19e90*/  ULDC.64 UR6, c[0x0][0xa18] ;  /* 0x0002860000067ab9 */ /* 0x000fe20000000a00 */
[----:B------:R-:W-:Y:S02]  /*19ea0*/  UISETP.NE.U32.AND UP0, UPT, UR4, URZ, UPT ;  /* 0x0000003f0400728c */ /* 0x000fe4000bf05070 */
[----:B------:R-:W-:Y:S02]  /*19eb0*/  UISETP.NE.U32.AND UP2, UPT, UR6, URZ, UPT ;  /* 0x0000003f0600728c */ /* 0x000fe4000bf45070 */
[----:B------:R-:W-:Y:S02]  /*19ec0*/  UISETP.NE.AND.EX UP0, UPT, UR5, URZ, UPT, UP0 ;  /* 0x0000003f0500728c */ /* 0x000fe4000bf05300 */
[----:B------:R-:W-:Y:S01]  /*19ed0*/  UISETP.NE.AND.EX UP2, UPT, UR7, URZ, UPT, UP2 ;  /* 0x0000003f0700728c */ /* 0x000fe2000bf45320 */
[----:B------:R-:W-:Y:S02]  /*19ee0*/  ULDC.64 UR4, c[0x0][0xa00] ;  /* 0x0002800000047ab9 */ /* 0x000fe40000000a00 */
[----:B------:R-:W-:Y:S01]  /*19ef0*/  ULDC.64 UR6, c[0x0][0xa00] ;  /* 0x0002800000067ab9 */ /* 0x000fe20000000a00 */
[----:B------:R-:W-:Y:S01]  /*19f00*/  UISETP.NE.U32.AND UP1, UPT, UR4, URZ, UPT ;  /* 0x0000003f0400728c */ /* 0x000fe2000bf25070 */
[----:B------:R-:W-:Y:S01]  /*19f10*/  PLOP3.LUT P0, PT, PT, PT, UP0, 0x80, 0x0 ;  /* 0x000000000000781c */ /* 0x000fe20003f0f008 */
[----:B------:R-:W-:-:S02]  /*19f20*/  UIMAD.WIDE UR6, UR41, 0x4, UR6 ;  /* 0x00000004290678a5 */ /* 0x000fc4000f8e0206 */
[----:B------:R-:W-:Y:S01]  /*19f30*/  UISETP.NE.AND.EX UP3, UPT, UR5, URZ, UPT, UP1 ;  /* 0x0000003f0500728c */ /* 0x000fe2000bf65310 */
[----:B------:R-:W-:Y:S02]  /*19f40*/  UMOV UR37, URZ ;  /* 0x0000003f00257c82 */ /* 0x000fe40008000000 */
[----:B------:R-:W-:Y:S01]  /*19f50*/  @UP0 ULDC.64 UR4, c[0x0][0xa28] ;  /* 0x00028a0000040ab9 */ /* 0x000fe20000000a00 */
[----:B------:R-:W-:Y:S01]  /*19f60*/  ULDC.64 UR8, c[0x0][0xa20] ;  /* 0x0002880000087ab9 */ /* 0x000fe20000000a00 */
[----:B------:R-:W-:Y:S01]  /*19f70*/  @UP0 UIMAD.WIDE UR4, UR41, 0x4, UR4 ;  /* 0x00000004290408a5 */ /* 0x000fe2000f8e0204 */
[----:B------:R-:W-:Y:S01]  /*19f80*/  PLOP3.LUT P1, PT, PT, PT, UP3, 0x80, 0x0 ;  /* 0x000000000000781c */ /* 0x000fe20003f2f038 */
[----:B------:R-:W-:Y:S01]  /*19f90*/  ULDC UR38, c[0x0][0x2f0] ;  /* 0x0000bc0000267ab9 */ /* 0x000fe20000000800 */
[----:B------:R-:W-:Y:S01]  /*19fa0*/  PLOP3.LUT P2, PT, PT, PT, UP3, 0x80, 0x0 ;  /* 0x000000000000781c */ /* 0x000fe20003f4f038 */
[----:B------:R-:W-:Y:S01]  /*19fb0*/  UMOV UR40, URZ ;  /* 0x0000003f00287c82 */ /* 0x000fe20008000000 */
[----:B------:R-:W-:Y:S01]  /*19fc0*/  UP2UR UR48, UPR, URZ, 0x8 ;  /* 0x000000083f307883 */ /* 0x000fe20008000000 */
[----:B------:R-:W-:-:S02]  /*19fd0*/  IMAD.U32 R2, RZ, RZ, UR4 ;  /* 0x00000004ff027e24 */ /* 0x000fc4000f8e00ff */
[----:B------:R-:W-:Y:S01]  /*19fe0*/  IMAD.U32 R3, RZ, RZ, UR5 ;  /* 0x00000005ff037e24 */ /* 0x000fe2000f8e00ff */
[----:B------:R-:W-:-:S04]  /*19ff0*/  @UP2 ULDC.64 UR4, c[0x0][0xa18] ;  /* 0x0002860000042ab9 */ /* 0x000fc80000000a00 */
[----:B0-----:R0:W2:Y:S01]  /*1a000*/  @P0 LDG.E R0, desc[UR54][R2.64] ;  /* 0x0000003602000981 */ /* 0x0010a2000c1e1900 */
[----:B------:R-:W-:Y:S01]  /*1a010*/  @UP2 UIMAD.WIDE UR4, UR41, 0x4, UR4 ;  /* 0x00000004290428a5 */ /* 0x000fe2000f8e0204 */
[----:B0-----:R-:W-:Y:S02]  /*1a020*/  IMAD.U32 R2, RZ, RZ, UR6 ;  /* 0x00000006ff027e24 */ /* 0x001fe4000f8e00ff */
[----:B------:R-:W-:-:S05]  /*1a030*/  IMAD.U32 R3, RZ, RZ, UR7 ;  /* 0x00000007ff037e24 */ /* 0x000fca000f8e00ff */
[----:B---3--:R0:W3:Y:S01]  /*1a040*/  @P1 LDG.E R4, desc[UR54][R2.64] ;  /* 0x0000003602041981 */ /* 0x0080e2000c1e1900 */
[----:B------:R-:W-:Y:S01]  /*1a050*/  PLOP3.LUT P1, PT, PT, PT, UP2, 0x80, 0x0 ;  /* 0x000000000000781c */ /* 0x000fe20003f2f028 */
[----:B0-----:R-:W-:Y:S02]  /*1a060*/  IMAD.U32 R2, RZ, RZ, UR4 ;  /* 0x00000004ff027e24 */ /* 0x001fe4000f8e00ff */
[----:B------:R-:W-:Y:S01]  /*1a070*/  IMAD.U32 R3, RZ, RZ, UR5 ;  /* 0x00000005ff037e24 */ /* 0x000fe2000f8e00ff */
[----:B------:R-:W-:-:S09]  /*1a080*/  ULDC.64 UR4, c[0x0][0x418] ;  /* 0x0001060000047ab9 */ /* 0x000fd20000000a00 */
[----:B------:R-:W4:Y:S01]  /*1a090*/  @P1 LDG.E R5, desc[UR54][R2.64] ;  /* 0x0000003602051981 */ /* 0x000f22000c1e1900 */
[----:B------:R-:W-:-:S03]  /*1a0a0*/  UISETP.NE.U32.AND UP0, UPT, UR4, URZ, UPT ;  /* 0x0000003f0400728c */ /* 0x000fc6000bf05070 */
[----:B------:R-:W-:Y:S01]  /*1a0b0*/  ULDC UR4, c[0x0][0x424] ;  /* 0x0001090000047ab9 */ /* 0x000fe20000000800 */
[----:B------:R-:W-:-:S04]  /*1a0c0*/  UISETP.NE.AND.EX UP0, UPT, UR5, URZ, UPT, UP0 ;  /* 0x0000003f0500728c */ /* 0x000fc8000bf05300 */
[----:B------:R-:W-:-:S04]  /*1a0d0*/  USEL UR4, UR4, 0x1, UP0 ;  /* 0x0000000104047887 */ /* 0x000fc80008000000 */
[----:B------:R-:W-:Y:S01]  /*1a0e0*/  UIMAD UR38, UR4, UR38, URZ ;  /* 0x00000026042672a4 */ /* 0x000fe2000f8e023f */
[----:B--2---:R-:W-:Y:S02]  /*1a0f0*/  @P0 R2UR UR37, R0 ;  /* 0x00000000002502ca */ /* 0x004fe400000e0000 */
[----:B------:R-:W-:-:S04]  /*1a100*/  ISETP.NE.U32.AND P0, PT, RZ, UR8, PT ;  /* 0x00000008ff007c0c */ /* 0x000fc8000bf05070 */
[----:B------:R-:W-:Y:S02]  /*1a110*/  ISETP.NE.AND.EX P0, PT, RZ, UR9, PT, P0 ;  /* 0x00000009ff007c0c */ /* 0x000fe4000bf05300 */
[----:B---3--:R-:W-:Y:S02]  /*1a120*/  @P2 R2UR UR40, R4 ;  /* 0x00000000042822ca */ /* 0x008fe400000e0000 */
[----:B----4-:R-:W-:Y:S01]  /*1a130*/  @P1 R2UR UR42, R5 ;  /* 0x00000000052a12ca */ /* 0x010fe200000e0000 */
[----:B-1----:R-:W-:-:S14]  /*1a140*/  @P1 BRA `(.L_x_1557) ;  /* 0x00000000002c1947 */ /* 0x002fdc0003800000 */
[----:B------:R-:W-:Y:S01]  /*1a150*/  UISETP.NE.AND UP0, UPT, UR48, URZ, UPT ;  /* 0x0000003f3000728c */ /* 0x000fe2000bf05270 */
[----:B------:R-:W-:-:S05]  /*1a160*/  ULDC UR42, c[0x0][0x288] ;  /* 0x0000a200002a7ab9 */ /* 0x000fca0000000800 */
[----:B------:R-:W-:-:S13]  /*1a170*/  PLOP3.LUT P1, PT, PT, PT, UP0, 0x40, 0x0 ;  /* 0x000000000000781c */ /* 0x000fda0003f2e808 */
[----:B------:R-:W-:Y:S05]  /*1a180*/  @P1 BRA `(.L_x_1557) ;  /* 0x00000000001c1947 */ /* 0x000fea0003800000 */
[----:B------:R-:W-:Y:S02]  /*1a190*/  IMAD.U32 R2, RZ, RZ, UR6 ;  /* 0x00000006ff027e24 */ /* 0x000fe4000f8e00ff */
[----:B------:R-:W-:-:S05]  /*1a1a0*/  IMAD.U32 R3, RZ, RZ, UR7 ;  /* 0x00000007ff037e24 */ /* 0x000fca000f8e00ff */
[----:B------:R-:W2:Y:S04]  /*1a1b0*/  LDG.E R0, desc[UR54][R2.64] ;  /* 0x0000003602007981 */ /* 0x000ea8000c1e1900 */
[----:B------:R-:W3:Y:S01]  /*1a1c0*/  LDG.E R4, desc[UR54][R2.64+0x4] ;  /* 0x0000043602047981 */ /* 0x000ee2000c1e1900 */
[----:B--2---:R-:W-:Y:S02]  /*1a1d0*/  R2UR UR4, R0 ;  /* 0x00000000000472ca */ /* 0x004fe400000e0000 */
[----:B---3--:R-:W-:-:S13]  /*1a1e0*/  R2UR UR42, R4 ;  /* 0x00000000042a72ca */ /* 0x008fda00000e0000 */
[----:B------:R-:W-:-:S12]  /*1a1f0*/  UIADD3 UR42, -UR4, UR42, URZ ;  /* 0x0000002a042a7290 */ /* 0x000fd8000fffe13f */
.L_x_1557:
[----:B------:R-:W-:Y:S05]  /*1a200*/  @!P0 BRA `(.L_x_1558) ;  /* 0x00000000001c8947 */ /* 0x000fea0003800000 */
[----:B------:R-:W-:Y:S02]  /*1a210*/  ULDC.64 UR4, c[0x0][0xa20] ;  /* 0x0002880000047ab9 */ /* 0x000fe40000000a00 */
[----:B------:R-:W-:-:S06]  /*1a220*/  UIMAD.WIDE UR4, UR41, 0x4, UR4 ;  /* 0x00000004290478a5 */ /* 0x000fcc000f8e0204 */
[----:B------:R-:W-:Y:S02]  /*1a230*/  IMAD.U32 R2, RZ, RZ, UR4 ;  /* 0x00000004ff027e24 */ /* 0x000fe4000f8e00ff */
[----:B------:R-:W-:-:S05]  /*1a240*/  IMAD.U32 R3, RZ, RZ, UR5 ;  /* 0x00000005ff037e24 */ /* 0x000fca000f8e00ff */
[----:B------:R-:W2:Y:S02]  /*1a250*/  LDG.E R2, desc[UR54][R2.64] ;  /* 0x0000003602027981 */ /* 0x000ea4000c1e1900 */
[----:B--2---:R-:W-:Y:S01]  /*1a260*/  R2UR UR38, R2 ;  /* 0x00000000022672ca */ /* 0x004fe200000e0000 */
[----:B------:R-:W-:-:S14]  /*1a270*/  BRA `(.L_x_1559) ;  /* 0x0000000000347947 */ /* 0x000fdc0003800000 */
.L_x_1558:
        /* <DEDUP_REMOVED lines=13> */
.L_x_1559:
[----:B------:R-:W2:Y:S01]  /*1a350*/  LDL.LU R0, [R1+0x4] ;  /* 0x0000040001007983 */ /* 0x000ea20000300800 */
[----:B------:R-:W-:Y:S01]  /*1a360*/  ULDC UR4, c[0x0][0x448] ;  /* 0x0001120000047ab9 */ /* 0x000fe20000000800 */
[----:B------:R-:W-:Y:S02]  /*1a370*/  UIADD3 UR38, -UR37, UR38, URZ ;  /* 0x0000002625267290 */ /* 0x000fe4000fffe13f */
[----:B------:R-:W-:Y:S02]  /*1a380*/  UISETP.NE.AND UP0, UPT, UR4, 0x1, UPT ;  /* 0x000000010400788c */ /* 0x000fe4000bf05270 */
[----:B------:R-:W-:Y:S02]  /*1a390*/  UIADD3 UR6, UR38, 0x1, -UR42 ;  /* 0x0000000126067890 */ /* 0x000fe4000fffe82a */
[----:B------:R-:W-:Y:S02]  /*1a3a0*/  UP2UR UR49, UPR, URZ, 0x1 ;  /* 0x000000013f317883 */ /* 0x000fe40008000000 */
[----:B------:R-:W-:-:S02]  /*1a3b0*/  PLOP3.LUT P0, PT, PT, PT, UP0, 0x80, 0x0 ;  /* 0x000000000000781c */ /* 0x000fc40003f0f008 */
[----:B------:R-:W-:-:S03]  /*1a3c0*/  PLOP3.LUT P1, PT, PT, PT, UP0, 0x80, 0x0 ;  /* 0x000000000000781c */ /* 0x000fc60003f2f008 */
[----:B------:R-:W-:Y:S01]  /*1a3d0*/  @UP0 ULDC UR4, c[0x0][0x44c] ;  /* 0x0001130000040ab9 */ /* 0x000fe20000000800 */
[----:B--2---:R-:W-:-:S04]  /*1a3e0*/  IMAD.SHL.U32 R19, R0, 0x80, RZ ;  /* 0x0000008000137824 */ /* 0x004fc800078e00ff */
[----:B------:R-:W-:-:S04]  /*1a3f0*/  VIADD R0, R19, 0x7f ;  /* 0x0000007f13007836 */ /* 0x000fc80000000000 */
[----:B------:R-:W-:Y:S01]  /*1a400*/  @P0 IMAD.HI.U32 R2, R0, UR4, RZ ;  /* 0x0000000400020c27 */ /* 0x000fe2000f8e00ff */
[----:B------:R-:W-:-:S04]  /*1a410*/  @UP0 ULDC UR4, c[0x0][0x450] ;  /* 0x0001140000040ab9 */ /* 0x000fc80000000800 */
[----:B------:R-:W-:Y:S01]  /*1a420*/  @P1 SHF.R.U32.HI R0, RZ, UR4, R2 ;  /* 0x00000004ff001c19 */ /* 0x000fe20008011602 */
[----:B------:R-:W-:Y:S02]  /*1a430*/  ULDC.64 UR4, c[0x0][0x9e0] ;  /* 0x0002780000047ab9 */ /* 0x000fe40000000a00 */
[----:B------:R-:W-:Y:S01]  /*1a440*/  UISETP.GE.AND UP0, UPT, UR5, 0x1, UPT ;  /* 0x000000010500788c */ /* 0x000fe2000bf06270 */
[----:B------:R-:W-:-:S05]  /*1a450*/  R2UR UR7, R0 ;  /* 0x00000000000772ca */ /* 0x000fca00000e0000 */
[----:B------:R-:W-:-:S08]  /*1a460*/  PLOP3.LUT P1, PT, PT, PT, UP0, 0x80, 0x0 ;  /* 0x000000000000781c */ /* 0x000fd00003f2f008 */
[----:B------:R-:W-:-:S04]  /*1a470*/  UIADD3 UR6, UR6, UR7, URZ ;  /* 0x0000000706067290 */ /* 0x000fc8000fffe03f */
[----:B------:R-:W-:-:S06]  /*1a480*/  UIADD3 UR4, UR6, UR4, URZ ;  /* 0x0000000406047290 */ /* 0x000fcc000fffe03f */
[----:B------:R-:W-:Y:S01]  /*1a490*/  IMAD.U32 R0, RZ, RZ, UR4 ;  /* 0x00000004ff007e24 */ /* 0x000fe2000f8e00ff */
[----:B------:R-:W-:Y:S06]  /*1a4a0*/  @!P1 BRA `(.L_x_1560) ;  /* 0x0000000000409947 */ /* 0x000fec0003800000 */
        /* <DEDUP_REMOVED lines=10> */
.L_x_1561:
[----:B------:R-:W-:-:S11]  /*1a550*/  UISETP.NE.AND UP0, UPT, UR5, 0x1, UPT ;  /* 0x000000010500788c */ /* 0x000fd6000bf05270 */
[----:B------:R-:W-:Y:S02]  /*1a560*/  @UP0 ULDC.64 UR8, c[0x0][0x9e8] ;  /* 0x00027a0000080ab9 */ /* 0x000fe40000000a00 */
[----:B------:R-:W-:-:S04]  /*1a570*/  UIMAD.WIDE.U32 UR6, UR4, UR8, URZ ;  /* 0x00000008040672a5 */ /* 0x000fc8000f8e003f */
[----:B------:R-:W-:-:S12]  /*1a580*/  @UP0 USHF.R.U32.HI UR4, URZ, UR9, UR7 ;  /* 0x000000093f040299 */ /* 0x000fd80008011607 */
.L_x_1562:
[----:B------:R-:W-:-:S06]  /*1a590*/  UIMAD UR4, UR4, UR5, UR5 ;  /* 0x00000005040472a4 */ /* 0x000fcc000f8e0205 */
[----:B------:R-:W-:-:S07]  /*1a5a0*/  VIMNMX R0, R0, UR4, PT ;  /* 0x0000000400007c48 */ /* 0x000fce000bfe0100 */
.L_x_1560:
[----:B------:R-:W-:Y:S01]  /*1a5b0*/  UISETP.NE.AND UP0, UPT, UR49, URZ, UPT ;  /* 0x0000003f3100728c */ /* 0x000fe2000bf05270 */
[----:B------:R-:W-:Y:S01]  /*1a5c0*/  R2UR UR10, R19 ;  /* 0x00000000130a72ca */ /* 0x000fe200000e0000 */
[----:B------:R-:W-:Y:S01]  /*1a5d0*/  UIADD3 UR6, UR38, 0x9f, URZ ;  /* 0x0000009f26067890 */ /* 0x000fe2000fffe03f */
[----:B------:R-:W-:-:S03]  /*1a5e0*/  VIADD R0, R0, 0x9f ;  /* 0x0000009f00007836 */ /* 0x000fc60000000000 */
[----:B------:R-:W-:Y:S01]  /*1a5f0*/  UIMAD.WIDE UR6, UR6, 0x66666667, URZ ;  /* 0x66666667060678a5 */ /* 0x000fe2000f8e023f */
[----:B------:R-:W-:-:S04]  /*1a600*/  IMAD.HI R0, R0, 0x66666667, RZ ;  /* 0x6666666700007827 */ /* 0x000fc800078e02ff */
[----:B------:R-:W-:Y:S01]  /*1a610*/  @UP0 ULDC UR8, c[0x0][0x44c] ;  /* 0x0001130000080ab9 */ /* 0x000fe20000000800 */
[----:B------:R-:W-:Y:S01]  /*1a620*/  @UP0 ULDC UR4, c[0x0][0x450] ;  /* 0x0001140000040ab9 */ /* 0x000fe20000000800 */
[----:B------:R-:W-:Y:S01]  /*1a630*/  SHF.R.U32.HI R3, RZ, 0x1f, R0 ;  /* 0x0000001fff037819 */ /* 0x000fe20000011600 */
[----:B------:R-:W-:-:S03]  /*1a640*/  UIMAD.WIDE.U32 UR8, UR10, UR8, URZ ;  /* 0x000000080a0872a5 */ /* 0x000fc6000f8e003f */
[----:B------:R-:W-:Y:S01]  /*1a650*/  LEA.HI.SX32 R3, R0, R3, 0x1a ;  /* 0x0000000300037211 */ /* 0x000fe200078fd2ff */
[----:B------:R-:W-:Y:S02]  /*1a660*/  @UP0 USHF.R.U32.HI UR10, URZ, UR4, UR9 ;  /* 0x000000043f0a0299 */ /* 0x000fe40008011609 */
[----:B------:R-:W-:Y:S02]  /*1a670*/  USHF.R.U32.HI UR4, URZ, 0x1f, UR7 ;  /* 0x0000001f3f047899 */ /* 0x000fe40008011607 */
[----:B------:R-:W-:Y:S02]  /*1a680*/  UIADD3 UR10, UR10, UR38, -UR42 ;  /* 0x000000260a0a7290 */ /* 0x000fe4000fffe82a */
[----:B------:R-:W-:Y:S01]  /*1a690*/  ULEA.HI.SX32 UR4, UR7, UR4, 0x1a ;  /* 0x0000000407047291 */ /* 0x000fe2000f8fd23f */
[----:B------:R-:W-:Y:S02]  /*1a6a0*/  ULDC UR8, c[0x0][0x9dc] ;  /* 0x0002770000087ab9 */ /* 0x000fe40000000800 */
[----:B------:R-:W-:-:S03]  /*1a6b0*/  UIADD3 UR8, UR10, -UR8, URZ ;  /* 0x800000080a087290 */ /* 0x000fc6000fffe03f */
[----:B------:R-:W-:Y:S01]  /*1a6c0*/  VIMNMX R4, R3, UR4, PT ;  /* 0x0000000403047c48 */ /* 0x000fe2000bfe0100 */
[----:B------:R-:W-:Y:S08]  /*1a6d0*/  @!P1 BRA `(.L_x_1563) ;  /* 0x0000000000449947 */ /* 0x000ff00003800000 */
        /* <DEDUP_REMOVED lines=10> */
.L_x_1564:
[----:B------:R-:W-:-:S11]  /*1a780*/  UISETP.NE.AND UP0, UPT, UR5, 0x1, UPT ;  /* 0x000000010500788c */ /* 0x000fd6000bf05270 */
[----:B------:R-:W-:Y:S02]  /*1a790*/  @UP0 ULDC.64 UR12, c[0x0][0x9e8] ;  /* 0x00027a00000c0ab9 */ /* 0x000fe40000000a00 */
[----:B------:R-:W-:-:S04]  /*1a7a0*/  UIMAD.WIDE.U32 UR6, UR10, UR12, URZ ;  /* 0x0000000c0a0672a5 */ /* 0x000fc8000f8e003f */
[----:B------:R-:W-:-:S12]  /*1a7b0*/  @UP0 USHF.R.U32.HI UR10, URZ, UR13, UR7 ;  /* 0x0000000d3f0a0299 */ /* 0x000fd80008011607 */
.L_x_1565:
[----:B------:R-:W-:-:S04]  /*1a7c0*/  UIMAD UR5, UR10, UR5, URZ ;  /* 0x000000050a0572a4 */ /* 0x000fc8000f8e023f */
[----:B------:R-:W-:-:S04]  /*1a7d0*/  UISETP.LT.AND UP0, UPT, UR8, UR5, UPT ;  /* 0x000000050800728c */ /* 0x000fc8000bf01270 */
[----:B------:R-:W-:-:S12]  /*1a7e0*/  USEL UR8, UR8, UR5, !UP0 ;  /* 0x0000000508087287 */ /* 0x000fd8000c000000 */
.L_x_1563:
[----:B------:R-:W2:Y:S01]  /*1a7f0*/  LDL R18, [R1+0x8] ;  /* 0x0000080001127983 */ /* 0x000ea20000100800 */
[----:B------:R-:W-:-:S04]  /*1a800*/  UIMAD.WIDE UR4, UR8, 0x66666667, URZ ;  /* 0x66666667080478a5 */ /* 0x000fc8000f8e023f */
[----:B------:R-:W-:-:S04]  /*1a810*/  USHF.R.U32.HI UR4, URZ, 0x1f, UR5 ;  /* 0x0000001f3f047899 */ /* 0x000fc80008011605 */
[----:B------:R-:W-:-:S04]  /*1a820*/  ULEA.HI.SX32 UR6, UR5, UR4, 0x1a ;  /* 0x0000000405067291 */ /* 0x000fc8000f8fd23f */
[----:B------:R-:W-:-:S04]  /*1a830*/  UISETP.LT.AND UP0, UPT, URZ, UR6, UPT ;  /* 0x000000063f00728c */ /* 0x000fc8000bf01270 */
[----:B------:R-:W-:-:S06]  /*1a840*/  USEL UR11, URZ, UR6, !UP0 ;  /* 0x000000063f0b7287 */ /* 0x000fcc000c000000 */
[----:B------:R-:W-:Y:S02]  /*1a850*/  ISETP.GT.AND P0, PT, R4, UR11, PT ;  /* 0x0000000b04007c0c */ /* 0x000fe4000bf04270 */
[----:B--2---:R-:W-:-:S13]  /*1a860*/  R2UR UR7, R18 ;  /* 0x00000000120772ca */ /* 0x004fda00000e0000 */
[----:B------:R-:W-:Y:S02]  /*1a870*/  ULOP3.LUT UR5, UR7, 0xff000000, URZ, 0xc0, !UPT ;  /* 0xff00000007057892 */ /* 0x000fe4000f8ec03f */
[----:B------:R-:W-:Y:S02]  /*1a880*/  ULOP3.LUT UR4, UR7, 0xff0000, URZ, 0xc0, !UPT ;  /* 0x00ff000007047892 */ /* 0x000fe4000f8ec03f */
[----:B------:R-:W-:-:S04]  /*1a890*/  USHF.R.U32.HI UR5, URZ, 0x8, UR5 ;  /* 0x000000083f057899 */ /* 0x000fc80008011605 */
[----:B------:R-:W-:-:S03]  /*1a8a0*/  ULEA.HI UR5, UR4, UR5, URZ, 0x10 ;  /* 0x0000000504057291 */ /* 0x000fc6000f8f803f */
[----:B------:R-:W-:Y:S01]  /*1a8b0*/  UMOV UR4, URZ ;  /* 0x0000003f00047c82 */ /* 0x000fe20008000000 */
[----:B------:R-:W-:Y:S01]  /*1a8c0*/  ULOP3.LUT UR43, UR5, 0xff, URZ, 0xc0, !UPT ;  /* 0x000000ff052b7892 */ /* 0x000fe2000f8ec03f */
[----:B------:R-:W-:Y:S11]  /*1a8d0*/  @!P0 BRA `(.L_x_1566) ;  /* 0x0000000000908947 */ /* 0x000ff60003800000 */
[----:B------:R-:W-:Y:S01]  /*1a8e0*/  USHF.R.U32.HI UR6, URZ, 0x10, UR5 ;  /* 0x000000103f067899 */ /* 0x000fe20008011605 */
[----:B------:R-:W-:-:S03]  /*1a8f0*/  UMOV UR4, URZ ;  /* 0x0000003f00047c82 */ /* 0x000fc60008000000 */
[----:B------:R-:W-:-:S11]  /*1a900*/  UISETP.NE.AND UP0, UPT, UR6, URZ, UPT ;  /* 0x0000003f0600728c */ /* 0x000fd6000bf05270 */
[----:B------:R-:W-:Y:S02]  /*1a910*/  @!UP0 ULDC UR6, c[0x0][0x9f0] ;  /* 0x00027c0000068ab9 */ /* 0x000fe40000000800 */
[----:B------:R-:W-:Y:S01]  /*1a920*/  IABS R0, UR6 ;  /* 0x0000000600007c13 */ /* 0x000fe20008000000 */
[----:B------:R-:W-:-:S03]  /*1a930*/  IMAD.U32 R5, RZ, RZ, UR6 ;  /* 0x00000006ff057e24 */ /* 0x000fc6000f8e00ff */
[----:B------:R-:W-:Y:S02]  /*1a940*/  R2UR UR12, R0 ;  /* 0x00000000000c72ca */ /* 0x000fe400000e0000 */
[----:B------:R-:W-:-:S04]  /*1a950*/  IADD3 R0, R5, -0x1, R4 ;  /* 0xffffffff05007810 */ /* 0x000fc80007ffe004 */
[----:B------:R-:W-:Y:S02]  /*1a960*/  R2UR UR7, R0 ;  /* 0x00000000000772ca */ /* 0x000fe400000e0000 */
[----:B------:R-:W-:-:S05]  /*1a970*/  IABS R0, UR6 ;  /* 0x0000000600007c13 */ /* 0x000fca0008000000 */
[----:B------:R-:W0:Y:S06]  /*1a980*/  I2F.RP R2, UR12 ;  /* 0x0000000c00027d06 */ /* 0x000e2c0008209400 */
[----:B------:R-:W-:Y:S02]  /*1a990*/  UIADD3 UR7, -UR11, UR7, URZ ;  /* 0x000000070b077290 */ /* 0x000fe4000fffe13f */
[----:B0-----:R-:W0:Y:S02]  /*1a9a0*/  MUFU.RCP R2, R2 ;  /* 0x0000000200027308 */ /* 0x001e240000001000 */
[----:B0-----:R-:W-:-:S02]  /*1a9b0*/  VIADD R3, R2, 0xffffffe ;  /* 0x0ffffffe02037836 */ /* 0x001fc40000000000 */
[----:B------:R-:W-:Y:S01]  /*1a9c0*/  IMAD.MOV R2, RZ, RZ, -R0 ;  /* 0x000000ffff027224 */ /* 0x000fe200078e0a00 */
[----:B------:R-:W-:Y:S01]  /*1a9d0*/  IABS R0, UR7 ;  /* 0x0000000700007c13 */ /* 0x000fe20008000000 */
[----:B------:R-:W-:Y:S02]  /*1a9e0*/  ULOP3.LUT UR7, UR7, UR6, URZ, 0x3c, !UPT ;  /* 0x0000000607077292 */ /* 0x000fe4000f8e3c3f */
[----:B------:R-:W0:Y:S01]  /*1a9f0*/  F2I.FTZ.U32.TRUNC.NTZ R3, R3 ;  /* 0x0000000300037305 */ /* 0x000e22000021f000 */
[----:B------:R-:W-:Y:S02]  /*1aa00*/  R2UR UR9, R0 ;  /* 0x00000000000972ca */ /* 0x000fe400000e0000 */
[----:B------:R-:W-:Y:S02]  /*1aa10*/  R2UR UR10, R2 ;  /* 0x00000000020a72ca */ /* 0x000fe400000e0000 */
[----:B0-----:R-:W-:-:S13]  /*1aa20*/  R2UR UR5, R3 ;  /* 0x00000000030572ca */ /* 0x001fda00000e0000 */
[----:B------:R-:W-:-:S04]  /*1aa30*/  UIADD3 UR8, URZ, -UR5, URZ ;  /* 0x800000053f087290 */ /* 0x000fc8000fffe03f */
[----:B------:R-:W-:-:S04]  /*1aa40*/  UIMAD UR8, UR8, UR12, URZ ;  /* 0x0000000c080872a4 */ /* 0x000fc8000f8e023f */
[----:B------:R-:W-:-:S04]  /*1aa50*/  UIMAD.WIDE.U32 UR4, UR5, UR8, UR4 ;  /* 0x00000008050472a5 */ /* 0x000fc8000f8e0004 */
[----:B------:R-:W-:-:S04]  /*1aa60*/  UIMAD.WIDE.U32 UR4, UR5, UR9, URZ ;  /* 0x00000009050472a5 */ /* 0x000fc8000f8e003f */
        /* <DEDUP_REMOVED lines=11> */
.L_x_1566:
[----:B------:R-:W-:Y:S01]  /*1ab20*/  UIMAD UR43, UR43, UR4, UR11 ;  /* 0x000000042b2b72a4 */ /* 0x000fe2000f8e020b */
[----:B------:R-:W-:Y:S05]  /*1ab30*/  BSSY B7, `(.L_x_1567) ;  /* 0x0000493000077945 */ /* 0x000fea0003800000 */
[----:B------:R-:W-:-:S05]  /*1ab40*/  IMAD.U32 R3, RZ, RZ, UR43 ;  /* 0x0000002bff037e24 */ /* 0x000fca000f8e00ff */
[----:B------:R-:W-:-:S04]  /*1ab50*/  VIADDMNMX R4, R3, UR4, R4, PT ;  /* 0x0000000403047c46 */ /* 0x000fc8000b800104 */
[----:B------:R-:W-:-:S13]  /*1ab60*/  R2UR UR50, R4 ;  /* 0x00000000043272ca */ /* 0x000fda00000e0000 */
[----:B------:R-:W-:-:S06]  /*1ab70*/  UISETP.GT.AND UP0, UPT, UR50, UR43, UPT ;  /* 0x0000002b3200728c */ /* 0x000fcc000bf04270 */
[----:B------:R-:W-:-:S13]  /*1ab80*/  PLOP3.LUT P0, PT, PT, PT, UP0, 0x80, 0x0 ;  /* 0x000000000000781c */ /* 0x000fda0003f0f008 */
        /* <DEDUP_REMOVED lines=19> */
.L_x_1568:
        /* <DEDUP_REMOVED lines=20> */
.L_x_1571:
[----:B------:R-:W-:Y:S05]  /*1ae00*/  BSYNC B6 ;  /* 0x0000000000067941 */ /* 0x000fea0003800000 */
.L_x_1570:
        /* <DEDUP_REMOVED lines=22> */
.L_x_1573:
[----:B------:R-:W-:Y:S05]  /*1af70*/  BSYNC B6 ;  /* 0x0000000000067941 */ /* 0x000fea0003800000 */
.L_x_1572:
        /* <DEDUP_REMOVED lines=20> */
.L_x_1575:
[----:B------:R-:W-:Y:S05]  /*1b0c0*/  BSYNC B6 ;  /* 0x0000000000067941 */ /* 0x000fea0003800000 */
.L_x_1574:
[----:B------:R-:W-:Y:S01]  /*1b0d0*/  LOP3.LUT P6, RZ, R16, 0x1, RZ, 0xc0, !PT ;  /* 0x0000000110ff7812 */ /* 0x000fe200078cc0ff */
[----:B------:R-:W-:-:S12]  /*1b0e0*/  BSSY B6, `(.L_x_1576) ;  /* 0x0000012000067945 */ /* 0x000fd80003800000 */
        /* <DEDUP_REMOVED lines=17> */
.L_x_1577:
[----:B------:R-:W-:Y:S05]  /*1b200*/  BSYNC B6 ;  /* 0x0000000000067941 */ /* 0x000fea0003800000 */
.L_x_1576:
[----:B------:R-:W-:Y:S01]  /*1b210*/  ULDC.64 UR4, c[0x0][0x9f8] ;  /* 0x00027e0000047ab9 */ /* 0x000fe20000000a00 */
[----:B------:R-:W-:Y:S01]  /*1b220*/  IMAD.U32 R32, RZ, RZ, UR41 ;  /* 0x00000029ff207e24 */ /* 0x000fe2000f8e00ff */
[----:B------:R-:W-:Y:S01]  /*1b230*/  UISETP.NE.U32.AND UP0, UPT, UR4, URZ, UPT ;  /* 0x0000003f0400728c */ /* 0x000fe2000bf05070 */
[----:B------:R-:W0:Y:S03]  /*1b240*/  LDC R20, c[0x0][0x430] ;  /* 0x00010c00ff147b82 */ /* 0x000e260000000800 */
[----:B------:R-:W-:-:S06]  /*1b250*/  UISETP.NE.AND.EX UP0, UPT, UR5, URZ, UPT, UP0 ;  /* 0x0000003f0500728c */ /* 0x000fcc000bf05300 */
[----:B------:R-:W-:-:S05]  /*1b260*/  PLOP3.LUT P0, PT, PT, PT, UP0, 0x80, 0x0 ;  /* 0x000000000000781c */ /* 0x000fca0003f0f008 */
[----:B------:R-:W-:Y:S02]  /*1b270*/  @UP0 ULDC.64 UR4, c[0x0][0x9f8] ;  /* 0x00027e0000040ab9 */ /* 0x000fe40000000a00 */
[----:B------:R-:W-:-:S06]  /*1b280*/  @UP0 UIMAD.WIDE UR4, UR41, 0x4, UR4 ;  /* 0x00000004290408a5 */ /* 0x000fcc000f8e0204 */
[----:B------:R-:W-:Y:S02]  /*1b290*/  IMAD.U32 R2, RZ, RZ, UR4 ;  /* 0x00000004ff027e24 */ /* 0x000fe4000f8e00ff */
[----:B------:R-:W-:-:S05]  /*1b2a0*/  IMAD.U32 R3, RZ, RZ, UR5 ;  /* 0x00000005ff037e24 */ /* 0x000fca000f8e00ff */
[----:B------:R1:W5:Y:S01]  /*1b2b0*/  @P0 LDG.E R32, desc[UR54][R2.64] ;  /* 0x0000003602200981 */ /* 0x000362000c1e1900 */
[----:B------:R-:W-:-:S03]  /*1b2c0*/  UMOV UR4, 0xffffffff ;  /* 0xffffffff00047882 */ /* 0x000fc60000000000 */
[----:B------:R-:W-:Y:S05]  /*1b2d0*/  BRA.DIV UR4, `(.L_x_1578) ;  /* 0x0000005a04707947 */ /* 0x000fea000b800000 */
.L_x_1656:
[----:B------:R-:W2:Y:S01]  /*1b2e0*/  S2R R0, SR_TID.X ;  /* 0x0000000000007919 */ /* 0x000ea20000002100 */
[----:B------:R-:W-:Y:S01]  /*1b2f0*/  UMOV UR4, 0xa0 ;  /* 0x000000a000047882 */ /* 0x000fe20000000000 */
[----:B0-----:R-:W-:Y:S01]  /*1b300*/  ISETP.NE.AND P3, PT, R20, 0x1, PT ;  /* 0x000000011400780c */ /* 0x001fe20003f65270 */
[----:B------:R-:W-:Y:S01]  /*1b310*/  UIMAD UR4, UR50, UR4, -0xa0 ;  /* 0xffffff60320474a4 */ /* 0x000fe2000f8e0204 */
[----:B------:R-:W0:Y:S01]  /*1b320*/  S2R R4, SR_TID.X ;  /* 0x0000000000047919 */ /* 0x000e220000002100 */
[----:B-----5:R-:W-:Y:S02]  /*1b330*/  SHF.R.S32.HI R35, RZ, 0x1f, R32 ;  /* 0x0000001fff237819 */ /* 0x020fe40000011420 */
[----:B------:R-:W-:Y:S01]  /*1b340*/  LOP3.LUT R16, R16, 0xfffffff7, RZ, 0xc0, !PT ;  /* 0xfffffff710107812 */ /* 0x000fe200078ec0ff */
[----:B------:R-:W3:Y:S07]  /*1b350*/  S2R R8, SR_TID.X ;  /* 0x0000000000087919 */ /* 0x000eee0000002100 */
[----:B-1----:R-:W1:Y:S01]  /*1b360*/  @P3 LDC R3, c[0x0][0x434] ;  /* 0x00010d00ff033b82 */ /* 0x002e620000000800 */
[----:B------:R-:W-:-:S07]  /*1b370*/  @P3 LOP3.LUT R16, R16, 0x8, RZ, 0xfc, !PT ;  /* 0x0000000810103812 */ /* 0x000fce00078efcff */
[----:B------:R-:W4:Y:S08]  /*1b380*/  @P3 LDC R5, c[0x0][0x438] ;  /* 0x00010e00ff053b82 */ /* 0x000f300000000800 */
[----:B------:R-:W4:Y:S01]  /*1b390*/  @P3 LDC R14, c[0x0][0x434] ;  /* 0x00010d00ff0e3b82 */ /* 0x000f220000000800 */
[C---:B--2---:R-:W-:Y:S01]  /*1b3a0*/  LOP3.LUT R2, R0.reuse, 0x7f, RZ, 0xc0, !PT ;  /* 0x0000007f00027812 */ /* 0x044fe200078ec0ff */
[----:B------:R-:W-:-:S03]  /*1b3b0*/  IMAD.SHL.U32 R0, R0, 0x10, RZ ;  /* 0x0000001000007824 */ /* 0x000fc600078e00ff */
[----:B------:R-:W-:Y:S02]  /*1b3c0*/  SHF.R.U32.HI R2, RZ, 0x3, R2 ;  /* 0x00000003ff027819 */ /* 0x000fe40000011602 */
[----:B0-----:R-:W-:Y:S02]  /*1b3d0*/  LOP3.LUT R4, R4, 0x7f, RZ, 0xc0, !PT ;  /* 0x0000007f04047812 */ /* 0x001fe400078ec0ff */
[----:B------:R-:W-:Y:S01]  /*1b3e0*/  LOP3.LUT R0, R2, 0x70, R0, 0xf8, !PT ;  /* 0x0000007002007812 */ /* 0x000fe200078ef800 */
[----:B---3--:R-:W-:Y:S01]  /*1b3f0*/  IMAD.SHL.U32 R15, R8, 0x10, RZ ;  /* 0x00000010080f7824 */ /* 0x008fe200078e00ff */
[----:B------:R-:W-:-:S03]  /*1b400*/  SHF.R.U32.HI R4, RZ, 0x3, R4 ;  /* 0x00000003ff047819 */ /* 0x000fc60000011604 */
[----:B------:R-:W-:Y:S01]  /*1b410*/  VIADD R0, R0, UR4 ;  /* 0x0000000400007c36 */ /* 0x000fe20008000000 */
[----:B------:R-:W-:-:S04]  /*1b420*/  LOP3.LUT R15, R4, 0x70, R15, 0xf8, !PT ;  /* 0x00000070040f7812 */ /* 0x000fc800078ef80f */
[C---:B------:R-:W-:Y:S01]  /*1b430*/  ISETP.GE.AND P1, PT, R0.reuse, UR38, PT ;  /* 0x0000002600007c0c */ /* 0x040fe2000bf26270 */
[----:B------:R-:W-:Y:S01]  /*1b440*/  VIADD R0, R0, UR37 ;  /* 0x0000002500007c36 */ /* 0x000fe20008000000 */
[----:B------:R-:W-:-:S03]  /*1b450*/  LOP3.LUT R15, R15, 0x80, RZ, 0xfc, !PT ;  /* 0x000000800f0f7812 */ /* 0x000fc600078efcff */
[----:B-1----:R-:W-:-:S04]  /*1b460*/  @P3 IMAD.HI.U32 R2, R0, R3, RZ ;  /* 0x0000000300023227 */ /* 0x002fc800078e00ff */
[----:B------:R-:W-:Y:S02]  /*1b470*/  VIADD R11, R15, UR4 ;  /* 0x000000040f0b7c36 */ /* 0x000fe40008000000 */
[----:B------:R-:W-:Y:S01]  /*1b480*/  IMAD.MOV.U32 R10, RZ, RZ, R0 ;  /* 0x000000ffff0a7224 */ /* 0x000fe200078e0000 */
[----:B----4-:R-:W-:Y:S01]  /*1b490*/  @P3 SHF.R.U32.HI R10, RZ, R5, R2 ;  /* 0x00000005ff0a3219 */ /* 0x010fe20000011602 */
[----:B------:R-:W0:Y:S01]  /*1b4a0*/  @!P1 LDC.64 R6, c[0x0][0x428] ;  /* 0x00010a00ff069b82 */ /* 0x000e220000000a00 */
[C---:B------:R-:W-:Y:S01]  /*1b4b0*/  ISETP.GE.AND P0, PT, R11.reuse, UR38, PT ;  /* 0x000000260b007c0c */ /* 0x040fe2000bf06270 */
[----:B------:R-:W-:Y:S01]  /*1b4c0*/  VIADD R11, R11, UR37 ;  /* 0x000000250b0b7c36 */ /* 0x000fe20008000000 */
[----:B------:R-:W-:Y:S02]  /*1b4d0*/  @!P1 SHF.R.S32.HI R3, RZ, 0x1f, R10 ;  /* 0x0000001fff039819 */ /* 0x000fe4000001140a */
[----:B------:R-:W-:-:S03]  /*1b4e0*/  ISETP.GT.U32.OR P0, PT, R15, 0x9f, P0 ;  /* 0x0000009f0f00780c */ /* 0x000fc60000704470 */
[----:B------:R-:W1:Y:S10]  /*1b4f0*/  @!P1 LDC.64 R4, c[0x0][0x418] ;  /* 0x00010600ff049b82 */ /* 0x000e740000000a00 */
[----:B------:R-:W2:Y:S01]  /*1b500*/  @!P0 LDC.64 R8, c[0x0][0x428] ;  /* 0x00010a00ff088b82 */ /* 0x000ea20000000a00 */
[----:B0-----:R-:W-:-:S04]  /*1b510*/  @!P1 IMAD R2, R35, R6, RZ ;  /* 0x0000000623029224 */ /* 0x001fc800078e02ff */
[----:B------:R-:W-:Y:S02]  /*1b520*/  @!P1 IMAD R7, R32, R7, R2 ;  /* 0x0000000720079224 */ /* 0x000fe400078e0202 */
[----:B------:R-:W-:-:S04]  /*1b530*/  @!P1 IMAD.MOV.U32 R2, RZ, RZ, R10 ;  /* 0x000000ffff029224 */ /* 0x000fc800078e000a */
[----:B------:R-:W-:Y:S02]  /*1b540*/  @!P1 IMAD.WIDE.U32 R2, R32, R6, R2 ;  /* 0x0000000620029225 */ /* 0x000fe400078e0002 */
[----:B------:R-:W0:Y:S02]  /*1b550*/  @P3 LDC R6, c[0x0][0x438] ;  /* 0x00010e00ff063b82 */ /* 0x000e240000000800 */
[----:B------:R-:W-:Y:S01]  /*1b560*/  @!P1 IMAD.IADD R3, R3, 0x1, R7 ;  /* 0x0000000103039824 */ /* 0x000fe200078e0207 */
[----:B-1----:R-:W-:Y:S01]  /*1b570*/  @!P1 LEA R12, P2, R2, R4, 0x2 ;  /* 0x00000004020c9211 */ /* 0x002fe200078410ff */
[----:B------:R-:W-:-:S03]  /*1b580*/  IMAD.MOV.U32 R7, RZ, RZ, R11 ;  /* 0x000000ffff077224 */ /* 0x000fc600078e000b */
[----:B------:R-:W-:Y:S01]  /*1b590*/  @!P1 LEA.HI.X R13, R2, R5, R3, 0x2, P2 ;  /* 0x00000005020d9211 */ /* 0x000fe200010f1403 */
[----:B------:R-:W-:Y:S01]  /*1b5a0*/  @P3 IMAD.HI.U32 R3, R11, R14, RZ ;  /* 0x0000000e0b033227 */ /* 0x000fe200078e00ff */
[----:B------:R-:W1:Y:S03]  /*1b5b0*/  @!P0 LDC.64 R4, c[0x0][0x418] ;  /* 0x00010600ff048b82 */ /* 0x000e660000000a00 */
[----:B--2---:R-:W-:-:S04]  /*1b5c0*/  @!P0 IMAD R2, R35, R8, RZ ;  /* 0x0000000823028224 */ /* 0x004fc800078e02ff */
[----:B------:R-:W-:Y:S01]  /*1b5d0*/  @!P0 IMAD R9, R32, R9, R2 ;  /* 0x0000000920098224 */ /* 0x000fe200078e0202 */
[----:B0-----:R-:W-:Y:S01]  /*1b5e0*/  @P3 SHF.R.U32.HI R7, RZ, R6, R3 ;  /* 0x00000006ff073219 */ /* 0x001fe20000011603 */
[----:B------:R-:W-:-:S03]  /*1b5f0*/  IMAD.MOV.U32 R6, RZ, RZ, RZ ;  /* 0x000000ffff067224 */ /* 0x000fc600078e00ff */
[--C-:B------:R-:W-:Y:S01]  /*1b600*/  @!P0 SHF.R.S32.HI R3, RZ, 0x1f, R7.reuse ;  /* 0x0000001fff038819 */ /* 0x100fe20000011407 */
[----:B------:R-:W-:Y:S02]  /*1b610*/  @!P0 IMAD.MOV.U32 R2, RZ, RZ, R7 ;  /* 0x000000ffff028224 */ /* 0x000fe400078e0007 */
[----:B------:R-:W5:Y:S02]  /*1b620*/  @!P1 LDG.E R6, desc[UR54][R12.64] ;  /* 0x000000360c069981 */ /* 0x000f64000c1e1900 */
[----:B------:R-:W-:-:S04]  /*1b630*/  @!P0 IMAD.WIDE.U32 R2, R32, R8, R2 ;  /* 0x0000000820028225 */ /* 0x000fc800078e0002 */
[----:B------:R-:W-:Y:S01]  /*1b640*/  @!P0 IMAD.IADD R3, R9, 0x1, R3 ;  /* 0x0000000109038824 */ /* 0x000fe200078e0203 */
[----:B-1----:R-:W-:-:S04]  /*1b650*/  @!P0 LEA R8, P1, R2, R4, 0x2 ;  /* 0x0000000402088211 */ /* 0x002fc800078210ff */
[----:B------:R-:W-:Y:S01]  /*1b660*/  @!P0 LEA.HI.X R9, R2, R5, R3, 0x2, P1 ;  /* 0x0000000502098211 */ /* 0x000fe200008f1403 */
[----:B------:R-:W-:Y:S02]  /*1b670*/  IMAD.MOV.U32 R5, RZ, RZ, RZ ;  /* 0x000000ffff057224 */ /* 0x000fe400078e00ff */
[----:B------:R-:W-:Y:S02]  /*1b680*/  IMAD.MOV R3, RZ, RZ, -R10 ;  /* 0x000000ffff037224 */ /* 0x000fe400078e0a0a */
[----:B------:R-:W-:Y:S02]  /*1b690*/  IMAD.MOV R2, RZ, RZ, -R7 ;  /* 0x000000ffff027224 */ /* 0x000fe400078e0a07 */
[----:B------:R0:W5:Y:S01]  /*1b6a0*/  @!P0 LDG.E R5, desc[UR54][R8.64] ;  /* 0x0000003608058981 */ /* 0x000162000c1e1900 */
[----:B------:R-:W-:Y:S01]  /*1b6b0*/  IMAD R7, R20, R3, R0 ;  /* 0x0000000314077224 */ /* 0x000fe200078e0200 */
[----:B------:R-:W-:Y:S01]  /*1b6c0*/  ISETP.GT.U32.AND P0, PT, R15, 0x9f, PT ;  /* 0x0000009f0f00780c */ /* 0x000fe20003f04070 */
[----:B------:R-:W-:Y:S01]  /*1b6d0*/  IMAD.U32 R0, RZ, RZ, UR44 ;  /* 0x0000002cff007e24 */ /* 0x000fe2000f8e00ff */
[----:B------:R-:W-:Y:S01]  /*1b6e0*/  LOP3.LUT R16, R16, 0xfffffffd, RZ, 0xc0, !PT ;  /* 0xfffffffd10107812 */ /* 0x000fe200078ec0ff */
[----:B------:R-:W-:Y:S01]  /*1b6f0*/  IMAD.U32 R4, RZ, RZ, UR50 ;  /* 0x00000032ff047e24 */ /* 0x000fe2000f8e00ff */
[----:B------:R-:W-:-:S02]  /*1b700*/  LOP3.LUT R18, R18, 0xffff, RZ, 0xc0, !PT ;  /* 0x0000ffff12127812 */ /* 0x000fc400078ec0ff */
[----:B------:R-:W-:Y:S01]  /*1b710*/  ISETP.NE.AND P2, PT, R0, 0x3, PT ;  /* 0x000000030000780c */ /* 0x000fe20003f45270 */
[----:B------:R-:W-:Y:S02]  /*1b720*/  VIADD R4, R4, 0xffffffff ;  /* 0xffffffff04047836 */ /* 0x000fe40000000000 */
[----:B0-----:R-:W-:-:S04]  /*1b730*/  IMAD R9, R20, R2, R11 ;  /* 0x0000000214097224 */ /* 0x001fc800078e020b */
[----:B------:R-:W-:-:S04]  /*1b740*/  @P0 LOP3.LUT R16, R16, 0x2, RZ, 0xfc, !PT ;  /* 0x0000000210100812 */ /* 0x000fc800078efcff */
[----:B------:R-:W-:-:S04]  /*1b750*/  LOP3.LUT R16, R16, 0xfffffffb, RZ, 0xc0, !PT ;  /* 0xfffffffb10107812 */ /* 0x000fc800078ec0ff */
[----:B------:R-:W-:Y:S01]  /*1b760*/  @P2 LOP3.LUT R16, R16, 0x4, RZ, 0xfc, !PT ;  /* 0x0000000410102812 */ /* 0x000fe200078efcff */
[----:B------:R-:W-:Y:S06]  /*1b770*/  @!P2 BRA `(.L_x_1579) ;  /* 0x000000000004a947 */ /* 0x000fec0003800000 */
[----:B------:R-:W-:Y:S01]  /*1b780*/  BPT.TRAP 0x1 ;  /* 0x000000040000795c */ /* 0x000fe20000300000 */
.L_x_1579:
[----:B------:R-:W-:Y:S01]  /*1b790*/  IMAD R0, R30, 0x8, R17 ;  /* 0x000000081e007824 */ /* 0x000fe200078e0211 */
[----:B------:R-:W-:Y:S01]  /*1b7a0*/  SHF.L.U32 R25, R34, 0x1f, RZ ;  /* 0x0000001f22197819 */ /* 0x000fe200000006ff */
[----:B------:R-:W-:Y:S01]  /*1b7b0*/  BSSY B0, `(.L_x_1580) ;  /* 0x0000004000007945 */ /* 0x000fe20003800000 */
[----:B------:R-:W-:Y:S02]  /*1b7c0*/  SHF.R.S32.HI R23, RZ, 0x1f, R7 ;  /* 0x0000001fff177819 */ /* 0x000fe40000011407 */
[----:B------:R-:W0:Y:S02]  /*1b7d0*/  SYNCS.PHASECHK.TRANS64.TRYWAIT P0, [R0+URZ+0x22880], R25 ;  /* 0x02288019000075a7 */ /* 0x000e24000800017f */
[----:B0-----:R-:W-:Y:S05]  /*1b7e0*/  @!P0 BRA `(.L_x_1581) ;  /* 0x0000005400588947 */ /* 0x001fea0003800000 */
.L_x_1657:
[----:B------:R-:W-:Y:S05]  /*1b7f0*/  BSYNC B0 ;  /* 0x0000000000007941 */ /* 0x000fea0003800000 */
.L_x_1580:
[----:B------:R-:W1:Y:S01]  /*1b800*/  LDC R8, c[0x0][0x2f4] ;  /* 0x0000bd00ff087b82 */ /* 0x000e620000000800 */
[----:B------:R-:W-:Y:S01]  /*1b810*/  ULDC.64 UR4, c[0x0][0x328] ;  /* 0x0000ca0000047ab9 */ /* 0x000fe20000000a00 */
[----:B-----5:R-:W-:Y:S01]  /*1b820*/  SHF.R.S32.HI R24, RZ, 0x1f, R6 ;  /* 0x0000001fff187819 */ /* 0x020fe20000011406 */
[----:B------:R-:W-:Y:S01]  /*1b830*/  IMAD R2, R23, UR4, RZ ;  /* 0x0000000417027c24 */ /* 0x000fe2000f8e02ff */
[----:B------:R-:W-:Y:S01]  /*1b840*/  ULDC.64 UR6, c[0x0][0x338] ;  /* 0x0000ce0000067ab9 */ /* 0x000fe20000000a00 */
[----:B------:R-:W2:Y:S01]  /*1b850*/  S2R R12, SR_TID.X ;  /* 0x00000000000c7919 */ /* 0x000ea20000002100 */
[----:B------:R-:W-:Y:S01]  /*1b860*/  SHF.R.S32.HI R26, RZ, 0x1f, R9 ;  /* 0x0000001fff1a7819 */ /* 0x000fe20000011409 */
[C---:B------:R-:W-:Y:S01]  /*1b870*/  IMAD R11, R7.reuse, UR5, R2 ;  /* 0x00000005070b7c24 */ /* 0x040fe2000f8e0202 */
[----:B------:R-:W-:Y:S01]  /*1b880*/  SHF.R.S32.HI R27, RZ, 0x1f, R5 ;  /* 0x0000001fff1b7819 */ /* 0x000fe20000011405 */
[----:B------:R-:W-:Y:S01]  /*1b890*/  IMAD.WIDE.U32 R2, R7, UR4, RZ ;  /* 0x0000000407027c25 */ /* 0x000fe2000f8e00ff */
[----:B------:R-:W-:-:S03]  /*1b8a0*/  LOP3.LUT R16, R16, 0xfffffffe, RZ, 0xc0, !PT ;  /* 0xfffffffe10107812 */ /* 0x000fc600078ec0ff */
[----:B------:R-:W-:Y:S02]  /*1b8b0*/  IMAD.IADD R3, R3, 0x1, R11 ;  /* 0x0000000103037824 */ /* 0x000fe400078e020b */
[----:B------:R-:W-:Y:S02]  /*1b8c0*/  IMAD R10, R24, UR6, RZ ;  /* 0x00000006180a7c24 */ /* 0x000fe4000f8e02ff */
[----:B------:R-:W-:-:S04]  /*1b8d0*/  IMAD.WIDE.U32 R2, R6, UR6, R2 ;  /* 0x0000000606027c25 */ /* 0x000fc8000f8e0002 */
[----:B------:R-:W-:Y:S01]  /*1b8e0*/  IMAD R10, R6, UR7, R10 ;  /* 0x00000007060a7c24 */ /* 0x000fe2000f8e020a */
[----:B-1----:R-:W-:-:S03]  /*1b8f0*/  ISETP.GE.AND P1, PT, R29, R8, PT ;  /* 0x000000081d00720c */ /* 0x002fc60003f26270 */
[----:B------:R-:W-:Y:S01]  /*1b900*/  IMAD.IADD R11, R3, 0x1, R10 ;  /* 0x00000001030b7824 */ /* 0x000fe200078e020a */
[----:B------:R-:W-:Y:S01]  /*1b910*/  ISETP.GE.AND P0, PT, R29, R8, PT ;  /* 0x000000081d00720c */ /* 0x000fe20003f06270 */
[----:B------:R-:W-:Y:S02]  /*1b920*/  IMAD R8, R26, UR4, RZ ;  /* 0x000000041a087c24 */ /* 0x000fe4000f8e02ff */
[----:B------:R-:W-:Y:S02]  /*1b930*/  IMAD.MOV.U32 R10, RZ, RZ, R2 ;  /* 0x000000ffff0a7224 */ /* 0x000fe400078e0002 */
[C---:B------:R-:W-:Y:S02]  /*1b940*/  IMAD R8, R9.reuse, UR5, R8 ;  /* 0x0000000509087c24 */ /* 0x040fe4000f8e0208 */
[----:B------:R-:W-:Y:S01]  /*1b950*/  IMAD.WIDE.U32 R2, R9, UR4, RZ ;  /* 0x0000000409027c25 */ /* 0x000fe2000f8e00ff */
[----:B------:R-:W-:-:S03]  /*1b960*/  ULDC.64 UR4, c[0x0][0x330] ;  /* 0x0000cc0000047ab9 */ /* 0x000fc60000000a00 */
[----:B------:R-:W-:Y:S01]  /*1b970*/  IMAD.IADD R3, R3, 0x1, R8 ;  /* 0x0000000103037824 */ /* 0x000fe200078e0208 */
[----:B------:R-:W-:Y:S01]  /*1b980*/  @P1 LOP3.LUT R16, R16, 0x1, RZ, 0xfc, !PT ;  /* 0x0000000110101812 */ /* 0x000fe200078efcff */
[----:B------:R-:W-:Y:S01]  /*1b990*/  IMAD R8, R27, UR6, RZ ;  /* 0x000000061b087c24 */ /* 0x000fe2000f8e02ff */
[----:B--2---:R-:W-:Y:S01]  /*1b9a0*/  LOP3.LUT R12, R12, 0x7f, RZ, 0xc0, !PT ;  /* 0x0000007f0c0c7812 */ /* 0x004fe200078ec0ff */
[C---:B------:R-:W-:Y:S01]  /*1b9b0*/  IMAD.WIDE.U32 R2, R5.reuse, UR6, R2 ;  /* 0x0000000605027c25 */ /* 0x040fe2000f8e0002 */
[----:B------:R-:W-:Y:S02]  /*1b9c0*/  LOP3.LUT R16, R16, 0xffffff7f, RZ, 0xc0, !PT ;  /* 0xffffff7f10107812 */ /* 0x000fe400078ec0ff */
[----:B------:R-:W-:Y:S01]  /*1b9d0*/  SHF.R.U32.HI R12, RZ, 0x3, R12 ;  /* 0x00000003ff0c7819 */ /* 0x000fe2000001160c */
        /* <DEDUP_REMOVED lines=9> */
[----:B------:R-:W-:Y:S01]  /*1ba70*/  IADD3 R8, P1, R2, UR6, RZ ;  /* 0x0000000602087c10 */ /* 0x000fe2000ff3e0ff */
[----:B------:R-:W-:-:S03]  /*1ba80*/  IMAD.MOV.U32 R2, RZ, RZ, -0xa0 ;  /* 0xffffff60ff027424 */ /* 0x000fc600078e00ff */
[----:B------:R-:W-:Y:S01]  /*1ba90*/  IADD3.X R20, R20, UR7, R3, P1, !PT ;  /* 0x0000000714147c10 */ /* 0x000fe20008ffe403 */
[----:B------:R-:W-:-:S04]  /*1baa0*/  IMAD R4, R4, R2, UR38 ;  /* 0x0000002604047e24 */ /* 0x000fc8000f8e0202 */
[----:B------:R-:W-:Y:S02]  /*1bab0*/  IMAD.IADD R10, R4, 0x1, -R12 ;  /* 0x00000001040a7824 */ /* 0x000fe400078e0a0c */
[----:B------:R-:W-:-:S03]  /*1bac0*/  IMAD R4, R30, 0x5000, R37 ;  /* 0x000050001e047824 */ /* 0x000fc600078e0225 */
[----:B------:R-:W-:-:S13]  /*1bad0*/  ISETP.GE.AND P1, PT, R10, 0x1, PT ;  /* 0x000000010a00780c */ /* 0x000fda0003f26270 */
[----:B------:R-:W-:Y:S01]  /*1bae0*/  @P1 LOP3.LUT R16, R16, 0x80, RZ, 0xfc, !PT ;  /* 0x0000008010101812 */ /* 0x000fe200078efcff */
[----:B------:R-:W-:Y:S06]  /*1baf0*/  BRA.DIV UR4, `(.L_x_1582) ;  /* 0x0000005204a87947 */ /* 0x000fec000b800000 */
[----:B------:R-:W1:Y:S01]  /*1bb00*/  SHFL.IDX PT, R2, R21, RZ, 0x181f ;  /* 0x00181fff15027589 */ /* 0x000e6200000e0000 */
[----:B------:R-:W-:Y:S01]  /*1bb10*/  IMAD.IADD R4, R17, 0x1, R4 ;  /* 0x0000000111047824 */ /* 0x000fe200078e0204 */
[----:B------:R-:W-:Y:S02]  /*1bb20*/  ISETP.GE.AND P3, PT, R10, 0x41, PT ;  /* 0x000000410a00780c */ /* 0x000fe40003f66270 */
        /* <DEDUP_REMOVED lines=48> */
[----:B-1----:R-:W-:-:S05]  /*1be30*/  IADD3 R2, P1, R29, R2, RZ ;  /* 0x000000021d027210 */ /* 0x002fca0007f3e0ff */
[----:B------:R-:W-:Y:S01]  /*1be40*/  IMAD.X R3, RZ, RZ, R22, P1 ;  /* 0x000000ffff037224 */ /* 0x000fe200008e0616 */
        /* <DEDUP_REMOVED lines=24> */
.L_x_1679:
        /* <DEDUP_REMOVED lines=9> */
.L_x_1583:
        /* <DEDUP_REMOVED lines=11> */
.L_x_1584:
[----:B------:R1:W-:Y:S01]  /*1c110*/  SYNCS.ARRIVE.TRANS64.A1T0 RZ, [R0+URZ+0x22870], RZ ;  /* 0x022870ff00ff79a7 */ /* 0x0003e2000810003f */
[----:B------:R-:W-:Y:S05]  /*1c120*/  @!P6 BRA `(.L_x_1585) ;  /* 0x000000000004e947 */ /* 0x000fea0003800000 */
[----:B------:R-:W-:Y:S01]  /*1c130*/  BPT.TRAP 0x1 ;  /* 0x000000040000795c */ /* 0x000fe20000300000 */
.L_x_1585:
[----:B------:R-:W2:Y:S01]  /*1c140*/  SYNCS.PHASECHK.TRANS64.TRYWAIT P0, [R0+URZ+0x22840], R25 ;  /* 0x02284019000075a7 */ /* 0x000ea2000800017f */
[----:B------:R-:W-:Y:S04]  /*1c150*/  BSSY B0, `(.L_x_1586) ;  /* 0x0000002000007945 */ /* 0x000fe80003800000 */
[----:B--2---:R-:W-:Y:S05]  /*1c160*/  @!P0 BRA `(.L_x_1587) ;  /* 0x0000005800308947 */ /* 0x004fea0003800000 */
.L_x_1680:
[----:B------:R-:W-:Y:S05]  /*1c170*/  BSYNC B0 ;  /* 0x0000000000007941 */ /* 0x000fea0003800000 */
.L_x_1586:
        /* <DEDUP_REMOVED lines=16> */
[----:B------:R-:W-:Y:S01]  /*1c280*/  IADD3 R8, P0, R2, UR10, RZ ;  /* 0x0000000a02087c10 */ /* 0x000fe2000ff1e0ff */
[----:B------:R-:W-:Y:S01]  /*1c290*/  IMAD R6, R27, UR6, RZ ;  /* 0x000000061b067c24 */ /* 0x000fe2000f8e02ff */
[----:B---3--:R-:W-:Y:S01]  /*1c2a0*/  ISETP.GE.AND P2, PT, R29, R12, PT ;  /* 0x0000000c1d00720c */ /* 0x008fe20003f46270 */
[----:B------:R-:W-:Y:S01]  /*1c2b0*/  IMAD R11, R9, UR5, R26 ;  /* 0x00000005090b7c24 */ /* 0x000fe2000f8e021a */
[----:B------:R-:W-:Y:S01]  /*1c2c0*/  IADD3.X R7, R3, UR11, R10, P0, !PT ;  /* 0x0000000b03077c10 */ /* 0x000fe200087fe40a */
[----:B------:R-:W-:Y:S01]  /*1c2d0*/  IMAD.WIDE.U32 R2, R9, UR4, RZ ;  /* 0x0000000409027c25 */ /* 0x000fe2000f8e00ff */
[----:B------:R-:W-:-:S03]  /*1c2e0*/  UMOV UR4, 0xffffffff ;  /* 0xffffffff00047882 */ /* 0x000fc60000000000 */
[----:B------:R-:W-:Y:S02]  /*1c2f0*/  IMAD.IADD R3, R3, 0x1, R11 ;  /* 0x0000000103037824 */ /* 0x000fe400078e020b */
[C---:B------:R-:W-:Y:S02]  /*1c300*/  IMAD R9, R5.reuse, UR7, R6 ;  /* 0x0000000705097c24 */ /* 0x040fe4000f8e0206 */
[----:B------:R-:W-:-:S04]  /*1c310*/  IMAD.WIDE.U32 R2, R5, UR6, R2 ;  /* 0x0000000605027c25 */ /* 0x000fc8000f8e0002 */
        /* <DEDUP_REMOVED lines=10> */
[----:B---3--:R-:W-:-:S05]  /*1c3c0*/  @P6 IADD3 R14, P0, R29, R14, RZ ;  /* 0x0000000e1d0e6210 */ /* 0x008fca0007f1e0ff */
[----:B----4-:R-:W-:Y:S02]  /*1c3d0*/  @P6 IMAD.X R3, RZ, RZ, R2, P0 ;  /* 0x000000ffff036224 */ /* 0x010fe400000e0602 */
[----:B------:R-:W-:Y:S02]  /*1c3e0*/  @P6 IMAD.MOV.U32 R2, RZ, RZ, R14 ;  /* 0x000000ffff026224 */ /* 0x000fe400078e000e */
[----:B------:R-:W3:Y:S04]  /*1c3f0*/  SHFL.IDX PT, R14, R8, 0x1, 0x181f ;  /* 0x00381f00080e7f89 */ /* 0x000ee800000e0000 */
[----:B------:R4:W-:Y:S01]  /*1c400*/  @P6 LDGSTS.E.BYPASS.LTC128B.128 [R4+0x18400], desc[UR54][R2.64], !P2 ;  /* 0x1840000002046fae */ /* 0x0009e2000d101d76 */
[----:B------:R-:W-:-:S03]  /*1c410*/  LOP3.LUT P6, RZ, R16, 0x100, RZ, 0xc0, !PT ;  /* 0x0000010010ff7812 */ /* 0x000fc600078cc0ff */
[----:B----4-:R-:W4:Y:S01]  /*1c420*/  SHFL.IDX PT, R2, R7, 0x1, 0x181f ;  /* 0x00381f0007027f89 */ /* 0x010f2200000e0000 */
[----:B---3--:R-:W-:-:S05]  /*1c430*/  @P1 IADD3 R14, P0, R29, R14, RZ ;  /* 0x0000000e1d0e1210 */ /* 0x008fca0007f1e0ff */
[----:B----4-:R-:W-:Y:S02]  /*1c440*/  @P1 IMAD.X R3, RZ, RZ, R2, P0 ;  /* 0x000000ffff031224 */ /* 0x010fe400000e0602 */
[----:B------:R-:W-:Y:S02]  /*1c450*/  @P1 IMAD.MOV.U32 R2, RZ, RZ, R14 ;  /* 0x000000ffff021224 */ /* 0x000fe400078e000e */
[----:B------:R-:W3:Y:S04]  /*1c460*/  SHFL.IDX PT, R14, R8, 0x2, 0x181f ;  /* 0x00581f00080e7f89 */ /* 0x000ee800000e0000 */
[----:B------:R4:W-:Y:S01]  /*1c470*/  @P1 LDGSTS.E.BYPASS.LTC128B.128 [R4+0x18c00], desc[UR54][R2.64], !P2 ;  /* 0x18c0000002041fae */ /* 0x0009e2000d101d76 */
[----:B------:R-:W-:-:S03]  /*1c480*/  ISETP.NE.AND P1, PT, R9, RZ, PT ;  /* 0x000000ff0900720c */ /* 0x000fc60003f25270 */
        /* <DEDUP_REMOVED lines=34> */
[----:B------:R-:W3:Y:S01]  /*1c6b0*/  SHFL.IDX PT, R14, R8, 0x7, 0x181f ;  /* 0x00f81f00080e7f89 */ /* 0x000ee200000e0000 */
[----:B------:R-:W-:-:S03]  /*1c6c0*/  @P6 IMAD.MOV.U32 R3, RZ, RZ, R9 ;  /* 0x000000ffff036224 */ /* 0x000fc600078e0009 */
[----:B------:R-:W4:Y:S04]  /*1c6d0*/  SHFL.IDX PT, R9, R7, 0x7, 0x181f ;  /* 0x00f81f0007097f89 */ /* 0x000f2800000e0000 */
[----:B------:R5:W-:Y:S04]  /*1c6e0*/  @P6 LDGSTS.E.BYPASS.LTC128B.128 [R4+0x1b400], desc[UR54][R2.64], !P2 ;  /* 0x1b40000002046fae */ /* 0x000be8000d101d76 */
[----:B------:R-:W-:Y:S01]  /*1c6f0*/  SHFL.IDX PT, R7, R5, 0x1, 0x181f ;  /* 0x00381f0005077f89 */ /* 0x000fe200000e0000 */
[----:B---3--:R-:W-:-:S05]  /*1c700*/  @P3 IADD3 R14, P0, R29, R14, RZ ;  /* 0x0000000e1d0e3210 */ /* 0x008fca0007f1e0ff */
[----:B----4-:R-:W-:Y:S02]  /*1c710*/  @P3 IMAD.X R9, RZ, RZ, R9, P0 ;  /* 0x000000ffff093224 */ /* 0x010fe400000e0609 */
[----:B-----5:R-:W-:Y:S02]  /*1c720*/  @P3 IMAD.MOV.U32 R2, RZ, RZ, R14 ;  /* 0x000000ffff023224 */ /* 0x020fe400078e000e */
[----:B------:R-:W3:Y:S01]  /*1c730*/  SHFL.IDX PT, R14, R6, RZ, 0x181f ;  /* 0x00181fff060e7589 */ /* 0x000ee200000e0000 */
[----:B------:R-:W-:-:S03]  /*1c740*/  @P3 IMAD.MOV.U32 R3, RZ, RZ, R9 ;  /* 0x000000ffff033224 */ /* 0x000fc600078e0009 */
[----:B------:R-:W4:Y:S04]  /*1c750*/  SHFL.IDX PT, R9, R5, RZ, 0x181f ;  /* 0x00181fff05097589 */ /* 0x000f2800000e0000 */
[----:B------:R5:W-:Y:S01]  /*1c760*/  @P3 LDGSTS.E.BYPASS.LTC128B.128 [R4+0x1bc00], desc[UR54][R2.64], !P2 ;  /* 0x1bc0000002043fae */ /* 0x000be2000d101d76 */
[----:B---3--:R-:W-:-:S05]  /*1c770*/  @P1 IADD3 R14, P0, R29, R14, RZ ;  /* 0x0000000e1d0e1210 */ /* 0x008fca0007f1e0ff */
[----:B----4-:R-:W-:Y:S02]  /*1c780*/  @P1 IMAD.X R9, RZ, RZ, R9, P0 ;  /* 0x000000ffff091224 */ /* 0x010fe400000e0609 */
[----:B-----5:R-:W-:Y:S02]  /*1c790*/  @P1 IMAD.MOV.U32 R2, RZ, RZ, R14 ;  /* 0x000000ffff021224 */ /* 0x020fe400078e000e */
[----:B------:R-:W-:Y:S01]  /*1c7a0*/  @P1 IMAD.MOV.U32 R3, RZ, RZ, R9 ;  /* 0x000000ffff031224 */ /* 0x000fe200078e0009 */
[----:B------:R3:W4:Y:S04]  /*1c7b0*/  SHFL.IDX PT, R14, R6, 0x1, 0x181f ;  /* 0x00381f00060e7f89 */ /* 0x00072800000e0000 */
[----:B------:R3:W-:Y:S02]  /*1c7c0*/  @P1 LDGSTS.E.BYPASS.LTC128B.128 [R4+0x1c400], desc[UR54][R2.64], !P2 ;  /* 0x1c40000002041fae */ /* 0x0007e4000d101d76 */
.L_x_1702:
        /* <DEDUP_REMOVED lines=9> */
.L_x_1589:
        /* <DEDUP_REMOVED lines=11> */
.L_x_1590:
[----:B------:R3:W-:Y:S02]  /*1c910*/  SYNCS.ARRIVE.TRANS64.A1T0 RZ, [R0+URZ+0x22830], RZ ;  /* 0x022830ff00ff79a7 */ /* 0x0007e4000810003f */
[----:B------:R-:W-:Y:S05]  /*1c920*/  WARPSYNC.ALL ;  /* 0x0000000000007948 */ /* 0x000fea0003800000 */
[----:B0123--:R-:W-:Y:S01]  /*1c930*/  VIADD R0, R17, 0x14400 ;  /* 0x0001440011007836 */ /* 0x00ffe20000000000 */
[----:B------:R-:W-:Y:S01]  /*1c940*/  USHF.R.S32.HI UR4, URZ, 0x1f, UR40 ;  /* 0x0000001f3f047899 */ /* 0x000fe20008011428 */
[----:B------:R-:W-:Y:S03]  /*1c950*/  BAR.SYNC.DEFER_BLOCKING 0x8, 0x180 ;  /* 0x0206000000007b1d */ /* 0x000fe60000010000 */
[----:B------:R-:W-:-:S03]  /*1c960*/  LOP3.LUT P0, RZ, R0, 0x3ff, RZ, 0xc0, !PT ;  /* 0x000003ff00ff7812 */ /* 0x000fc6000780c0ff */
[----:B------:R-:W-:Y:S01]  /*1c970*/  ULDC.64 UR6, c[0x0][0x298] ;  /* 0x0000a60000067ab9 */ /* 0x000fe20000000a00 */
[----:B------:R-:W-:Y:S01]  /*1c980*/  BSSY B6, `(.L_x_1591) ;  /* 0x0000016000067945 */ /* 0x000fe20003800000 */
        /* <DEDUP_REMOVED lines=21> */
.L_x_1592:
[----:B------:R-:W-:Y:S05]  /*1cae0*/  BSYNC B6 ;  /* 0x0000000000067941 */ /* 0x000fea0003800000 */
.L_x_1591:
[----:B------:R0:W5:Y:S01]  /*1caf0*/  LDL R8, [R1+0x18] ;  /* 0x0000180001087983 */ /* 0x0001620000100800 */
[----:B------:R-:W-:Y:S01]  /*1cb00*/  UISETP.NE.AND UP0, UPT, UR49, URZ, UPT ;  /* 0x0000003f3100728c */ /* 0x000fe2000bf05270 */
[C---:B------:R-:W-:Y:S01]  /*1cb10*/  R2UR UR8, R18.reuse ;  /* 0x00000000120872ca */ /* 0x040fe200000e0000 */
[----:B------:R-:W-:Y:S01]  /*1cb20*/  ULDC.64 UR6, c[0x0][0x2d8] ;  /* 0x0000b60000067ab9 */ /* 0x000fe20000000a00 */
[----:B------:R-:W1:Y:S01]  /*1cb30*/  S2R R20, SR_TID.X ;  /* 0x0000000000147919 */ /* 0x000e620000002100 */
[----:B------:R-:W-:Y:S01]  /*1cb40*/  R2UR UR9, R18 ;  /* 0x00000000120972ca */ /* 0x000fe200000e0000 */
[----:B------:R-:W-:Y:S01]  /*1cb50*/  UMOV UR4, UR38 ;  /* 0x0000002600047c82 */ /* 0x000fe20008000000 */
[----:B------:R-:W-:Y:S01]  /*1cb60*/  PLOP3.LUT P0, PT, PT, PT, UP0, 0x80, 0x0 ;  /* 0x000000000000781c */ /* 0x000fe20003f0f008 */
[----:B------:R-:W-:Y:S01]  /*1cb70*/  UMOV UR5, UR45 ;  /* 0x0000002d00057c82 */ /* 0x000fe20008000000 */
[----:B------:R-:W-:Y:S01]  /*1cb80*/  PLOP3.LUT P1, PT, PT, PT, UP0, 0x80, 0x0 ;  /* 0x000000000000781c */ /* 0x000fe20003f2f008 */
[----:B------:R-:W-:Y:S01]  /*1cb90*/  UISETP.NE.AND UP1, UPT, UR48, URZ, UPT ;  /* 0x0000003f3000728c */ /* 0x000fe2000bf25270 */
[----:B------:R-:W2:Y:S01]  /*1cba0*/  LDC R6, c[0x0][0x448] ;  /* 0x00011200ff067b82 */ /* 0x000ea20000000800 */
[----:B------:R-:W-:-:S03]  /*1cbb0*/  @UP0 ULDC UR10, c[0x0][0x44c] ;  /* 0x00011300000a0ab9 */ /* 0x000fc60000000800 */
[----:B------:R-:W-:Y:S02]  /*1cbc0*/  UIMAD.WIDE.U32 UR4, UR8, UR6, UR4 ;  /* 0x00000006080472a5 */ /* 0x000fe4000f8e0004 */
[----:B------:R-:W-:Y:S02]  /*1cbd0*/  USHF.R.S32.HI UR6, URZ, 0x1f, UR41 ;  /* 0x0000001f3f067899 */ /* 0x000fe40008011429 */
[----:B------:R-:W-:Y:S02]  /*1cbe0*/  UIMAD UR5, UR9, UR7, UR5 ;  /* 0x00000007090572a4 */ /* 0x000fe4000f8e0205 */
[----:B------:R-:W-:Y:S01]  /*1cbf0*/  USEL UR6, UR6, URZ, !UP1 ;  /* 0x0000003f06067287 */ /* 0x000fe2000c800000 */
[----:B------:R-:W-:Y:S01]  /*1cc00*/  ULDC.64 UR8, c[0x0][0x2e0] ;  /* 0x0000b80000087ab9 */ /* 0x000fe20000000a00 */
[----:B------:R-:W-:Y:S01]  /*1cc10*/  USEL UR7, UR41, URZ, !UP1 ;  /* 0x0000003f29077287 */ /* 0x000fe2000c800000 */
[C---:B-1----:R-:W-:Y:S01]  /*1cc20*/  LOP3.LUT R21, R20.reuse, 0x7f, RZ, 0xc0, !PT ;  /* 0x0000007f14157812 */ /* 0x042fe200078ec0ff */
[----:B------:R-:W-:-:S03]  /*1cc30*/  IMAD.SHL.U32 R20, R20, 0x10, RZ ;  /* 0x0000001014147824 */ /* 0x000fc600078e00ff */
[----:B------:R-:W-:-:S04]  /*1cc40*/  SHF.R.U32.HI R21, RZ, 0x3, R21 ;  /* 0x00000003ff157819 */ /* 0x000fc80000011615 */
[----:B------:R-:W-:-:S05]  /*1cc50*/  LOP3.LUT R20, R21, 0x70, R20, 0xf8, !PT ;  /* 0x0000007015147812 */ /* 0x000fca00078ef814 */
[----:B------:R-:W-:-:S04]  /*1cc60*/  IMAD.IADD R9, R20, 0x1, R19 ;  /* 0x0000000114097824 */ /* 0x000fc800078e0213 */
[----:B------:R-:W-:Y:S01]  /*1cc70*/  @P0 IMAD.HI.U32 R0, R9, UR10, RZ ;  /* 0x0000000a09000c27 */ /* 0x000fe2000f8e00ff */
[----:B------:R-:W-:-:S03]  /*1cc80*/  @UP0 ULDC UR10, c[0x0][0x450] ;  /* 0x00011400000a0ab9 */ /* 0x000fc60000000800 */
[----:B------:R-:W-:Y:S01]  /*1cc90*/  IMAD.MOV.U32 R7, RZ, RZ, R9 ;  /* 0x000000ffff077224 */ /* 0x000fe200078e0009 */
[----:B------:R-:W-:Y:S01]  /*1cca0*/  @P1 SHF.R.U32.HI R7, RZ, UR10, R0 ;  /* 0x0000000aff071c19 */ /* 0x000fe20008011600 */
[----:B------:R-:W-:-:S03]  /*1ccb0*/  UIMAD UR6, UR6, UR8, URZ ;  /* 0x00000008060672a4 */ /* 0x000fc6000f8e023f */
[----:B------:R-:W-:Y:S01]  /*1ccc0*/  SHF.R.S32.HI R0, RZ, 0x1f, R7 ;  /* 0x0000001fff007819 */ /* 0x000fe20000011407 */
[----:B------:R-:W-:Y:S02]  /*1ccd0*/  UIMAD UR6, UR7, UR9, UR6 ;  /* 0x00000009070672a4 */ /* 0x000fe4000f8e0206 */
[----:B------:R-:W-:-:S03]  /*1cce0*/  UIMAD.WIDE.U32 UR4, UR7, UR8, UR4 ;  /* 0x00000008070472a5 */ /* 0x000fc6000f8e0004 */
[----:B------:R-:W-:Y:S01]  /*1ccf0*/  ULDC.64 UR8, c[0x0][0x2d0] ;  /* 0x0000b40000087ab9 */ /* 0x000fe20000000a00 */
[----:B------:R-:W1:Y:S01]  /*1cd00*/  S2R R20, SR_TID.X ;  /* 0x0000000000147919 */ /* 0x000e620000002100 */
[----:B------:R-:W-:Y:S01]  /*1cd10*/  IMAD R0, R0, UR8, RZ ;  /* 0x0000000800007c24 */ /* 0x000fe2000f8e02ff */
[----:B------:R-:W-:Y:S02]  /*1cd20*/  UIADD3 UR6, UR5, UR6, URZ ;  /* 0x0000000605067290 */ /* 0x000fe4000fffe03f */
[----:B------:R-:W-:Y:S02]  /*1cd30*/  IMAD.U32 R5, RZ, RZ, UR5 ;  /* 0x00000005ff057e24 */ /* 0x000fe4000f8e00ff */
[----:B------:R-:W-:Y:S02]  /*1cd40*/  IMAD R5, R7, UR9, R0 ;  /* 0x0000000907057c24 */ /* 0x000fe4000f8e0200 */
[----:B------:R-:W-:Y:S01]  /*1cd50*/  IMAD.U32 R4, RZ, RZ, UR4 ;  /* 0x00000004ff047e24 */ /* 0x000fe2000f8e00ff */
[----:B------:R-:W-:Y:S01]  /*1cd60*/  ULDC.64 UR4, c[0x0][0x2c8] ;  /* 0x0000b20000047ab9 */ /* 0x000fe20000000a00 */
[----:B------:R-:W-:-:S02]  /*1cd70*/  IMAD.MOV R0, RZ, RZ, -R7 ;  /* 0x000000ffff007224 */ /* 0x000fc400078e0a07 */
[----:B------:R-:W-:Y:S02]  /*1cd80*/  IMAD.U32 R3, RZ, RZ, UR6 ;  /* 0x00000006ff037e24 */ /* 0x000fe4000f8e00ff */
[----:B------:R-:W-:Y:S02]  /*1cd90*/  IMAD.MOV.U32 R2, RZ, RZ, R4 ;  /* 0x000000ffff027224 */ /* 0x000fe400078e0004 */
[----:B--2---:R-:W-:Y:S02]  /*1cda0*/  IMAD R9, R6, R0, R9 ;  /* 0x0000000006097224 */ /* 0x004fe400078e0209 */
[----:B------:R-:W-:-:S03]  /*1cdb0*/  IMAD.WIDE.U32 R2, R7, UR8, R2 ;  /* 0x0000000807027c25 */ /* 0x000fc6000f8e0002 */
[----:B------:R-:W-:Y:S01]  /*1cdc0*/  SHF.R.S32.HI R0, RZ, 0x1f, R9 ;  /* 0x0000001fff007819 */ /* 0x000fe20000011409 */
[----:B------:R-:W-:-:S04]  /*1cdd0*/  IMAD.IADD R3, R3, 0x1, R5 ;  /* 0x0000000103037824 */ /* 0x000fc800078e0205 */
        /* <DEDUP_REMOVED lines=9> */
[----:B-1----:R-:W-:-:S04]  /*1ce70*/  LOP3.LUT R20, R20, 0x7f, RZ, 0xc0, !PT ;  /* 0x0000007f14147812 */ /* 0x002fc800078ec0ff */
[----:B------:R-:W-:Y:S01]  /*1ce80*/  SHF.R.U32.HI R10, RZ, 0x3, R20 ;  /* 0x00000003ff0a7819 */ /* 0x000fe20000011614 */
[----:B0-----:R-:W-:Y:S06]  /*1ce90*/  BRA.DIV UR4, `(.L_x_1593) ;  /* 0x0000005604d47947 */ /* 0x001fec000b800000 */
        /* <DEDUP_REMOVED lines=47> */
[----:B------:R-:W-:-:S13]  /*1d190*/  ISETP.GE.AND P2, PT, R7, R4, PT ;  /* 0x000000040700720c */ /* 0x000fda0003f46270 */
[----:B0-----:R-:W-:Y:S02]  /*1d1a0*/  @!P2 IADD3 R2, P1, R29, R14, RZ ;  /* 0x0000000e1d02a210 */ /* 0x001fe40007f3e0ff */
[----:B------:R0:W2:Y:S03]  /*1d1b0*/  SHFL.IDX PT, R14, R0, 0x7, 0x181f ;  /* 0x00f81f00000e7f89 */ /* 0x0000a600000e0000 */
[----:B-1----:R-:W-:Y:S02]  /*1d1c0*/  @!P2 IMAD.X R3, RZ, RZ, R6, P1 ;  /* 0x000000ffff03a224 */ /* 0x002fe400008e0606 */
[----:B------:R0:W1:Y:S04]  /*1d1d0*/  SHFL.IDX PT, R6, R5, 0x7, 0x181f ;  /* 0x00f81f0005067f89 */ /* 0x00006800000e0000 */
[----:B------:R0:W-:Y:S02]  /*1d1e0*/  @!P2 LDGSTS.E.BYPASS.LTC128B.128 [R8+0x17400], desc[UR54][R2.64], !P0 ;  /* 0x174000000208afae */ /* 0x0001e4000c101d76 */
.L_x_1719:
[----:B------:R-:W-:-:S05]  /*1d1f0*/  VIADD R19, R19, 0x70 ;  /* 0x0000007013137836 */ /* 0x000fca0000000000 */
[----:B------:R-:W-:-:S13]  /*1d200*/  ISETP.GE.AND P1, PT, R19, R4, PT ;  /* 0x000000041300720c */ /* 0x000fda0003f26270 */
[----:B0-2---:R-:W-:-:S05]  /*1d210*/  @!P1 IADD3 R2, P2, R29, R14, RZ ;  /* 0x0000000e1d029210 */ /* 0x005fca0007f5e0ff */
[----:B-1----:R-:W-:-:S05]  /*1d220*/  @!P1 IMAD.X R3, RZ, RZ, R6, P2 ;  /* 0x000000ffff039224 */ /* 0x002fca00010e0606 */
[----:B------:R-:W-:Y:S01]  /*1d230*/  @!PT LDS RZ, [RZ] ;  /* 0x00000000fffff984 */ /* 0x000fe20000000800 */
[----:B------:R-:W-:Y:S01]  /*1d240*/  @!PT LDS RZ, [RZ] ;  /* 0x00000000fffff984 */ /* 0x000fe20000000800 */
[----:B------:R-:W-:Y:S01]  /*1d250*/  @!PT LDS RZ, [RZ] ;  /* 0x00000000fffff984 */ /* 0x000fe20000000800 */
[----:B------:R0:W-:Y:S01]  /*1d260*/  @!P1 LDGSTS.E.BYPASS.LTC128B.128 [R8+0x17c00], desc[UR54][R2.64], !P0 ;  /* 0x17c0000002089fae */ /* 0x0001e2000c101d76 */
[----:B------:R-:W-:Y:S01]  /*1d270*/  PLOP3.LUT P0, PT, PT, PT, PT, 0x80, 0x0 ;  /* 0x000000000000781c */ /* 0x000fe20003f0f070 */
[----:B------:R-:W-:-:S12]  /*1d280*/  NOP ;  /* 0x0000000000007918 */ /* 0x000fd80000000000 */
.L_x_1594:
        /* <DEDUP_REMOVED lines=18> */
.L_x_1720:
[----:B------:R-:W-:Y:S05]  /*1d3b0*/  BSYNC B0 ;  /* 0x0000000000007941 */ /* 0x000fea0003800000 */
.L_x_1595:
[----:B------:R-:W-:-:S04]  /*1d3c0*/  UIADD3 UR4, UR50, -0x2, URZ ;  /* 0xfffffffe32047890 */ /* 0x000fc8000fffe03f */
[----:B------:R-:W-:-:S06]  /*1d3d0*/  UISETP.GE.AND UP0, UPT, UR4, UR43, UPT ;  /* 0x0000002b0400728c */ /* 0x000fcc000bf06270 */
[----:B------:R-:W-:-:S13]  /*1d3e0*/  PLOP3.LUT P0, PT, PT, PT, UP0, 0x80, 0x0 ;  /* 0x000000000000781c */ /* 0x000fda0003f0f008 */
[----:B------:R-:W-:Y:S05]  /*1d3f0*/  @!P0 BRA `(.L_x_1597) ;  /* 0x0000001800188947 */ /* 0x000fea0003800000 */
[----:B------:R-:W-:Y:S02]  /*1d400*/  IMAD.MOV.U32 R22, RZ, RZ, R30 ;  /* 0x000000ffff167224 */ /* 0x000fe400078e001e */
[----:B------:R-:W-:Y:S02]  /*1d410*/  IMAD.MOV.U32 R23, RZ, RZ, R34 ;  /* 0x000000ffff177224 */ /* 0x000fe400078e0022 */
[----:B------:R-:W-:-:S07]  /*1d420*/  IMAD.U32 R31, RZ, RZ, UR4 ;  /* 0x00000004ff1f7e24 */ /* 0x000fce000f8e00ff */
.L_x_1617:
[----:B0-----:R-:W0:Y:S01]  /*1d430*/  S2R R0, SR_TID.X ;  /* 0x0000000000007919 */ /* 0x001e220000002100 */
[----:B-1----:R-:W1:Y:S01]  /*1d440*/  LDC R2, c[0x0][0x430] ;  /* 0x00010c00ff027b82 */ /* 0x002e620000000800 */
[----:B------:R-:W-:Y:S05]  /*1d450*/  YIELD ;  /* 0x0000000000007946 */ /* 0x000fea0003800000 */
[----:B------:R-:W2:Y:S01]  /*1d460*/  S2R R7, SR_TID.X ;  /* 0x0000000000077919 */ /* 0x000ea20000002100 */
[----:B------:R-:W-:Y:S01]  /*1d470*/  ULDC.64 UR4, c[0x0][0x428] ;  /* 0x00010a0000047ab9 */ /* 0x000fe20000000a00 */
[----:B-1----:R-:W-:Y:S02]  /*1d480*/  ISETP.NE.AND P0, PT, R2, 0x1, PT ;  /* 0x000000010200780c */ /* 0x002fe40003f05270 */
[----:B0-----:R-:W-:Y:S01]  /*1d490*/  LOP3.LUT R2, R0, 0x7f, RZ, 0xc0, !PT ;  /* 0x0000007f00027812 */ /* 0x001fe200078ec0ff */
[----:B------:R-:W-:-:S03]  /*1d4a0*/  IMAD.MOV.U32 R0, RZ, RZ, 0xa0 ;  /* 0x000000a0ff007424 */ /* 0x000fc600078e00ff */
[----:B------:R-:W-:Y:S01]  /*1d4b0*/  SHF.R.U32.HI R6, RZ, 0x3, R2 ;  /* 0x00000003ff067819 */ /* 0x000fe20000011602 */
[----:B------:R-:W-:-:S06]  /*1d4c0*/  IMAD R9, R31, R0, UR37 ;  /* 0x000000251f097e24 */ /* 0x000fcc000f8e0200 */
[----:B------:R-:W0:Y:S01]  /*1d4d0*/  @P0 LDC R3, c[0x0][0x434] ;  /* 0x00010d00ff030b82 */ /* 0x000e220000000800 */
[C---:B--2---:R-:W-:Y:S01]  /*1d4e0*/  IMAD.SHL.U32 R8, R7.reuse, 0x10, RZ ;  /* 0x0000001007087824 */ /* 0x044fe200078e00ff */
[----:B------:R-:W-:-:S04]  /*1d4f0*/  LOP3.LUT R2, R7, 0x7f, RZ, 0xc0, !PT ;  /* 0x0000007f07027812 */ /* 0x000fc800078ec0ff */
[----:B------:R-:W-:Y:S02]  /*1d500*/  LOP3.LUT R8, R6, 0x70, R8, 0xf8, !PT ;  /* 0x0000007006087812 */ /* 0x000fe400078ef808 */
[----:B------:R-:W1:Y:S01]  /*1d510*/  S2R R6, SR_TID.X ;  /* 0x0000000000067919 */ /* 0x000e620000002100 */
[----:B------:R-:W2:Y:S01]  /*1d520*/  @P0 LDC R5, c[0x0][0x438] ;  /* 0x00010e00ff050b82 */ /* 0x000ea20000000800 */
[----:B------:R-:W-:Y:S01]  /*1d530*/  SHF.R.U32.HI R2, RZ, 0x3, R2 ;  /* 0x00000003ff027819 */ /* 0x000fe20000011602 */
[----:B------:R-:W-:-:S04]  /*1d540*/  IMAD.IADD R10, R8, 0x1, R9 ;  /* 0x00000001080a7824 */ /* 0x000fc800078e0209 */
[----:B------:R-:W-:Y:S02]  /*1d550*/  IMAD.MOV.U32 R0, RZ, RZ, R10 ;  /* 0x000000ffff007224 */ /* 0x000fe400078e000a */
[----:B------:R-:W3:Y:S08]  /*1d560*/  @P0 LDC R4, c[0x0][0x434] ;  /* 0x00010d00ff040b82 */ /* 0x000ef00000000800 */
[----:B------:R-:W4:Y:S01]  /*1d570*/  @P0 LDC R7, c[0x0][0x438] ;  /* 0x00010e00ff070b82 */ /* 0x000f220000000800 */
[----:B-1----:R-:W-:-:S05]  /*1d580*/  IMAD.SHL.U32 R6, R6, 0x10, RZ ;  /* 0x0000001006067824 */ /* 0x002fca00078e00ff */
[----:B------:R-:W-:Y:S01]  /*1d590*/  LOP3.LUT R6, R2, 0x70, R6, 0xf8, !PT ;  /* 0x0000007002067812 */ /* 0x000fe200078ef806 */
[----:B0-----:R-:W-:-:S03]  /*1d5a0*/  @P0 IMAD.HI.U32 R2, R10, R3, RZ ;  /* 0x000000030a020227 */ /* 0x001fc600078e00ff */
[----:B------:R-:W-:Y:S01]  /*1d5b0*/  LOP3.LUT R6, R6, 0x80, RZ, 0xfc, !PT ;  /* 0x0000008006067812 */ /* 0x000fe200078efcff */
[----:B------:R-:W-:Y:S01]  /*1d5c0*/  IMAD R3, R35, UR4, RZ ;  /* 0x0000000423037c24 */ /* 0x000fe2000f8e02ff */
[----:B--2---:R-:W-:Y:S02]  /*1d5d0*/  @P0 SHF.R.U32.HI R0, RZ, R5, R2 ;  /* 0x00000005ff000219 */ /* 0x004fe40000011602 */
[C---:B------:R-:W-:Y:S01]  /*1d5e0*/  ISETP.GT.U32.AND P1, PT, R6.reuse, 0x9f, PT ;  /* 0x0000009f0600780c */ /* 0x040fe20003f24070 */
[----:B------:R-:W-:Y:S01]  /*1d5f0*/  IMAD.IADD R9, R6, 0x1, R9 ;  /* 0x0000000106097824 */ /* 0x000fe200078e0209 */
[----:B------:R-:W-:Y:S01]  /*1d600*/  SHF.R.S32.HI R5, RZ, 0x1f, R0 ;  /* 0x0000001fff057819 */ /* 0x000fe20000011400 */
[----:B------:R-:W-:Y:S02]  /*1d610*/  IMAD R8, R32, UR5, R3 ;  /* 0x0000000520087c24 */ /* 0x000fe4000f8e0203 */
[----:B---3--:R-:W-:-:S04]  /*1d620*/  @P0 IMAD.HI.U32 R2, R9, R4, RZ ;  /* 0x0000000409020227 */ /* 0x008fc800078e00ff */
[----:B------:R-:W-:Y:S01]  /*1d630*/  IMAD.MOV.U32 R11, RZ, RZ, R9 ;  /* 0x000000ffff0b7224 */ /* 0x000fe200078e0009 */
[----:B----4-:R-:W-:Y:S01]  /*1d640*/  @P0 SHF.R.U32.HI R11, RZ, R7, R2 ;  /* 0x00000007ff0b0219 */ /* 0x010fe20000011602 */
[----:B------:R-:W-:-:S03]  /*1d650*/  IMAD.MOV.U32 R4, RZ, RZ, R0 ;  /* 0x000000ffff047224 */ /* 0x000fc600078e0000 */
[--C-:B------:R-:W-:Y:S01]  /*1d660*/  @!P1 SHF.R.S32.HI R3, RZ, 0x1f, R11.reuse ;  /* 0x0000001fff039819 */ /* 0x100fe2000001140b */
[----:B------:R-:W-:Y:S02]  /*1d670*/  @!P1 IMAD.MOV.U32 R2, RZ, RZ, R11 ;  /* 0x000000ffff029224 */ /* 0x000fe400078e000b */
[----:B------:R-:W-:-:S04]  /*1d680*/  IMAD.WIDE.U32 R4, R32, UR4, R4 ;  /* 0x0000000420047c25 */ /* 0x000fc8000f8e0004 */
[----:B------:R-:W-:Y:S01]  /*1d690*/  @!P1 IMAD.WIDE.U32 R2, R32, UR4, R2 ;  /* 0x0000000420029c25 */ /* 0x000fe2000f8e0002 */
[----:B------:R-:W-:Y:S02]  /*1d6a0*/  ULDC.64 UR4, c[0x0][0x418] ;  /* 0x0001060000047ab9 */ /* 0x000fe40000000a00 */
[----:B------:R-:W-:Y:S01]  /*1d6b0*/  LEA R6, P0, R4, UR4, 0x2 ;  /* 0x0000000404067c11 */ /* 0x000fe2000f8010ff */
[C---:B------:R-:W-:Y:S02]  /*1d6c0*/  IMAD.IADD R5, R8.reuse, 0x1, R5 ;  /* 0x0000000108057824 */ /* 0x040fe400078e0205 */
[----:B------:R-:W-:-:S03]  /*1d6d0*/  @!P1 IMAD.IADD R3, R8, 0x1, R3 ;  /* 0x0000000108039824 */ /* 0x000fc600078e0203 */
[----:B------:R-:W-:Y:S01]  /*1d6e0*/  LEA.HI.X R7, R4, UR5, R5, 0x2, P0 ;  /* 0x0000000504077c11 */ /* 0x000fe200080f1405 */
[----:B------:R-:W-:Y:S01]  /*1d6f0*/  IMAD.U32 R12, RZ, RZ, UR44 ;  /* 0x0000002cff0c7e24 */ /* 0x000fe2000f8e00ff */
[----:B------:R-:W-:Y:S01]  /*1d700*/  @!P1 LEA R4, P0, R2, UR4, 0x2 ;  /* 0x0000000402049c11 */ /* 0x000fe2000f8010ff */
[----:B------:R-:W-:Y:S01]  /*1d710*/  VIADD R30, R22, 0x1 ;  /* 0x00000001161e7836 */ /* 0x000fe20000000000 */
[----:B------:R-:W-:Y:S01]  /*1d720*/  ULDC UR4, c[0x0][0x430] ;  /* 0x00010c0000047ab9 */ /* 0x000fe20000000800 */
[----:B------:R0:W2:Y:S01]  /*1d730*/  LDG.E R8, desc[UR54][R6.64] ;  /* 0x0000003606087981 */ /* 0x0000a2000c1e1900 */
[----:B------:R-:W-:Y:S02]  /*1d740*/  ISETP.NE.AND P2, PT, R12, 0x3, PT ;  /* 0x000000030c00780c */ /* 0x000fe40003f45270 */
[----:B------:R-:W-:Y:S01]  /*1d750*/  @!P1 LEA.HI.X R5, R2, UR5, R3, 0x2, P0 ;  /* 0x0000000502059c11 */ /* 0x000fe200080f1403 */
[----:B------:R-:W-:Y:S01]  /*1d760*/  IMAD.MOV R3, RZ, RZ, -R0 ;  /* 0x000000ffff037224 */ /* 0x000fe200078e0a00 */
[----:B------:R-:W-:Y:S01]  /*1d770*/  ISETP.NE.AND P0, PT, R30, 0x2, PT ;  /* 0x000000021e00780c */ /* 0x000fe20003f05270 */
[----:B------:R-:W-:-:S02]  /*1d780*/  IMAD.MOV R0, RZ, RZ, -R11 ;  /* 0x000000ffff007224 */ /* 0x000fc400078e0a0b */
[----:B0-----:R-:W-:Y:S01]  /*1d790*/  IMAD.MOV.U32 R7, RZ, RZ, RZ ;  /* 0x000000ffff077224 */ /* 0x001fe200078e00ff */
[----:B------:R-:W-:Y:S01]  /*1d7a0*/  SEL R34, RZ, 0x1, P0 ;  /* 0x00000001ff227807 */ /* 0x000fe20000000000 */
[----:B------:R-:W-:Y:S02]  /*1d7b0*/  IMAD R10, R3, UR4, R10 ;  /* 0x00000004030a7c24 */ /* 0x000fe4000f8e020a */
[----:B------:R-:W-:Y:S02]  /*1d7c0*/  IMAD R9, R0, UR4, R9 ;  /* 0x0000000400097c24 */ /* 0x000fe4000f8e0209 */
[----:B------:R0:W5:Y:S01]  /*1d7d0*/  @!P1 LDG.E R7, desc[UR54][R4.64] ;  /* 0x0000003604079981 */ /* 0x000162000c1e1900 */
[C---:B------:R-:W-:Y:S01]  /*1d7e0*/  ISETP.GT.AND P1, PT, R31.reuse, UR43, PT ;  /* 0x0000002b1f007c0c */ /* 0x040fe2000bf24270 */
[----:B------:R-:W-:Y:S01]  /*1d7f0*/  VIADD R31, R31, 0xffffffff ;  /* 0xffffffff1f1f7836 */ /* 0x000fe20000000000 */
[----:B------:R-:W-:Y:S02]  /*1d800*/  SEL R30, R30, RZ, P0 ;  /* 0x000000ff1e1e7207 */ /* 0x000fe40000000000 */
[----:B------:R-:W-:-:S02]  /*1d810*/  LOP3.LUT R34, R23, R34, RZ, 0x3c, !PT ;  /* 0x0000002217227212 */ /* 0x000fc400078e3cff */
[----:B--2---:R-:W-:Y:S01]  /*1d820*/  SHF.R.S32.HI R27, RZ, 0x1f, R8 ;  /* 0x0000001fff1b7819 */ /* 0x004fe20000011408 */
[----:B0-----:R-:W-:Y:S06]  /*1d830*/  @!P2 BRA `(.L_x_1598) ;  /* 0x000000000004a947 */ /* 0x001fec0003800000 */
[----:B------:R-:W-:Y:S01]  /*1d840*/  BPT.TRAP 0x1 ;  /* 0x000000040000795c */ /* 0x000fe20000300000 */
.L_x_1598:
[----:B------:R-:W-:Y:S01]  /*1d850*/  IMAD R0, R30, 0x8, R17 ;  /* 0x000000081e007824 */ /* 0x000fe200078e0211 */
[----:B------:R-:W-:Y:S01]  /*1d860*/  SHF.L.U32 R28, R34, 0x1f, RZ ;  /* 0x0000001f221c7819 */ /* 0x000fe200000006ff */
[----:B------:R-:W-:Y:S01]  /*1d870*/  BSSY B0, `(.L_x_1599) ;  /* 0x0000004000007945 */ /* 0x000fe20003800000 */
[----:B------:R-:W-:Y:S02]  /*1d880*/  SHF.R.S32.HI R25, RZ, 0x1f, R10 ;  /* 0x0000001fff197819 */ /* 0x000fe4000001140a */
[----:B------:R-:W0:Y:S02]  /*1d890*/  SYNCS.PHASECHK.TRANS64.TRYWAIT P0, [R0+URZ+0x22880], R28 ;  /* 0x0228801c000075a7 */ /* 0x000e24000800017f */
[----:B0-----:R-:W-:Y:S05]  /*1d8a0*/  @!P0 BRA `(.L_x_1600) ;  /* 0x0000005400988947 */ /* 0x001fea0003800000 */
.L_x_1721:
[----:B------:R-:W-:Y:S05]  /*1d8b0*/  BSYNC B0 ;  /* 0x0000000000007941 */ /* 0x000fea0003800000 */
.L_x_1599:
[----:B------:R-:W-:Y:S01]  /*1d8c0*/  ULDC.64 UR4, c[0x0][0x328] ;  /* 0x0000ca0000047ab9 */ /* 0x000fe20000000a00 */
[----:B------:R-:W-:Y:S01]  /*1d8d0*/  ULDC.64 UR6, c[0x0][0x338] ;  /* 0x0000ce0000067ab9 */ /* 0x000fe20000000a00 */
[----:B------:R-:W-:Y:S01]  /*1d8e0*/  IMAD R3, R25, UR4, RZ ;  /* 0x0000000419037c24 */ /* 0x000fe2000f8e02ff */
[----:B------:R-:W-:Y:S01]  /*1d8f0*/  SHF.R.S32.HI R24, RZ, 0x1f, R9 ;  /* 0x0000001fff187819 */ /* 0x000fe20000011409 */
[----:B------:R-:W1:Y:S01]  /*1d900*/  LDC R11, c[0x0][0x2f4] ;  /* 0x0000bd00ff0b7b82 */ /* 0x000e620000000800 */
[----:B-----5:R-:W-:Y:S01]  /*1d910*/  SHF.R.S32.HI R26, RZ, 0x1f, R7 ;  /* 0x0000001fff1a7819 */ /* 0x020fe20000011407 */
[C---:B------:R-:W-:Y:S02]  /*1d920*/  IMAD R4, R10.reuse, UR5, R3 ;  /* 0x000000050a047c24 */ /* 0x040fe4000f8e0203 */
[----:B------:R-:W-:-:S04]  /*1d930*/  IMAD.WIDE.U32 R2, R10, UR4, RZ ;  /* 0x000000040a027c25 */ /* 0x000fc8000f8e00ff */
[----:B------:R-:W-:Y:S02]  /*1d940*/  IMAD.IADD R3, R3, 0x1, R4 ;  /* 0x0000000103037824 */ /* 0x000fe400078e0204 */
[----:B------:R-:W-:Y:S02]  /*1d950*/  IMAD R4, R27, UR6, RZ ;  /* 0x000000061b047c24 */ /* 0x000fe4000f8e02ff */
[----:B------:R-:W-:-:S04]  /*1d960*/  IMAD.WIDE.U32 R2, R8, UR6, R2 ;  /* 0x0000000608027c25 */ /* 0x000fc8000f8e0002 */
[----:B------:R-:W-:Y:S02]  /*1d970*/  IMAD R4, R8, UR7, R4 ;  /* 0x0000000708047c24 */ /* 0x000fe4000f8e0204 */
[----:B------:R-:W-:Y:S02]  /*1d980*/  IMAD R6, R24, UR4, RZ ;  /* 0x0000000418067c24 */ /* 0x000fe4000f8e02ff */
[----:B------:R-:W-:Y:S02]  /*1d990*/  IMAD.IADD R5, R3, 0x1, R4 ;  /* 0x0000000103057824 */ /* 0x000fe400078e0204 */
[----:B------:R-:W-:Y:S02]  /*1d9a0*/  IMAD.MOV.U32 R4, RZ, RZ, R2 ;  /* 0x000000ffff047224 */ /* 0x000fe400078e0002 */
[----:B------:R-:W-:Y:S01]  /*1d9b0*/  IMAD R6, R9, UR5, R6 ;  /* 0x0000000509067c24 */ /* 0x000fe2000f8e0206 */
[----:B-1----:R-:W-:Y:S01]  /*1d9c0*/  ISETP.GE.AND P2, PT, R29, R11, PT ;  /* 0x0000000b1d00720c */ /* 0x002fe20003f46270 */
[----:B------:R-:W-:Y:S01]  /*1d9d0*/  IMAD.WIDE.U32 R2, R9, UR4, RZ ;  /* 0x0000000409027c25 */ /* 0x000fe2000f8e00ff */
[----:B------:R-:W-:-:S03]  /*1d9e0*/  ULDC.64 UR4, c[0x0][0x330] ;  /* 0x0000cc0000047ab9 */ /* 0x000fc60000000a00 */
        /* <DEDUP_REMOVED lines=11> */
[----:B------:R-:W-:Y:S01]  /*1daa0*/  IADD3.X R4, R20, UR7, R5, P0, !PT ;  /* 0x0000000714047c10 */ /* 0x000fe200087fe405 */
[----:B------:R-:W-:Y:S01]  /*1dab0*/  IMAD R6, R30, 0x5000, R37 ;  /* 0x000050001e067824 */ /* 0x000fe200078e0225 */
[----:B------:R-:W-:-:S04]  /*1dac0*/  IADD3 R19, P0, R2, UR6, RZ ;  /* 0x0000000602137c10 */ /* 0x000fc8000ff1e0ff */
[----:B------:R-:W-:Y:S01]  /*1dad0*/  IADD3.X R20, R20, UR7, R3, P0, !PT ;  /* 0x0000000714147c10 */ /* 0x000fe200087fe403 */
[----:B------:R-:W-:Y:S08]  /*1dae0*/  BRA.DIV UR4, `(.L_x_1601) ;  /* 0x00000056041c7947 */ /* 0x000ff0000b800000 */
[----:B------:R-:W1:Y:S01]  /*1daf0*/  SHFL.IDX PT, R2, R21, RZ, 0x181f ;  /* 0x00181fff15027589 */ /* 0x000e6200000e0000 */
[----:B------:R-:W-:-:S03]  /*1db00*/  IMAD.IADD R6, R17, 0x1, R6 ;  /* 0x0000000111067824 */ /* 0x000fc600078e0206 */
        /* <DEDUP_REMOVED lines=46> */
.L_x_1743:
        /* <DEDUP_REMOVED lines=8> */
.L_x_1602:
        /* <DEDUP_REMOVED lines=11> */
.L_x_1603:
[----:B------:R1:W-:Y:S01]  /*1df20*/  SYNCS.ARRIVE.TRANS64.A1T0 RZ, [R0+URZ+0x22870], RZ ;  /* 0x022870ff00ff79a7 */ /* 0x0003e2000810003f */
[----:B------:R-:W-:Y:S05]  /*1df30*/  @!P3 BRA `(.L_x_1604) ;  /* 0x000000000004b947 */ /* 0x000fea0003800000 */
[----:B------:R-:W-:Y:S01]  /*1df40*/  BPT.TRAP 0x1 ;  /* 0x000000040000795c */ /* 0x000fe20000300000 */
.L_x_1604:
[----:B------:R-:W2:Y:S01]  /*1df50*/  SYNCS.PHASECHK.TRANS64.TRYWAIT P0, [R0+URZ+0x22840], R28 ;  /* 0x0228401c000075a7 */ /* 0x000ea2000800017f */
[----:B------:R-:W-:Y:S04]  /*1df60*/  BSSY B0, `(.L_x_1605) ;  /* 0x0000002000007945 */ /* 0x000fe80003800000 */
[----:B--2---:R-:W-:Y:S05]  /*1df70*/  @!P0 BRA `(.L_x_1606) ;  /* 0x0000005800b08947 */ /* 0x004fea0003800000 */
.L_x_1744:
[----:B------:R-:W-:Y:S05]  /*1df80*/  BSYNC B0 ;  /* 0x0000000000007941 */ /* 0x000fea0003800000 */
.L_x_1605:
        /* <DEDUP_REMOVED lines=8> */
[----:B------:R-:W-:Y:S02]  /*1e010*/  IMAD R10, R27, UR6, RZ ;  /* 0x000000061b0a7c24 */ /* 0x000fe4000f8e02ff */
[----:B------:R-:W-:-:S04]  /*1e020*/  IMAD.WIDE.U32 R4, R8, UR6, R2 ;  /* 0x0000000608047c25 */ /* 0x000fc8000f8e0002 */
[C---:B------:R-:W-:Y:S02]  /*1e030*/  IMAD R24, R9.reuse, UR5, R24 ;  /* 0x0000000509187c24 */ /* 0x040fe4000f8e0218 */
[----:B------:R-:W-:Y:S01]  /*1e040*/  IMAD.WIDE.U32 R2, R9, UR4, RZ ;  /* 0x0000000409027c25 */ /* 0x000fe2000f8e00ff */
[----:B------:R-:W-:-:S03]  /*1e050*/  ULDC.64 UR4, c[0x0][0x308] ;  /* 0x0000c20000047ab9 */ /* 0x000fc60000000a00 */
[----:B------:R-:W-:Y:S01]  /*1e060*/  IMAD R10, R8, UR7, R10 ;  /* 0x00000007080a7c24 */ /* 0x000fe2000f8e020a */
[----:B---3--:R-:W-:Y:S01]  /*1e070*/  ISETP.GE.AND P2, PT, R29, R11, PT ;  /* 0x0000000b1d00720c */ /* 0x008fe20003f46270 */
[----:B------:R-:W-:Y:S02]  /*1e080*/  IMAD.IADD R3, R3, 0x1, R24 ;  /* 0x0000000103037824 */ /* 0x000fe400078e0218 */
[----:B------:R-:W-:Y:S02]  /*1e090*/  IMAD R8, R26, UR6, RZ ;  /* 0x000000061a087c24 */ /* 0x000fe4000f8e02ff */
[----:B------:R-:W-:Y:S02]  /*1e0a0*/  IMAD.IADD R5, R5, 0x1, R10 ;  /* 0x0000000105057824 */ /* 0x000fe400078e020a */
[C---:B------:R-:W-:Y:S02]  /*1e0b0*/  IMAD R8, R7.reuse, UR7, R8 ;  /* 0x0000000707087c24 */ /* 0x040fe4000f8e0208 */
[----:B------:R-:W-:Y:S01]  /*1e0c0*/  IMAD.WIDE.U32 R2, R7, UR6, R2 ;  /* 0x0000000607027c25 */ /* 0x000fe2000f8e0002 */
[----:B------:R-:W-:-:S03]  /*1e0d0*/  ULDC.64 UR6, c[0x0][0x2e8] ;  /* 0x0000ba0000067ab9 */ /* 0x000fc60000000a00 */
        /* <DEDUP_REMOVED lines=13> */
[----:B------:R-:W1:Y:S04]  /*1e1b0*/  SHFL.IDX PT, R10, R5, 0x1, 0x181f ;  /* 0x00381f00050a7f89 */ /* 0x000e6800000e0000 */
[----:B------:R-:W2:Y:S04]  /*1e1c0*/  SHFL.IDX PT, R12, R4, 0x2, 0x181f ;  /* 0x00581f00040c7f89 */ /* 0x000ea800000e0000 */
[----:B------:R-:W2:Y:S01]  /*1e1d0*/  SHFL.IDX PT, R9, R5, 0x2, 0x181f ;  /* 0x00581f0005097f89 */ /* 0x000ea200000e0000 */
[----:B---3--:R-:W-:-:S03]  /*1e1e0*/  IADD3 R2, P0, R29, R14, RZ ;  /* 0x0000000e1d027210 */ /* 0x008fc60007f1e0ff */
[----:B------:R-:W-:Y:S02]  /*1e1f0*/  SHFL.IDX PT, R13, R4, 0x4, 0x181f ;  /* 0x00981f00040d7f89 */ /* 0x000fe400000e0000 */
[----:B----4-:R-:W-:Y:S02]  /*1e200*/  IMAD.X R3, RZ, RZ, R3, P0 ;  /* 0x000000ffff037224 */ /* 0x010fe400000e0603 */
[----:B0-----:R-:W-:Y:S04]  /*1e210*/  SHFL.IDX PT, R19, R5, 0x5, 0x181f ;  /* 0x00b81f0005137f89 */ /* 0x001fe800000e0000 */
[----:B------:R5:W-:Y:S04]  /*1e220*/  LDGSTS.E.BYPASS.LTC128B.128 [R6+0x18400], desc[UR54][R2.64], !P2 ;  /* 0x1840000002067fae */ /* 0x000be8000d101d76 */
[----:B------:R-:W-:Y:S04]  /*1e230*/  SHFL.IDX PT, R20, R4, 0x6, 0x181f ;  /* 0x00d81f0004147f89 */ /* 0x000fe800000e0000 */
[----:B------:R-:W-:Y:S01]  /*1e240*/  SHFL.IDX PT, R14, R7, 0x1, 0x181f ;  /* 0x00381f00070e7f89 */ /* 0x000fe200000e0000 */
[----:B-----5:R-:W-:-:S03]  /*1e250*/  IADD3 R2, P0, R29, R11, RZ ;  /* 0x0000000b1d027210 */ /* 0x020fc60007f1e0ff */
[----:B------:R-:W0:Y:S02]  /*1e260*/  SHFL.IDX PT, R11, R4, 0x3, 0x181f ;  /* 0x00781f00040b7f89 */ /* 0x000e2400000e0000 */
[----:B-1----:R-:W-:Y:S02]  /*1e270*/  IMAD.X R3, RZ, RZ, R10, P0 ;  /* 0x000000ffff037224 */ /* 0x002fe400000e060a */
[----:B------:R-:W1:Y:S04]  /*1e280*/  SHFL.IDX PT, R10, R5, 0x3, 0x181f ;  /* 0x00781f00050a7f89 */ /* 0x000e6800000e0000 */
[----:B------:R2:W-:Y:S02]  /*1e290*/  LDGSTS.E.BYPASS.LTC128B.128 [R6+0x18c00], desc[UR54][R2.64], !P2 ;  /* 0x18c0000002067fae */ /* 0x0005e4000d101d76 */
[----:B--2---:R-:W-:-:S02]  /*1e2a0*/  IADD3 R2, P0, R29, R12, RZ ;  /* 0x0000000c1d027210 */ /* 0x004fc40007f1e0ff */
[----:B------:R-:W-:Y:S03]  /*1e2b0*/  SHFL.IDX PT, R12, R4, 0x5, 0x181f ;  /* 0x00b81f00040c7f89 */ /* 0x000fe600000e0000 */
[----:B------:R-:W-:Y:S02]  /*1e2c0*/  IMAD.X R3, RZ, RZ, R9, P0 ;  /* 0x000000ffff037224 */ /* 0x000fe400000e0609 */
[----:B------:R-:W2:Y:S04]  /*1e2d0*/  SHFL.IDX PT, R9, R5, 0x4, 0x181f ;  /* 0x00981f0005097f89 */ /* 0x000ea800000e0000 */
[----:B------:R0:W-:Y:S02]  /*1e2e0*/  LDGSTS.E.BYPASS.LTC128B.128 [R6+0x19400], desc[UR54][R2.64], !P2 ;  /* 0x1940000002067fae */ /* 0x0001e4000d101d76 */
[----:B0-----:R-:W-:-:S02]  /*1e2f0*/  IADD3 R2, P0, R29, R11, RZ ;  /* 0x0000000b1d027210 */ /* 0x001fc40007f1e0ff */
[----:B------:R-:W-:Y:S03]  /*1e300*/  SHFL.IDX PT, R11, R4, 0x7, 0x181f ;  /* 0x00f81f00040b7f89 */ /* 0x000fe600000e0000 */
[----:B-1----:R-:W-:Y:S01]  /*1e310*/  IMAD.X R3, RZ, RZ, R10, P0 ;  /* 0x000000ffff037224 */ /* 0x002fe200000e060a */
[----:B------:R-:W-:Y:S04]  /*1e320*/  SHFL.IDX PT, R4, R8, RZ, 0x181f ;  /* 0x00181fff08047589 */ /* 0x000fe800000e0000 */
[----:B------:R0:W-:Y:S04]  /*1e330*/  LDGSTS.E.BYPASS.LTC128B.128 [R6+0x19c00], desc[UR54][R2.64], !P2 ;  /* 0x19c0000002067fae */ /* 0x0001e8000d101d76 */
[----:B------:R-:W1:Y:S04]  /*1e340*/  SHFL.IDX PT, R10, R5, 0x6, 0x181f ;  /* 0x00d81f00050a7f89 */ /* 0x000e6800000e0000 */
[----:B------:R-:W-:Y:S01]  /*1e350*/  SHFL.IDX PT, R8, R8, 0x1, 0x181f ;  /* 0x00381f0008087f89 */ /* 0x000fe200000e0000 */
[----:B0-----:R-:W-:-:S05]  /*1e360*/  IADD3 R2, P0, R29, R13, RZ ;  /* 0x0000000d1d027210 */ /* 0x001fca0007f1e0ff */
[----:B--2---:R-:W-:Y:S02]  /*1e370*/  IMAD.X R3, RZ, RZ, R9, P0 ;  /* 0x000000ffff037224 */ /* 0x004fe400000e0609 */
[----:B------:R-:W0:Y:S04]  /*1e380*/  SHFL.IDX PT, R9, R5, 0x7, 0x181f ;  /* 0x00f81f0005097f89 */ /* 0x000e2800000e0000 */
[----:B------:R2:W-:Y:S04]  /*1e390*/  LDGSTS.E.BYPASS.LTC128B.128 [R6+0x1a400], desc[UR54][R2.64], !P2 ;  /* 0x1a40000002067fae */ /* 0x0005e8000d101d76 */
[----:B------:R-:W3:Y:S01]  /*1e3a0*/  SHFL.IDX PT, R5, R7, RZ, 0x181f ;  /* 0x00181fff07057589 */ /* 0x000ee200000e0000 */
[----:B--2---:R-:W-:-:S05]  /*1e3b0*/  IADD3 R2, P0, R29, R12, RZ ;  /* 0x0000000c1d027210 */ /* 0x004fca0007f1e0ff */
[----:B------:R-:W-:-:S05]  /*1e3c0*/  IMAD.X R3, RZ, RZ, R19, P0 ;  /* 0x000000ffff037224 */ /* 0x000fca00000e0613 */
[----:B------:R2:W-:Y:S02]  /*1e3d0*/  LDGSTS.E.BYPASS.LTC128B.128 [R6+0x1ac00], desc[UR54][R2.64], !P2 ;  /* 0x1ac0000002067fae */ /* 0x0005e4000d101d76 */
[----:B--2---:R-:W-:-:S05]  /*1e3e0*/  IADD3 R2, P0, R29, R20, RZ ;  /* 0x000000141d027210 */ /* 0x004fca0007f1e0ff */
[----:B-1----:R-:W-:-:S05]  /*1e3f0*/  IMAD.X R3, RZ, RZ, R10, P0 ;  /* 0x000000ffff037224 */ /* 0x002fca00000e060a */
[----:B------:R1:W-:Y:S02]  /*1e400*/  LDGSTS.E.BYPASS.LTC128B.128 [R6+0x1b400], desc[UR54][R2.64], !P2 ;  /* 0x1b40000002067fae */ /* 0x0003e4000d101d76 */
[----:B-1----:R-:W-:-:S05]  /*1e410*/  IADD3 R2, P0, R29, R11, RZ ;  /* 0x0000000b1d027210 */ /* 0x002fca0007f1e0ff */
[----:B0-----:R-:W-:-:S05]  /*1e420*/  IMAD.X R3, RZ, RZ, R9, P0 ;  /* 0x000000ffff037224 */ /* 0x001fca00000e0609 */
[----:B------:R3:W-:Y:S02]  /*1e430*/  LDGSTS.E.BYPASS.LTC128B.128 [R6+0x1bc00], desc[UR54][R2.64], !P2 ;  /* 0x1bc0000002067fae */ /* 0x0007e4000d101d76 */
[----:B---3--:R-:W-:-:S05]  /*1e440*/  IADD3 R2, P0, R29, R5, RZ ;  /* 0x000000051d027210 */ /* 0x008fca0007f1e0ff */
[----:B------:R-:W-:-:S05]  /*1e450*/  IMAD.X R3, RZ, RZ, R4, P0 ;  /* 0x000000ffff037224 */ /* 0x000fca00000e0604 */
[----:B------:R0:W-:Y:S03]  /*1e460*/  LDGSTS.E.BYPASS.LTC128B.128 [R6+0x1c400], desc[UR54][R2.64], !P2 ;  /* 0x1c40000002067fae */ /* 0x0001e6000d101d76 */
.L_x_1766:
        /* <DEDUP_REMOVED lines=8> */
.L_x_1608:
        /* <DEDUP_REMOVED lines=11> */
.L_x_1609:
[----:B------:R0:W-:Y:S02]  /*1e5a0*/  SYNCS.ARRIVE.TRANS64.A1T0 RZ, [R0+URZ+0x22830], RZ ;  /* 0x022830ff00ff79a7 */ /* 0x0001e4000810003f */
[----:B0-----:R-:W-:-:S05]  /*1e5b0*/  IMAD.U32 R0, RZ, RZ, UR46 ;  /* 0x0000002eff007e24 */ /* 0x001fca000f8e00ff */
[----:B------:R-:W-:-:S13]  /*1e5c0*/  ISETP.NE.AND P0, PT, R0, 0x3, PT ;  /* 0x000000030000780c */ /* 0x000fda0003f05270 */
[----:B------:R-:W-:Y:S05]  /*1e5d0*/  @!P0 BRA `(.L_x_1610) ;  /* 0x0000000000048947 */ /* 0x000fea0003800000 */
[----:B------:R-:W-:Y:S01]  /*1e5e0*/  BPT.TRAP 0x1 ;  /* 0x000000040000795c */ /* 0x000fe20000300000 */
.L_x_1610:
[----:B------:R-:W-:Y:S01]  /*1e5f0*/  LOP3.LUT R0, R23, 0x1, RZ, 0x3c, !PT ;  /* 0x0000000117007812 */ /* 0x000fe200078e3cff */
[----:B------:R-:W-:Y:S01]  /*1e600*/  IMAD R19, R22, 0x8, R17 ;  /* 0x0000000816137824 */ /* 0x000fe200078e0211 */
[----:B------:R-:W-:Y:S02]  /*1e610*/  BSSY B0, `(.L_x_1611) ;  /* 0x0000004000007945 */ /* 0x000fe40003800000 */
[----:B------:R-:W-:-:S04]  /*1e620*/  SHF.L.U32 R0, R0, 0x1f, RZ ;  /* 0x0000001f00007819 */ /* 0x000fc800000006ff */
[----:B------:R-:W0:Y:S02]  /*1e630*/  SYNCS.PHASECHK.TRANS64.TRYWAIT P2, [R19+URZ+0x22870], R0 ;  /* 0x02287000130075a7 */ /* 0x000e24000804017f */
[----:B0-----:R-:W-:Y:S05]  /*1e640*/  @!P2 BRA `(.L_x_1612) ;  /* 0x0000005c00c4a947 */ /* 0x001fea0003800000 */
.L_x_1767:
[----:B------:R-:W-:Y:S05]  /*1e650*/  BSYNC B0 ;  /* 0x0000000000007941 */ /* 0x000fea0003800000 */
.L_x_1611:
[----:B------:R-:W-:-:S05]  /*1e660*/  IMAD.U32 R2, RZ, RZ, UR44 ;  /* 0x0000002cff027e24 */ /* 0x000fca000f8e00ff */
[----:B------:R-:W-:-:S13]  /*1e670*/  ISETP.NE.AND P2, PT, R2, 0x3, PT ;  /* 0x000000030200780c */ /* 0x000fda0003f45270 */
[----:B------:R-:W-:Y:S05]  /*1e680*/  @!P2 BRA `(.L_x_1613) ;  /* 0x000000000004a947 */ /* 0x000fea0003800000 */
[----:B------:R-:W-:Y:S01]  /*1e690*/  BPT.TRAP 0x1 ;  /* 0x000000040000795c */ /* 0x000fe20000300000 */
.L_x_1613:
[----:B------:R-:W-:Y:S01]  /*1e6a0*/  SHF.L.U32 R2, R23, 0x1f, RZ ;  /* 0x0000001f17027819 */ /* 0x000fe200000006ff */
[----:B0-----:R-:W-:-:S03]  /*1e6b0*/  IMAD R0, R22, 0x5000, RZ ;  /* 0x0000500016007824 */ /* 0x001fc600078e02ff */
[----:B------:R-:W0:Y:S02]  /*1e6c0*/  SYNCS.PHASECHK.TRANS64.TRYWAIT P2, [R19+URZ+0x22860], R2 ;  /* 0x02286002130075a7 */ /* 0x000e24000804017f */
[----:B0-----:R-:W-:Y:S05]  /*1e6d0*/  @!P2 BRA `(.L_x_1614) ;  /* 0x0000005c00b4a947 */ /* 0x001fea0003800000 */
.L_x_1768:
        /* <DEDUP_REMOVED lines=78> */
.L_x_1615:
[----:B-1----:R1:W-:Y:S01]  /*1ebc0*/  SYNCS.ARRIVE.TRANS64.A1T0 RZ, [R19+URZ+0x22850], RZ ;  /* 0x022850ff13ff79a7 */ /* 0x0023e2000810003f */
[----:B------:R-:W-:Y:S06]  /*1ebd0*/  BAR.SYNC.DEFER_BLOCKING 0x2, 0x80 ;  /* 0x0082000000007b1d */ /* 0x000fec0000010000 */
[----:B------:R-:W-:Y:S05]  /*1ebe0*/  @!P0 BRA `(.L_x_1616) ;  /* 0x0000000000048947 */ /* 0x000fea0003800000 */
[----:B------:R-:W-:Y:S01]  /*1ebf0*/  BPT.TRAP 0x1 ;  /* 0x000000040000795c */ /* 0x000fe20000300000 */
.L_x_1616:
[----:B-1----:R-:W-:Y:S02]  /*1ec00*/  VIADD R19, R19, 0x22880 ;  /* 0x0002288013137836 */ /* 0x002fe40000000000 */
[----:B0-----:R-:W-:Y:S02]  /*1ec10*/  IMAD.MOV.U32 R22, RZ, RZ, R30 ;  /* 0x000000ffff167224 */ /* 0x001fe400078e001e */
[----:B------:R-:W-:Y:S01]  /*1ec20*/  IMAD.MOV.U32 R23, RZ, RZ, R34 ;  /* 0x000000ffff177224 */ /* 0x000fe200078e0022 */
[----:B------:R-:W-:-:S04]  /*1ec30*/  PRMT R19, R36, 0x654, R19 ;  /* 0x0000065424137816 */ /* 0x000fc80000000013 */
[----:B------:R1:W-:Y:S01]  /*1ec40*/  SYNCS.ARRIVE.TRANS64.RED.A1T0 RZ, [R19+URZ], RZ ;  /* 0x000000ff13ff79a7 */ /* 0x0003e2000810043f */
[----:B------:R-:W-:Y:S05]  /*1ec50*/  @P1 BRA `(.L_x_1617) ;  /* 0xffffffe400f41947 */ /* 0x000fea000383ffff */
.L_x_1597:
        /* <DEDUP_REMOVED lines=20> */
.L_x_1619:
[----:B------:R-:W-:Y:S05]  /*1eda0*/  BSYNC B0 ;  /* 0x0000000000007941 */ /* 0x000fea0003800000 */
.L_x_1618:
[----:B------:R-:W-:Y:S05]  /*1edb0*/  @!P0 BRA `(.L_x_1620) ;  /* 0x0000000000048947 */ /* 0x000fea0003800000 */
[----:B------:R-:W-:Y:S01]  /*1edc0*/  BPT.TRAP 0x1 ;  /* 0x000000040000795c */ /* 0x000fe20000300000 */
.L_x_1620:
[----:B------:R-:W-:Y:S01]  /*1edd0*/  LOP3.LUT R3, R34, 0x1, RZ, 0x3c, !PT ;  /* 0x0000000122037812 */ /* 0x000fe200078e3cff */
[----:B------:R-:W-:Y:S01]  /*1ede0*/  IMAD R18, R30, 0x8, R17 ;  /* 0x000000081e127824 */ /* 0x000fe200078e0211 */
[----:B------:R-:W-:Y:S02]  /*1edf0*/  BSSY B0, `(.L_x_1621) ;  /* 0x0000004000007945 */ /* 0x000fe40003800000 */
[----:B------:R-:W-:-:S04]  /*1ee00*/  SHF.L.U32 R3, R3, 0x1f, RZ ;  /* 0x0000001f03037819 */ /* 0x000fc800000006ff */
[----:B------:R-:W2:Y:S02]  /*1ee10*/  SYNCS.PHASECHK.TRANS64.TRYWAIT P1, [R18+URZ+0x22870], R3 ;  /* 0x02287003120075a7 */ /* 0x000ea4000802017f */
[----:B--2---:R-:W-:Y:S05]  /*1ee20*/  @!P1 BRA `(.L_x_1622) ;  /* 0x0000005400f49947 */ /* 0x004fea0003800000 */
.L_x_1769:
[----:B------:R-:W-:Y:S05]  /*1ee30*/  BSYNC B0 ;  /* 0x0000000000007941 */ /* 0x000fea0003800000 */
.L_x_1621:
[----:B0-----:R-:W-:-:S05]  /*1ee40*/  IMAD.U32 R0, RZ, RZ, UR44 ;  /* 0x0000002cff007e24 */ /* 0x001fca000f8e00ff */
[----:B------:R-:W-:-:S13]  /*1ee50*/  ISETP.NE.AND P1, PT, R0, 0x3, PT ;  /* 0x000000030000780c */ /* 0x000fda0003f25270 */
[----:B------:R-:W-:Y:S05]  /*1ee60*/  @!P1 BRA `(.L_x_1623) ;  /* 0x0000000000049947 */ /* 0x000fea0003800000 */
[----:B------:R-:W-:Y:S01]  /*1ee70*/  BPT.TRAP 0x1 ;  /* 0x000000040000795c */ /* 0x000fe20000300000 */
.L_x_1623:
[----:B--2---:R-:W-:Y:S01]  /*1ee80*/  SHF.L.U32 R3, R34, 0x1f, RZ ;  /* 0x0000001f22037819 */ /* 0x004fe200000006ff */
[----:B------:R-:W-:-:S03]  /*1ee90*/  IMAD R0, R30, 0x5000, RZ ;  /* 0x000050001e007824 */ /* 0x000fc600078e02ff */
[----:B------:R-:W0:Y:S02]  /*1eea0*/  SYNCS.PHASECHK.TRANS64.TRYWAIT P1, [R18+URZ+0x22860], R3 ;  /* 0x02286003120075a7 */ /* 0x000e24000802017f */
[----:B0-----:R-:W-:Y:S05]  /*1eeb0*/  @!P1 BRA `(.L_x_1624) ;  /* 0x0000005400e49947 */ /* 0x001fea0003800000 */
.L_x_1770:
[----:B------:R-:W2:Y:S04]  /*1eec0*/  LDL R2, [R1+0x10] ;  /* 0x0000100001027983 */ /* 0x000ea80000100800 */
[----:B------:R-:W0:Y:S04]  /*1eed0*/  LDL R4, [R1+0x14] ;  /* 0x0000140001047983 */ /* 0x000e280000100800 */
[----:B-1----:R-:W3:Y:S01]  /*1eee0*/  LDL R19, [R1+0xc] ;  /* 0x00000c0001137983 */ /* 0x002ee20000100800 */
[----:B------:R-:W-:Y:S05]  /*1eef0*/  WARPSYNC.ALL ;  /* 0x0000000000007948 */ /* 0x000fea0003800000 */
[----:B--2---:R-:W-:-:S05]  /*1ef00*/  LOP3.LUT R2, R0, R2, RZ, 0xfc, !PT ;  /* 0x0000000200027212 */ /* 0x004fca00078efcff */
[C---:B------:R-:W-:Y:S01]  /*1ef10*/  IMAD.IADD R2, R17.reuse, 0x1, R2 ;  /* 0x0000000111027824 */ /* 0x040fe200078e0202 */
[----:B---3--:R-:W-:-:S03]  /*1ef20*/  IADD3 R0, R17, R0, R19 ;  /* 0x0000000011007210 */ /* 0x008fc60007ffe013 */
[----:B0-----:R-:W-:Y:S01]  /*1ef30*/  IMAD.IADD R3, R4, 0x1, R2 ;  /* 0x0000000104037824 */ /* 0x001fe200078e0202 */
        /* <DEDUP_REMOVED lines=70> */
.L_x_1625:
[----:B-1----:R1:W-:Y:S01]  /*1f3a0*/  SYNCS.ARRIVE.TRANS64.A1T0 RZ, [R18+URZ+0x22850], RZ ;  /* 0x022850ff12ff79a7 */ /* 0x0023e2000810003f */
[----:B------:R-:W-:Y:S06]  /*1f3b0*/  BAR.SYNC.DEFER_BLOCKING 0x2, 0x80 ;  /* 0x0082000000007b1d */ /* 0x000fec0000010000 */
[----:B------:R-:W-:Y:S05]  /*1f3c0*/  @!P0 BRA `(.L_x_1626) ;  /* 0x0000000000048947 */ /* 0x000fea0003800000 */
[----:B------:R-:W-:Y:S01]  /*1f3d0*/  BPT.TRAP 0x1 ;  /* 0x000000040000795c */ /* 0x000fe20000300000 */
.L_x_1626:
[----:B------:R-:W-:Y:S02]  /*1f3e0*/  VIADD R3, R18, 0x22880 ;  /* 0x0002288012037836 */ /* 0x000fe40000000000 */
[----:B------:R-:W-:-:S03]  /*1f3f0*/  VIADD R30, R30, 0x1 ;  /* 0x000000011e1e7836 */ /* 0x000fc60000000000 */
[----:B------:R-:W-:Y:S02]  /*1f400*/  PRMT R3, R36, 0x654, R3 ;  /* 0x0000065424037816 */ /* 0x000fe40000000003 */
[C---:B------:R-:W-:Y:S02]  /*1f410*/  ISETP.NE.AND P0, PT, R30.reuse, 0x2, PT ;  /* 0x000000021e00780c */ /* 0x040fe40003f05270 */
[----:B------:R2:W-:Y:S02]  /*1f420*/  SYNCS.ARRIVE.TRANS64.RED.A1T0 RZ, [R3+URZ], RZ ;  /* 0x000000ff03ff79a7 */ /* 0x0005e4000810043f */
[----:B------:R-:W-:Y:S02]  /*1f430*/  SEL R30, R30, RZ, P0 ;  /* 0x000000ff1e1e7207 */ /* 0x000fe40000000000 */
[----:B--2---:R-:W-:-:S04]  /*1f440*/  SEL R3, RZ, 0x1, P0 ;  /* 0x00000001ff037807 */ /* 0x004fc80000000000 */
[----:B------:R-:W-:-:S07]  /*1f450*/  LOP3.LUT R34, R34, R3, RZ, 0x3c, !PT ;  /* 0x0000000322227212 */ /* 0x000fce00078e3cff */
.L_x_1569:
[----:B------:R-:W-:Y:S05]  /*1f460*/  BSYNC B7 ;  /* 0x0000000000077941 */ /* 0x000fea0003800000 */
.L_x_1567:
[----:B------:R-:W-:-:S13]  /*1f470*/  LOP3.LUT P0, RZ, R16, 0x400, RZ, 0xc0, !PT ;  /* 0x0000040010ff7812 */ /* 0x000fda000780c0ff */
[----:B------:R-:W-:Y:S05]  /*1f480*/  @!P0 BRA `(.L_x_1627) ;  /* 0x0000000000308947 */ /* 0x000fea0003800000 */
[----:B------:R-:W3:Y:S08]  /*1f490*/  S2UR UR4, SR_CgaCtaId ;  /* 0x00000000000479c3 */ /* 0x000ef00000008800 */
[----:B------:R-:W-:Y:S01]  /*1f4a0*/  BAR.SYNC.DEFER_BLOCKING 0x5, 0x180 ;  /* 0x0146000000007b1d */ /* 0x000fe20000010000 */
[----:B------:R-:W-:Y:S01]  /*1f4b0*/  MOV R17, 0x400 ;  /* 0x0000040000117802 */ /* 0x000fe20000000f00 */
[----:B---3--:R-:W-:-:S05]  /*1f4c0*/  IMAD.U32 R36, RZ, RZ, UR4 ;  /* 0x00000004ff247e24 */ /* 0x008fca000f8e00ff */
[----:B------:R-:W-:-:S05]  /*1f4d0*/  LEA R17, R36, R17, 0x18 ;  /* 0x0000001124117211 */ /* 0x000fca00078ec0ff */
[----:B------:R-:W3:Y:S04]  /*1f4e0*/  LDS.128 R4, [R17+0x228d0] ;  /* 0x0228d00011047984 */ /* 0x000ee80000000c00 */
[----:B---3--:R3:W-:Y:S01]  /*1f4f0*/  STL.64 [R1], R4 ;  /* 0x0000000401007387 */ /* 0x0087e20000100a00 */
[----:B0-2---:R-:W-:-:S03]  /*1f500*/  IMAD.MOV.U32 R0, RZ, RZ, R7 ;  /* 0x000000ffff007224 */ /* 0x005fc600078e0007 */
[----:B------:R3:W-:Y:S02]  /*1f510*/  STL [R1+0x8], R6 ;  /* 0x0000080601007387 */ /* 0x0007e40000100800 */
[----:B------:R-:W-:Y:S01]  /*1f520*/  R2UR UR41, R0 ;  /* 0x00000000002972ca */ /* 0x000fe200000e0000 */
[----:B------:R-:W-:Y:S06]  /*1f530*/  BAR.ARV 0x4, 0x180 ;  /* 0x0106000000007b1d */ /* 0x000fec0000002000 */
[----:B------:R-:W-:Y:S08]  /*1f540*/  BRA `(.L_x_1628) ;  /* 0x0000000c00e87947 */ /* 0x000ff00003800000 */
.L_x_1627:
[----:B0-2---:R-:W2:Y:S01]  /*1f550*/  LDL.LU R0, [R1] ;  /* 0x0000000001007983 */ /* 0x005ea20000300800 */
[----:B------:R-:W-:Y:S01]  /*1f560*/  ULDC UR4, c[0x0][0xc3c] ;  /* 0x00030f0000047ab9 */ /* 0x000fe20000000800 */
[----:B------:R-:W0:Y:S02]  /*1f570*/  S2R R2, SR_TID.X ;  /* 0x0000000000027919 */ /* 0x000e240000002100 */
[----:B0-----:R-:W-:-:S04]  /*1f580*/  LOP3.LUT R9, R2, 0x1f, RZ, 0xc0, !PT ;  /* 0x0000001f02097812 */ /* 0x001fc800078ec0ff */
[C---:B------:R-:W-:Y:S01]  /*1f590*/  ISETP.NE.AND P0, PT, R9.reuse, 0x1f, PT ;  /* 0x0000001f0900780c */ /* 0x040fe20003f05270 */
[----:B------:R-:W-:-:S05]  /*1f5a0*/  VIADD R7, R9, UR41 ;  /* 0x0000002909077c36 */ /* 0x000fca0008000000 */
[----:B------:R-:W-:Y:S01]  /*1f5b0*/  ISETP.GE.OR P1, PT, R7, UR4, !P0 ;  /* 0x0000000407007c0c */ /* 0x000fe2000c726670 */
[----:B------:R-:W-:-:S12]  /*1f5c0*/  ULDC UR4, c[0x0][0xc3c] ;  /* 0x00030f0000047ab9 */ /* 0x000fd80000000800 */
[----:B------:R-:W0:Y:S08]  /*1f5d0*/  @!P1 LDC.64 R2, c[0x0][0xc80] ;  /* 0x00032000ff029b82 */ /* 0x000e300000000a00 */
[----:B------:R-:W3:Y:S01]  /*1f5e0*/  @!P1 LDC.64 R4, c[0x0][0xc78] ;  /* 0x00031e00ff049b82 */ /* 0x000ee20000000a00 */
[----:B0-----:R-:W-:-:S04]  /*1f5f0*/  @!P1 IMAD.WIDE R2, R7, 0x4, R2 ;  /* 0x0000000407029825 */ /* 0x001fc800078e0202 */
[----:B--2---:R-:W-:Y:S02]  /*1f600*/  IMAD.MOV.U32 R10, RZ, RZ, R0 ;  /* 0x000000ffff0a7224 */ /* 0x004fe400078e0000 */
[----:B------:R-:W-:-:S06]  /*1f610*/  IMAD.MOV.U32 R0, RZ, RZ, RZ ;  /* 0x000000ffff007224 */ /* 0x000fcc00078e00ff */
[----:B------:R3:W2:Y:S02]  /*1f620*/  @!P1 LDG.E R0, desc[UR54][R2.64] ;  /* 0x0000003602009981 */ /* 0x0006a4000c1e1900 */
[----:B---3--:R-:W-:-:S04]  /*1f630*/  @!P1 IMAD.WIDE R2, R7, 0x4, R4 ;  /* 0x0000000407029825 */ /* 0x008fc800078e0204 */
[----:B------:R-:W-:-:S06]  /*1f640*/  IMAD.MOV.U32 R5, RZ, RZ, RZ ;  /* 0x000000ffff057224 */ /* 0x000fcc00078e00ff */
[----:B------:R-:W2:Y:S01]  /*1f650*/  @!P1 LDG.E R5, desc[UR54][R2.64] ;  /* 0x0000003602059981 */ /* 0x000ea2000c1e1900 */
[C---:B------:R-:W-:Y:S02]  /*1f660*/  ISETP.NE.AND P1, PT, R9.reuse, RZ, PT ;  /* 0x000000ff0900720c */ /* 0x040fe40003f25270 */
[C---:B------:R-:W-:Y:S02]  /*1f670*/  ISETP.GE.U32.AND P2, PT, R9.reuse, 0x2, PT ;  /* 0x000000020900780c */ /* 0x040fe40003f46070 */
[C---:B------:R-:W-:Y:S02]  /*1f680*/  ISETP.GE.U32.AND P3, PT, R9.reuse, 0x4, PT ;  /* 0x000000040900780c */ /* 0x040fe40003f66070 */
[C---:B------:R-:W-:Y:S02]  /*1f690*/  ISETP.GE.U32.AND P4, PT, R9.reuse, 0x8, PT ;  /* 0x000000080900780c */ /* 0x040fe40003f86070 */
[----:B------:R-:W-:Y:S02]  /*1f6a0*/  ISETP.GE.U32.AND P5, PT, R9, 0x10, PT ;  /* 0x000000100900780c */ /* 0x000fe40003fa6070 */
[----:B------:R-:W-:Y:S01]  /*1f6b0*/  SHFL.IDX PT, R9, R10, 0x1, 0x1f ;  /* 0x00201f000a097f89 */ /* 0x000fe200000e0000 */
        /* <DEDUP_REMOVED lines=10> */
[----:B------:R-:W-:Y:S04]  /*1f760*/  SHFL.IDX PT, R6, R10, RZ, 0x1f ;  /* 0x00001fff0a067589 */ /* 0x000fe800000e0000 */
[----:B------:R-:W0:Y:S02]  /*1f770*/  SHFL.UP PT, R2, R3, 0x8, RZ ;  /* 0x0500000003027989 */ /* 0x000e2400000e00ff */
[----:B0-----:R-:W-:-:S05]  /*1f780*/  SEL R2, R2, RZ, P4 ;  /* 0x000000ff02027207 */ /* 0x001fca0002000000 */
[----:B------:R-:W-:-:S05]  /*1f790*/  IMAD.IADD R2, R3, 0x1, R2 ;  /* 0x0000000103027824 */ /* 0x000fca00078e0202 */
[----:B------:R-:W0:Y:S02]  /*1f7a0*/  SHFL.UP PT, R4, R2, 0x10, RZ ;  /* 0x0600000002047989 */ /* 0x000e2400000e00ff */
[----:B0-----:R-:W-:Y:S02]  /*1f7b0*/  SEL R7, R4, RZ, P5 ;  /* 0x000000ff04077207 */ /* 0x001fe40002800000 */
[----:B------:R-:W0:Y:S03]  /*1f7c0*/  LDC R4, c[0x0][0xc38] ;  /* 0x00030e00ff047b82 */ /* 0x000e260000000800 */
[----:B------:R-:W-:-:S05]  /*1f7d0*/  IMAD.IADD R11, R2, 0x1, R7 ;  /* 0x00000001020b7824 */ /* 0x000fca00078e0207 */
[----:B------:R-:W0:Y:S02]  /*1f7e0*/  SHFL.IDX PT, R7, R11, 0x1f, 0x1f ;  /* 0x03e01f000b077f89 */ /* 0x000e2400000e0000 */
[----:B0-----:R-:W-:Y:S02]  /*1f7f0*/  IMAD R8, R7, R4, RZ ;  /* 0x0000000407087224 */ /* 0x001fe400078e02ff */
[----:B------:R-:W-:Y:S02]  /*1f800*/  IMAD.MOV.U32 R7, RZ, RZ, RZ ;  /* 0x000000ffff077224 */ /* 0x000fe400078e00ff */
[----:B------:R-:W-:-:S05]  /*1f810*/  IMAD.IADD R9, R9, 0x1, R8 ;  /* 0x0000000109097824 */ /* 0x000fca00078e0208 */
[----:B------:R-:W-:-:S13]  /*1f820*/  ISETP.GT.AND P6, PT, R9, R6, PT ;  /* 0x000000060900720c */ /* 0x000fda0003fc4270 */
[----:B------:R-:W-:Y:S05]  /*1f830*/  @P6 BRA `(.L_x_1629) ;  /* 0x00000000009c6947 */ /* 0x000fea0003800000 */
.L_x_1631:
[----:B------:R-:W-:-:S04]  /*1f840*/  UIADD3 UR41, UR41, 0x1f, URZ ;  /* 0x0000001f29297890 */ /* 0x000fc8000fffe03f */
[----:B------:R-:W-:-:S06]  /*1f850*/  UISETP.GE.AND UP0, UPT, UR41, UR4, UPT ;  /* 0x000000042900728c */ /* 0x000fcc000bf06270 */
[----:B------:R-:W-:-:S13]  /*1f860*/  PLOP3.LUT P6, PT, PT, PT, UP0, 0x40, 0x0 ;  /* 0x000000000000781c */ /* 0x000fda0003fce808 */
[----:B------:R-:W-:Y:S05]  /*1f870*/  @!P6 BRA `(.L_x_1630) ;  /* 0x0000000800cce947 */ /* 0x000fea0003800000 */
[----:B------:R-:W0:Y:S02]  /*1f880*/  S2R R0, SR_TID.X ;  /* 0x0000000000007919 */ /* 0x000e240000002100 */
[----:B0-----:R-:W-:-:S05]  /*1f890*/  LOP3.LUT R0, R0, 0x1f, RZ, 0xc0, !PT ;  /* 0x0000001f00007812 */ /* 0x001fca00078ec0ff */
[----:B------:R-:W-:Y:S02]  /*1f8a0*/  VIADD R11, R0, UR41 ;  /* 0x00000029000b7c36 */ /* 0x000fe40008000000 */
[----:B------:R-:W-:-:S03]  /*1f8b0*/  IMAD.MOV.U32 R0, RZ, RZ, RZ ;  /* 0x000000ffff007224 */ /* 0x000fc600078e00ff */
        /* <DEDUP_REMOVED lines=10> */
[----:B0-----:R-:W-:-:S05]  /*1f960*/  SEL R4, R4, RZ, P1 ;  /* 0x000000ff04047207 */ /* 0x001fca0000800000 */
[----:B------:R-:W-:-:S05]  /*1f970*/  IMAD.IADD R4, R13, 0x1, R4 ;  /* 0x000000010d047824 */ /* 0x000fca00078e0204 */
[----:B------:R-:W0:Y:S02]  /*1f980*/  SHFL.UP PT, R8, R4, 0x2, RZ ;  /* 0x0440000004087989 */ /* 0x000e2400000e00ff */
[----:B0-----:R-:W-:-:S05]  /*1f990*/  SEL R11, R8, RZ, P2 ;  /* 0x000000ff080b7207 */ /* 0x001fca0001000000 */
[----:B------:R-:W-:Y:S02]  /*1f9a0*/  IMAD.IADD R11, R4, 0x1, R11 ;  /* 0x00000001040b7824 */ /* 0x000fe400078e020b */
[----:B------:R-:W0:Y:S03]  /*1f9b0*/  LDC R4, c[0x0][0xc38] ;  /* 0x00030e00ff047b82 */ /* 0x000e260000000800 */
[----:B------:R-:W2:Y:S02]  /*1f9c0*/  SHFL.UP PT, R8, R11, 0x4, RZ ;  /* 0x048000000b087989 */ /* 0x000ea400000e00ff */
[----:B--2---:R-:W-:-:S05]  /*1f9d0*/  SEL R8, R8, RZ, P3 ;  /* 0x000000ff08087207 */ /* 0x004fca0001800000 */
[----:B------:R-:W-:-:S05]  /*1f9e0*/  IMAD.IADD R8, R11, 0x1, R8 ;  /* 0x000000010b087824 */ /* 0x000fca00078e0208 */
[----:B------:R-:W2:Y:S02]  /*1f9f0*/  SHFL.UP PT, R2, R8, 0x8, RZ ;  /* 0x0500000008027989 */ /* 0x000ea400000e00ff */
[----:B--2---:R-:W-:-:S05]  /*1fa00*/  SEL R3, R2, RZ, P4 ;  /* 0x000000ff02037207 */ /* 0x004fca0002000000 */
[----:B------:R-:W-:-:S05]  /*1fa10*/  IMAD.IADD R3, R8, 0x1, R3 ;  /* 0x0000000108037824 */ /* 0x000fca00078e0203 */
[----:B------:R-:W2:Y:S02]  /*1fa20*/  SHFL.UP PT, R2, R3, 0x10, RZ ;  /* 0x0600000003027989 */ /* 0x000ea400000e00ff */
[----:B--2---:R-:W-:-:S05]  /*1fa30*/  SEL R2, R2, RZ, P5 ;  /* 0x000000ff02027207 */ /* 0x004fca0002800000 */
[----:B------:R-:W-:-:S05]  /*1fa40*/  IMAD.IADD R2, R3, 0x1, R2 ;  /* 0x0000000103027824 */ /* 0x000fca00078e0202 */
[----:B------:R-:W0:Y:S02]  /*1fa50*/  SHFL.IDX PT, R13, R2, 0x1f, 0x1f ;  /* 0x03e01f00020d7f89 */ /* 0x000e2400000e0000 */
[----:B0-----:R-:W-:-:S04]  /*1fa60*/  IMAD R8, R13, R4, RZ ;  /* 0x000000040d087224 */ /* 0x001fc800078e02ff */
[----:B------:R-:W-:-:S05]  /*1fa70*/  IMAD.IADD R9, R8, 0x1, R9 ;  /* 0x0000000108097824 */ /* 0x000fca00078e0209 */
[----:B------:R-:W-:-:S13]  /*1fa80*/  ISETP.GT.AND P6, PT, R9, R6, PT ;  /* 0x000000060900720c */ /* 0x000fda0003fc4270 */
[----:B------:R-:W-:Y:S05]  /*1fa90*/  @!P6 BRA `(.L_x_1631) ;  /* 0xfffffffc0068e947 */ /* 0x000fea000383ffff */
[----:B------:R-:W-:-:S07]  /*1faa0*/  IMAD.MOV.U32 R11, RZ, RZ, R2 ;  /* 0x000000ffff0b7224 */ /* 0x000fce00078e0002 */
.L_x_1629:
[----:B------:R-:W-:-:S04]  /*1fab0*/  IMAD.IADD R9, R9, 0x1, -R8 ;  /* 0x0000000109097824 */ /* 0x000fc800078e0a08 */
[----:B------:R-:W-:-:S05]  /*1fac0*/  IMAD R3, R11, R4, R9 ;  /* 0x000000040b037224 */ /* 0x000fca00078e0209 */
[----:B------:R-:W-:-:S13]  /*1fad0*/  ISETP.GT.AND P0, PT, R3, R6, PT ;  /* 0x000000060300720c */ /* 0x000fda0003f04270 */
[----:B------:R-:W-:Y:S02]  /*1fae0*/  VOTEU.ANY UR5, UPT, !P0 ;  /* 0x0000000000057886 */ /* 0x000fe400040e0100 */
[----:B------:R-:W-:Y:S02]  /*1faf0*/  UPOPC UR4, UR5 ;  /* 0x00000005000472bf */ /* 0x000fe40008000000 */
[----:B------:R-:W-:-:S04]  /*1fb00*/  ISETP.NE.AND P0, PT, RZ, UR5, PT ;  /* 0x00000005ff007c0c */ /* 0x000fc8000bf05270 */
[----:B------:R-:W-:Y:S02]  /*1fb10*/  IMAD.U32 R8, RZ, RZ, UR4 ;  /* 0x00000004ff087e24 */ /* 0x000fe4000f8e00ff */
[----:B------:R-:W-:-:S04]  /*1fb20*/  IMAD.U32 R3, RZ, RZ, UR4 ;  /* 0x00000004ff037e24 */ /* 0x000fc8000f8e00ff */
[----:B------:R0:W2:Y:S04]  /*1fb30*/  SHFL.IDX PT, R8, R5, R8, 0x1f ;  /* 0x00001f0805087589 */ /* 0x0000a800000e0000 */
[----:B------:R0:W3:Y:S01]  /*1fb40*/  SHFL.IDX PT, R0, R0, R3, 0x1f ;  /* 0x00001f0300007589 */ /* 0x0000e200000e0000 */
[----:B------:R-:W-:Y:S05]  /*1fb50*/  @!P0 BRA `(.L_x_1632) ;  /* 0x00000000000c8947 */ /* 0x000fea0003800000 */
[----:B------:R-:W-:-:S06]  /*1fb60*/  UIADD3 UR5, UR4, -0x1, URZ ;  /* 0xffffffff04057890 */ /* 0x000fcc000fffe03f */
[----:B------:R-:W-:-:S05]  /*1fb70*/  IMAD.U32 R2, RZ, RZ, UR5 ;  /* 0x00000005ff027e24 */ /* 0x000fca000f8e00ff */
[----:B------:R4:W0:Y:S02]  /*1fb80*/  SHFL.IDX PT, R7, R11, R2, 0x1f ;  /* 0x00001f020b077589 */ /* 0x00082400000e0000 */
.L_x_1632:
[----:B0---4-:R-:W-:Y:S01]  /*1fb90*/  IMAD R2, R7, R4, R9 ;  /* 0x0000000407027224 */ /* 0x011fe200078e0209 */
[----:B--2---:R-:W-:Y:S01]  /*1fba0*/  ISETP.NE.AND P0, PT, R8, 0x1, PT ;  /* 0x000000010800780c */ /* 0x004fe20003f05270 */
[----:B------:R-:W-:Y:S02]  /*1fbb0*/  UIADD3 UR41, UR4, UR41, URZ ;  /* 0x0000002904297290 */ /* 0x000fe4000fffe03f */
[----:B------:R-:W-:Y:S01]  /*1fbc0*/  IMAD.IADD R5, R6, 0x1, -R2 ;  /* 0x0000000106057824 */ /* 0x000fe200078e0a02 */
[----:B------:R0:W-:Y:S09]  /*1fbd0*/  STL [R1], R2 ;  /* 0x0000000201007387 */ /* 0x0001f20000100800 */
[----:B------:R-:W-:Y:S05]  /*1fbe0*/  @!P0 BRA `(.L_x_1633) ;  /* 0x0000000000e48947 */ /* 0x000fea0003800000 */
[----:B---3--:R-:W-:Y:S02]  /*1fbf0*/  IABS R6, R0 ;  /* 0x0000000000067213 */ /* 0x008fe40000000000 */
[----:B------:R-:W-:Y:S02]  /*1fc00*/  IABS R4, R8 ;  /* 0x0000000800047213 */ /* 0x000fe40000000000 */
[----:B------:R-:W2:Y:S08]  /*1fc10*/  I2F.RP R7, R6 ;  /* 0x0000000600077306 */ /* 0x000eb00000209400 */
[----:B------:R-:W3:Y:S08]  /*1fc20*/  I2F.RP R10, R4 ;  /* 0x00000004000a7306 */ /* 0x000ef00000209400 */
[----:B--2---:R-:W0:Y:S08]  /*1fc30*/  MUFU.RCP R7, R7 ;  /* 0x0000000700077308 */ /* 0x004e300000001000 */
[----:B---3--:R-:W-:Y:S01]  /*1fc40*/  MUFU.RCP R10, R10 ;  /* 0x0000000a000a7308 */ /* 0x008fe20000001000 */
[----:B0-----:R-:W-:Y:S01]  /*1fc50*/  VIADD R2, R7, 0xffffffe ;  /* 0x0ffffffe07027836 */ /* 0x001fe20000000000 */
[----:B------:R-:W-:-:S06]  /*1fc60*/  IABS R7, R0 ;  /* 0x0000000000077213 */ /* 0x000fcc0000000000 */
[----:B------:R0:W2:Y:S02]  /*1fc70*/  F2I.FTZ.U32.TRUNC.NTZ R3, R2 ;  /* 0x0000000200037305 */ /* 0x0000a4000021f000 */
[----:B0-----:R-:W-:Y:S02]  /*1fc80*/  IMAD.MOV.U32 R2, RZ, RZ, RZ ;  /* 0x000000ffff027224 */ /* 0x001fe400078e00ff */
[----:B--2---:R-:W-:-:S04]  /*1fc90*/  IMAD.MOV R9, RZ, RZ, -R3 ;  /* 0x000000ffff097224 */ /* 0x004fc800078e0a03 */
[----:B------:R-:W-:-:S04]  /*1fca0*/  IMAD R9, R9, R6, RZ ;  /* 0x0000000609097224 */ /* 0x000fc800078e02ff */
[----:B------:R-:W-:Y:S01]  /*1fcb0*/  IMAD.HI.U32 R3, R3, R9, R2 ;  /* 0x0000000903037227 */ /* 0x000fe200078e0002 */
[----:B------:R-:W-:-:S03]  /*1fcc0*/  IABS R2, R5 ;  /* 0x0000000500027213 */ /* 0x000fc60000000000 */
[----:B------:R-:W-:Y:S02]  /*1fcd0*/  IMAD.MOV R9, RZ, RZ, -R7 ;  /* 0x000000ffff097224 */ /* 0x000fe400078e0a07 */
[----:B------:R-:W-:-:S04]  /*1fce0*/  IMAD.HI.U32 R7, R3, R2, RZ ;  /* 0x0000000203077227 */ /* 0x000fc800078e00ff */
[----:B------:R-:W-:Y:S02]  /*1fcf0*/  IMAD R9, R7, R9, R2 ;  /* 0x0000000907097224 */ /* 0x000fe400078e0202 */
[----:B------:R-:W-:Y:S02]  /*1fd00*/  VIADD R3, R10, 0xffffffe ;  /* 0x0ffffffe0a037836 */ /* 0x000fe40000000000 */
[----:B------:R-:W-:Y:S01]  /*1fd10*/  IMAD.MOV.U32 R2, RZ, RZ, RZ ;  /* 0x000000ffff027224 */ /* 0x000fe200078e00ff */
[----:B------:R-:W-:-:S03]  /*1fd20*/  ISETP.GT.U32.AND P1, PT, R6, R9, PT ;  /* 0x000000090600720c */ /* 0x000fc60003f24070 */
[----:B------:R-:W0:Y:S10]  /*1fd30*/  F2I.FTZ.U32.TRUNC.NTZ R3, R3 ;  /* 0x0000000300037305 */ /* 0x000e34000021f000 */
[----:B------:R-:W-:-:S02]  /*1fd40*/  @!P1 IMAD.IADD R9, R9, 0x1, -R6 ;  /* 0x0000000109099824 */ /* 0x000fc400078e0a06 */
[----:B------:R-:W-:Y:S01]  /*1fd50*/  @!P1 VIADD R7, R7, 0x1 ;  /* 0x0000000107079836 */ /* 0x000fe20000000000 */
[----:B------:R-:W-:Y:S02]  /*1fd60*/  ISETP.NE.AND P1, PT, R0, RZ, PT ;  /* 0x000000ff0000720c */ /* 0x000fe40003f25270 */
[----:B------:R-:W-:Y:S01]  /*1fd70*/  ISETP.GE.U32.AND P0, PT, R9, R6, PT ;  /* 0x000000060900720c */ /* 0x000fe20003f06070 */
[----:B0-----:R-:W-:-:S04]  /*1fd80*/  IMAD.MOV R9, RZ, RZ, -R3 ;  /* 0x000000ffff097224 */ /* 0x001fc800078e0a03 */
[----:B------:R-:W-:-:S04]  /*1fd90*/  IMAD R9, R9, R4, RZ ;  /* 0x0000000409097224 */ /* 0x000fc800078e02ff */
[----:B------:R-:W-:Y:S01]  /*1fda0*/  IMAD.HI.U32 R6, R3, R9, R2 ;  /* 0x0000000903067227 */ /* 0x000fe200078e0002 */
[----:B------:R-:W-:-:S03]  /*1fdb0*/  LOP3.LUT R2, R5, R0, RZ, 0x3c, !PT ;  /* 0x0000000005027212 */ /* 0x000fc600078e3cff */
[----:B------:R-:W-:Y:S01]  /*1fdc0*/  @P0 VIADD R7, R7, 0x1 ;  /* 0x0000000107070836 */ /* 0x000fe20000000000 */
[----:B------:R-:W-:Y:S02]  /*1fdd0*/  ISETP.GE.AND P2, PT, R2, RZ, PT ;  /* 0x000000ff0200720c */ /* 0x000fe40003f46270 */
[----:B------:R-:W-:Y:S01]  /*1fde0*/  IABS R2, R8 ;  /* 0x0000000800027213 */ /* 0x000fe20000000000 */
[----:B------:R-:W-:-:S04]  /*1fdf0*/  IMAD.MOV.U32 R9, RZ, RZ, R7 ;  /* 0x000000ffff097224 */ /* 0x000fc800078e0007 */
[----:B------:R-:W-:-:S06]  /*1fe00*/  IMAD.MOV R2, RZ, RZ, -R2 ;  /* 0x000000ffff027224 */ /* 0x000fcc00078e0a02 */
[----:B------:R-:W-:Y:S01]  /*1fe10*/  @!P2 IMAD.MOV R9, RZ, RZ, -R9 ;  /* 0x000000ffff09a224 */ /* 0x000fe200078e0a09 */
[----:B------:R-:W-:-:S04]  /*1fe20*/  @!P1 LOP3.LUT R9, RZ, R0, RZ, 0x33, !PT ;  /* 0x00000000ff099212 */ /* 0x000fc800078e33ff */
[----:B------:R-:W-:-:S05]  /*1fe30*/  IABS R3, R9 ;  /* 0x0000000900037213 */ /* 0x000fca0000000000 */
[----:B------:R-:W-:-:S04]  /*1fe40*/  IMAD.HI.U32 R6, R6, R3, RZ ;  /* 0x0000000306067227 */ /* 0x000fc800078e00ff */
[----:B------:R-:W-:Y:S01]  /*1fe50*/  IMAD R3, R6, R2, R3 ;  /* 0x0000000206037224 */ /* 0x000fe200078e0203 */
[----:B------:R-:W-:-:S04]  /*1fe60*/  LOP3.LUT R2, R9, R8, RZ, 0x3c, !PT ;  /* 0x0000000809027212 */ /* 0x000fc800078e3cff */
[----:B------:R-:W-:Y:S02]  /*1fe70*/  ISETP.GT.U32.AND P1, PT, R4, R3, PT ;  /* 0x000000030400720c */ /* 0x000fe40003f24070 */
[----:B------:R-:W-:Y:S01]  /*1fe80*/  ISETP.GE.AND P2, PT, R2, RZ, PT ;  /* 0x000000ff0200720c */ /* 0x000fe20003f46270 */
[----:B------:R-:W-:-:S04]  /*1fe90*/  IMAD.MOV R2, RZ, RZ, -R9 ;  /* 0x000000ffff027224 */ /* 0x000fc800078e0a09 */
[----:B------:R-:W-:-:S06]  /*1fea0*/  IMAD R2, R0, R2, R5 ;  /* 0x0000000200027224 */ /* 0x000fcc00078e0205 */
[----:B------:R-:W-:Y:S02]  /*1feb0*/  @!P1 IMAD.IADD R3, R3, 0x1, -R4 ;  /* 0x0000000103039824 */ /* 0x000fe400078e0a04 */
[----:B------:R-:W-:Y:S01]  /*1fec0*/  @!P1 VIADD R6, R6, 0x1 ;  /* 0x0000000106069836 */ /* 0x000fe20000000000 */
[----:B------:R-:W-:Y:S02]  /*1fed0*/  ISETP.NE.AND P1, PT, R8, RZ, PT ;  /* 0x000000ff0800720c */ /* 0x000fe40003f25270 */
[----:B------:R-:W-:-:S13]  /*1fee0*/  ISETP.GE.U32.AND P0, PT, R3, R4, PT ;  /* 0x000000040300720c */ /* 0x000fda0003f06070 */
[----:B------:R-:W-:-:S04]  /*1fef0*/  @P0 VIADD R6, R6, 0x1 ;  /* 0x0000000106060836 */ /* 0x000fc80000000000 */
[----:B------:R-:W-:Y:S01]  /*1ff00*/  @!P2 IMAD.MOV R6, RZ, RZ, -R6 ;  /* 0x000000ffff06a224 */ /* 0x000fe200078e0a06 */
[----:B------:R-:W-:-:S05]  /*1ff10*/  @!P1 LOP3.LUT R6, RZ, R8, RZ, 0x33, !PT ;  /* 0x00000008ff069212 */ /* 0x000fca00078e33ff */
[--C-:B------:R-:W-:Y:S02]  /*1ff20*/  IMAD.MOV R7, RZ, RZ, -R6.reuse ;  /* 0x000000ffff077224 */ /* 0x100fe400078e0a06 */
[C---:B------:R-:W-:Y:S02]  /*1ff30*/  IMAD R3, R8.reuse, 0x1000000, R6 ;  /* 0x0100000008037824 */ /* 0x040fe400078e0206 */
[----:B------:R-:W-:-:S04]  /*1ff40*/  IMAD R8, R8, R7, R9 ;  /* 0x0000000708087224 */ /* 0x000fc800078e0209 */
[----:B------:R-:W-:-:S05]  /*1ff50*/  IMAD R3, R8, 0x10000, R3 ;  /* 0x0001000008037824 */ /* 0x000fca00078e0203 */
[----:B------:R0:W-:Y:S01]  /*1ff60*/  STL [R1+0x8], R3 ;  /* 0x0000080301007387 */ /* 0x0001e20000100800 */
[----:B------:R-:W-:Y:S05]  /*1ff70*/  BRA `(.L_x_1634) ;  /* 0x0000000000fc7947 */ /* 0x000fea0003800000 */
.L_x_1633:
[----:B------:R-:W-:Y:S02]  /*1ff80*/  ULDC.64 UR4, c[0x0][0xc90] ;  /* 0x0003240000047ab9 */ /* 0x000fe40000000a00 */
[----:B------:R-:W-:-:S06]  /*1ff90*/  UIMAD.WIDE UR4, UR41, 0x4, UR4 ;  /* 0x00000004290478a5 */ /* 0x000fcc000f8e0204 */
[----:B0-----:R-:W-:Y:S02]  /*1ffa0*/  IMAD.U32 R2, RZ, RZ, UR4 ;  /* 0x00000004ff027e24 */ /* 0x001fe4000f8e00ff */
[----:B------:R-:W-:-:S05]  /*1ffb0*/  IMAD.U32 R3, RZ, RZ, UR5 ;  /* 0x00000005ff037e24 */ /* 0x000fca000f8e00ff */
[----:B------:R0:W3:Y:S02]  /*1ffc0*/  LDG.E R9, desc[UR54][R2.64] ;  /* 0x0000003602097981 */ /* 0x0000e4000c1e1900 */
[----:B0-----:R-:W-:Y:S02]  /*1ffd0*/  IMAD.MOV.U32 R2, RZ, RZ, RZ ;  /* 0x000000ffff027224 */ /* 0x001fe400078e00ff */
[----:B---3--:R-:W-:-:S05]  /*1ffe0*/  IMAD R6, R0, R9, RZ ;  /* 0x0000000900067224 */ /* 0x008fca00078e02ff */
[----:B------:R-:W-:-:S04]  /*1fff0*/  IABS R7, R6 ;  /* 0x0000000600077213 */ /* 0x000fc80000000000 */
[----:B------:R-:W0:Y:S08]  /*20000*/  I2F.RP R8, R7 ;  /* 0x0000000700087306 */ /* 0x000e300000209400 */
[----:B0-----:R-:W0:Y:S02]  /*20010*/  MUFU.RCP R8, R8 ;  /* 0x0000000800087308 */ /* 0x001e240000001000 */
[----:B0-----:R-:W-:-:S06]  /*20020*/  VIADD R10, R8, 0xffffffe ;  /* 0x0ffffffe080a7836 */ /* 0x001fcc0000000000 */
[----:B------:R-:W0:Y:S02]  /*20030*/  F2I.FTZ.U32.TRUNC.NTZ R3, R10 ;  /* 0x0000000a00037305 */ /* 0x000e24000021f000 */
[----:B0-----:R-:W-:-:S04]  /*20040*/  IMAD.MOV R12, RZ, RZ, -R3 ;  /* 0x000000ffff0c7224 */ /* 0x001fc800078e0a03 */
[----:B------:R-:W-:-:S04]  /*20050*/  IMAD R11, R12, R7, RZ ;  /* 0x000000070c0b7224 */ /* 0x000fc800078e02ff */
[----:B------:R-:W-:Y:S01]  /*20060*/  IMAD.HI.U32 R2, R3, R11, R2 ;  /* 0x0000000b03027227 */ /* 0x000fe200078e0002 */
[----:B------:R-:W-:Y:S02]  /*20070*/  IABS R11, R5 ;  /* 0x00000005000b7213 */ /* 0x000fe40000000000 */
[----:B------:R-:W-:-:S03]  /*20080*/  IABS R3, R6 ;  /* 0x0000000600037213 */ /* 0x000fc60000000000 */
[----:B------:R-:W-:-:S04]  /*20090*/  IMAD.HI.U32 R2, R2, R11, RZ ;  /* 0x0000000b02027227 */ /* 0x000fc800078e00ff */
[----:B------:R-:W-:-:S04]  /*200a0*/  IMAD.MOV R3, RZ, RZ, -R3 ;  /* 0x000000ffff037224 */ /* 0x000fc800078e0a03 */
[----:B------:R-:W-:Y:S01]  /*200b0*/  IMAD R8, R2, R3, R11 ;  /* 0x0000000302087224 */ /* 0x000fe200078e020b */
[----:B------:R-:W-:-:S04]  /*200c0*/  LOP3.LUT R3, R5, R6, RZ, 0x3c, !PT ;  /* 0x0000000605037212 */ /* 0x000fc800078e3cff */
[----:B------:R-:W-:Y:S02]  /*200d0*/  ISETP.GT.U32.AND P1, PT, R7, R8, PT ;  /* 0x000000080700720c */ /* 0x000fe40003f24070 */
[----:B------:R-:W-:-:S11]  /*200e0*/  ISETP.GE.AND P2, PT, R3, RZ, PT ;  /* 0x000000ff0300720c */ /* 0x000fd60003f46270 */
[----:B------:R-:W-:Y:S02]  /*200f0*/  @!P1 IMAD.IADD R8, R8, 0x1, -R7 ;  /* 0x0000000108089824 */ /* 0x000fe400078e0a07 */
[----:B------:R-:W-:Y:S01]  /*20100*/  @!P1 VIADD R2, R2, 0x1 ;  /* 0x0000000102029836 */ /* 0x000fe20000000000 */
[----:B------:R-:W-:Y:S02]  /*20110*/  ISETP.NE.AND P1, PT, R6, RZ, PT ;  /* 0x000000ff0600720c */ /* 0x000fe40003f25270 */
[----:B------:R-:W-:-:S13]  /*20120*/  ISETP.GE.U32.AND P0, PT, R8, R7, PT ;  /* 0x000000070800720c */ /* 0x000fda0003f06070 */
[----:B------:R-:W-:-:S04]  /*20130*/  @P0 VIADD R2, R2, 0x1 ;  /* 0x0000000102020836 */ /* 0x000fc80000000000 */
        /* <DEDUP_REMOVED lines=12> */
[----:B0-----:R-:W-:Y:S01]  /*20200*/  VIADD R3, R9, 0xffffffe ;  /* 0x0ffffffe09037836 */ /* 0x001fe20000000000 */
[----:B------:R-:W-:-:S05]  /*20210*/  IABS R9, R5 ;  /* 0x0000000500097213 */ /* 0x000fca0000000000 */
        /* <DEDUP_REMOVED lines=12> */
[----:B------:R-:W-:Y:S02]  /*202e0*/  LOP3.LUT R3, R5, R4, RZ, 0x3c, !PT ;  /* 0x0000000405037212 */ /* 0x000fe400078e3cff */
[----:B------:R-:W-:Y:S02]  /*202f0*/  IADD3 R5, R7, 0x1000000, R5 ;  /* 0x0100000007057810 */ /* 0x000fe40007ffe005 */
[----:B------:R-:W-:-:S07]  /*20300*/  ISETP.GE.AND P2, PT, R3, RZ, PT ;  /* 0x000000ff0300720c */ /* 0x000fce0003f46270 */
[----:B------:R-:W-:-:S06]  /*20310*/  @P0 VIADD R2, R2, 0x1 ;  /* 0x0000000102020836 */ /* 0x000fcc0000000000 */
[----:B------:R-:W-:Y:S01]  /*20320*/  @!P2 IMAD.MOV R2, RZ, RZ, -R2 ;  /* 0x000000ffff02a224 */ /* 0x000fe200078e0a02 */
[----:B------:R-:W-:Y:S01]  /*20330*/  @!P1 LOP3.LUT R2, RZ, R4, RZ, 0x33, !PT ;  /* 0x00000004ff029212 */ /* 0x000fe200078e33ff */
[----:B------:R-:W-:-:S04]  /*20340*/  IMAD.MOV R4, RZ, RZ, -R4 ;  /* 0x000000ffff047224 */ /* 0x000fc800078e0a04 */
[----:B------:R-:W-:-:S05]  /*20350*/  IMAD R3, R2, R4, R5 ;  /* 0x0000000402037224 */ /* 0x000fca00078e0205 */
[----:B------:R2:W-:Y:S02]  /*20360*/  STL [R1+0x8], R3 ;  /* 0x0000080301007387 */ /* 0x0005e40000100800 */
.L_x_1634:
[----:B0-2---:R-:W-:-:S05]  /*20370*/  LOP3.LUT R3, RZ, R2, RZ, 0x33, !PT ;  /* 0x00000002ff037212 */ /* 0x005fca00078e33ff */
[----:B------:R-:W-:-:S05]  /*20380*/  IMAD.IADD R0, R0, 0x1, R3 ;  /* 0x0000000100007824 */ /* 0x000fca00078e0203 */
[----:B------:R2:W-:Y:S01]  /*20390*/  STL [R1+0x4], R0 ;  /* 0x0000040001007387 */ /* 0x0005e20000100800 */
[----:B------:R-:W-:Y:S05]  /*203a0*/  BRA `(.L_x_1635) ;  /* 0x0000000000107947 */ /* 0x000fea0003800000 */
.L_x_1630:
[----:B------:R0:W-:Y:S01]  /*203b0*/  STL [R1], R6 ;  /* 0x0000000601007387 */ /* 0x0001e20000100800 */
[----:B------:R-:W-:-:S03]  /*203c0*/  ULDC UR41, c[0x0][0xc3c] ;  /* 0x00030f0000297ab9 */ /* 0x000fc60000000800 */
[----:B------:R0:W-:Y:S04]  /*203d0*/  STL [R1+0x4], RZ ;  /* 0x000004ff01007387 */ /* 0x0001e80000100800 */
[----:B------:R0:W-:Y:S02]  /*203e0*/  STL [R1+0x8], RZ ;  /* 0x000008ff01007387 */ /* 0x0001e40000100800 */
.L_x_1635:
[----:B------:R-:W3:Y:S04]  /*203f0*/  LDL R3, [R1+0x4] ;  /* 0x0000040001037983 */ /* 0x000ee80000100800 */
[----:B------:R-:W0:Y:S04]  /*20400*/  LDL R2, [R1+0x8] ;  /* 0x0000080001027983 */ /* 0x000e280000100800 */
[----:B------:R-:W4:Y:S01]  /*20410*/  LDL R4, [R1] ;  /* 0x0000000001047983 */ /* 0x000f220000100800 */
[----:B--2---:R-:W2:Y:S02]  /*20420*/  S2R R0, SR_TID.X ;  /* 0x0000000000007919 */ /* 0x004ea40000002100 */
[----:B--2---:R-:W-:Y:S01]  /*20430*/  LOP3.LUT R0, R0, 0x1f, RZ, 0xc0, !PT ;  /* 0x0000001f00007812 */ /* 0x004fe200078ec0ff */
[----:B------:R-:W-:Y:S03]  /*20440*/  BAR.SYNC.DEFER_BLOCKING 0x4, 0x180 ;  /* 0x0106000000007b1d */ /* 0x000fe60000010000 */
[----:B------:R-:W-:-:S13]  /*20450*/  ISETP.NE.AND P0, PT, R0, RZ, PT ;  /* 0x000000ff0000720c */ /* 0x000fda0003f05270 */
[----:B------:R-:W2:Y:S01]  /*20460*/  @!P0 S2R R36, SR_CgaCtaId ;  /* 0x0000000000248919 */ /* 0x000ea20000008800 */
[----:B------:R-:W-:-:S04]  /*20470*/  IMAD.U32 R0, RZ, RZ, UR41 ;  /* 0x00000029ff007e24 */ /* 0x000fc8000f8e00ff */
[----:B------:R-:W-:Y:S02]  /*20480*/  @!P0 IMAD.MOV.U32 R7, RZ, RZ, R0 ;  /* 0x000000ffff078224 */ /* 0x000fe400078e0000 */
[----:B---3--:R-:W-:Y:S01]  /*20490*/  IMAD.MOV.U32 R5, RZ, RZ, R3 ;  /* 0x000000ffff057224 */ /* 0x008fe200078e0003 */
[----:B------:R-:W-:Y:S01]  /*204a0*/  @!P0 MOV R3, 0x400 ;  /* 0x0000040000038802 */ /* 0x000fe20000000f00 */
[----:B0-----:R-:W-:-:S03]  /*204b0*/  IMAD.MOV.U32 R6, RZ, RZ, R2 ;  /* 0x000000ffff067224 */ /* 0x001fc600078e0002 */
[----:B--2---:R-:W-:-:S05]  /*204c0*/  @!P0 LEA R17, R36, R3, 0x18 ;  /* 0x0000000324118211 */ /* 0x004fca00078ec0ff */
[----:B----4-:R0:W-:Y:S01]  /*204d0*/  @!P0 STS.128 [R17+0x228d0], R4 ;  /* 0x0228d00411008388 */ /* 0x0101e20000000c00 */
[----:B------:R-:W-:Y:S06]  /*204e0*/  BAR.ARV 0x5, 0x180 ;  /* 0x0146000000007b1d */ /* 0x000fec0000002000 */
.L_x_1628:
[----:B------:R-:W-:Y:S02]  /*204f0*/  ULDC UR4, c[0x0][0xc3c] ;  /* 0x00030f0000047ab9 */ /* 0x000fe40000000800 */
[----:B------:R-:W-:-:S06]  /*20500*/  UISETP.GE.AND UP0, UPT, UR41, UR4, UPT ;  /* 0x000000042900728c */ /* 0x000fcc000bf06270 */
[----:B------:R-:W-:-:S13]  /*20510*/  PLOP3.LUT P0, PT, PT, PT, UP0, 0x80, 0x0 ;  /* 0x000000000000781c */ /* 0x000fda0003f0f008 */
[----:B------:R-:W-:Y:S05]  /*20520*/  @!P0 BRA `(.L_x_1636) ;  /* 0xffffff9800548947 */ /* 0x000fea000383ffff */
.L_x_1556:
[----:B--2---:R-:W2:Y:S01]  /*20530*/  LDL.LU R0, [R1+0x1c] ;  /* 0x00001c0001007983 */ /* 0x004ea20000300800 */
[----:B------:R-:W-:Y:S01]  /*20540*/  BSSY B0, `(.L_x_1637) ;  /* 0x000000b000007945 */ /* 0x000fe20003800000 */
[----:B0--3--:R-:W0:Y:S01]  /*20550*/  S2R R5, SR_CgaCtaId ;  /* 0x0000000000057919 */ /* 0x009e220000008800 */
        /* <DEDUP_REMOVED lines=9> */
.L_x_1771:
[----:B------:R-:W-:Y:S05]  /*205f0*/  BSYNC B0 ;  /* 0x0000000000007941 */ /* 0x000fea0003800000 */
.L_x_1637:
[----:B------:R-:W-:-:S03]  /*20600*/  UMOV UR4, 0xffffffff ;  /* 0xffffffff00047882 */ /* 0x000fc60000000000 */
[----:B------:R-:W-:Y:S05]  /*20610*/  BRA.DIV UR4, `(.L_x_1639) ;  /* 0x0000004204347947 */ /* 0x000fea000b800000 */
[----:B0-----:R-:W0:Y:S02]  /*20620*/  S2R R0, SR_TID.X ;  /* 0x0000000000007919 */ /* 0x001e240000002100 */
[----:B0-----:R-:W-:-:S04]  /*20630*/  SHF.R.U32.HI R0, RZ, 0x5, R0 ;  /* 0x00000005ff007819 */ /* 0x001fc80000011600 */
[----:B------:R-:W-:-:S05]  /*20640*/  LOP3.LUT R0, R0, 0x3, RZ, 0xc0, !PT ;  /* 0x0000000300007812 */ /* 0x000fca00078ec0ff */
[----:B------:R0:W2:Y:S02]  /*20650*/  SHFL.IDX PT, R14, R0, RZ, 0x1f ;  /* 0x00001fff000e7589 */ /* 0x0000a400000e0000 */
.L_x_1774:
[----:B--2---:R-:W-:Y:S01]  /*20660*/  ISETP.NE.AND P0, PT, R14, RZ, PT ;  /* 0x000000ff0e00720c */ /* 0x004fe20003f05270 */
[----:B------:R-:W-:-:S12]  /*20670*/  BSSY B0, `(.L_x_1640) ;  /* 0x000002c000007945 */ /* 0x000fd80003800000 */
[----:B------:R-:W-:Y:S05]  /*20680*/  @P0 BRA `(.L_x_1641) ;  /* 0x0000000000a80947 */ /* 0x000fea0003800000 */
[----:B------:R-:W-:-:S03]  /*20690*/  UMOV UR4, 0xffffffff ;  /* 0xffffffff00047882 */ /* 0x000fc60000000000 */
[----:B------:R-:W-:Y:S05]  /*206a0*/  BRA.DIV UR4, `(.L_x_1642) ;  /* 0x0000004204447947 */ /* 0x000fea000b800000 */
[----:B------:R-:W-:-:S13]  /*206b0*/  ELECT P6, URZ, PT ;  /* 0x00000000003f782f */ /* 0x000fda00038c0000 */
.L_x_1777:
[----:B------:R-:W-:Y:S05]  /*206c0*/  @!P6 BRA `(.L_x_1641) ;  /* 0x000000000098e947 */ /* 0x000fea0003800000 */
[----:B------:R-:W-:-:S06]  /*206d0*/  ULOP3.LUT UR4, UR36, 0x2, URZ, 0xfc, !UPT ;  /* 0x0000000224047892 */ /* 0x000fcc000f8efc3f */
[----:B0-----:R-:W-:-:S05]  /*206e0*/  IMAD.U32 R0, RZ, RZ, UR4 ;  /* 0x00000004ff007e24 */ /* 0x001fca000f8e00ff */
[----:B------:R-:W-:-:S13]  /*206f0*/  ISETP.NE.AND P0, PT, R0, 0x3, PT ;  /* 0x000000030000780c */ /* 0x000fda0003f05270 */
[----:B------:R-:W-:Y:S05]  /*20700*/  @!P0 BRA `(.L_x_1643) ;  /* 0x0000000000048947 */ /* 0x000fea0003800000 */
[----:B------:R-:W-:Y:S01]  /*20710*/  BPT.TRAP 0x1 ;  /* 0x000000040000795c */ /* 0x000fe20000300000 */
.L_x_1643:
[----:B------:R-:W-:Y:S01]  /*20720*/  IMAD R5, R30, 0x8, R7 ;  /* 0x000000081e057824 */ /* 0x000fe200078e0207 */
[----:B------:R-:W-:Y:S01]  /*20730*/  SHF.L.U32 R0, R34, 0x1f, RZ ;  /* 0x0000001f22007819 */ /* 0x000fe200000006ff */
[----:B------:R-:W-:-:S03]  /*20740*/  VIADD R30, R30, 0x1 ;  /* 0x000000011e1e7836 */ /* 0x000fc60000000000 */
[----:B------:R-:W0:Y:S02]  /*20750*/  SYNCS.PHASECHK.TRANS64.TRYWAIT P1, [R5+URZ+0x22840], R0 ;  /* 0x02284000050075a7 */ /* 0x000e24000802017f */
[----:B------:R-:W-:-:S04]  /*20760*/  ISETP.NE.AND P2, PT, R30, 0x2, PT ;  /* 0x000000021e00780c */ /* 0x000fc80003f45270 */
[----:B------:R-:W-:Y:S01]  /*20770*/  SEL R3, RZ, 0x1, P2 ;  /* 0x00000001ff037807 */ /* 0x000fe20001000000 */
[----:B0-----:R-:W-:Y:S08]  /*20780*/  @!P1 BRA `(.L_x_1644) ;  /* 0x00000040002c9947 */ /* 0x001ff00003800000 */
.L_x_1778:
[----:B------:R-:W-:Y:S02]  /*20790*/  SEL R30, R30, RZ, P2 ;  /* 0x000000ff1e1e7207 */ /* 0x000fe40001000000 */
[----:B------:R-:W-:Y:S01]  /*207a0*/  LOP3.LUT R2, R34, R3, RZ, 0x3c, !PT ;  /* 0x0000000322027212 */ /* 0x000fe200078e3cff */
[----:B------:R-:W-:Y:S06]  /*207b0*/  @!P0 BRA `(.L_x_1645) ;  /* 0x0000000000048947 */ /* 0x000fec0003800000 */
[----:B------:R-:W-:Y:S01]  /*207c0*/  BPT.TRAP 0x1 ;  /* 0x000000040000795c */ /* 0x000fe20000300000 */
.L_x_1645:
[----:B------:R-:W-:Y:S01]  /*207d0*/  IMAD R3, R30, 0x8, R7 ;  /* 0x000000081e037824 */ /* 0x000fe200078e0207 */
[----:B------:R-:W-:-:S04]  /*207e0*/  SHF.L.U32 R2, R2, 0x1f, RZ ;  /* 0x0000001f02027819 */ /* 0x000fc800000006ff */
[----:B------:R-:W2:Y:S02]  /*207f0*/  SYNCS.PHASECHK.TRANS64.TRYWAIT P1, [R3+URZ+0x22840], R2 ;  /* 0x02284002030075a7 */ /* 0x000ea4000802017f */
[----:B--2---:R-:W-:Y:S05]  /*20800*/  @!P1 BRA `(.L_x_1646) ;  /* 0x0000004000209947 */ /* 0x004fea0003800000 */
.L_x_1779:
[----:B------:R-:W-:Y:S05]  /*20810*/  @!P0 BRA `(.L_x_1647) ;  /* 0x0000000000048947 */ /* 0x000fea0003800000 */
[----:B------:R-:W-:Y:S01]  /*20820*/  BPT.TRAP 0x1 ;  /* 0x000000040000795c */ /* 0x000fe20000300000 */
.L_x_1647:
[----:B------:R-:W3:Y:S02]  /*20830*/  SYNCS.PHASECHK.TRANS64.TRYWAIT P1, [R5+URZ+0x22860], R0 ;  /* 0x02286000050075a7 */ /* 0x000ee4000802017f */
[----:B---3--:R-:W-:Y:S05]  /*20840*/  @!P1 BRA `(.L_x_1648) ;  /* 0x0000004000249947 */ /* 0x008fea0003800000 */
.L_x_1780:
[----:B------:R-:W-:Y:S05]  /*20850*/  @!P0 BRA `(.L_x_1649) ;  /* 0x0000000000048947 */ /* 0x000fea0003800000 */
[----:B------:R-:W-:Y:S01]  /*20860*/  BPT.TRAP 0x1 ;  /* 0x000000040000795c */ /* 0x000fe20000300000 */
.L_x_1649:
[----:B------:R-:W4:Y:S02]  /*20870*/  SYNCS.PHASECHK.TRANS64.TRYWAIT P1, [R3+URZ+0x22860], R2 ;  /* 0x02286002030075a7 */ /* 0x000f24000802017f */
[----:B----4-:R-:W-:Y:S05]  /*20880*/  @!P1 BRA `(.L_x_1650) ;  /* 0x0000004000289947 */ /* 0x010fea0003800000 */
.L_x_1781:
[----:B------:R-:W-:Y:S05]  /*20890*/  @!P0 BRA `(.L_x_1651) ;  /* 0x0000000000048947 */ /* 0x000fea0003800000 */
[----:B------:R-:W-:Y:S01]  /*208a0*/  BPT.TRAP 0x1 ;  /* 0x000000040000795c */ /* 0x000fe20000300000 */
.L_x_1651:
[----:B------:R-:W5:Y:S02]  /*208b0*/  SYNCS.PHASECHK.TRANS64.TRYWAIT P1, [R5+URZ+0x22880], R0 ;  /* 0x02288000050075a7 */ /* 0x000f64000802017f */
[----:B-----5:R-:W-:Y:S05]  /*208c0*/  @!P1 BRA `(.L_x_1652) ;  /* 0x00000040002c9947 */ /* 0x020fea0003800000 */
.L_x_1782:
[----:B------:R-:W-:Y:S05]  /*208d0*/  @!P0 BRA `(.L_x_1653) ;  /* 0x0000000000048947 */ /* 0x000fea0003800000 */
[----:B------:R-:W-:Y:S01]  /*208e0*/  BPT.TRAP 0x1 ;  /* 0x000000040000795c */ /* 0x000fe20000300000 */
.L_x_1653:
[----:B------:R0:W0:Y:S02]  /*208f0*/  SYNCS.PHASECHK.TRANS64.TRYWAIT P0, [R3+URZ+0x22880], R2 ;  /* 0x02288002030075a7 */ /* 0x000024000800017f */
[----:B0-----:R-:W-:Y:S05]  /*20900*/  @!P0 NANOSLEEP.SYNCS 0x989680 ;  /* 0x009896800000895d */ /* 0x001fea0003900000 */
[----:B------:R-:W0:Y:S02]  /*20910*/  @!P0 SYNCS.PHASECHK.TRANS64 P0, [R3+URZ+0x22880], R2 ;  /* 0x02288002030085a7 */ /* 0x000e24000800007f */
[----:B0-----:R-:W-:Y:S05]  /*20920*/  @!P0 BRA `(.L_x_1653) ;  /* 0xfffffffc00f08947 */ /* 0x001fea000383ffff */
.L_x_1641:
[----:B------:R-:W-:Y:S05]  /*20930*/  BSYNC B0 ;  /* 0x0000000000007941 */ /* 0x000fea0003800000 */
.L_x_1640:
[----:B------:R-:W-:Y:S05]  /*20940*/  EXIT ;  /* 0x000000000000794d */ /* 0x000fea0003800000 */
.L_x_1448:
[----:B0-----:R-:W-:-:S04]  /*20950*/  IMAD.U32 R3, RZ, RZ, UR43 ;  /* 0x0000002bff037e24 */ /* 0x001fc8000f8e00ff */
[----:B------:R0:W1:Y:S03]  /*20960*/  SYNCS.PHASECHK.TRANS64.TRYWAIT P1, [R3+URZ+0x22800], R8 ;  /* 0x02280008030075a7 */ /* 0x000066000802017f */
[----:B-1----:R-:W-:Y:S05]  /*20970*/  @!P1 NANOSLEEP.SYNCS 0x989680 ;  /* 0x009896800000995d */ /* 0x002fea0003900000 */
[----:B------:R-:W1:Y:S02]  /*20980*/  @!P1 SYNCS.PHASECHK.TRANS64 P1, [R3+URZ+0x22800], R8 ;  /* 0x02280008030095a7 */ /* 0x000e64000802007f */
[----:B-1----:R-:W-:Y:S05]  /*20990*/  @!P1 BRA `(.L_x_1448) ;  /* 0xfffffffc00ec9947 */ /* 0x002fea000383ffff */
[----:B------:R-:W-:Y:S05]  /*209a0*/  BRA `(.L_x_1654) ;  /* 0xfffffe1800007947 */ /* 0x000fea000383ffff */
.L_x_1452:
[----:B--2---:R2:W3:Y:S02]  /*209b0*/  SYNCS.PHASECHK.TRANS64.TRYWAIT P1, [R105+URZ+0x22830], R4 ;  /* 0x02283004690075a7 */ /* 0x0044e4000802017f */
[----:B---3--:R-:W-:Y:S05]  /*209c0*/  @!P1 NANOSLEEP.SYNCS 0x989680 ;  /* 0x009896800000995d */ /* 0x008fea0003900000 */
[----:B------:R-:W3:Y:S02]  /*209d0*/  @!P1 SYNCS.PHASECHK.TRANS64 P1, [R105+URZ+0x22830], R4 ;  /* 0x02283004690095a7 */ /* 0x000ee4000802007f */
[----:B---3--:R-:W-:Y:S05]  /*209e0*/  @!P1 BRA `(.L_x_1452) ;  /* 0xfffffffc00f09947 */ /* 0x008fea000383ffff */
[----:B------:R-:W-:Y:S05]  /*209f0*/  BRA `(.L_x_1451) ;  /* 0xfffffe18001c7947 */ /* 0x000fea000383ffff */
.L_x_1469:
[----:B-1----:R-:W-:-:S04]  /*20a00*/  IMAD.U32 R10, RZ, RZ, UR6 ;  /* 0x00000006ff0a7e24 */ /* 0x002fc8000f8e00ff */
[----:B------:R1:W2:Y:S03]  /*20a10*/  SYNCS.PHASECHK.TRANS64.TRYWAIT P1, [R10+URZ+0x22830], R9 ;  /* 0x022830090a0075a7 */ /* 0x0002a6000802017f */
[----:B--2---:R-:W-:Y:S05]  /*20a20*/  @!P1 NANOSLEEP.SYNCS 0x989680 ;  /* 0x009896800000995d */ /* 0x004fea0003900000 */
[----:B------:R-:W2:Y:S02]  /*20a30*/  @!P1 SYNCS.PHASECHK.TRANS64 P1, [R10+URZ+0x22830], R9 ;  /* 0x022830090a0095a7 */ /* 0x000ea4000802007f */
[----:B--2---:R-:W-:Y:S05]  /*20a40*/  @!P1 BRA `(.L_x_1469) ;  /* 0xfffffffc00ec9947 */ /* 0x004fea000383ffff */
[----:B------:R-:W-:Y:S05]  /*20a50*/  BRA `(.L_x_1466) ;  /* 0xfffffe6400407947 */ /* 0x000fea000383ffff */
.L_x_1473:
[----:B-1----:R-:W-:-:S04]  /*20a60*/  IMAD.U32 R10, RZ, RZ, UR6 ;  /* 0x00000006ff0a7e24 */ /* 0x002fc8000f8e00ff */
[----:B------:R1:W2:Y:S03]  /*20a70*/  SYNCS.PHASECHK.TRANS64.TRYWAIT P1, [R10+URZ+0x22850], R9 ;  /* 0x022850090a0075a7 */ /* 0x0002a6000802017f */
[----:B--2---:R-:W-:Y:S05]  /*20a80*/  @!P1 NANOSLEEP.SYNCS 0x989680 ;  /* 0x009896800000995d */ /* 0x004fea0003900000 */
[----:B------:R-:W2:Y:S02]  /*20a90*/  @!P1 SYNCS.PHASECHK.TRANS64 P1, [R10+URZ+0x22850], R9 ;  /* 0x022850090a0095a7 */ /* 0x000ea4000802007f */
[----:B--2---:R-:W-:Y:S05]  /*20aa0*/  @!P1 BRA `(.L_x_1473) ;  /* 0xfffffffc00ec9947 */ /* 0x004fea000383ffff */
[----:B------:R-:W-:Y:S05]  /*20ab0*/  BRA `(.L_x_1470) ;  /* 0xfffffe6c005c7947 */ /* 0x000fea000383ffff */
.L_x_1492:
[----:B-1----:R-:W-:-:S04]  /*20ac0*/  IMAD.U32 R10, RZ, RZ, UR6 ;  /* 0x00000006ff0a7e24 */ /* 0x002fc8000f8e00ff */
[----:B------:R1:W2:Y:S03]  /*20ad0*/  SYNCS.PHASECHK.TRANS64.TRYWAIT P1, [R10+URZ+0x22830], R9 ;  /* 0x022830090a0075a7 */ /* 0x0002a6000802017f */
[----:B--2---:R-:W-:Y:S05]  /*20ae0*/  @!P1 NANOSLEEP.SYNCS 0x989680 ;  /* 0x009896800000995d */ /* 0x004fea0003900000 */
[----:B------:R-:W2:Y:S02]  /*20af0*/  @!P1 SYNCS.PHASECHK.TRANS64 P1, [R10+URZ+0x22830], R9 ;  /* 0x022830090a0095a7 */ /* 0x000ea4000802007f */
[----:B--2---:R-:W-:Y:S05]  /*20b00*/  @!P1 BRA `(.L_x_1492) ;  /* 0xfffffffc00ec9947 */ /* 0x004fea000383ffff */
[----:B------:R-:W-:Y:S05]  /*20b10*/  BRA `(.L_x_1489) ;  /* 0xfffffeb400b07947 */ /* 0x000fea000383ffff */
.L_x_1496:
[----:B-1----:R-:W-:-:S04]  /*20b20*/  IMAD.U32 R10, RZ, RZ, UR6 ;  /* 0x00000006ff0a7e24 */ /* 0x002fc8000f8e00ff */
[----:B------:R1:W2:Y:S03]  /*20b30*/  SYNCS.PHASECHK.TRANS64.TRYWAIT P1, [R10+URZ+0x22850], R9 ;  /* 0x022850090a0075a7 */ /* 0x0002a6000802017f */
[----:B--2---:R-:W-:Y:S05]  /*20b40*/  @!P1 NANOSLEEP.SYNCS 0x989680 ;  /* 0x009896800000995d */ /* 0x004fea0003900000 */
[----:B------:R-:W2:Y:S02]  /*20b50*/  @!P1 SYNCS.PHASECHK.TRANS64 P1, [R10+URZ+0x22850], R9 ;  /* 0x022850090a0095a7 */ /* 0x000ea4000802007f */
[----:B--2---:R-:W-:Y:S05]  /*20b60*/  @!P1 BRA `(.L_x_1496) ;  /* 0xfffffffc00ec9947 */ /* 0x004fea000383ffff */
[----:B------:R-:W-:Y:S05]  /*20b70*/  BRA `(.L_x_1493) ;  /* 0xfffffebc00cc7947 */ /* 0x000fea000383ffff */
.L_x_1504:
[----:B-1----:R-:W-:-:S04]  /*20b80*/  IMAD.U32 R10, RZ, RZ, UR6 ;  /* 0x00000006ff0a7e24 */ /* 0x002fc8000f8e00ff */
[----:B------:R1:W2:Y:S03]  /*20b90*/  SYNCS.PHASECHK.TRANS64.TRYWAIT P1, [R10+URZ+0x22830], R9 ;  /* 0x022830090a0075a7 */ /* 0x0002a6000802017f */
[----:B--2---:R-:W-:Y:S05]  /*20ba0*/  @!P1 NANOSLEEP.SYNCS 0x989680 ;  /* 0x009896800000995d */ /* 0x004fea0003900000 */
[----:B------:R-:W2:Y:S02]  /*20bb0*/  @!P1 SYNCS.PHASECHK.TRANS64 P1, [R10+URZ+0x22830], R9 ;  /* 0x022830090a0095a7 */ /* 0x000ea4000802007f */
[----:B--2---:R-:W-:Y:S05]  /*20bc0*/  @!P1 BRA `(.L_x_1504) ;  /* 0xfffffffc00ec9947 */ /* 0x004fea000383ffff */
[----:B------:R-:W-:Y:S05]  /*20bd0*/  BRA `(.L_x_1501) ;  /* 0xfffffee800647947 */ /* 0x000fea000383ffff */
.L_x_1508:
[----:B-1----:R-:W-:-:S04]  /*20be0*/  IMAD.U32 R10, RZ, RZ, UR6 ;  /* 0x00000006ff0a7e24 */ /* 0x002fc8000f8e00ff */
[----:B------:R1:W2:Y:S03]  /*20bf0*/  SYNCS.PHASECHK.TRANS64.TRYWAIT P1, [R10+URZ+0x22850], R9 ;  /* 0x022850090a0075a7 */ /* 0x0002a6000802017f */
[----:B--2---:R-:W-:Y:S05]  /*20c00*/  @!P1 NANOSLEEP.SYNCS 0x989680 ;  /* 0x009896800000995d */ /* 0x004fea0003900000 */
[----:B------:R-:W2:Y:S02]  /*20c10*/  @!P1 SYNCS.PHASECHK.TRANS64 P1, [R10+URZ+0x22850], R9 ;  /* 0x022850090a0095a7 */ /* 0x000ea4000802007f */
[----:B--2---:R-:W-:Y:S05]  /*20c20*/  @!P1 BRA `(.L_x_1508) ;  /* 0xfffffffc00ec9947 */ /* 0x004fea000383ffff */
[----:B------:R-:W-:Y:S05]  /*20c30*/  BRA `(.L_x_1505) ;  /* 0xfffffef000807947 */ /* 0x000fea000383ffff */
.L_x_1523:
[----:B-1----:R-:W-:-:S04]  /*20c40*/  IMAD.U32 R5, RZ, RZ, UR9 ;  /* 0x00000009ff057e24 */ /* 0x002fc8000f8e00ff */
[----:B------:R1:W2:Y:S03]  /*20c50*/  SYNCS.PHASECHK.TRANS64.TRYWAIT P1, [R5+URZ+0x22850], R0 ;  /* 0x02285000050075a7 */ /* 0x0002a6000802017f */
[----:B--2---:R-:W-:Y:S05]  /*20c60*/  @!P1 NANOSLEEP.SYNCS 0x989680 ;  /* 0x009896800000995d */ /* 0x004fea0003900000 */
[----:B------:R-:W2:Y:S02]  /*20c70*/  @!P1 SYNCS.PHASECHK.TRANS64 P1, [R5+URZ+0x22850], R0 ;  /* 0x02285000050095a7 */ /* 0x000ea4000802007f */
[----:B--2---:R-:W-:Y:S05]  /*20c80*/  @!P1 BRA `(.L_x_1523) ;  /* 0xfffffffc00ec9947 */ /* 0x004fea000383ffff */
[----:B------:R-:W-:Y:S05]  /*20c90*/  BRA `(.L_x_1522) ;  /* 0xffffff3800047947 */ /* 0x000fea000383ffff */
.L_x_1578:
[----:B------:R-:W2:Y:S01]  /*20ca0*/  S2R R21, SR_TID.X ;  /* 0x0000000000157919 */ /* 0x000ea20000002100 */
[----:B------:R-:W-:Y:S02]  /*20cb0*/  IMAD.MOV.U32 R12, RZ, RZ, RZ ;  /* 0x000000ffff0c7224 */ /* 0x000fe400078e00ff */
[----:B------:R-:W-:Y:S02]  /*20cc0*/  IMAD.MOV.U32 R11, RZ, RZ, 0x1f ;  /* 0x0000001fff0b7424 */ /* 0x000fe400078e00ff */
[----:B------:R-:W-:Y:S01]  /*20cd0*/  IMAD.MOV.U32 R15, RZ, RZ, -0x1 ;  /* 0xffffffffff0f7424 */ /* 0x000fe200078e00ff */
[----:B--2---:R-:W-:-:S04]  /*20ce0*/  SHF.R.U32.HI R21, RZ, 0x5, R21 ;  /* 0x00000005ff157819 */ /* 0x004fc80000011615 */
[----:B------:R-:W-:-:S05]  /*20cf0*/  LOP3.LUT R21, R21, 0x3, RZ, 0xc0, !PT ;  /* 0x0000000315157812 */ /* 0x000fca00078ec0ff */
[----:B------:R-:W-:-:S07]  /*20d00*/  IMAD.MOV.U32 R13, RZ, RZ, R21 ;  /* 0x000000ffff0d7224 */ /* 0x000fce00078e0015 */
[----:B01---5:R-:W-:Y:S05]  /*20d10*/  WARPSYNC.COLLECTIVE R15, `(.L_x_1655) ;  /* 0x000000000f087348 */ /* 0x023fea0003c00000 */
[----:B------:R2:W3:Y:S02]  /*20d20*/  SHFL.IDX P6, R14, R13, R12, R11 ;  /* 0x0000000c0d0e7389 */ /* 0x0004e400000c000b */
[----:B0123-5:R-:W-:Y:S01]  /*20d30*/  ENDCOLLECTIVE ;  /* 0x000000000000791b */ /* 0x02ffe20003800000 */
.L_x_1655:
[----:B------:R-:W-:Y:S05]  /*20d40*/  BRA `(.L_x_1656) ;  /* 0xffffffa400647947 */ /* 0x000fea000383ffff */
.L_x_1581:
[----:B0-----:R0:W1:Y:S02]  /*20d50*/  SYNCS.PHASECHK.TRANS64.TRYWAIT P0, [R0+URZ+0x22880], R25 ;  /* 0x02288019000075a7 */ /* 0x001064000800017f */
[----:B-1----:R-:W-:Y:S05]  /*20d60*/  @!P0 NANOSLEEP.SYNCS 0x989680 ;  /* 0x009896800000895d */ /* 0x002fea0003900000 */
[----:B------:R-:W1:Y:S02]  /*20d70*/  @!P0 SYNCS.PHASECHK.TRANS64 P0, [R0+URZ+0x22880], R25 ;  /* 0x02288019000085a7 */ /* 0x000e64000800007f */
[----:B-1----:R-:W-:Y:S05]  /*20d80*/  @!P0 BRA `(.L_x_1581) ;  /* 0xfffffffc00f08947 */ /* 0x002fea000383ffff */
[----:B------:R-:W-:Y:S05]  /*20d90*/  BRA `(.L_x_1657) ;  /* 0xffffffa800947947 */ /* 0x000fea000383ffff */
.L_x_1582:
        /* <DEDUP_REMOVED lines=8> */
.L_x_1659:
[----:B------:R-:W-:Y:S05]  /*20e20*/  BSYNC B0 ;  /* 0x0000000000007941 */ /* 0x000fea0003800000 */
.L_x_1658:
[----:B------:R-:W-:Y:S01]  /*20e30*/  IMAD.MOV.U32 R13, RZ, RZ, R21 ;  /* 0x000000ffff0d7224 */ /* 0x000fe200078e0015 */
[----:B------:R-:W-:Y:S01]  /*20e40*/  ISETP.GE.AND P3, PT, R10, 0x41, PT ;  /* 0x000000410a00780c */ /* 0x000fe20003f66270 */
        /* <DEDUP_REMOVED lines=8> */
[----:B------:R-:W-:-:S12]  /*20ed0*/  IMAD.IADD R4, R17, 0x1, R4 ;  /* 0x0000000111047824 */ /* 0x000fd800078e0204 */
[----:B------:R-:W-:Y:S05]  /*20ee0*/  WARPSYNC.COLLECTIVE R15, `(.L_x_1660) ;  /* 0x000000000f087348 */ /* 0x000fea0003c00000 */
[----:B------:R0:W1:Y:S02]  /*20ef0*/  SHFL.IDX P6, R14, R13, R12, R11 ;  /* 0x0000000c0d0e7389 */ /* 0x00006400000c000b */
[----:B01----:R-:W-:Y:S01]  /*20f00*/  ENDCOLLECTIVE ;  /* 0x000000000000791b */ /* 0x003fe20003800000 */
.L_x_1660:
[----:B------:R-:W-:Y:S02]  /*20f10*/  IMAD.MOV.U32 R13, RZ, RZ, R22 ;  /* 0x000000ffff0d7224 */ /* 0x000fe400078e0016 */
[----:B------:R-:W-:Y:S02]  /*20f20*/  IMAD.MOV.U32 R12, RZ, RZ, 0x1 ;  /* 0x00000001ff0c7424 */ /* 0x000fe400078e00ff */
[----:B------:R-:W-:-:S07]  /*20f30*/  IMAD.MOV.U32 R2, RZ, RZ, R14 ;  /* 0x000000ffff027224 */ /* 0x000fce00078e000e */
[----:B------:R-:W-:Y:S05]  /*20f40*/  WARPSYNC.COLLECTIVE R15, `(.L_x_1661) ;  /* 0x000000000f087348 */ /* 0x000fea0003c00000 */
[----:B------:R0:W1:Y:S02]  /*20f50*/  SHFL.IDX P6, R14, R13, R12, R11 ;  /* 0x0000000c0d0e7389 */ /* 0x00006400000c000b */
[----:B01----:R-:W-:Y:S01]  /*20f60*/  ENDCOLLECTIVE ;  /* 0x000000000000791b */ /* 0x003fe20003800000 */
.L_x_1661:
        /* <DEDUP_REMOVED lines=12> */
.L_x_1662:
[----:B------:R-:W-:Y:S02]  /*21030*/  IMAD.MOV.U32 R13, RZ, RZ, R22 ;  /* 0x000000ffff0d7224 */ /* 0x000fe400078e0016 */
[----:B------:R-:W-:Y:S02]  /*21040*/  IMAD.MOV.U32 R12, RZ, RZ, 0x2 ;  /* 0x00000002ff0c7424 */ /* 0x000fe400078e00ff */
[----:B------:R-:W-:-:S07]  /*21050*/  IMAD.MOV.U32 R2, RZ, RZ, R14 ;  /* 0x000000ffff027224 */ /* 0x000fce00078e000e */
[----:B------:R-:W-:Y:S05]  /*21060*/  WARPSYNC.COLLECTIVE R15, `(.L_x_1663) ;  /* 0x000000000f087348 */ /* 0x000fea0003c00000 */
[----:B------:R0:W1:Y:S02]  /*21070*/  SHFL.IDX P6, R14, R13, R12, R11 ;  /* 0x0000000c0d0e7389 */ /* 0x00006400000c000b */
[----:B01----:R-:W-:Y:S01]  /*21080*/  ENDCOLLECTIVE ;  /* 0x000000000000791b */ /* 0x003fe20003800000 */
.L_x_1663:
        /* <DEDUP_REMOVED lines=12> */
.L_x_1664:
[----:B------:R-:W-:Y:S02]  /*21150*/  IMAD.MOV.U32 R13, RZ, RZ, R22 ;  /* 0x000000ffff0d7224 */ /* 0x000fe400078e0016 */
[----:B------:R-:W-:Y:S02]  /*21160*/  IMAD.MOV.U32 R12, RZ, RZ, 0x3 ;  /* 0x00000003ff0c7424 */ /* 0x000fe400078e00ff */
[----:B------:R-:W-:-:S07]  /*21170*/  IMAD.MOV.U32 R2, RZ, RZ, R14 ;  /* 0x000000ffff027224 */ /* 0x000fce00078e000e */
[----:B------:R-:W-:Y:S05]  /*21180*/  WARPSYNC.COLLECTIVE R15, `(.L_x_1665) ;  /* 0x000000000f087348 */ /* 0x000fea0003c00000 */
[----:B------:R0:W1:Y:S02]  /*21190*/  SHFL.IDX P6, R14, R13, R12, R11 ;  /* 0x0000000c0d0e7389 */ /* 0x00006400000c000b */
[----:B01----:R-:W-:Y:S01]  /*211a0*/  ENDCOLLECTIVE ;  /* 0x000000000000791b */ /* 0x003fe20003800000 */
.L_x_1665:
        /* <DEDUP_REMOVED lines=12> */
.L_x_1666:
[----:B------:R-:W-:Y:S02]  /*21270*/  IMAD.MOV.U32 R13, RZ, RZ, R22 ;  /* 0x000000ffff0d7224 */ /* 0x000fe400078e0016 */
[----:B------:R-:W-:Y:S02]  /*21280*/  IMAD.MOV.U32 R12, RZ, RZ, 0x4 ;  /* 0x00000004ff0c7424 */ /* 0x000fe400078e00ff */
[----:B------:R-:W-:-:S07]  /*21290*/  IMAD.MOV.U32 R2, RZ, RZ, R14 ;  /* 0x000000ffff027224 */ /* 0x000fce00078e000e */
[----:B------:R-:W-:Y:S05]  /*212a0*/  WARPSYNC.COLLECTIVE R15, `(.L_x_1667) ;  /* 0x000000000f087348 */ /* 0x000fea0003c00000 */
[----:B------:R0:W1:Y:S02]  /*212b0*/  SHFL.IDX P6, R14, R13, R12, R11 ;  /* 0x0000000c0d0e7389 */ /* 0x00006400000c000b */
[----:B01----:R-:W-:Y:S01]  /*212c0*/  ENDCOLLECTIVE ;  /* 0x000000000000791b */ /* 0x003fe20003800000 */
.L_x_1667:
        /* <DEDUP_REMOVED lines=12> */
.L_x_1668:
[----:B------:R-:W-:Y:S02]  /*21390*/  IMAD.MOV.U32 R13, RZ, RZ, R22 ;  /* 0x000000ffff0d7224 */ /* 0x000fe400078e0016 */
[----:B------:R-:W-:Y:S02]  /*213a0*/  IMAD.MOV.U32 R12, RZ, RZ, 0x5 ;  /* 0x00000005ff0c7424 */ /* 0x000fe400078e00ff */
[----:B------:R-:W-:-:S07]  /*213b0*/  IMAD.MOV.U32 R2, RZ, RZ, R14 ;  /* 0x000000ffff027224 */ /* 0x000fce00078e000e */
[----:B------:R-:W-:Y:S05]  /*213c0*/  WARPSYNC.COLLECTIVE R15, `(.L_x_1669) ;  /* 0x000000000f087348 */ /* 0x000fea0003c00000 */
[----:B------:R0:W1:Y:S02]  /*213d0*/  SHFL.IDX P6, R14, R13, R12, R11 ;  /* 0x0000000c0d0e7389 */ /* 0x00006400000c000b */
[----:B01----:R-:W-:Y:S01]  /*213e0*/  ENDCOLLECTIVE ;  /* 0x000000000000791b */ /* 0x003fe20003800000 */
.L_x_1669:
        /* <DEDUP_REMOVED lines=12> */
.L_x_1670:
[----:B------:R-:W-:Y:S02]  /*214b0*/  IMAD.MOV.U32 R13, RZ, RZ, R22 ;  /* 0x000000ffff0d7224 */ /* 0x000fe400078e0016 */
[----:B------:R-:W-:Y:S02]  /*214c0*/  IMAD.MOV.U32 R12, RZ, RZ, 0x6 ;  /* 0x00000006ff0c7424 */ /* 0x000fe400078e00ff */
[----:B------:R-:W-:-:S07]  /*214d0*/  IMAD.MOV.U32 R2, RZ, RZ, R14 ;  /* 0x000000ffff027224 */ /* 0x000fce00078e000e */
[----:B------:R-:W-:Y:S05]  /*214e0*/  WARPSYNC.COLLECTIVE R15, `(.L_x_1671) ;  /* 0x000000000f087348 */ /* 0x000fea0003c00000 */
[----:B------:R0:W1:Y:S02]  /*214f0*/  SHFL.IDX P6, R14, R13, R12, R11 ;  /* 0x0000000c0d0e7389 */ /* 0x00006400000c000b */
[----:B01----:R-:W-:Y:S01]  /*21500*/  ENDCOLLECTIVE ;  /* 0x000000000000791b */ /* 0x003fe20003800000 */
.L_x_1671:
        /* <DEDUP_REMOVED lines=12> */
.L_x_1672:
[----:B------:R-:W-:Y:S02]  /*215d0*/  IMAD.MOV.U32 R13, RZ, RZ, R22 ;  /* 0x000000ffff0d7224 */ /* 0x000fe400078e0016 */
[----:B------:R-:W-:Y:S02]  /*215e0*/  IMAD.MOV.U32 R12, RZ, RZ, 0x7 ;  /* 0x00000007ff0c7424 */ /* 0x000fe400078e00ff */
[----:B------:R-:W-:-:S07]  /*215f0*/  IMAD.MOV.U32 R2, RZ, RZ, R14 ;  /* 0x000000ffff027224 */ /* 0x000fce00078e000e */
[----:B------:R-:W-:Y:S05]  /*21600*/  WARPSYNC.COLLECTIVE R15, `(.L_x_1673) ;  /* 0x000000000f087348 */ /* 0x000fea0003c00000 */
[----:B------:R0:W1:Y:S02]  /*21610*/  SHFL.IDX P6, R14, R13, R12, R11 ;  /* 0x0000000c0d0e7389 */ /* 0x00006400000c000b */
[----:B01----:R-:W-:Y:S01]  /*21620*/  ENDCOLLECTIVE ;  /* 0x000000000000791b */ /* 0x003fe20003800000 */
.L_x_1673:
        /* <DEDUP_REMOVED lines=12> */
.L_x_1674:
[----:B------:R-:W-:Y:S02]  /*216f0*/  IMAD.MOV.U32 R13, RZ, RZ, R20 ;  /* 0x000000ffff0d7224 */ /* 0x000fe400078e0014 */
[----:B------:R-:W-:Y:S02]  /*21700*/  IMAD.MOV.U32 R12, RZ, RZ, RZ ;  /* 0x000000ffff0c7224 */ /* 0x000fe400078e00ff */
[----:B------:R-:W-:-:S07]  /*21710*/  IMAD.MOV.U32 R2, RZ, RZ, R14 ;  /* 0x000000ffff027224 */ /* 0x000fce00078e000e */
[----:B------:R-:W-:Y:S05]  /*21720*/  WARPSYNC.COLLECTIVE R15, `(.L_x_1675) ;  /* 0x000000000f087348 */ /* 0x000fea0003c00000 */
[----:B------:R0:W1:Y:S02]  /*21730*/  SHFL.IDX P6, R14, R13, R12, R11 ;  /* 0x0000000c0d0e7389 */ /* 0x00006400000c000b */
[----:B01----:R-:W-:Y:S01]  /*21740*/  ENDCOLLECTIVE ;  /* 0x000000000000791b */ /* 0x003fe20003800000 */
.L_x_1675:
        /* <DEDUP_REMOVED lines=12> */
.L_x_1676:
[----:B------:R-:W-:Y:S02]  /*21810*/  IMAD.MOV.U32 R13, RZ, RZ, R20 ;  /* 0x000000ffff0d7224 */ /* 0x000fe400078e0014 */
[----:B------:R-:W-:Y:S02]  /*21820*/  IMAD.MOV.U32 R12, RZ, RZ, 0x1 ;  /* 0x00000001ff0c7424 */ /* 0x000fe400078e00ff */
[----:B------:R-:W-:-:S07]  /*21830*/  IMAD.MOV.U32 R2, RZ, RZ, R14 ;  /* 0x000000ffff027224 */ /* 0x000fce00078e000e */
[----:B------:R-:W-:Y:S05]  /*21840*/  WARPSYNC.COLLECTIVE R15, `(.L_x_1677) ;  /* 0x000000000f087348 */ /* 0x000fea0003c00000 */
[----:B------:R0:W1:Y:S02]  /*21850*/  SHFL.IDX P6, R14, R13, R12, R11 ;  /* 0x0000000c0d0e7389 */ /* 0x00006400000c000b */
[----:B01----:R-:W-:Y:S01]  /*21860*/  ENDCOLLECTIVE ;  /* 0x000000000000791b */ /* 0x003fe20003800000 */
.L_x_1677:
        /* <DEDUP_REMOVED lines=13> */
.L_x_1678:
        /* <DEDUP_REMOVED lines=15> */
.L_x_1587:
[----:B--2---:R2:W3:Y:S02]  /*21a30*/  SYNCS.PHASECHK.TRANS64.TRYWAIT P0, [R0+URZ+0x22840], R25 ;  /* 0x02284019000075a7 */ /* 0x0044e4000800017f */
[----:B---3--:R-:W-:Y:S05]  /*21a40*/  @!P0 NANOSLEEP.SYNCS 0x989680 ;  /* 0x009896800000895d */ /* 0x008fea0003900000 */
[----:B------:R-:W3:Y:S02]  /*21a50*/  @!P0 SYNCS.PHASECHK.TRANS64 P0, [R0+URZ+0x22840], R25 ;  /* 0x02284019000085a7 */ /* 0x000ee4000800007f */
[----:B---3--:R-:W-:Y:S05]  /*21a60*/  @!P0 BRA `(.L_x_1587) ;  /* 0xfffffffc00f08947 */ /* 0x008fea000383ffff */
[----:B------:R-:W-:Y:S05]  /*21a70*/  BRA `(.L_x_1680) ;  /* 0xffffffa400bc7947 */ /* 0x000fea000383ffff */
.L_x_1588:
        /* <DEDUP_REMOVED lines=8> */
.L_x_1682:
[----:B------:R-:W-:Y:S05]  /*21b00*/  BSYNC B0 ;  /* 0x0000000000007941 */ /* 0x000fea0003800000 */
.L_x_1681:
        /* <DEDUP_REMOVED lines=8> */
.L_x_1683:
        /* <DEDUP_REMOVED lines=13> */
.L_x_1684:
[----:B------:R-:W-:Y:S02]  /*21c60*/  IMAD.MOV.U32 R13, RZ, RZ, R8 ;  /* 0x000000ffff0d7224 */ /* 0x000fe400078e0008 */
[----:B------:R-:W-:-:S07]  /*21c70*/  IMAD.MOV.U32 R2, RZ, RZ, R14 ;  /* 0x000000ffff027224 */ /* 0x000fce00078e000e */
[----:B------:R-:W-:Y:S05]  /*21c80*/  WARPSYNC.COLLECTIVE R15, `(.L_x_1685) ;  /* 0x000000000f087348 */ /* 0x000fea0003c00000 */
[----:B------:R0:W1:Y:S02]  /*21c90*/  SHFL.IDX P6, R14, R13, R12, R11 ;  /* 0x0000000c0d0e7389 */ /* 0x00006400000c000b */
[----:B01----:R-:W-:Y:S01]  /*21ca0*/  ENDCOLLECTIVE ;  /* 0x000000000000791b */ /* 0x003fe20003800000 */
.L_x_1685:
        /* <DEDUP_REMOVED lines=13> */
.L_x_1686:
[----:B------:R-:W-:Y:S02]  /*21d80*/  IMAD.MOV.U32 R13, RZ, RZ, R8 ;  /* 0x000000ffff0d7224 */ /* 0x000fe400078e0008 */
[----:B------:R-:W-:-:S07]  /*21d90*/  IMAD.MOV.U32 R2, RZ, RZ, R14 ;  /* 0x000000ffff027224 */ /* 0x000fce00078e000e */
[----:B------:R-:W-:Y:S05]  /*21da0*/  WARPSYNC.COLLECTIVE R15, `(.L_x_1687) ;  /* 0x000000000f087348 */ /* 0x000fea0003c00000 */
[----:B------:R0:W1:Y:S02]  /*21db0*/  SHFL.IDX P6, R14, R13, R12, R11 ;  /* 0x0000000c0d0e7389 */ /* 0x00006400000c000b */
[----:B01----:R-:W-:Y:S01]  /*21dc0*/  ENDCOLLECTIVE ;  /* 0x000000000000791b */ /* 0x003fe20003800000 */
.L_x_1687:
        /* <DEDUP_REMOVED lines=8> */
.L_x_1688:
        /* <DEDUP_REMOVED lines=11> */
.L_x_1689:
        /* <DEDUP_REMOVED lines=8> */
.L_x_1690:
        /* <DEDUP_REMOVED lines=11> */
.L_x_1691:
        /* <DEDUP_REMOVED lines=8> */
.L_x_1692:
        /* <DEDUP_REMOVED lines=11> */
.L_x_1693:
        /* <DEDUP_REMOVED lines=8> */
.L_x_1694:
        /* <DEDUP_REMOVED lines=10> */
.L_x_1695:
        /* <DEDUP_REMOVED lines=8> */
.L_x_1696:
        /* <DEDUP_REMOVED lines=10> */
.L_x_1697:
[----:B------:R-:W-:Y:S02]  /*223a0*/  IMAD.MOV.U32 R13, RZ, RZ, R5 ;  /* 0x000000ffff0d7224 */ /* 0x000fe400078e0005 */
[----:B------:R-:W-:Y:S01]  /*223b0*/  IMAD.MOV.U32 R12, RZ, RZ, RZ ;  /* 0x000000ffff0c7224 */ /* 0x000fe200078e00ff */
[----:B------:R-:W-:-:S05]  /*223c0*/  @P3 IADD3 R14, P0, R29, R14, RZ ;  /* 0x0000000e1d0e3210 */ /* 0x000fca0007f1e0ff */
[----:B------:R-:W-:-:S08]  /*223d0*/  @P3 IMAD.MOV.U32 R2, RZ, RZ, R14 ;  /* 0x000000ffff023224 */ /* 0x000fd000078e000e */
[----:B------:R-:W-:Y:S05]  /*223e0*/  WARPSYNC.COLLECTIVE R15, `(.L_x_1698) ;  /* 0x000000000f087348 */ /* 0x000fea0003c00000 */
[----:B------:R0:W1:Y:S02]  /*223f0*/  SHFL.IDX P6, R14, R13, R12, R11 ;  /* 0x0000000c0d0e7389 */ /* 0x00006400000c000b */
[----:B01----:R-:W-:Y:S01]  /*22400*/  ENDCOLLECTIVE ;  /* 0x000000000000791b */ /* 0x003fe20003800000 */
.L_x_1698:
        /* <DEDUP_REMOVED lines=11> */
.L_x_1699:
[----:B------:R-:W-:Y:S02]  /*224c0*/  IMAD.MOV.U32 R13, RZ, RZ, R5 ;  /* 0x000000ffff0d7224 */ /* 0x000fe400078e0005 */
[----:B------:R-:W-:Y:S01]  /*224d0*/  IMAD.MOV.U32 R12, RZ, RZ, 0x1 ;  /* 0x00000001ff0c7424 */ /* 0x000fe200078e00ff */
[----:B------:R-:W-:-:S05]  /*224e0*/  @P1 IADD3 R14, P0, R29, R14, RZ ;  /* 0x0000000e1d0e1210 */ /* 0x000fca0007f1e0ff */
[----:B------:R-:W-:-:S08]  /*224f0*/  @P1 IMAD.MOV.U32 R2, RZ, RZ, R14 ;  /* 0x000000ffff021224 */ /* 0x000fd000078e000e */
[----:B------:R-:W-:Y:S05]  /*22500*/  WARPSYNC.COLLECTIVE R15, `(.L_x_1700) ;  /* 0x000000000f087348 */ /* 0x000fea0003c00000 */
[----:B------:R0:W1:Y:S02]  /*22510*/  SHFL.IDX P6, R14, R13, R12, R11 ;  /* 0x0000000c0d0e7389 */ /* 0x00006400000c000b */
[----:B01----:R-:W-:Y:S01]  /*22520*/  ENDCOLLECTIVE ;  /* 0x000000000000791b */ /* 0x003fe20003800000 */
.L_x_1700:
        /* <DEDUP_REMOVED lines=11> */
.L_x_1701:
[----:B------:R-:W-:Y:S05]  /*225e0*/  BRA `(.L_x_1702) ;  /* 0xffffffa000787947 */ /* 0x000fea000383ffff */
.L_x_1593:
        /* <DEDUP_REMOVED lines=9> */
.L_x_1703:
[C---:B------:R-:W-:Y:S01]  /*22680*/  VIADD R7, R19.reuse, 0x10 ;  /* 0x0000001013077836 */ /* 0x040fe20000000000 */
[----:B------:R-:W-:Y:S01]  /*22690*/  ISETP.GE.AND P2, PT, R19, R4, PT ;  /* 0x000000041300720c */ /* 0x000fe20003f46270 */
[----:B------:R-:W-:Y:S02]  /*226a0*/  IMAD.MOV.U32 R13, RZ, RZ, R0 ;  /* 0x000000ffff0d7224 */ /* 0x000fe400078e0000 */
[----:B------:R-:W-:-:S10]  /*226b0*/  IMAD.MOV.U32 R2, RZ, RZ, R14 ;  /* 0x000000ffff027224 */ /* 0x000fd400078e000e */
[----:B------:R-:W-:Y:S05]  /*226c0*/  WARPSYNC.COLLECTIVE R15, `(.L_x_1704) ;  /* 0x000000000f087348 */ /* 0x000fea0003c00000 */
[----:B------:R0:W1:Y:S02]  /*226d0*/  SHFL.IDX P6, R14, R13, R12, R11 ;  /* 0x0000000c0d0e7389 */ /* 0x00006400000c000b */
[----:B01----:R-:W-:Y:S01]  /*226e0*/  ENDCOLLECTIVE ;  /* 0x000000000000791b */ /* 0x003fe20003800000 */
.L_x_1704:
        /* <DEDUP_REMOVED lines=8> */
.L_x_1705:
        /* <DEDUP_REMOVED lines=11> */
.L_x_1706:
[----:B------:R-:W-:Y:S02]  /*22820*/  IMAD.MOV.U32 R13, RZ, RZ, R5 ;  /* 0x000000ffff0d7224 */ /* 0x000fe400078e0005 */
[----:B------:R-:W-:Y:S01]  /*22830*/  IMAD.MOV.U32 R12, RZ, RZ, 0x2 ;  /* 0x00000002ff0c7424 */ /* 0x000fe200078e00ff */
[----:B------:R-:W-:-:S13]  /*22840*/  @!P2 IADD3 R2, P1, R29, R14, RZ ;  /* 0x0000000e1d02a210 */ /* 0x000fda0007f3e0ff */
[----:B------:R-:W-:Y:S05]  /*22850*/  WARPSYNC.COLLECTIVE R15, `(.L_x_1707) ;  /* 0x000000000f087348 */ /* 0x000fea0003c00000 */
[----:B------:R0:W1:Y:S02]  /*22860*/  SHFL.IDX P6, R14, R13, R12, R11 ;  /* 0x0000000c0d0e7389 */ /* 0x00006400000c000b */
[----:B01----:R-:W-:Y:S01]  /*22870*/  ENDCOLLECTIVE ;  /* 0x000000000000791b */ /* 0x003fe20003800000 */
.L_x_1707:
        /* <DEDUP_REMOVED lines=12> */
.L_x_1708:
[----:B------:R-:W-:Y:S02]  /*22940*/  IMAD.MOV.U32 R13, RZ, RZ, R5 ;  /* 0x000000ffff0d7224 */ /* 0x000fe400078e0005 */
[----:B------:R-:W-:Y:S01]  /*22950*/  IMAD.MOV.U32 R12, RZ, RZ, 0x3 ;  /* 0x00000003ff0c7424 */ /* 0x000fe200078e00ff */
[----:B------:R-:W-:-:S13]  /*22960*/  @!P2 IADD3 R2, P1, R29, R14, RZ ;  /* 0x0000000e1d02a210 */ /* 0x000fda0007f3e0ff */
[----:B------:R-:W-:Y:S05]  /*22970*/  WARPSYNC.COLLECTIVE R15, `(.L_x_1709) ;  /* 0x000000000f087348 */ /* 0x000fea0003c00000 */
[----:B------:R0:W1:Y:S02]  /*22980*/  SHFL.IDX P6, R14, R13, R12, R11 ;  /* 0x0000000c0d0e7389 */ /* 0x00006400000c000b */
[----:B01----:R-:W-:Y:S01]  /*22990*/  ENDCOLLECTIVE ;  /* 0x000000000000791b */ /* 0x003fe20003800000 */
.L_x_1709:
        /* <DEDUP_REMOVED lines=12> */
.L_x_1710:
[----:B------:R-:W-:Y:S02]  /*22a60*/  IMAD.MOV.U32 R13, RZ, RZ, R5 ;  /* 0x000000ffff0d7224 */ /* 0x000fe400078e0005 */
[----:B------:R-:W-:Y:S01]  /*22a70*/  IMAD.MOV.U32 R12, RZ, RZ, 0x4 ;  /* 0x00000004ff0c7424 */ /* 0x000fe200078e00ff */
[----:B------:R-:W-:-:S13]  /*22a80*/  @!P2 IADD3 R2, P1, R29, R14, RZ ;  /* 0x0000000e1d02a210 */ /* 0x000fda0007f3e0ff */
[----:B------:R-:W-:Y:S05]  /*22a90*/  WARPSYNC.COLLECTIVE R15, `(.L_x_1711) ;  /* 0x000000000f087348 */ /* 0x000fea0003c00000 */
[----:B------:R0:W1:Y:S02]  /*22aa0*/  SHFL.IDX P6, R14, R13, R12, R11 ;  /* 0x0000000c0d0e7389 */ /* 0x00006400000c000b */
[----:B01----:R-:W-:Y:S01]  /*22ab0*/  ENDCOLLECTIVE ;  /* 0x000000000000791b */ /* 0x003fe20003800000 */
.L_x_1711:
        /* <DEDUP_REMOVED lines=12> */
.L_x_1712:
[----:B------:R-:W-:Y:S02]  /*22b80*/  IMAD.MOV.U32 R13, RZ, RZ, R5 ;  /* 0x000000ffff0d7224 */ /* 0x000fe400078e0005 */
[----:B------:R-:W-:Y:S01]  /*22b90*/  IMAD.MOV.U32 R12, RZ, RZ, 0x5 ;  /* 0x00000005ff0c7424 */ /* 0x000fe200078e00ff */
[----:B------:R-:W-:-:S13]  /*22ba0*/  @!P2 IADD3 R2, P1, R29, R14, RZ ;  /* 0x0000000e1d02a210 */ /* 0x000fda0007f3e0ff */
[----:B------:R-:W-:Y:S05]  /*22bb0*/  WARPSYNC.COLLECTIVE R15, `(.L_x_1713) ;  /* 0x000000000f087348 */ /* 0x000fea0003c00000 */
[----:B------:R0:W1:Y:S02]  /*22bc0*/  SHFL.IDX P6, R14, R13, R12, R11 ;  /* 0x0000000c0d0e7389 */ /* 0x00006400000c000b */
[----:B01----:R-:W-:Y:S01]  /*22bd0*/  ENDCOLLECTIVE ;  /* 0x000000000000791b */ /* 0x003fe20003800000 */
.L_x_1713:
        /* <DEDUP_REMOVED lines=11> */
.L_x_1714:
[----:B------:R-:W-:Y:S02]  /*22c90*/  IMAD.MOV.U32 R13, RZ, RZ, R5 ;  /* 0x000000ffff0d7224 */ /* 0x000fe400078e0005 */
[----:B------:R-:W-:Y:S01]  /*22ca0*/  IMAD.MOV.U32 R12, RZ, RZ, 0x6 ;  /* 0x00000006ff0c7424 */ /* 0x000fe200078e00ff */
[----:B------:R-:W-:-:S13]  /*22cb0*/  @!P2 IADD3 R2, P1, R29, R14, RZ ;  /* 0x0000000e1d02a210 */ /* 0x000fda0007f3e0ff */
[----:B------:R-:W-:Y:S05]  /*22cc0*/  WARPSYNC.COLLECTIVE R15, `(.L_x_1715) ;  /* 0x000000000f087348 */ /* 0x000fea0003c00000 */
[----:B------:R0:W1:Y:S02]  /*22cd0*/  SHFL.IDX P6, R14, R13, R12, R11 ;  /* 0x0000000c0d0e7389 */ /* 0x00006400000c000b */
[----:B01----:R-:W-:Y:S01]  /*22ce0*/  ENDCOLLECTIVE ;  /* 0x000000000000791b */ /* 0x003fe20003800000 */
.L_x_1715:
[----:B------:R-:W-:-:S05]  /*22cf0*/  @!P2 IMAD.X R3, RZ, RZ, R6, P1 ;  /* 0x000000ffff03a224 */ /* 0x000fca00008e0606 */
[----:B------:R-:W-:Y:S01]  /*22d00*/  @!PT LDS RZ, [RZ] ;  /* 0x00000000fffff984 */ /* 0x000fe20000000800 */
[----:B------:R-:W-:Y:S01]  /*22d10*/  @!PT LDS RZ, [RZ] ;  /* 0x00000000fffff984 */ /* 0x000fe20000000800 */
[----:B------:R-:W-:Y:S01]  /*22d20*/  @!PT LDS RZ, [RZ] ;  /* 0x00000000fffff984 */ /* 0x000fe20000000800 */
[----:B------:R0:W-:Y:S01]  /*22d30*/  @!P2 LDGSTS.E.BYPASS.LTC128B.128 [R8+0x16c00], desc[UR54][R2.64], !P0 ;  /* 0x16c000000208afae */ /* 0x0001e2000c101d76 */
[----:B------:R-:W-:Y:S02]  /*22d40*/  IMAD.MOV.U32 R13, RZ, RZ, R0 ;  /* 0x000000ffff0d7224 */ /* 0x000fe400078e0000 */
[----:B0-----:R-:W-:Y:S02]  /*22d50*/  VIADD R3, R19, 0x60 ;  /* 0x0000006013037836 */ /* 0x001fe40000000000 */
[----:B------:R-:W-:-:S03]  /*22d60*/  IMAD.MOV.U32 R6, RZ, RZ, R14 ;  /* 0x000000ffff067224 */ /* 0x000fc600078e000e */
[----:B------:R-:W-:-:S13]  /*22d70*/  ISETP.GE.AND P2, PT, R3, R4, PT ;  /* 0x000000040300720c */ /* 0x000fda0003f46270 */
[----:B------:R-:W-:Y:S05]  /*22d80*/  WARPSYNC.COLLECTIVE R15, `(.L_x_1716) ;  /* 0x000000000f087348 */ /* 0x000fea0003c00000 */
[----:B------:R0:W1:Y:S02]  /*22d90*/  SHFL.IDX P6, R14, R13, R12, R11 ;  /* 0x0000000c0d0e7389 */ /* 0x00006400000c000b */
[----:B01----:R-:W-:Y:S01]  /*22da0*/  ENDCOLLECTIVE ;  /* 0x000000000000791b */ /* 0x003fe20003800000 */
.L_x_1716:
[----:B------:R-:W-:Y:S02]  /*22db0*/  IMAD.MOV.U32 R13, RZ, RZ, R5 ;  /* 0x000000ffff0d7224 */ /* 0x000fe400078e0005 */
[----:B------:R-:W-:Y:S01]  /*22dc0*/  IMAD.MOV.U32 R12, RZ, RZ, 0x7 ;  /* 0x00000007ff0c7424 */ /* 0x000fe200078e00ff */
[----:B------:R-:W-:-:S13]  /*22dd0*/  @!P2 IADD3 R2, P1, R29, R14, RZ ;  /* 0x0000000e1d02a210 */ /* 0x000fda0007f3e0ff */
[----:B------:R-:W-:Y:S05]  /*22de0*/  WARPSYNC.COLLECTIVE R15, `(.L_x_1717) ;  /* 0x000000000f087348 */ /* 0x000fea0003c00000 */
[----:B------:R0:W1:Y:S02]  /*22df0*/  SHFL.IDX P6, R14, R13, R12, R11 ;  /* 0x0000000c0d0e7389 */ /* 0x00006400000c000b */
[----:B01----:R-:W-:Y:S01]  /*22e00*/  ENDCOLLECTIVE ;  /* 0x000000000000791b */ /* 0x003fe20003800000 */
.L_x_1717:
        /* <DEDUP_REMOVED lines=10> */
.L_x_1718:
[----:B------:R-:W-:Y:S05]  /*22eb0*/  BRA `(.L_x_1719) ;  /* 0xffffffa000cc7947 */ /* 0x000fea000383ffff */
.L_x_1596:
[----:B0-----:R0:W1:Y:S02]  /*22ec0*/  SYNCS.PHASECHK.TRANS64.TRYWAIT P0, [R17+URZ+0x22820], R0 ;  /* 0x02282000110075a7 */ /* 0x001064000800017f */
[----:B-1----:R-:W-:Y:S05]  /*22ed0*/  @!P0 NANOSLEEP.SYNCS 0x989680 ;  /* 0x009896800000895d */ /* 0x002fea0003900000 */
[----:B------:R-:W1:Y:S02]  /*22ee0*/  @!P0 SYNCS.PHASECHK.TRANS64 P0, [R17+URZ+0x22820], R0 ;  /* 0x02282000110085a7 */ /* 0x000e64000800007f */
[----:B-1----:R-:W-:Y:S05]  /*22ef0*/  @!P0 BRA `(.L_x_1596) ;  /* 0xfffffffc00f08947 */ /* 0x002fea000383ffff */
[----:B------:R-:W-:Y:S05]  /*22f00*/  BRA `(.L_x_1720) ;  /* 0xffffffa400287947 */ /* 0x000fea000383ffff */
.L_x_1600:
[----:B0-----:R0:W1:Y:S02]  /*22f10*/  SYNCS.PHASECHK.TRANS64.TRYWAIT P0, [R0+URZ+0x22880], R28 ;  /* 0x0228801c000075a7 */ /* 0x001064000800017f */
[----:B-1----:R-:W-:Y:S05]  /*22f20*/  @!P0 NANOSLEEP.SYNCS 0x989680 ;  /* 0x009896800000895d */ /* 0x002fea0003900000 */
[----:B------:R-:W1:Y:S02]  /*22f30*/  @!P0 SYNCS.PHASECHK.TRANS64 P0, [R0+URZ+0x22880], R28 ;  /* 0x0228801c000085a7 */ /* 0x000e64000800007f */
[----:B-1----:R-:W-:Y:S05]  /*22f40*/  @!P0 BRA `(.L_x_1600) ;  /* 0xfffffffc00f08947 */ /* 0x002fea000383ffff */
[----:B------:R-:W-:Y:S05]  /*22f50*/  BRA `(.L_x_1721) ;  /* 0xffffffa800547947 */ /* 0x000fea000383ffff */
.L_x_1601:
        /* <DEDUP_REMOVED lines=8> */
.L_x_1723:
[----:B------:R-:W-:Y:S05]  /*22fe0*/  BSYNC B0 ;  /* 0x0000000000007941 */ /* 0x000fea0003800000 */
.L_x_1722:
[----:B------:R-:W-:Y:S02]  /*22ff0*/  IMAD.MOV.U32 R13, RZ, RZ, R21 ;  /* 0x000000ffff0d7224 */ /* 0x000fe400078e0015 */
[----:B------:R-:W-:Y:S02]  /*23000*/  IMAD.MOV.U32 R12, RZ, RZ, RZ ;  /* 0x000000ffff0c7224 */ /* 0x000fe400078e00ff */
[----:B------:R-:W-:Y:S02]  /*23010*/  IMAD.MOV.U32 R11, RZ, RZ, 0x181f ;  /* 0x0000181fff0b7424 */ /* 0x000fe400078e00ff */
[----:B------:R-:W-:Y:S02]  /*23020*/  IMAD.MOV.U32 R15, RZ, RZ, -0x1 ;  /* 0xffffffffff0f7424 */ /* 0x000fe400078e00ff */
[----:B------:R-:W-:Y:S02]  /*23030*/  IMAD.MOV.U32 R3, RZ, RZ, R14 ;  /* 0x000000ffff037224 */ /* 0x000fe400078e000e */
[----:B------:R-:W-:-:S07]  /*23040*/  IMAD.IADD R6, R17, 0x1, R6 ;  /* 0x0000000111067824 */ /* 0x000fce00078e0206 */
[----:B------:R-:W-:Y:S05]  /*23050*/  WARPSYNC.COLLECTIVE R15, `(.L_x_1724) ;  /* 0x000000000f087348 */ /* 0x000fea0003c00000 */
[----:B------:R0:W1:Y:S02]  /*23060*/  SHFL.IDX P6, R14, R13, R12, R11 ;  /* 0x0000000c0d0e7389 */ /* 0x00006400000c000b */
[----:B01----:R-:W-:Y:S01]  /*23070*/  ENDCOLLECTIVE ;  /* 0x000000000000791b */ /* 0x003fe20003800000 */
.L_x_1724:
[----:B------:R-:W-:Y:S02]  /*23080*/  IMAD.MOV.U32 R13, RZ, RZ, R4 ;  /* 0x000000ffff0d7224 */ /* 0x000fe400078e0004 */
[----:B------:R-:W-:Y:S02]  /*23090*/  IMAD.MOV.U32 R12, RZ, RZ, 0x1 ;  /* 0x00000001ff0c7424 */ /* 0x000fe400078e00ff */
[----:B------:R-:W-:-:S07]  /*230a0*/  IMAD.MOV.U32 R2, RZ, RZ, R14 ;  /* 0x000000ffff027224 */ /* 0x000fce00078e000e */
[----:B------:R-:W-:Y:S05]  /*230b0*/  WARPSYNC.COLLECTIVE R15, `(.L_x_1725) ;  /* 0x000000000f087348 */ /* 0x000fea0003c00000 */
[----:B------:R0:W1:Y:S02]  /*230c0*/  SHFL.IDX P6, R14, R13, R12, R11 ;  /* 0x0000000c0d0e7389 */ /* 0x00006400000c000b */
[----:B01----:R-:W-:Y:S01]  /*230d0*/  ENDCOLLECTIVE ;  /* 0x000000000000791b */ /* 0x003fe20003800000 */
.L_x_1725:
        /* <DEDUP_REMOVED lines=11> */
.L_x_1726:
        /* <DEDUP_REMOVED lines=8> */
.L_x_1727:
        /* <DEDUP_REMOVED lines=9> */
.L_x_1728:
        /* <DEDUP_REMOVED lines=9> */
.L_x_1729:
        /* <DEDUP_REMOVED lines=9> */
.L_x_1730:
[----:B------:R-:W-:Y:S02]  /*233c0*/  IMAD.MOV.U32 R13, RZ, RZ, R4 ;  /* 0x000000ffff0d7224 */ /* 0x000fe400078e0004 */
[----:B------:R-:W-:Y:S02]  /*233d0*/  IMAD.MOV.U32 R12, RZ, RZ, 0x4 ;  /* 0x00000004ff0c7424 */ /* 0x000fe400078e00ff */
[----:B------:R-:W-:-:S07]  /*233e0*/  IMAD.MOV.U32 R2, RZ, RZ, R14 ;  /* 0x000000ffff027224 */ /* 0x000fce00078e000e */
[----:B------:R-:W-:Y:S05]  /*233f0*/  WARPSYNC.COLLECTIVE R15, `(.L_x_1731) ;  /* 0x000000000f087348 */ /* 0x000fea0003c00000 */
[----:B------:R0:W1:Y:S02]  /*23400*/  SHFL.IDX P6, R14, R13, R12, R11 ;  /* 0x0000000c0d0e7389 */ /* 0x00006400000c000b */
[----:B01----:R-:W-:Y:S01]  /*23410*/  ENDCOLLECTIVE ;  /* 0x000000000000791b */ /* 0x003fe20003800000 */
.L_x_1731:
        /* <DEDUP_REMOVED lines=11> */
.L_x_1732:
[----:B------:R-:W-:Y:S02]  /*234d0*/  IMAD.MOV.U32 R13, RZ, RZ, R4 ;  /* 0x000000ffff0d7224 */ /* 0x000fe400078e0004 */
[----:B------:R-:W-:Y:S02]  /*234e0*/  IMAD.MOV.U32 R12, RZ, RZ, 0x5 ;  /* 0x00000005ff0c7424 */ /* 0x000fe400078e00ff */
[----:B------:R-:W-:-:S07]  /*234f0*/  IMAD.MOV.U32 R2, RZ, RZ, R14 ;  /* 0x000000ffff027224 */ /* 0x000fce00078e000e */
[----:B------:R-:W-:Y:S05]  /*23500*/  WARPSYNC.COLLECTIVE R15, `(.L_x_1733) ;  /* 0x000000000f087348 */ /* 0x000fea0003c00000 */
[----:B------:R0:W1:Y:S02]  /*23510*/  SHFL.IDX P6, R14, R13, R12, R11 ;  /* 0x0000000c0d0e7389 */ /* 0x00006400000c000b */
[----:B01----:R-:W-:Y:S01]  /*23520*/  ENDCOLLECTIVE ;  /* 0x000000000000791b */ /* 0x003fe20003800000 */
.L_x_1733:
        /* <DEDUP_REMOVED lines=11> */
.L_x_1734:
[----:B------:R-:W-:Y:S02]  /*235e0*/  IMAD.MOV.U32 R13, RZ, RZ, R4 ;  /* 0x000000ffff0d7224 */ /* 0x000fe400078e0004 */
[----:B------:R-:W-:Y:S02]  /*235f0*/  IMAD.MOV.U32 R12, RZ, RZ, 0x6 ;  /* 0x00000006ff0c7424 */ /* 0x000fe400078e00ff */
[----:B------:R-:W-:-:S07]  /*23600*/  IMAD.MOV.U32 R2, RZ, RZ, R14 ;  /* 0x000000ffff027224 */ /* 0x000fce00078e000e */
[----:B------:R-:W-:Y:S05]  /*23610*/  WARPSYNC.COLLECTIVE R15, `(.L_x_1735) ;  /* 0x000000000f087348 */ /* 0x000fea0003c00000 */
[----:B------:R0:W1:Y:S02]  /*23620*/  SHFL.IDX P6, R14, R13, R12, R11 ;  /* 0x0000000c0d0e7389 */ /* 0x00006400000c000b */
[----:B01----:R-:W-:Y:S01]  /*23630*/  ENDCOLLECTIVE ;  /* 0x000000000000791b */ /* 0x003fe20003800000 */
.L_x_1735:
        /* <DEDUP_REMOVED lines=11> */
.L_x_1736:
[----:B------:R-:W-:Y:S02]  /*236f0*/  IMAD.MOV.U32 R13, RZ, RZ, R4 ;  /* 0x000000ffff0d7224 */ /* 0x000fe400078e0004 */
[----:B------:R-:W-:Y:S02]  /*23700*/  IMAD.MOV.U32 R12, RZ, RZ, 0x7 ;  /* 0x00000007ff0c7424 */ /* 0x000fe400078e00ff */
[----:B------:R-:W-:-:S07]  /*23710*/  IMAD.MOV.U32 R2, RZ, RZ, R14 ;  /* 0x000000ffff027224 */ /* 0x000fce00078e000e */
[----:B------:R-:W-:Y:S05]  /*23720*/  WARPSYNC.COLLECTIVE R15, `(.L_x_1737) ;  /* 0x000000000f087348 */ /* 0x000fea0003c00000 */
[----:B------:R0:W1:Y:S02]  /*23730*/  SHFL.IDX P6, R14, R13, R12, R11 ;  /* 0x0000000c0d0e7389 */ /* 0x00006400000c000b */
[----:B01----:R-:W-:Y:S01]  /*23740*/  ENDCOLLECTIVE ;  /* 0x000000000000791b */ /* 0x003fe20003800000 */
.L_x_1737:
        /* <DEDUP_REMOVED lines=11> */
.L_x_1738:
[----:B------:R-:W-:Y:S02]  /*23800*/  IMAD.MOV.U32 R13, RZ, RZ, R20 ;  /* 0x000000ffff0d7224 */ /* 0x000fe400078e0014 */
[----:B------:R-:W-:Y:S02]  /*23810*/  IMAD.MOV.U32 R12, RZ, RZ, RZ ;  /* 0x000000ffff0c7224 */ /* 0x000fe400078e00ff */
[----:B------:R-:W-:-:S07]  /*23820*/  IMAD.MOV.U32 R21, RZ, RZ, R14 ;  /* 0x000000ffff157224 */ /* 0x000fce00078e000e */
[----:B------:R-:W-:Y:S05]  /*23830*/  WARPSYNC.COLLECTIVE R15, `(.L_x_1739) ;  /* 0x000000000f087348 */ /* 0x000fea0003c00000 */
[----:B------:R0:W1:Y:S02]  /*23840*/  SHFL.IDX P6, R14, R13, R12, R11 ;  /* 0x0000000c0d0e7389 */ /* 0x00006400000c000b */
[----:B01----:R-:W-:Y:S01]  /*23850*/  ENDCOLLECTIVE ;  /* 0x000000000000791b */ /* 0x003fe20003800000 */
.L_x_1739:
        /* <DEDUP_REMOVED lines=11> */
.L_x_1740:
[----:B------:R-:W-:Y:S02]  /*23910*/  IMAD.MOV.U32 R13, RZ, RZ, R20 ;  /* 0x000000ffff0d7224 */ /* 0x000fe400078e0014 */
[----:B------:R-:W-:Y:S02]  /*23920*/  IMAD.MOV.U32 R12, RZ, RZ, 0x1 ;  /* 0x00000001ff0c7424 */ /* 0x000fe400078e00ff */
[----:B------:R-:W-:-:S07]  /*23930*/  IMAD.MOV.U32 R5, RZ, RZ, R14 ;  /* 0x000000ffff057224 */ /* 0x000fce00078e000e */
[----:B------:R-:W-:Y:S05]  /*23940*/  WARPSYNC.COLLECTIVE R15, `(.L_x_1741) ;  /* 0x000000000f087348 */ /* 0x000fea0003c00000 */
[----:B------:R0:W1:Y:S02]  /*23950*/  SHFL.IDX P6, R14, R13, R12, R11 ;  /* 0x0000000c0d0e7389 */ /* 0x00006400000c000b */
[----:B01----:R-:W-:Y:S01]  /*23960*/  ENDCOLLECTIVE ;  /* 0x000000000000791b */ /* 0x003fe20003800000 */
.L_x_1741:
        /* <DEDUP_REMOVED lines=11> */
.L_x_1742:
[----:B------:R-:W-:Y:S01]  /*23a20*/  IMAD.MOV.U32 R2, RZ, RZ, R14 ;  /* 0x000000ffff027224 */ /* 0x000fe200078e000e */
[----:B------:R-:W-:Y:S06]  /*23a30*/  BRA `(.L_x_1743) ;  /* 0xffffffa000ec7947 */ /* 0x000fec000383ffff */
.L_x_1606:
[----:B--2---:R2:W3:Y:S02]  /*23a40*/  SYNCS.PHASECHK.TRANS64.TRYWAIT P0, [R0+URZ+0x22840], R28 ;  /* 0x0228401c000075a7 */ /* 0x0044e4000800017f */
[----:B---3--:R-:W-:Y:S05]  /*23a50*/  @!P0 NANOSLEEP.SYNCS 0x989680 ;  /* 0x009896800000895d */ /* 0x008fea0003900000 */
[----:B------:R-:W3:Y:S02]  /*23a60*/  @!P0 SYNCS.PHASECHK.TRANS64 P0, [R0+URZ+0x22840], R28 ;  /* 0x0228401c000085a7 */ /* 0x000ee4000800007f */
[----:B---3--:R-:W-:Y:S05]  /*23a70*/  @!P0 BRA `(.L_x_1606) ;  /* 0xfffffffc00f08947 */ /* 0x008fea000383ffff */
[----:B------:R-:W-:Y:S05]  /*23a80*/  BRA `(.L_x_1744) ;  /* 0xffffffa4003c7947 */ /* 0x000fea000383ffff */
.L_x_1607:
        /* <DEDUP_REMOVED lines=8> */
.L_x_1746:
[----:B------:R-:W-:Y:S05]  /*23b10*/  BSYNC B0 ;  /* 0x0000000000007941 */ /* 0x000fea0003800000 */
.L_x_1745:
        /* <DEDUP_REMOVED lines=8> */
.L_x_1747:
[----:B------:R-:W-:Y:S02]  /*23ba0*/  IMAD.MOV.U32 R13, RZ, RZ, R5 ;  /* 0x000000ffff0d7224 */ /* 0x000fe400078e0005 */
[----:B------:R-:W-:Y:S01]  /*23bb0*/  IMAD.MOV.U32 R12, RZ, RZ, 0x1 ;  /* 0x00000001ff0c7424 */ /* 0x000fe200078e00ff */
[----:B------:R-:W-:-:S13]  /*23bc0*/  IADD3 R2, P0, R29, R14, RZ ;  /* 0x0000000e1d027210 */ /* 0x000fda0007f1e0ff */
[----:B------:R-:W-:Y:S05]  /*23bd0*/  WARPSYNC.COLLECTIVE R15, `(.L_x_1748) ;  /* 0x000000000f087348 */ /* 0x000fea0003c00000 */
[----:B------:R0:W1:Y:S02]  /*23be0*/  SHFL.IDX P6, R14, R13, R12, R11 ;  /* 0x0000000c0d0e7389 */ /* 0x00006400000c000b */
[----:B01----:R-:W-:Y:S01]  /*23bf0*/  ENDCOLLECTIVE ;  /* 0x000000000000791b */ /* 0x003fe20003800000 */
.L_x_1748:
        /* <DEDUP_REMOVED lines=10> */
.L_x_1749:
        /* <DEDUP_REMOVED lines=9> */
.L_x_1750:
        /* <DEDUP_REMOVED lines=9> */
.L_x_1751:
        /* <DEDUP_REMOVED lines=8> */
.L_x_1752:
        /* <DEDUP_REMOVED lines=9> */
.L_x_1753:
        /* <DEDUP_REMOVED lines=9> */
.L_x_1754:
        /* <DEDUP_REMOVED lines=9> */
.L_x_1755:
[----:B------:R-:W-:Y:S02]  /*23ff0*/  IMAD.MOV.U32 R12, RZ, RZ, 0x5 ;  /* 0x00000005ff0c7424 */ /* 0x000fe400078e00ff */
[----:B------:R-:W-:-:S05]  /*24000*/  IMAD.MOV.U32 R13, RZ, RZ, R14 ;  /* 0x000000ffff0d7224 */ /* 0x000fca00078e000e */
[----:B------:R-:W-:Y:S01]  /*24010*/  IADD3 R2, P0, R29, R13, RZ ;  /* 0x0000000d1d027210 */ /* 0x000fe20007f1e0ff */
[----:B------:R-:W-:-:S04]  /*24020*/  IMAD.MOV.U32 R13, RZ, RZ, R5 ;  /* 0x000000ffff0d7224 */ /* 0x000fc800078e0005 */
[----:B------:R-:W-:-:S08]  /*24030*/  IMAD.X R3, RZ, RZ, R9, P0 ;  /* 0x000000ffff037224 */ /* 0x000fd000000e0609 */
[----:B------:R-:W-:Y:S05]  /*24040*/  WARPSYNC.COLLECTIVE R15, `(.L_x_1756) ;  /* 0x000000000f087348 */ /* 0x000fea0003c00000 */
[----:B------:R0:W1:Y:S02]  /*24050*/  SHFL.IDX P6, R14, R13, R12, R11 ;  /* 0x0000000c0d0e7389 */ /* 0x00006400000c000b */
[----:B01----:R-:W-:Y:S01]  /*24060*/  ENDCOLLECTIVE ;  /* 0x000000000000791b */ /* 0x003fe20003800000 */
.L_x_1756:
        /* <DEDUP_REMOVED lines=9> */
.L_x_1757:
        /* <DEDUP_REMOVED lines=8> */
.L_x_1758:
        /* <DEDUP_REMOVED lines=9> */
.L_x_1759:
[----:B------:R-:W-:Y:S02]  /*24210*/  IMAD.MOV.U32 R13, RZ, RZ, R5 ;  /* 0x000000ffff0d7224 */ /* 0x000fe400078e0005 */
[----:B------:R-:W-:Y:S02]  /*24220*/  IMAD.MOV.U32 R12, RZ, RZ, 0x7 ;  /* 0x00000007ff0c7424 */ /* 0x000fe400078e00ff */
[----:B------:R-:W-:-:S07]  /*24230*/  IMAD.MOV.U32 R20, RZ, RZ, R14 ;  /* 0x000000ffff147224 */ /* 0x000fce00078e000e */
[----:B------:R-:W-:Y:S05]  /*24240*/  WARPSYNC.COLLECTIVE R15, `(.L_x_1760) ;  /* 0x000000000f087348 */ /* 0x000fea0003c00000 */
[----:B------:R0:W1:Y:S02]  /*24250*/  SHFL.IDX P6, R14, R13, R12, R11 ;  /* 0x0000000c0d0e7389 */ /* 0x00006400000c000b */
[----:B01----:R-:W-:Y:S01]  /*24260*/  ENDCOLLECTIVE ;  /* 0x000000000000791b */ /* 0x003fe20003800000 */
.L_x_1760:
        /* <DEDUP_REMOVED lines=11> */
.L_x_1761:
        /* <DEDUP_REMOVED lines=9> */
.L_x_1762:
        /* <DEDUP_REMOVED lines=9> */
.L_x_1763:
[----:B------:R-:W-:Y:S02]  /*24440*/  IMAD.MOV.U32 R13, RZ, RZ, R8 ;  /* 0x000000ffff0d7224 */ /* 0x000fe400078e0008 */
[----:B------:R-:W-:Y:S02]  /*24450*/  IMAD.MOV.U32 R12, RZ, RZ, 0x1 ;  /* 0x00000001ff0c7424 */ /* 0x000fe400078e00ff */
[----:B------:R-:W-:-:S07]  /*24460*/  IMAD.MOV.U32 R5, RZ, RZ, R14 ;  /* 0x000000ffff057224 */ /* 0x000fce00078e000e */
[----:B------:R-:W-:Y:S05]  /*24470*/  WARPSYNC.COLLECTIVE R15, `(.L_x_1764) ;  /* 0x000000000f087348 */ /* 0x000fea0003c00000 */
[----:B------:R0:W1:Y:S02]  /*24480*/  SHFL.IDX P6, R14, R13, R12, R11 ;  /* 0x0000000c0d0e7389 */ /* 0x00006400000c000b */
[----:B01----:R-:W-:Y:S01]  /*24490*/  ENDCOLLECTIVE ;  /* 0x000000000000791b */ /* 0x003fe20003800000 */
.L_x_1764:
        /* <DEDUP_REMOVED lines=11> */
.L_x_1765:
[----:B------:R-:W-:Y:S05]  /*24550*/  BRA `(.L_x_1766) ;  /* 0xffffff9c00c47947 */ /* 0x000fea000383ffff */
.L_x_1612:
[----:B0-----:R0:W1:Y:S02]  /*24560*/  SYNCS.PHASECHK.TRANS64.TRYWAIT P2, [R19+URZ+0x22870], R0 ;  /* 0x02287000130075a7 */ /* 0x001064000804017f */
[----:B-1----:R-:W-:Y:S05]  /*24570*/  @!P2 NANOSLEEP.SYNCS 0x989680 ;  /* 0x009896800000a95d */ /* 0x002fea0003900000 */
[----:B------:R-:W1:Y:S02]  /*24580*/  @!P2 SYNCS.PHASECHK.TRANS64 P2, [R19+URZ+0x22870], R0 ;  /* 0x022870001300a5a7 */ /* 0x000e64000804007f */
[----:B-1----:R-:W-:Y:S05]  /*24590*/  @!P2 BRA `(.L_x_1612) ;  /* 0xfffffffc00f0a947 */ /* 0x002fea000383ffff */
[----:B------:R-:W-:Y:S05]  /*245a0*/  BRA `(.L_x_1767) ;  /* 0xffffffa000287947 */ /* 0x000fea000383ffff */
.L_x_1614:
[----:B0-----:R0:W1:Y:S02]  /*245b0*/  SYNCS.PHASECHK.TRANS64.TRYWAIT P2, [R19+URZ+0x22860], R2 ;  /* 0x02286002130075a7 */ /* 0x001064000804017f */
[----:B-1----:R-:W-:Y:S05]  /*245c0*/  @!P2 NANOSLEEP.SYNCS 0x989680 ;  /* 0x009896800000a95d */ /* 0x002fea0003900000 */
[----:B------:R-:W1:Y:S02]  /*245d0*/  @!P2 SYNCS.PHASECHK.TRANS64 P2, [R19+URZ+0x22860], R2 ;  /* 0x022860021300a5a7 */ /* 0x000e64000804007f */
[----:B-1----:R-:W-:Y:S05]  /*245e0*/  @!P2 BRA `(.L_x_1614) ;  /* 0xfffffffc00f0a947 */ /* 0x002fea000383ffff */
[----:B------:R-:W-:Y:S05]  /*245f0*/  BRA `(.L_x_1768) ;  /* 0xffffffa000387947 */ /* 0x000fea000383ffff */
.L_x_1622:
[----:B--2---:R2:W3:Y:S02]  /*24600*/  SYNCS.PHASECHK.TRANS64.TRYWAIT P1, [R18+URZ+0x22870], R3 ;  /* 0x02287003120075a7 */ /* 0x0044e4000802017f */
[----:B---3--:R-:W-:Y:S05]  /*24610*/  @!P1 NANOSLEEP.SYNCS 0x989680 ;  /* 0x009896800000995d */ /* 0x008fea0003900000 */
[----:B------:R-:W3:Y:S02]  /*24620*/  @!P1 SYNCS.PHASECHK.TRANS64 P1, [R18+URZ+0x22870], R3 ;  /* 0x02287003120095a7 */ /* 0x000ee4000802007f */
[----:B---3--:R-:W-:Y:S05]  /*24630*/  @!P1 BRA `(.L_x_1622) ;  /* 0xfffffffc00f09947 */ /* 0x008fea000383ffff */
[----:B------:R-:W-:Y:S05]  /*24640*/  BRA `(.L_x_1769) ;  /* 0xffffffa400f87947 */ /* 0x000fea000383ffff */
.L_x_1624:
[----:B0-----:R0:W2:Y:S02]  /*24650*/  SYNCS.PHASECHK.TRANS64.TRYWAIT P1, [R18+URZ+0x22860], R3 ;  /* 0x02286003120075a7 */ /* 0x0010a4000802017f */
[----:B--2---:R-:W-:Y:S05]  /*24660*/  @!P1 NANOSLEEP.SYNCS 0x989680 ;  /* 0x009896800000995d */ /* 0x004fea0003900000 */
[----:B------:R-:W2:Y:S02]  /*24670*/  @!P1 SYNCS.PHASECHK.TRANS64 P1, [R18+URZ+0x22860], R3 ;  /* 0x02286003120095a7 */ /* 0x000ea4000802007f */
[----:B--2---:R-:W-:Y:S05]  /*24680*/  @!P1 BRA `(.L_x_1624) ;  /* 0xfffffffc00f09947 */ /* 0x004fea000383ffff */
[----:B------:R-:W-:Y:S05]  /*24690*/  BRA `(.L_x_1770) ;  /* 0xffffffa800087947 */ /* 0x000fea000383ffff */
.L_x_1638:
[----:B0-----:R0:W2:Y:S02]  /*246a0*/  SYNCS.PHASECHK.TRANS64.TRYWAIT P0, [R7+URZ+0x22820], R0 ;  /* 0x02282000070075a7 */ /* 0x0010a4000800017f */
[----:B--2---:R-:W-:Y:S05]  /*246b0*/  @!P0 NANOSLEEP.SYNCS 0x989680 ;  /* 0x009896800000895d */ /* 0x004fea0003900000 */
[----:B------:R-:W2:Y:S02]  /*246c0*/  @!P0 SYNCS.PHASECHK.TRANS64 P0, [R7+URZ+0x22820], R0 ;  /* 0x02282000070085a7 */ /* 0x000ea4000800007f */
[----:B--2---:R-:W-:Y:S05]  /*246d0*/  @!P0 BRA `(.L_x_1638) ;  /* 0xfffffffc00f08947 */ /* 0x004fea000383ffff */
[----:B------:R-:W-:Y:S05]  /*246e0*/  BRA `(.L_x_1771) ;  /* 0xffffffbc00c07947 */ /* 0x000fea000383ffff */
.L_x_1639:
        /* <DEDUP_REMOVED lines=11> */
.L_x_1773:
[----:B------:R-:W-:Y:S05]  /*247a0*/  BSYNC B0 ;  /* 0x0000000000007941 */ /* 0x000fea0003800000 */
.L_x_1772:
[----:B------:R-:W-:Y:S05]  /*247b0*/  BRA `(.L_x_1774) ;  /* 0xffffffbc00a87947 */ /* 0x000fea000383ffff */
.L_x_1642:
[----:B------:R-:W-:Y:S01]  /*247c0*/  BSSY B1, `(.L_x_1775) ;  /* 0x0000006000017945 */ /* 0x000fe20003800000 */
[----:B------:R-:W-:-:S07]  /*247d0*/  IMAD.MOV.U32 R15, RZ, RZ, -0x1 ;  /* 0xffffffffff0f7424 */ /* 0x000fce00078e00ff */
[----:B01----:R-:W-:Y:S05]  /*247e0*/  WARPSYNC.COLLECTIVE R15, `(.L_x_1776) ;  /* 0x000000000f0c7348 */ /* 0x003fea0003c00000 */
[----:B------:R-:W-:Y:S02]  /*247f0*/  ELECT P6, UR62, PT ;  /* 0x00000000003e782f */ /* 0x000fe400038c0000 */
[----:B------:R-:W-:Y:S01]  /*24800*/  MOV R14, UR62 ;  /* 0x0000003e000e7c02 */ /* 0x000fe20008000f00 */
[----:B01----:R-:W-:Y:S10]  /*24810*/  ENDCOLLECTIVE ;  /* 0x000000000000791b */ /* 0x003ff40003800000 */
.L_x_1776:
[----:B------:R-:W-:Y:S05]  /*24820*/  BSYNC B1 ;  /* 0x0000000000017941 */ /* 0x000fea0003800000 */
.L_x_1775:
[----:B------:R-:W-:Y:S05]  /*24830*/  BRA `(.L_x_1777) ;  /* 0xffffffbc00a07947 */ /* 0x000fea000383ffff */
.L_x_1644:
[----:B0-----:R0:W2:Y:S02]  /*24840*/  SYNCS.PHASECHK.TRANS64.TRYWAIT P1, [R5+URZ+0x22840], R0 ;  /* 0x02284000050075a7 */ /* 0x0010a4000802017f */
[----:B--2---:R-:W-:Y:S05]  /*24850*/  @!P1 NANOSLEEP.SYNCS 0x989680 ;  /* 0x009896800000995d */ /* 0x004fea0003900000 */
[----:B------:R-:W2:Y:S02]  /*24860*/  @!P1 SYNCS.PHASECHK.TRANS64 P1, [R5+URZ+0x22840], R0 ;  /* 0x02284000050095a7 */ /* 0x000ea4000802007f */
[----:B--2---:R-:W-:Y:S05]  /*24870*/  @!P1 BRA `(.L_x_1644) ;  /* 0xfffffffc00f09947 */ /* 0x004fea000383ffff */
[----:B------:R-:W-:Y:S05]  /*24880*/  BRA `(.L_x_1778) ;  /* 0xffffffbc00c07947 */ /* 0x000fea000383ffff */
.L_x_1646:
[----:B--2---:R2:W3:Y:S02]  /*24890*/  SYNCS.PHASECHK.TRANS64.TRYWAIT P1, [R3+URZ+0x22840], R2 ;  /* 0x02284002030075a7 */ /* 0x0044e4000802017f */
[----:B---3--:R-:W-:Y:S05]  /*248a0*/  @!P1 NANOSLEEP.SYNCS 0x989680 ;  /* 0x009896800000995d */ /* 0x008fea0003900000 */
[----:B------:R-:W3:Y:S02]  /*248b0*/  @!P1 SYNCS.PHASECHK.TRANS64 P1, [R3+URZ+0x22840], R2 ;  /* 0x02284002030095a7 */ /* 0x000ee4000802007f */
[----:B---3--:R-:W-:Y:S05]  /*248c0*/  @!P1 BRA `(.L_x_1646) ;  /* 0xfffffffc00f09947 */ /* 0x008fea000383ffff */
[----:B------:R-:W-:Y:S05]  /*248d0*/  BRA `(.L_x_1779) ;  /* 0xffffffbc00cc7947 */ /* 0x000fea000383ffff */
.L_x_1648:
[----:B---3--:R3:W4:Y:S02]  /*248e0*/  SYNCS.PHASECHK.TRANS64.TRYWAIT P1, [R5+URZ+0x22860], R0 ;  /* 0x02286000050075a7 */ /* 0x008724000802017f */
[----:B----4-:R-:W-:Y:S05]  /*248f0*/  @!P1 NANOSLEEP.SYNCS 0x989680 ;  /* 0x009896800000995d */ /* 0x010fea0003900000 */
[----:B------:R-:W4:Y:S02]  /*24900*/  @!P1 SYNCS.PHASECHK.TRANS64 P1, [R5+URZ+0x22860], R0 ;  /* 0x02286000050095a7 */ /* 0x000f24000802007f */
[----:B----4-:R-:W-:Y:S05]  /*24910*/  @!P1 BRA `(.L_x_1648) ;  /* 0xfffffffc00f09947 */ /* 0x010fea000383ffff */
[----:B------:R-:W-:Y:S05]  /*24920*/  BRA `(.L_x_1780) ;  /* 0xffffffbc00c87947 */ /* 0x000fea000383ffff */
.L_x_1650:
[----:B----4-:R4:W0:Y:S02]  /*24930*/  SYNCS.PHASECHK.TRANS64.TRYWAIT P1, [R3+URZ+0x22860], R2 ;  /* 0x02286002030075a7 */ /* 0x010824000802017f */
[----:B0-----:R-:W-:Y:S05]  /*24940*/  @!P1 NANOSLEEP.SYNCS 0x989680 ;  /* 0x009896800000995d */ /* 0x001fea0003900000 */
[----:B------:R-:W0:Y:S02]  /*24950*/  @!P1 SYNCS.PHASECHK.TRANS64 P1, [R3+URZ+0x22860], R2 ;  /* 0x02286002030095a7 */ /* 0x000e24000802007f */
[----:B0-----:R-:W-:Y:S05]  /*24960*/  @!P1 BRA `(.L_x_1650) ;  /* 0xfffffffc00f09947 */ /* 0x001fea000383ffff */
[----:B------:R-:W-:Y:S05]  /*24970*/  BRA `(.L_x_1781) ;  /* 0xffffffbc00c47947 */ /* 0x000fea000383ffff */
.L_x_1652:
[----:B------:R0:W0:Y:S02]  /*24980*/  SYNCS.PHASECHK.TRANS64.TRYWAIT P1, [R5+URZ+0x22880], R0 ;  /* 0x02288000050075a7 */ /* 0x000024000802017f */
[----:B0-----:R-:W-:Y:S05]  /*24990*/  @!P1 NANOSLEEP.SYNCS 0x989680 ;  /* 0x009896800000995d */ /* 0x001fea0003900000 */
[----:B------:R-:W0:Y:S02]  /*249a0*/  @!P1 SYNCS.PHASECHK.TRANS64 P1, [R5+URZ+0x22880], R0 ;  /* 0x02288000050095a7 */ /* 0x000e24000802007f */
[----:B0-----:R-:W-:Y:S05]  /*249b0*/  @!P1 BRA `(.L_x_1652) ;  /* 0xfffffffc00f09947 */ /* 0x001fea000383ffff */
[----:B------:R-:W-:Y:S05]  /*249c0*/  BRA `(.L_x_1782) ;  /* 0xffffffbc00c07947 */ /* 0x000fea000383ffff */
.L_x_1783:
        /* <DEDUP_REMOVED lines=11> */
.L_x_3744:


//--------------------- .text._ZN7cutlass13device_kernelIN5flash11enable_sm90INS1_16FlashAttnFwdSm90INS1_25CollectiveMainloopFwdSm90ILi2EN4cute5tupleIJNS5_1CILi1EEES8_S8_EEENS6_IJNS7_ILi128EEENS7_ILi160EEESA_EEELi128ENS_12float_e4m3_tEfNS_4arch4Sm90ELb0ELb1ELb1ELb1ELb1ELb1ELb0ELb1ELb1ELb1ELb1ELb0EEENS1_21CollectiveEpilogueFwdINS6_IJSA_SA_SB_EEES9_NS_10bfloat16_tESF_Li256ELb1ELb1ELb1ELb1EEENS1_36VarlenDynamicPersistentTileSchedulerILi128ELi160ELi256ELi128ELb1ELb1ELb1ELb1ELb0ELb1EEEEEEEEEvNT_6ParamsE --------------------------
	.section	.text._ZN7cutlass13device_kernelIN5flash11enable_sm90INS1_16FlashAttnFwdSm90INS1_25CollectiveMainloopFwdSm90ILi2EN4cute5tupleIJNS5_1CILi1EEES8_S8_EEENS6_IJNS7_ILi128EEENS7_ILi160EEESA_EEELi128ENS_12float_e4m3_tEfNS_4arch4Sm90ELb0ELb1ELb1ELb1ELb1ELb1ELb0ELb1ELb1ELb1ELb1ELb0EEENS1_21CollectiveEpilogueFwdINS6_IJSA_SA_SB_EEES9_NS_10bfloat16_tESF_Li256ELb1ELb1ELb1ELb1EEENS1_36VarlenDynamicPersistentTileSchedulerILi128ELi160ELi256ELi128ELb1ELb1ELb1ELb1ELb0ELb1EEEEEEEEEvNT_6ParamsE,"ax",@progbits
	.align	128
.text._ZN7cutlass13device_kernelIN5flash11enable_sm90INS1_16FlashAttnFwdSm90INS1_25CollectiveMainloopFwdSm90ILi2EN4cute5tupleIJNS5_1CILi1EEES8_S8_EEENS6_IJNS7_ILi128EEENS7_ILi160EEESA_EEELi128ENS_12float_e4m3_tEfNS_4arch4Sm90ELb0ELb1ELb1ELb1ELb1ELb1ELb0ELb1ELb1ELb1ELb1ELb0EEENS1_21CollectiveEpilogueFwdINS6_IJSA_SA_SB_EEES9_NS_10bfloat16_tESF_Li256ELb1ELb1ELb1ELb1EEENS1_36VarlenDynamicPersistentTileSchedulerILi128ELi160ELi256ELi128ELb1ELb1ELb1ELb1ELb0ELb1EEEEEEEEEvNT_6ParamsE:
        .type           _ZN7cutlass13device_kernelIN5flash11enable_sm90INS1_16FlashAttnFwdSm90INS1_25CollectiveMainloopFwdSm90ILi2EN4cute5tupleIJNS5_1CILi1EEES8_S8_EEENS6_IJNS7_ILi128EEENS7_ILi160EEESA_EEELi128ENS_12float_e4m3_tEfNS_4arch4Sm90ELb0ELb1ELb1ELb1ELb1ELb1ELb0ELb1ELb1ELb1ELb1ELb0EEENS1_21CollectiveEpilogueFwdINS6_IJSA_SA_SB_EEES9_NS_10bfloat16_tESF_Li256ELb1ELb1ELb1ELb1EEENS1_36VarlenDynamicPersistentTileSchedulerILi128ELi160ELi256ELi128ELb1ELb1ELb1ELb1ELb0ELb1EEEEEEEEEvNT_6ParamsE,@function
        .size           _ZN7cutlass13device_kernelIN5flash11enable_sm90INS1_16FlashAttnFwdSm90INS1_25CollectiveMainloopFwdSm90ILi2EN4cute5tupleIJNS5_1CILi1EEES8_S8_EEENS6_IJNS7_ILi128EEENS7_ILi160EEESA_EEELi128ENS_12float_e4m3_tEfNS_4arch4Sm90ELb0ELb1ELb1ELb1ELb1ELb1ELb0ELb1ELb1ELb1ELb1ELb0EEENS1_21CollectiveEpilogueFwdINS6_IJSA_SA_SB_EEES9_NS_10bfloat16_tESF_Li256ELb1ELb1ELb1ELb1EEENS1_36VarlenDynamicPersistentTileSchedulerILi128ELi160ELi256ELi128ELb1ELb1ELb1ELb1ELb0ELb1EEEEEEEEEvNT_6ParamsE,(.L_x_3745 - _ZN7cutlass13device_kernelIN5flash11enable_sm90INS1_16FlashAttnFwdSm90INS1_25CollectiveMainloopFwdSm90ILi2EN4cute5tupleIJNS5_1CILi1EEES8_S8_EEENS6_IJNS7_ILi128EEENS7_ILi160EEESA_EEELi128ENS_12float_e4m3_tEfNS_4arch4Sm90ELb0ELb1ELb1ELb1ELb1ELb1ELb0ELb1ELb1ELb1ELb1ELb0EEENS1_21CollectiveEpilogueFwdINS6_IJSA_SA_SB_EEES9_NS_10bfloat16_tESF_Li256ELb1ELb1ELb1ELb1EEENS1_36VarlenDynamicPersistentTileSchedulerILi128ELi160ELi256ELi128ELb1ELb1ELb1ELb1ELb0ELb1EEEEEEEEEvNT_6ParamsE)
        .other          _ZN7cutlass13device_kernelIN5flash11enable_sm90INS1_16FlashAttnFwdSm90INS1_25CollectiveMainloopFwdSm90ILi2EN4cute5tupleIJNS5_1CILi1EEES8_S8_EEENS6_IJNS7_ILi128EEENS7_ILi160EEESA_EEELi128ENS_12float_e4m3_tEfNS_4arch4Sm90ELb0ELb1ELb1ELb1ELb1ELb1ELb0ELb1ELb1ELb1ELb1ELb0EEENS1_21CollectiveEpilogueFwdINS6_IJSA_SA_SB_EEES9_NS_10bfloat16_tESF_Li256ELb1ELb1ELb1ELb1EEENS1_36VarlenDynamicPersistentTileSchedulerILi128ELi160ELi256ELi128ELb1ELb1ELb1ELb1ELb0ELb1EEEEEEEEEvNT_6ParamsE,@"STO_CUDA_ENTRY STV_DEFAULT"
_ZN7cutlass13device_kernelIN5flash11enable_sm90INS1_16FlashAttnFwdSm90INS1_25CollectiveMainloopFwdSm90ILi2EN4cute5tupleIJNS5_1CILi1EEES8_S8_EEENS6_IJNS7_ILi128EEENS7_ILi160EEESA_EEELi128ENS_12float_e4m3_tEfNS_4arch4Sm90ELb0ELb1ELb1ELb1ELb1ELb1ELb0ELb1ELb1ELb1ELb1ELb0EEENS1_21CollectiveEpilogueFwdINS6_IJSA_SA_SB_EEES9_NS_10bfloat16_tESF_Li256ELb1ELb1ELb1ELb1EEENS1_36VarlenDynamicPersistentTileSchedulerILi128ELi160ELi256ELi128ELb1ELb1ELb1ELb1ELb0ELb1EEEEEEEEEvNT_6ParamsE:
        /* <DEDUP_REMOVED lines=18> */
.L_x_1785:
[----:B------:R-:W-:Y:S05]  /*0120*/  BSYNC B0 ;  /* 0x0000000000007941 */ /* 0x000fea0003800000 */
.L_x_1784:
        /* <DEDUP_REMOVED lines=41> */
.L_x_1786:
        /* <DEDUP_REMOVED lines=22> */
.L_x_1787:
        /* <DEDUP_REMOVED lines=18> */
.L_x_1788:
        /* <DEDUP_REMOVED lines=22> */
.L_x_1789:
        /* <DEDUP_REMOVED lines=23> */
.L_x_1790:
[----:B0-----:R-:W-:Y:S01]  /*0910*/  UMOV UR4, 0x1 ;  /* 0x0000000100047882 */ /* 0x001fe20000000000 */
[----:B------:R-:W-:Y:S01]  /*0920*/  PLOP3.LUT P0, PT, PT, PT, UP0, 0x80, 0x0 ;  /* 0x000000000000781c */ /* 0x000fe20003f0f008 */
[----:B------:R-:W-:Y:S01]  /*0930*/  USEL UR4, UR4, 0x2, !UP0 ;  /* 0x0000000204047887 */ /* 0x000fe2000c000000 */
[----:B------:R-:W-:Y:S01]  /*0940*/  NOP ;  /* 0x0000000000007918 */ /* 0x000fe20000000000 */
[----:B------:R-:W-:Y:S04]  /*0950*/  BSSY B8, `(.L_x_1791) ;  /* 0x0003045000087945 */ /* 0x000fe80003800000 */
[----:B------:R-:W-:-:S05]  /*0960*/  IMAD.U32 R3, RZ, RZ, UR4 ;  /* 0x00000004ff037e24 */ /* 0x000fca000f8e00ff */
[----:B------:R0:W-:Y:S01]  /*0970*/  STL [R1+0x38], R3 ;  /* 0x0000380301007387 */ /* 0x0001e20000100800 */
[----:B-1234-:R-:W-:Y:S06]  /*0980*/  BAR.SYNC.DEFER_BLOCKING 0x0 ;  /* 0x0000000000007b1d */ /* 0x01efec0000010000 */
[----:B------:R-:W-:Y:S05]  /*0990*/  @!P0 BRA `(.L_x_1792) ;  /* 0x0000027000908947 */ /* 0x000fea0003800000 */
.L_x_1793:
[----:B------:R-:W-:-:S08]  /*09a0*/  NOP ;  /* 0x0000000000007918 */ /* 0x000fd00000000000 */
[----:B------:R-:W1:Y:S02]  /*09b0*/  USETMAXREG.TRY_ALLOC.CTAPOOL UP0, 0xe8 ;  /* 0x000000e8000079c8 */ /* 0x000e640008000600 */
[----:B-1----:R-:W-:-:S13]  /*09c0*/  PLOP3.LUT P0, PT, PT, PT, UP0, 0x80, 0x0 ;  /* 0x000000000000781c */ /* 0x002fda0003f0f008 */
[----:B------:R-:W-:Y:S05]  /*09d0*/  @!P0 BRA `(.L_x_1793) ;  /* 0xfffffffc00f08947 */ /* 0x000fea000383ffff */
[----:B------:R-:W1:Y:S01]  /*09e0*/  S2R R0, SR_TID.X ;  /* 0x0000000000007919 */ /* 0x000e620000002100 */
[----:B------:R-:W2:Y:S01]  /*09f0*/  S2UR UR61, SR_CgaCtaId ;  /* 0x00000000003d79c3 */ /* 0x000ea20000008800 */
[----:B------:R-:W-:Y:S01]  /*0a00*/  UMOV UR4, 0x400 ;  /* 0x0000040000047882 */ /* 0x000fe20000000000 */
[----:B------:R-:W-:-:S06]  /*0a10*/  LOP3.LUT R22, R22, 0xffffffdf, RZ, 0xc0, !PT ;  /* 0xffffffdf16167812 */ /* 0x000fcc00078ec0ff */
[----:B------:R-:W-:Y:S06]  /*0a20*/  BAR.ARV 0x8, 0x180 ;  /* 0x0206000000007b1d */ /* 0x000fec0000002000 */
[----:B--2---:R-:W-:-:S06]  /*0a30*/  ULEA UR4, UR61, UR4, 0x18 ;  /* 0x000000043d047291 */ /* 0x004fcc000f8ec03f */
[----:B------:R-:W-:Y:S01]  /*0a40*/  IMAD.U32 R17, RZ, RZ, UR4 ;  /* 0x00000004ff117e24 */ /* 0x000fe2000f8e00ff */
[----:B-1----:R-:W-:Y:S01]  /*0a50*/  SHF.R.U32.HI R0, RZ, 0x7, R0 ;  /* 0x00000007ff007819 */ /* 0x002fe20000011600 */
[----:B------:R-:W-:-:S03]  /*0a60*/  ULDC UR4, c[0x0][0xc3c] ;  /* 0x00030f0000047ab9 */ /* 0x000fc60000000800 */
[----:B------:R-:W-:-:S13]  /*0a70*/  ISETP.NE.AND P0, PT, R0, 0x1, PT ;  /* 0x000000010000780c */ /* 0x000fda0003f05270 */
[----:B------:R-:W-:Y:S01]  /*0a80*/  @P0 LOP3.LUT R22, R22, 0x20, RZ, 0xfc, !PT ;  /* 0x0000002016160812 */ /* 0x000fe200078efcff */
[----:B------:R-:W-:Y:S08]  /*0a90*/  @!P0 BAR.ARV 0x9, 0x100 ;  /* 0x0244000000008b1d */ /* 0x000ff00000002000 */
[----:B------:R-:W-:Y:S06]  /*0aa0*/  BAR.SYNC.DEFER_BLOCKING 0x5, 0x180 ;  /* 0x0146000000007b1d */ /* 0x000fec0000010000 */
[----:B------:R-:W1:Y:S02]  /*0ab0*/  LDS.128 R204, [R17+0x228d0] ;  /* 0x0228d00011cc7984 */ /* 0x000e640000000c00 */
[----:B------:R-:W-:Y:S06]  /*0ac0*/  BAR.ARV 0x4, 0x180 ;  /* 0x0106000000007b1d */ /* 0x000fec0000002000 */
[----:B-1----:R-:W-:-:S13]  /*0ad0*/  ISETP.GE.AND P0, PT, R207, UR4, PT ;  /* 0x00000004cf007c0c */ /* 0x002fda000bf06270 */
[----:B------:R-:W-:Y:S05]  /*0ae0*/  @P0 BRA `(.L_x_1794) ;  /* 0x0000030000ac0947 */ /* 0x000fea0003800000 */
[----:B------:R-:W2:Y:S01]  /*0af0*/  LDL R2, [R1+0x38] ;  /* 0x0000380001027983 */ /* 0x000ea20000100800 */
[----:B------:R-:W-:Y:S01]  /*0b00*/  CS2R R190, SRZ ;  /* 0x0000000000be7805 */ /* 0x000fe2000001ff00 */
[----:B------:R-:W-:Y:S01]  /*0b10*/  IMAD.MOV.U32 R200, RZ, RZ, RZ ;  /* 0x000000ffffc87224 */ /* 0x000fe200078e00ff */
[----:B------:R-:W1:Y:S01]  /*0b20*/  S2R R0, SR_TID.X ;  /* 0x0000000000007919 */ /* 0x000e620000002100 */
[----:B------:R-:W-:Y:S02]  /*0b30*/  IMAD.MOV.U32 R192, RZ, RZ, RZ ;  /* 0x000000ffffc07224 */ /* 0x000fe400078e00ff */
[----:B-1----:R-:W-:-:S05]  /*0b40*/  VIADD R12, R0, 0xffffff80 ;  /* 0xffffff80000c7836 */ /* 0x002fca0000000000 */
[----:B------:R-:W-:Y:S02]  /*0b50*/  SHF.R.S32.HI R0, RZ, 0x1f, R12 ;  /* 0x0000001fff007819 */ /* 0x000fe4000001140c */
[----:B--2---:R-:W-:Y:S02]  /*0b60*/  R2UR UR4, R2 ;  /* 0x00000000020472ca */ /* 0x004fe400000e0000 */
[----:B------:R-:W-:-:S04]  /*0b70*/  LEA.HI R2, R0, R12, RZ, 0x7 ;  /* 0x0000000c00027211 */ /* 0x000fc800078f38ff */
[----:B0-----:R-:W-:Y:S02]  /*0b80*/  LOP3.LUT R3, R2, 0xffffff80, RZ, 0xc0, !PT ;  /* 0xffffff8002037812 */ /* 0x001fe400078ec0ff */
[----:B------:R-:W-:-:S03]  /*0b90*/  SHF.R.S32.HI R13, RZ, 0x7, R2 ;  /* 0x00000007ff0d7819 */ /* 0x000fc60000011402 */
[----:B------:R-:W-:Y:S01]  /*0ba0*/  IMAD.IADD R11, R12, 0x1, -R3 ;  /* 0x000000010c0b7824 */ /* 0x000fe200078e0a03 */
[----:B------:R-:W-:Y:S01]  /*0bb0*/  LEA.HI R2, R2, R13, RZ, 0x1 ;  /* 0x0000000d02027211 */ /* 0x000fe200078f08ff */
[----:B------:R-:W-:-:S03]  /*0bc0*/  ULOP3.LUT UR4, UR4, 0x1, URZ, 0xfc, !UPT ;  /* 0x0000000104047892 */ /* 0x000fc6000f8efc3f */
[----:B------:R-:W-:Y:S02]  /*0bd0*/  SHF.R.S32.HI R6, RZ, 0x1f, R11 ;  /* 0x0000001fff067819 */ /* 0x000fe4000001140b */
[----:B------:R-:W-:Y:S02]  /*0be0*/  LOP3.LUT R2, R2, 0x3fffffe, RZ, 0xc0, !PT ;  /* 0x03fffffe02027812 */ /* 0x000fe400078ec0ff */
[CC--:B------:R-:W-:Y:S02]  /*0bf0*/  LEA.HI R8, R6.reuse, R11.reuse, RZ, 0x2 ;  /* 0x0000000b06087211 */ /* 0x0c0fe400078f10ff */
[----:B------:R-:W-:Y:S01]  /*0c00*/  LEA.HI R6, R6, R11, RZ, 0x5 ;  /* 0x0000000b06067211 */ /* 0x000fe200078f28ff */
[----:B------:R-:W-:Y:S01]  /*0c10*/  IMAD.IADD R2, R13, 0x1, -R2 ;  /* 0x000000010d027824 */ /* 0x000fe200078e0a02 */
[--C-:B------:R-:W-:Y:S02]  /*0c20*/  SHF.R.S32.HI R5, RZ, 0x2, R8.reuse ;  /* 0x00000002ff057819 */ /* 0x100fe40000011408 */
[----:B------:R-:W-:-:S02]  /*0c30*/  SHF.R.S32.HI R4, RZ, 0x1f, R8 ;  /* 0x0000001fff047819 */ /* 0x000fc40000011408 */
[----:B------:R-:W-:Y:S02]  /*0c40*/  SHF.R.S32.HI R6, RZ, 0x5, R6 ;  /* 0x00000005ff067819 */ /* 0x000fe40000011406 */
[----:B------:R-:W-:Y:S02]  /*0c50*/  LEA.HI R3, R4, R5, RZ, 0x3 ;  /* 0x0000000504037211 */ /* 0x000fe400078f18ff */
[CC--:B------:R-:W-:Y:S02]  /*0c60*/  LEA.HI R4, R0.reuse, R12.reuse, RZ, 0x4 ;  /* 0x0000000c00047211 */ /* 0x0c0fe400078f20ff */
[----:B------:R-:W-:Y:S02]  /*0c70*/  LOP3.LUT R10, R3, 0xfffffff8, RZ, 0xc0, !PT ;  /* 0xfffffff8030a7812 */ /* 0x000fe400078ec0ff */
[-C--:B------:R-:W-:Y:S02]  /*0c80*/  LEA.HI R3, R0, R12.reuse, RZ, 0x5 ;  /* 0x0000000c00037211 */ /* 0x080fe400078f28ff */
[----:B------:R-:W-:Y:S01]  /*0c90*/  SHF.R.S32.HI R7, RZ, 0x4, R4 ;  /* 0x00000004ff077819 */ /* 0x000fe20000011404 */
[----:B------:R-:W-:Y:S01]  /*0ca0*/  IMAD.IADD R9, R5, 0x1, -R10 ;  /* 0x0000000105097824 */ /* 0x000fe200078e0a0a */
[C---:B------:R-:W-:Y:S01]  /*0cb0*/  LOP3.LUT R5, R4.reuse, 0x3fffff0, RZ, 0xc0, !PT ;  /* 0x03fffff004057812 */ /* 0x040fe200078ec0ff */
[----:B------:R-:W-:Y:S01]  /*0cc0*/  IMAD.SHL.U32 R3, R3, 0x20, RZ ;  /* 0x0000002003037824 */ /* 0x000fe200078e00ff */
[----:B------:R-:W-:Y:S01]  /*0cd0*/  LEA.HI R4, R4, R7, RZ, 0x1 ;  /* 0x0000000704047211 */ /* 0x000fe200078f08ff */
[----:B------:R-:W-:Y:S01]  /*0ce0*/  IMAD R9, R6, 0x10, R9 ;  /* 0x0000001006097824 */ /* 0x000fe200078e0209 */
[----:B------:R-:W-:Y:S01]  /*0cf0*/  LOP3.LUT R8, R8, 0x7ffffffc, RZ, 0xc0, !PT ;  /* 0x7ffffffc08087812 */ /* 0x000fe200078ec0ff */
[----:B------:R-:W-:Y:S01]  /*0d00*/  IMAD.IADD R5, R12, 0x1, -R5 ;  /* 0x000000010c057824 */ /* 0x000fe200078e0a05 */
[----:B------:R-:W-:Y:S01]  /*0d10*/  LOP3.LUT R4, R4, 0x1ffffffe, RZ, 0xc0, !PT ;  /* 0x1ffffffe04047812 */ /* 0x000fe200078ec0ff */
[----:B------:R-:W-:Y:S01]  /*0d20*/  IMAD R6, R2, 0x40, R9 ;  /* 0x0000004002067824 */ /* 0x000fe200078e0209 */
[----:B------:R-:W-:Y:S01]  /*0d30*/  LOP3.LUT R212, R3, 0xfffffc00, RZ, 0xc0, !PT ;  /* 0xfffffc0003d47812 */ /* 0x000fe200078ec0ff */
[----:B------:R-:W-:Y:S01]  /*0d40*/  IMAD.IADD R8, R11, 0x1, -R8 ;  /* 0x000000010b087824 */ /* 0x000fe200078e0a08 */
[CC--:B------:R-:W-:Y:S01]  /*0d50*/  LEA.HI R2, R0.reuse, R12.reuse, RZ, 0x2 ;  /* 0x0000000c00027211 */ /* 0x0c0fe200078f10ff */
[----:B------:R-:W-:Y:S01]  /*0d60*/  IMAD.IADD R4, R7, 0x1, -R4 ;  /* 0x0000000107047824 */ /* 0x000fe200078e0a04 */
[----:B------:R-:W-:Y:S01]  /*0d70*/  LEA.HI R0, R0, R12, RZ, 0x3 ;  /* 0x0000000c00007211 */ /* 0x000fe200078f18ff */
[----:B------:R-:W-:Y:S01]  /*0d80*/  IMAD R5, R5, 0x40, R212 ;  /* 0x0000004005057824 */ /* 0x000fe200078e02d4 */
[----:B------:R-:W-:Y:S01]  /*0d90*/  SHF.R.S32.HI R194, RZ, 0x2, R2 ;  /* 0x00000002ffc27819 */ /* 0x000fe20000011402 */
[----:B------:R-:W-:Y:S01]  /*0da0*/  IMAD.SHL.U32 R199, R8, 0x2, RZ ;  /* 0x0000000208c77824 */ /* 0x000fe200078e00ff */
[----:B------:R-:W-:Y:S01]  /*0db0*/  LOP3.LUT R229, R2, 0xfffffffc, RZ, 0xc0, !PT ;  /* 0xfffffffc02e57812 */ /* 0x000fe200078ec0ff */
[----:B------:R-:W-:Y:S01]  /*0dc0*/  IMAD R3, R4, 0x8, R5 ;  /* 0x0000000804037824 */ /* 0x000fe200078e0205 */
[----:B------:R-:W-:Y:S01]  /*0dd0*/  LOP3.LUT R221, R0, 0xfffffff8, RZ, 0xc0, !PT ;  /* 0xfffffff800dd7812 */ /* 0x000fe200078ec0ff */
[C---:B------:R-:W-:Y:S01]  /*0de0*/  VIADD R7, R194.reuse, 0x40 ;  /* 0x00000040c2077836 */ /* 0x040fe20000000000 */
[----:B------:R-:W-:Y:S01]  /*0df0*/  SHF.R.S32.HI R228, RZ, 0x3, R0 ;  /* 0x00000003ffe47819 */ /* 0x000fe20000011400 */
[----:B------:R-:W-:Y:S01]  /*0e00*/  VIADD R5, R194, 0x80 ;  /* 0x00000080c2057836 */ /* 0x000fe20000000000 */
[----:B------:R0:W-:Y:S01]  /*0e10*/  STL [R1+0x2c], R3 ;  /* 0x00002c0301007387 */ /* 0x0001e20000100800 */
[----:B------:R-:W-:-:S02]  /*0e20*/  IMAD.IADD R229, R12, 0x1, -R229 ;  /* 0x000000010ce57824 */ /* 0x000fc400078e0ae5 */
[----:B------:R-:W-:Y:S01]  /*0e30*/  IMAD.SHL.U32 R210, R7, 0x80, RZ ;  /* 0x0000008007d27824 */ /* 0x000fe200078e00ff */
[----:B------:R-:W-:Y:S01]  /*0e40*/  STL [R1+0x24], R6 ;  /* 0x0000240601007387 */ /* 0x000fe20000100800 */
[----:B------:R-:W-:Y:S01]  /*0e50*/  SHF.R.S32.HI R4, RZ, 0x1f, R5 ;  /* 0x0000001fff047819 */ /* 0x000fe20000011405 */
[C---:B------:R-:W-:Y:S01]  /*0e60*/  IMAD.SHL.U32 R18, R229.reuse, 0x10, RZ ;  /* 0x00000010e5127824 */ /* 0x040fe200078e00ff */
[----:B------:R-:W-:Y:S01]  /*0e70*/  LEA.HI R0, R229, R229, RZ, 0x1 ;  /* 0x000000e5e5007211 */ /* 0x000fe200078f08ff */
[----:B------:R-:W-:Y:S01]  /*0e80*/  IMAD.SHL.U32 R211, R5, 0x80, RZ ;  /* 0x0000008005d37824 */ /* 0x000fe200078e00ff */
[----:B------:R-:W-:Y:S01]  /*0e90*/  LOP3.LUT R210, R210, 0x380, RZ, 0xc0, !PT ;  /* 0x00000380d2d27812 */ /* 0x000fe200078ec0ff */
[----:B0-----:R-:W-:Y:S01]  /*0ea0*/  IMAD.U32 R3, RZ, RZ, UR4 ;  /* 0x00000004ff037e24 */ /* 0x001fe2000f8e00ff */
[----:B------:R-:W-:Y:S01]  /*0eb0*/  LEA.HI R4, R4, R5, RZ, 0x3 ;  /* 0x0000000504047211 */ /* 0x000fe200078f18ff */
[----:B------:R-:W-:Y:S01]  /*0ec0*/  UMOV UR4, URZ ;  /* 0x0000003f00047c82 */ /* 0x000fe20008000000 */
[----:B------:R-:W-:Y:S01]  /*0ed0*/  LOP3.LUT R0, R0, 0x1ffffffe, RZ, 0xc0, !PT ;  /* 0x1ffffffe00007812 */ /* 0x000fe200078ec0ff */
[----:B------:R-:W-:Y:S01]  /*0ee0*/  IMAD.IADD R221, R12, 0x1, -R221 ;  /* 0x000000010cdd7824 */ /* 0x000fe200078e0add */
[----:B------:R0:W-:Y:S01]  /*0ef0*/  STL [R1], R3 ;  /* 0x0000000301007387 */ /* 0x0001e20000100800 */
[----:B------:R-:W-:Y:S01]  /*0f00*/  SHF.R.U32.HI R5, RZ, 0x3, R210 ;  /* 0x00000003ff057819 */ /* 0x000fe200000116d2 */
[----:B------:R-:W-:Y:S01]  /*0f10*/  VIADD R23, R18, 0x40 ;  /* 0x0000004012177836 */ /* 0x000fe20000000000 */
[----:B------:R-:W-:Y:S01]  /*0f20*/  LOP3.LUT R211, R211, 0x380, RZ, 0xc0, !PT ;  /* 0x00000380d3d37812 */ /* 0x000fe200078ec0ff */
[----:B------:R-:W-:Y:S01]  /*0f30*/  IMAD.IADD R0, R229, 0x1, -R0 ;  /* 0x00000001e5007824 */ /* 0x000fe200078e0a00 */
[----:B------:R-:W-:Y:S01]  /*0f40*/  SHF.R.S32.HI R19, RZ, 0x1f, R18 ;  /* 0x0000001fff137819 */ /* 0x000fe20000011412 */
[----:B------:R-:W-:Y:S01]  /*0f50*/  IMAD.SHL.U32 R4, R4, 0x80, RZ ;  /* 0x0000008004047824 */ /* 0x000fe200078e00ff */
[----:B------:R-:W-:Y:S01]  /*0f60*/  SHF.R.S32.HI R193, RZ, 0x1f, R23 ;  /* 0x0000001fffc17819 */ /* 0x000fe20000011417 */
[----:B------:R-:W-:Y:S01]  /*0f70*/  IMAD R208, R0, 0x8, R6 ;  /* 0x0000000800d07824 */ /* 0x000fe200078e0206 */
[----:B0-----:R-:W-:Y:S01]  /*0f80*/  SHF.R.S32.HI R3, RZ, 0x1f, R2 ;  /* 0x0000001fff037819 */ /* 0x001fe20000011402 */
[----:B------:R-:W-:Y:S01]  /*0f90*/  IMAD.U32 R0, RZ, RZ, UR4 ;  /* 0x00000004ff007e24 */ /* 0x000fe2000f8e00ff */
[----:B------:R-:W-:Y:S01]  /*0fa0*/  SHF.R.S32.HI R2, RZ, 0x1f, R7 ;  /* 0x0000001fff027819 */ /* 0x000fe20000011407 */
[----:B------:R-:W-:Y:S01]  /*0fb0*/  IMAD.SHL.U32 R209, R221, 0x8, RZ ;  /* 0x00000008ddd17824 */ /* 0x000fe200078e00ff */
[----:B------:R-:W-:Y:S01]  /*0fc0*/  LEA.HI R3, R3, R194, RZ, 0x3 ;  /* 0x000000c203037211 */ /* 0x000fe200078f18ff */
[----:B------:R-:W-:Y:S01]  /*0fd0*/  IMAD.SHL.U32 R188, R229, 0x8, RZ ;  /* 0x00000008e5bc7824 */ /* 0x000fe200078e00ff */
[----:B------:R-:W-:Y:S01]  /*0fe0*/  LEA.HI R2, R2, R7, RZ, 0x3 ;  /* 0x0000000702027211 */ /* 0x000fe200078f18ff */
[----:B------:R-:W-:Y:S01]  /*0ff0*/  VIADD R220, R209, 0x40 ;  /* 0x00000040d1dc7836 */ /* 0x000fe20000000000 */
[----:B------:R-:W-:Y:S01]  /*1000*/  LOP3.LUT R3, R3, 0xfffffff8, RZ, 0xc0, !PT ;  /* 0xfffffff803037812 */ /* 0x000fe200078ec0ff */
[----:B------:R-:W-:Y:S01]  /*1010*/  VIADD R196, R188, 0x20 ;  /* 0x00000020bcc47836 */ /* 0x000fe20000000000 */
[----:B------:R-:W-:Y:S01]  /*1020*/  LOP3.LUT R215, R4, 0xfffffc00, RZ, 0xc0, !PT ;  /* 0xfffffc0004d77812 */ /* 0x000fe200078ec0ff */
[----:B------:R-:W-:-:S02]  /*1030*/  IMAD.SHL.U32 R2, R2, 0x80, RZ ;  /* 0x0000008002027824 */ /* 0x000fc400078e00ff */
[----:B------:R-:W-:Y:S01]  /*1040*/  IMAD.IADD R213, R194, 0x1, -R3 ;  /* 0x00000001c2d57824 */ /* 0x000fe200078e0a03 */
[----:B------:R-:W-:Y:S02]  /*1050*/  LOP3.LUT R3, R210, 0x70, R18, 0xf8, !PT ;  /* 0x00000070d2037812 */ /* 0x000fe400078ef812 */
[----:B------:R-:W-:-:S04]  /*1060*/  LOP3.LUT R214, R2, 0xfffffc00, RZ, 0xc0, !PT ;  /* 0xfffffc0002d67812 */ /* 0x000fc800078ec0ff */
[----:B------:R-:W-:-:S05]  /*1070*/  LOP3.LUT R2, R214, R3, R5, 0xf6, !PT ;  /* 0x00000003d6027212 */ /* 0x000fca00078ef605 */
[----:B------:R-:W-:-:S05]  /*1080*/  IMAD.IADD R2, R17, 0x1, R2 ;  /* 0x0000000111027824 */ /* 0x000fca00078e0202 */
[----:B------:R0:W-:Y:S04]  /*1090*/  STL [R1+0x10], R2 ;  /* 0x0000100201007387 */ /* 0x0001e80000100800 */
[----:B------:R0:W-:Y:S02]  /*10a0*/  STL [R1+0x8], R0 ;  /* 0x0000080001007387 */ /* 0x0001e40000100800 */
.L_x_2048:
[----:B------:R-:W-:Y:S05]  /*10b0*/  YIELD ;  /* 0x0000000000007946 */ /* 0x000fea0003800000 */
[----:B------:R-:W-:Y:S01]  /*10c0*/  ULDC.64 UR4, c[0x0][0xa28] ;  /* 0x00028a0000047ab9 */ /* 0x000fe20000000a00 */
[----:B01--45:R-:W1:Y:S01]  /*10d0*/  LDC.64 R4, c[0x0][0xa08] ;  /* 0x00028200ff047b82 */ /* 0x033e620000000a00 */
[----:B------:R-:W-:Y:S01]  /*10e0*/  ISETP.NE.U32.AND P1, PT, RZ, UR4, PT ;  /* 0x00000004ff007c0c */ /* 0x000fe2000bf25070 */
[----:B------:R-:W-:Y:S01]  /*10f0*/  IMAD.MOV.U32 R11, RZ, RZ, RZ ;  /* 0x000000ffff0b7224 */ /* 0x000fe200078e00ff */
[----:B------:R-:W-:Y:S01]  /*1100*/  ULDC.64 UR6, c[0x0][0x208] ;  /* 0x0000820000067ab9 */ /* 0x000fe20000000a00 */
[----:B------:R-:W-:Y:S01]  /*1110*/  IMAD.MOV.U32 R29, RZ, RZ, RZ ;  /* 0x000000ffff1d7224 */ /* 0x000fe200078e00ff */
[----:B------:R-:W-:Y:S01]  /*1120*/  ISETP.NE.AND.EX P1, PT, RZ, UR5, PT, P1 ;  /* 0x00000005ff007c0c */ /* 0x000fe2000bf25310 */
[----:B------:R-:W-:-:S02]  /*1130*/  ULDC.64 UR4, c[0x0][0xa18] ;  /* 0x0002860000047ab9 */ /* 0x000fc40000000a00 */
[----:B------:R-:W-:-:S04]  /*1140*/  ISETP.NE.U32.AND P2, PT, RZ, UR4, PT ;  /* 0x00000004ff007c0c */ /* 0x000fc8000bf45070 */
[----:B------:R-:W-:Y:S01]  /*1150*/  ISETP.NE.AND.EX P2, PT, RZ, UR5, PT, P2 ;  /* 0x00000005ff007c0c */ /* 0x000fe2000bf45320 */
[----:B------:R-:W-:Y:S02]  /*1160*/  ULDC.64 UR4, c[0x0][0xa08] ;  /* 0x0002820000047ab9 */ /* 0x000fe40000000a00 */
[----:B------:R-:W-:-:S03]  /*1170*/  ISETP.NE.U32.AND P0, PT, RZ, UR4, PT ;  /* 0x00000004ff007c0c */ /* 0x000fc6000bf05070 */
[----:B0-2---:R-:W0:Y:S01]  /*1180*/  @P1 LDC.64 R2, c[0x0][0xa28] ;  /* 0x00028a00ff021b82 */ /* 0x005e220000000a00 */
[----:B------:R-:W-:Y:S01]  /*1190*/  ULDC UR4, c[0x0][0x288] ;  /* 0x0000a20000047ab9 */ /* 0x000fe20000000800 */
[----:B------:R-:W-:Y:S01]  /*11a0*/  ISETP.NE.AND.EX P0, PT, RZ, UR5, PT, P0 ;  /* 0x00000005ff007c0c */ /* 0x000fe2000bf05300 */
[----:B-1----:R-:W-:-:S05]  /*11b0*/  IMAD.WIDE R8, R207, 0x4, R4 ;  /* 0x00000004cf087825 */ /* 0x002fca00078e0204 */
[----:B------:R-:W1:Y:S01]  /*11c0*/  @P2 LDC.64 R6, c[0x0][0xa18] ;  /* 0x00028600ff062b82 */ /* 0x000e620000000a00 */
[----:B------:R-:W-:Y:S01]  /*11d0*/  IMAD.U32 R197, RZ, RZ, UR4 ;  /* 0x00000004ffc57e24 */ /* 0x000fe2000f8e00ff */
[----:B------:R-:W-:Y:S02]  /*11e0*/  ULDC.64 UR4, c[0x0][0x418] ;  /* 0x0001060000047ab9 */ /* 0x000fe40000000a00 */
[----:B------:R-:W-:-:S03]  /*11f0*/  UISETP.NE.U32.AND UP0, UPT, UR4, URZ, UPT ;  /* 0x0000003f0400728c */ /* 0x000fc6000bf05070 */
[----:B------:R-:W5:Y:S01]  /*1200*/  @P0 LDG.E R29, desc[UR6][R8.64] ;  /* 0x00000006081d0981 */ /* 0x000f62000c1e1900 */
[----:B------:R-:W-:Y:S01]  /*1210*/  ULDC UR4, c[0x0][0x424] ;  /* 0x0001090000047ab9 */ /* 0x000fe20000000800 */
[----:B------:R-:W-:-:S03]  /*1220*/  UISETP.NE.AND.EX UP0, UPT, UR5, URZ, UPT, UP0 ;  /* 0x0000003f0500728c */ /* 0x000fc6000bf05300 */
[----:B------:R-:W-:Y:S01]  /*1230*/  ULDC UR5, c[0x0][0x2f0] ;  /* 0x0000bc0000057ab9 */ /* 0x000fe20000000800 */
[----:B------:R-:W-:Y:S01]  /*1240*/  USEL UR4, UR4, 0x1, UP0 ;  /* 0x0000000104047887 */ /* 0x000fe20008000000 */
[----:B0-----:R-:W-:-:S03]  /*1250*/  @P1 IMAD.WIDE R2, R207, 0x4, R2 ;  /* 0x00000004cf021825 */ /* 0x001fc600078e0202 */
[----:B------:R-:W-:-:S03]  /*1260*/  UIMAD UR4, UR4, UR5, URZ ;  /* 0x00000005040472a4 */ /* 0x000fc6000f8e023f */
[----:B------:R-:W-:Y:S01]  /*1270*/  ULDC UR5, c[0x0][0x348] ;  /* 0x0000d20000057ab9 */ /* 0x000fe20000000800 */
[----:B------:R0:W5:Y:S01]  /*1280*/  @P1 LDG.E R11, desc[UR6][R2.64] ;  /* 0x00000006020b1981 */ /* 0x000162000c1e1900 */
[----:B-1----:R-:W-:-:S04]  /*1290*/  @P2 IMAD.WIDE R4, R207, 0x4, R6 ;  /* 0x00000004cf042825 */ /* 0x002fc800078e0206 */
[----:B------:R-:W-:Y:S01]  /*12a0*/  IMAD.U32 R28, RZ, RZ, UR4 ;  /* 0x00000004ff1c7e24 */ /* 0x000fe2000f8e00ff */
[----:B------:R1:W5:Y:S01]  /*12b0*/  @P2 LDG.E R197, desc[UR6][R4.64] ;  /* 0x0000000604c52981 */ /* 0x000362000c1e1900 */
[----:B0-----:R-:W-:Y:S01]  /*12c0*/  IMAD.U32 R2, RZ, RZ, UR5 ;  /* 0x00000005ff027e24 */ /* 0x001fe2000f8e00ff */
[----:B------:R-:W-:Y:S06]  /*12d0*/  @P2 BRA `(.L_x_1795) ;  /* 0x0000000000282947 */ /* 0x000fec0003800000 */
[----:B------:R-:W-:Y:S02]  /*12e0*/  ULDC.64 UR4, c[0x0][0xa00] ;  /* 0x0002800000047ab9 */ /* 0x000fe40000000a00 */
[----:B------:R-:W-:-:S04]  /*12f0*/  ISETP.NE.U32.AND P1, PT, RZ, UR4, PT ;  /* 0x00000004ff007c0c */ /* 0x000fc8000bf25070 */
[----:B------:R-:W-:-:S13]  /*1300*/  ISETP.NE.AND.EX P1, PT, RZ, UR5, PT, P1 ;  /* 0x00000005ff007c0c */ /* 0x000fda000bf25310 */
[----:B------:R-:W-:Y:S05]  /*1310*/  @!P1 BRA `(.L_x_1795) ;  /* 0x0000000000189947 */ /* 0x000fea0003800000 */
[----:B-1----:R-:W0:Y:S01]  /*1320*/  LDC.64 R4, c[0x0][0xa00] ;  /* 0x00028000ff047b82 */ /* 0x002e220000000a00 */
[----:B------:R-:W-:Y:S01]  /*1330*/  ULDC.64 UR4, c[0x0][0x208] ;  /* 0x0000820000047ab9 */ /* 0x000fe20000000a00 */
[----:B0-----:R-:W-:-:S05]  /*1340*/  IMAD.WIDE R4, R207, 0x4, R4 ;  /* 0x00000004cf047825 */ /* 0x001fca00078e0204 */
[----:B-----5:R-:W2:Y:S04]  /*1350*/  LDG.E R197, desc[UR4][R4.64] ;  /* 0x0000000404c57981 */ /* 0x020ea8000c1e1900 */
[----:B------:R-:W2:Y:S02]  /*1360*/  LDG.E R0, desc[UR4][R4.64+0x4] ;  /* 0x0000040404007981 */ /* 0x000ea4000c1e1900 */
[----:B--2---:R-:W-:-:S07]  /*1370*/  IMAD.IADD R197, R0, 0x1, -R197 ;  /* 0x0000000100c57824 */ /* 0x004fce00078e0ac5 */
.L_x_1795:
        /* <DEDUP_REMOVED lines=10> */
[----:B-1----:R-:W0:Y:S01]  /*1420*/  LDC.64 R4, c[0x0][0xa20] ;  /* 0x00028800ff047b82 */ /* 0x002e220000000a00 */
[----:B------:R-:W-:Y:S01]  /*1430*/  ULDC.64 UR4, c[0x0][0x208] ;  /* 0x0000820000047ab9 */ /* 0x000fe20000000a00 */
[----:B0-----:R-:W-:-:S05]  /*1440*/  IMAD.WIDE R4, R207, 0x4, R4 ;  /* 0x00000004cf047825 */ /* 0x001fca00078e0204 */
[----:B------:R0:W5:Y:S01]  /*1450*/  LDG.E R28, desc[UR4][R4.64] ;  /* 0x00000004041c7981 */ /* 0x000162000c1e1900 */
[----:B------:R-:W-:Y:S05]  /*1460*/  BRA `(.L_x_1797) ;  /* 0x0000000000147947 */ /* 0x000fea0003800000 */
.L_x_1796:
[----:B------:R-:W-:Y:S05]  /*1470*/  @!P0 BRA `(.L_x_1797) ;  /* 0x0000000000108947 */ /* 0x000fea0003800000 */
[----:B------:R-:W-:Y:S02]  /*1480*/  ULDC.64 UR4, c[0x0][0x208] ;  /* 0x0000820000047ab9 */ /* 0x000fe40000000a00 */
[----:B------:R-:W2:Y:S04]  /*1490*/  LDG.E R3, desc[UR4][R8.64] ;  /* 0x0000000408037981 */ /* 0x000ea8000c1e1900 */
[----:B------:R-:W2:Y:S02]  /*14a0*/  LDG.E R28, desc[UR4][R8.64+0x4] ;  /* 0x00000404081c7981 */ /* 0x000ea4000c1e1900 */
[----:B--2---:R-:W-:-:S07]  /*14b0*/  IMAD.IADD R28, R28, 0x1, -R3 ;  /* 0x000000011c1c7824 */ /* 0x004fce00078e0a03 */
.L_x_1797:
[----:B------:R-:W-:Y:S01]  /*14c0*/  ULDC.64 UR4, c[0x0][0xa10] ;  /* 0x0002840000047ab9 */ /* 0x000fe20000000a00 */
[----:B------:R-:W-:Y:S01]  /*14d0*/  ULDC.64 UR6, c[0x0][0x208] ;  /* 0x0000820000067ab9 */ /* 0x000fe20000000a00 */
[----:B------:R-:W-:Y:S01]  /*14e0*/  ISETP.NE.U32.AND P0, PT, RZ, UR4, PT ;  /* 0x00000004ff007c0c */ /* 0x000fe2000bf05070 */
[----:B------:R-:W2:Y:S03]  /*14f0*/  LDC R8, c[0x0][0x448] ;  /* 0x00011200ff087b82 */ /* 0x000ea60000000800 */
[----:B------:R-:W-:Y:S01]  /*1500*/  ISETP.NE.AND.EX P0, PT, RZ, UR5, PT, P0 ;  /* 0x00000005ff007c0c */ /* 0x000fe2000bf05300 */
[----:B------:R-:W-:Y:S02]  /*1510*/  ULDC.64 UR4, c[0x0][0xa30] ;  /* 0x00028c0000047ab9 */ /* 0x000fe40000000a00 */
[----:B------:R-:W-:Y:S01]  /*1520*/  ISETP.NE.U32.AND P1, PT, RZ, UR4, PT ;  /* 0x00000004ff007c0c */ /* 0x000fe2000bf25070 */
[----:B-----5:R-:W-:Y:S01]  /*1530*/  IMAD.MOV.U32 R24, RZ, RZ, R28 ;  /* 0x000000ffff187224 */ /* 0x020fe200078e001c */
[----:B------:R-:W3:Y:S02]  /*1540*/  LDC.64 R12, c[0x0][0x9e0] ;  /* 0x00027800ff0c7b82 */ /* 0x000ee40000000a00 */
[----:B------:R-:W-:-:S06]  /*1550*/  ISETP.NE.AND.EX P1, PT, RZ, UR5, PT, P1 ;  /* 0x00000005ff007c0c */ /* 0x000fcc000bf25310 */
[----:B01----:R-:W0:Y:S08]  /*1560*/  @P0 LDC.64 R4, c[0x0][0xa10] ;  /* 0x00028400ff040b82 */ /* 0x003e300000000a00 */
[----:B------:R-:W1:Y:S01]  /*1570*/  @P1 LDC.64 R6, c[0x0][0xa30] ;  /* 0x00028c00ff061b82 */ /* 0x000e620000000a00 */
[----:B0-----:R-:W-:-:S05]  /*1580*/  @P0 IMAD.WIDE R4, R207, 0x4, R4 ;  /* 0x00000004cf040825 */ /* 0x001fca00078e0204 */
[----:B------:R-:W4:Y:S04]  /*1590*/  @P0 LDG.E R0, desc[UR6][R4.64] ;  /* 0x0000000604000981 */ /* 0x000f28000c1e1900 */
[----:B------:R-:W4:Y:S01]  /*15a0*/  @P0 LDG.E R3, desc[UR6][R4.64+0x4] ;  /* 0x0000040604030981 */ /* 0x000f22000c1e1900 */
[----:B-1----:R-:W-:-:S05]  /*15b0*/  @P1 IMAD.WIDE R6, R207, 0x4, R6 ;  /* 0x00000004cf061825 */ /* 0x002fca00078e0206 */
[----:B------:R0:W5:Y:S01]  /*15c0*/  @P1 LDG.E R24, desc[UR6][R6.64] ;  /* 0x0000000606181981 */ /* 0x000162000c1e1900 */
[----:B--2---:R-:W-:Y:S01]  /*15d0*/  ISETP.NE.AND P1, PT, R8, 0x1, PT ;  /* 0x000000010800780c */ /* 0x004fe20003f25270 */
[----:B------:R-:W-:Y:S01]  /*15e0*/  IMAD.SHL.U32 R201, R205, 0x80, RZ ;  /* 0x00000080cdc97824 */ /* 0x000fe200078e00ff */
[----:B---3--:R-:W-:Y:S01]  /*15f0*/  ISETP.GE.AND P2, PT, R13, 0x1, PT ;  /* 0x000000010d00780c */ /* 0x008fe20003f46270 */
[----:B------:R-:W-:-:S10]  /*1600*/  IMAD.IADD R11, R28, 0x1, -R11 ;  /* 0x000000011c0b7824 */ /* 0x000fd400078e0a0b */
[----:B------:R-:W1:Y:S08]  /*1610*/  @P1 LDC R8, c[0x0][0x44c] ;  /* 0x00011300ff081b82 */ /* 0x000e700000000800 */
[----:B------:R-:W2:Y:S01]  /*1620*/  @P1 LDC R9, c[0x0][0x450] ;  /* 0x00011400ff091b82 */ /* 0x000ea20000000800 */
[----:B----4-:R-:W-:Y:S02]  /*1630*/  @P0 IMAD.IADD R2, R3, 0x1, -R0 ;  /* 0x0000000103020824 */ /* 0x010fe400078e0a00 */
[----:B------:R-:W-:-:S02]  /*1640*/  VIADD R3, R201, 0x7f ;  /* 0x0000007fc9037836 */ /* 0x000fc40000000000 */
[----:B------:R-:W-:Y:S02]  /*1650*/  IMAD.IADD R198, R11, 0x1, R2 ;  /* 0x000000010bc67824 */ /* 0x000fe400078e0202 */
[----:B-1----:R-:W-:-:S04]  /*1660*/  @P1 IMAD.HI.U32 R4, R3, R8, RZ ;  /* 0x0000000803041227 */ /* 0x002fc800078e00ff */
[C---:B------:R-:W-:Y:S01]  /*1670*/  VIADD R0, R198.reuse, 0x9f ;  /* 0x0000009fc6007836 */ /* 0x040fe20000000000 */
[----:B--2---:R-:W-:Y:S02]  /*1680*/  @P1 SHF.R.U32.HI R3, RZ, R9, R4 ;  /* 0x00000009ff031219 */ /* 0x004fe40000011604 */
[----:B------:R-:W-:Y:S01]  /*1690*/  IADD3 R4, R198, 0x1, -R197 ;  /* 0x00000001c6047810 */ /* 0x000fe20007ffe8c5 */
[----:B------:R-:W-:-:S04]  /*16a0*/  IMAD.HI R0, R0, 0x66666667, RZ ;  /* 0x6666666700007827 */ /* 0x000fc800078e02ff */
[----:B0-----:R-:W-:Y:S01]  /*16b0*/  IMAD.IADD R7, R4, 0x1, R3 ;  /* 0x0000000104077824 */ /* 0x001fe200078e0203 */
[----:B------:R-:W-:-:S04]  /*16c0*/  SHF.R.U32.HI R27, RZ, 0x1f, R0 ;  /* 0x0000001fff1b7819 */ /* 0x000fc80000011600 */
[----:B------:R-:W-:Y:S01]  /*16d0*/  LEA.HI.SX32 R27, R0, R27, 0x1a ;  /* 0x0000001b001b7211 */ /* 0x000fe200078fd2ff */
[----:B------:R-:W-:Y:S01]  /*16e0*/  IMAD.IADD R0, R7, 0x1, R12 ;  /* 0x0000000107007824 */ /* 0x000fe200078e020c */
[----:B------:R-:W-:Y:S06]  /*16f0*/  @!P2 BRA `(.L_x_1798) ;  /* 0x000000000048a947 */ /* 0x000fec0003800000 */
[C---:B------:R-:W-:Y:S01]  /*1700*/  ISETP.GT.AND P0, PT, R7.reuse, RZ, PT ;  /* 0x000000ff0700720c */ /* 0x040fe20003f04270 */
[----:B------:R-:W-:Y:S01]  /*1710*/  BSSY B0, `(.L_x_1799) ;  /* 0x000000e000007945 */ /* 0x000fe20003800000 */
[----:B------:R-:W-:-:S11]  /*1720*/  VIADD R3, R7, 0xffffffff ;  /* 0xffffffff07037836 */ /* 0x000fd60000000000 */
[----:B------:R-:W-:Y:S05]  /*1730*/  @P0 BRA `(.L_x_1800) ;  /* 0x00000000001c0947 */ /* 0x000fea0003800000 */
[----:B------:R-:W-:Y:S01]  /*1740*/  ISETP.NE.AND P0, PT, R13, 0x1, PT ;  /* 0x000000010d00780c */ /* 0x000fe20003f05270 */
[----:B------:R-:W-:-:S12]  /*1750*/  IMAD.MOV R3, RZ, RZ, -R7 ;  /* 0x000000ffff037224 */ /* 0x000fd800078e0a07 */
[----:B------:R-:W0:Y:S02]  /*1760*/  @P0 LDC.64 R4, c[0x0][0x9e8] ;  /* 0x00027a00ff040b82 */ /* 0x000e240000000a00 */
[----:B0-----:R-:W-:-:S05]  /*1770*/  @P0 IMAD.HI.U32 R4, R3, R4, RZ ;  /* 0x0000000403040227 */ /* 0x001fca00078e00ff */
[----:B------:R-:W-:-:S04]  /*1780*/  @P0 SHF.R.U32.HI R3, RZ, R5, R4 ;  /* 0x00000005ff030219 */ /* 0x000fc80000011604 */
[----:B------:R-:W-:Y:S01]  /*1790*/  LOP3.LUT R3, RZ, R3, RZ, 0x33, !PT ;  /* 0x00000003ff037212 */ /* 0x000fe200078e33ff */
[----:B------:R-:W-:Y:S06]  /*17a0*/  BRA `(.L_x_1801) ;  /* 0x0000000000107947 */ /* 0x000fec0003800000 */
.L_x_1800:
[----:B------:R-:W-:-:S13]  /*17b0*/  ISETP.NE.AND P0, PT, R13, 0x1, PT ;  /* 0x000000010d00780c */ /* 0x000fda0003f05270 */
[----:B------:R-:W0:Y:S02]  /*17c0*/  @P0 LDC.64 R4, c[0x0][0x9e8] ;  /* 0x00027a00ff040b82 */ /* 0x000e240000000a00 */
[----:B0-----:R-:W-:-:S05]  /*17d0*/  @P0 IMAD.HI.U32 R4, R3, R4, RZ ;  /* 0x0000000403040227 */ /* 0x001fca00078e00ff */
[----:B------:R-:W-:-:S07]  /*17e0*/  @P0 SHF.R.U32.HI R3, RZ, R5, R4 ;  /* 0x00000005ff030219 */ /* 0x000fce0000011604 */
.L_x_1801:
[----:B------:R-:W-:Y:S05]  /*17f0*/  BSYNC B0 ;  /* 0x0000000000007941 */ /* 0x000fea0003800000 */
.L_x_1799:
[----:B------:R-:W-:-:S05]  /*1800*/  IMAD R3, R3, R13, R13 ;  /* 0x0000000d03037224 */ /* 0x000fca00078e020d */
[----:B------:R-:W-:-:S07]  /*1810*/  VIMNMX R0, R0, R3, PT ;  /* 0x0000000300007248 */ /* 0x000fce0003fe0100 */
.L_x_1798:
[----:B------:R-:W0:Y:S01]  /*1820*/  @P1 LDC R4, c[0x0][0x44c] ;  /* 0x00011300ff041b82 */ /* 0x000e220000000800 */
[----:B------:R-:W-:Y:S01]  /*1830*/  VIADD R0, R0, 0x9f ;  /* 0x0000009f00007836 */ /* 0x000fe20000000000 */
[----:B------:R-:W-:Y:S01]  /*1840*/  ULDC UR4, c[0x0][0x9dc] ;  /* 0x0002770000047ab9 */ /* 0x000fe20000000800 */
[----:B------:R-:W-:Y:S02]  /*1850*/  IMAD.MOV.U32 R5, RZ, RZ, R201 ;  /* 0x000000ffff057224 */ /* 0x000fe400078e00c9 */
[----:B------:R-:W-:-:S03]  /*1860*/  IMAD.HI R0, R0, 0x66666667, RZ ;  /* 0x6666666700007827 */ /* 0x000fc600078e02ff */
[----:B------:R-:W1:Y:S01]  /*1870*/  @P1 LDC R7, c[0x0][0x450] ;  /* 0x00011400ff071b82 */ /* 0x000e620000000800 */
[----:B------:R-:W-:Y:S01]  /*1880*/  IMAD.IADD R104, R198, 0x1, -R197 ;  /* 0x00000001c6687824 */ /* 0x000fe200078e0ac5 */
[----:B------:R-:W-:-:S04]  /*1890*/  SHF.R.U32.HI R3, RZ, 0x1f, R0 ;  /* 0x0000001fff037819 */ /* 0x000fc80000011600 */
[----:B------:R-:W-:-:S04]  /*18a0*/  LEA.HI.SX32 R0, R0, R3, 0x1a ;  /* 0x0000000300007211 */ /* 0x000fc800078fd2ff */
[----:B------:R-:W-:Y:S01]  /*18b0*/  VIMNMX R8, R27, R0, PT ;  /* 0x000000001b087248 */ /* 0x000fe20003fe0100 */
[----:B0-----:R-:W-:-:S05]  /*18c0*/  @P1 IMAD.HI.U32 R4, R201, R4, RZ ;  /* 0x00000004c9041227 */ /* 0x001fca00078e00ff */
[----:B-1----:R-:W-:-:S05]  /*18d0*/  @P1 SHF.R.U32.HI R5, RZ, R7, R4 ;  /* 0x00000007ff051219 */ /* 0x002fca0000011604 */
[----:B------:R-:W-:-:S04]  /*18e0*/  IMAD.IADD R3, R104, 0x1, R5 ;  /* 0x0000000168037824 */ /* 0x000fc800078e0205 */
[----:B------:R-:W-:Y:S01]  /*18f0*/  VIADD R0, R3, -UR4 ;  /* 0x8000000403007c36 */ /* 0x000fe20008000000 */
[----:B------:R-:W-:Y:S06]  /*1900*/  @!P2 BRA `(.L_x_1802) ;  /* 0x000000000044a947 */ /* 0x000fec0003800000 */
[----:B------:R-:W-:Y:S01]  /*1910*/  ISETP.GT.AND P0, PT, R3, -0x1, PT ;  /* 0xffffffff0300780c */ /* 0x000fe20003f04270 */
[----:B------:R-:W-:-:S12]  /*1920*/  BSSY B0, `(.L_x_1803) ;  /* 0x000000d000007945 */ /* 0x000fd80003800000 */
[----:B------:R-:W-:Y:S05]  /*1930*/  @P0 BRA `(.L_x_1804) ;  /* 0x00000000001c0947 */ /* 0x000fea0003800000 */
[----:B------:R-:W-:Y:S02]  /*1940*/  ISETP.NE.AND P0, PT, R13, 0x1, PT ;  /* 0x000000010d00780c */ /* 0x000fe40003f05270 */
[----:B------:R-:W-:-:S11]  /*1950*/  LOP3.LUT R3, RZ, R3, RZ, 0x33, !PT ;  /* 0x00000003ff037212 */ /* 0x000fd600078e33ff */
[----:B------:R-:W0:Y:S02]  /*1960*/  @P0 LDC.64 R4, c[0x0][0x9e8] ;  /* 0x00027a00ff040b82 */ /* 0x000e240000000a00 */
[----:B0-----:R-:W-:-:S05]  /*1970*/  @P0 IMAD.HI.U32 R4, R3, R4, RZ ;  /* 0x0000000403040227 */ /* 0x001fca00078e00ff */
[----:B------:R-:W-:-:S04]  /*1980*/  @P0 SHF.R.U32.HI R3, RZ, R5, R4 ;  /* 0x00000005ff030219 */ /* 0x000fc80000011604 */
[----:B------:R-:W-:Y:S01]  /*1990*/  LOP3.LUT R3, RZ, R3, RZ, 0x33, !PT ;  /* 0x00000003ff037212 */ /* 0x000fe200078e33ff */
[----:B------:R-:W-:Y:S06]  /*19a0*/  BRA `(.L_x_1805) ;  /* 0x0000000000107947 */ /* 0x000fec0003800000 */
.L_x_1804:
[----:B------:R-:W-:-:S13]  /*19b0*/  ISETP.NE.AND P0, PT, R13, 0x1, PT ;  /* 0x000000010d00780c */ /* 0x000fda0003f05270 */
[----:B------:R-:W0:Y:S02]  /*19c0*/  @P0 LDC.64 R4, c[0x0][0x9e8] ;  /* 0x00027a00ff040b82 */ /* 0x000e240000000a00 */
[----:B0-----:R-:W-:-:S05]  /*19d0*/  @P0 IMAD.HI.U32 R4, R3, R4, RZ ;  /* 0x0000000403040227 */ /* 0x001fca00078e00ff */
[----:B------:R-:W-:-:S07]  /*19e0*/  @P0 SHF.R.U32.HI R3, RZ, R5, R4 ;  /* 0x00000005ff030219 */ /* 0x000fce0000011604 */
.L_x_1805:
[----:B------:R-:W-:Y:S05]  /*19f0*/  BSYNC B0 ;  /* 0x0000000000007941 */ /* 0x000fea0003800000 */
.L_x_1803:
[----:B------:R-:W-:-:S05]  /*1a00*/  IMAD R3, R3, R13, RZ ;  /* 0x0000000d03037224 */ /* 0x000fca00078e02ff */
[----:B------:R-:W-:-:S07]  /*1a10*/  VIMNMX R0, R0, R3, !PT ;  /* 0x0000000300007248 */ /* 0x000fce0007fe0100 */
.L_x_1802:
[----:B------:R-:W-:Y:S01]  /*1a20*/  IMAD.HI R0, R0, 0x66666667, RZ ;  /* 0x6666666700007827 */ /* 0x000fe200078e02ff */
[----:B------:R-:W-:Y:S01]  /*1a30*/  BSSY B0, `(.L_x_1806) ;  /* 0x0000028000007945 */ /* 0x000fe20003800000 */
[----:B------:R-:W-:Y:S02]  /*1a40*/  LOP3.LUT R227, R225, 0xff, RZ, 0xc0, !PT ;  /* 0x000000ffe1e37812 */ /* 0x000fe400078ec0ff */
[----:B------:R-:W-:Y:S02]  /*1a50*/  SHF.R.U32.HI R225, RZ, 0x10, R225 ;  /* 0x00000010ffe17819 */ /* 0x000fe400000116e1 */
[----:B------:R-:W-:-:S04]  /*1a60*/  SHF.R.U32.HI R3, RZ, 0x1f, R0 ;  /* 0x0000001fff037819 */ /* 0x000fc80000011600 */
[----:B------:R-:W-:Y:S01]  /*1a70*/  LEA.HI.SX32 R3, R0, R3, 0x1a ;  /* 0x0000000300037211 */ /* 0x000fe200078fd2ff */
[----:B------:R-:W-:-:S03]  /*1a80*/  IMAD.MOV.U32 R0, RZ, RZ, RZ ;  /* 0x000000ffff007224 */ /* 0x000fc600078e00ff */
[----:B------:R-:W-:-:S04]  /*1a90*/  VIMNMX R9, RZ, R3, !PT ;  /* 0x00000003ff097248 */ /* 0x000fc80007fe0100 */
[----:B------:R-:W-:-:S13]  /*1aa0*/  ISETP.GT.AND P0, PT, R8, R9, PT ;  /* 0x000000090800720c */ /* 0x000fda0003f04270 */
[----:B------:R-:W-:Y:S05]  /*1ab0*/  @!P0 BRA `(.L_x_1807) ;  /* 0x00000000007c8947 */ /* 0x000fea0003800000 */
[----:B------:R-:W-:Y:S01]  /*1ac0*/  ISETP.NE.AND P0, PT, R225, RZ, PT ;  /* 0x000000ffe100720c */ /* 0x000fe20003f05270 */
[----:B------:R-:W-:-:S03]  /*1ad0*/  ULDC UR4, c[0x0][0x9f0] ;  /* 0x00027c0000047ab9 */ /* 0x000fc60000000800 */
[----:B------:R-:W-:-:S04]  /*1ae0*/  SEL R13, R225, UR4, P0 ;  /* 0x00000004e10d7c07 */ /* 0x000fc80008000000 */
[-C--:B------:R-:W-:Y:S02]  /*1af0*/  IABS R6, R13.reuse ;  /* 0x0000000d00067213 */ /* 0x080fe40000000000 */
[----:B------:R-:W-:Y:S02]  /*1b00*/  IADD3 R0, R13, -0x1, R8 ;  /* 0xffffffff0d007810 */ /* 0x000fe40007ffe008 */
[----:B------:R-:W0:Y:S01]  /*1b10*/  I2F.RP R3, R6 ;  /* 0x0000000600037306 */ /* 0x000e220000209400 */
[----:B------:R-:W-:Y:S02]  /*1b20*/  IABS R12, R13 ;  /* 0x0000000d000c7213 */ /* 0x000fe40000000000 */
[----:B------:R-:W-:-:S05]  /*1b30*/  IMAD.IADD R0, R0, 0x1, -R9 ;  /* 0x0000000100007824 */ /* 0x000fca00078e0a09 */
[----:B------:R-:W-:Y:S02]  /*1b40*/  IABS R10, R0 ;  /* 0x00000000000a7213 */ /* 0x000fe40000000000 */
[----:B------:R-:W-:-:S04]  /*1b50*/  LOP3.LUT R0, R0, R13, RZ, 0x3c, !PT ;  /* 0x0000000d00007212 */ /* 0x000fc800078e3cff */
[----:B------:R-:W-:Y:S01]  /*1b60*/  ISETP.GE.AND P2, PT, R0, RZ, PT ;  /* 0x000000ff0000720c */ /* 0x000fe20003f46270 */
[----:B0-----:R-:W0:Y:S02]  /*1b70*/  MUFU.RCP R3, R3 ;  /* 0x0000000300037308 */ /* 0x001e240000001000 */
[----:B0-----:R-:W-:Y:S02]  /*1b80*/  VIADD R4, R3, 0xffffffe ;  /* 0x0ffffffe03047836 */ /* 0x001fe40000000000 */
[----:B------:R-:W-:-:S04]  /*1b90*/  IMAD.MOV R3, RZ, RZ, -R12 ;  /* 0x000000ffff037224 */ /* 0x000fc800078e0a0c */
[----:B------:R0:W1:Y:S02]  /*1ba0*/  F2I.FTZ.U32.TRUNC.NTZ R5, R4 ;  /* 0x0000000400057305 */ /* 0x000064000021f000 */
[----:B0-----:R-:W-:Y:S02]  /*1bb0*/  IMAD.MOV.U32 R4, RZ, RZ, RZ ;  /* 0x000000ffff047224 */ /* 0x001fe400078e00ff */
[----:B-1----:R-:W-:-:S04]  /*1bc0*/  IMAD.MOV R7, RZ, RZ, -R5 ;  /* 0x000000ffff077224 */ /* 0x002fc800078e0a05 */
[----:B------:R-:W-:-:S04]  /*1bd0*/  IMAD R7, R7, R6, RZ ;  /* 0x0000000607077224 */ /* 0x000fc800078e02ff */
[----:B------:R-:W-:-:S04]  /*1be0*/  IMAD.HI.U32 R5, R5, R7, R4 ;  /* 0x0000000705057227 */ /* 0x000fc800078e0004 */
[----:B------:R-:W-:-:S04]  /*1bf0*/  IMAD.MOV.U32 R4, RZ, RZ, R10 ;  /* 0x000000ffff047224 */ /* 0x000fc800078e000a */
        /* <DEDUP_REMOVED lines=11> */
.L_x_1807:
[----:B------:R-:W-:Y:S05]  /*1cb0*/  BSYNC B0 ;  /* 0x0000000000007941 */ /* 0x000fea0003800000 */
.L_x_1806:
[----:B------:R-:W-:-:S05]  /*1cc0*/  IMAD R3, R227, R0, R9 ;  /* 0x00000000e3037224 */ /* 0x000fca00078e0209 */
[C---:B------:R-:W-:Y:S01]  /*1cd0*/  VIADDMNMX R0, R3.reuse, R0, R8, PT ;  /* 0x0000000003007246 */ /* 0x040fe20003800108 */
[----:B------:R-:W-:-:S04]  /*1ce0*/  IMAD R3, R3, 0xa0, -R11 ;  /* 0x000000a003037824 */ /* 0x000fc800078e0a0b */
[----:B------:R-:W-:Y:S01]  /*1cf0*/  IMAD R5, R0, 0xa0, -R11 ;  /* 0x000000a000057824 */ /* 0x000fe200078e0a0b */
[----:B------:R-:W-:-:S04]  /*1d00*/  VIMNMX R3, RZ, R3, !PT ;  /* 0x00000003ff037248 */ /* 0x000fc80007fe0100 */
[----:B------:R-:W-:Y:S01]  /*1d10*/  VIMNMX R0, R5, R2, PT ;  /* 0x0000000205007248 */ /* 0x000fe20003fe0100 */
[----:B------:R-:W-:-:S03]  /*1d20*/  IMAD.WIDE.U32 R4, R3, -0x33333333, RZ ;  /* 0xcccccccd03047825 */ /* 0x000fc600078e00ff */
[----:B------:R-:W-:Y:S02]  /*1d30*/  ISETP.GT.AND P0, PT, R0, R3, PT ;  /* 0x000000030000720c */ /* 0x000fe40003f04270 */
[----:B------:R-:W-:-:S05]  /*1d40*/  SHF.R.U32.HI R26, RZ, 0x7, R5 ;  /* 0x00000007ff1a7819 */ /* 0x000fca0000011605 */
[----:B------:R-:W-:-:S06]  /*1d50*/  IMAD.MOV.U32 R25, RZ, RZ, R26 ;  /* 0x000000ffff197224 */ /* 0x000fcc00078e001a */
        /* <DEDUP_REMOVED lines=26> */
[----:B-1---5:R-:W-:Y:S05]  /*1f00*/  CALL.ABS.NOINC R14 ;  /* 0x000000000e007343 */ /* 0x022fea0003c00000 */
.L_x_1810:
[----:B------:R-:W-:Y:S05]  /*1f10*/  BSYNC B6 ;  /* 0x0000000000067941 */ /* 0x000fea0003800000 */
.L_x_1809:
        /* <DEDUP_REMOVED lines=20> */
.L_x_1812:
[----:B------:R-:W-:Y:S05]  /*2060*/  BSYNC B6 ;  /* 0x0000000000067941 */ /* 0x000fea0003800000 */
.L_x_1811:
[----:B------:R-:W-:Y:S01]  /*2070*/  ULDC.64 UR4, c[0x0][0x9f8] ;  /* 0x00027e0000047ab9 */ /* 0x000fe20000000a00 */
[----:B------:R-:W-:Y:S01]  /*2080*/  IMAD.MOV.U32 R85, RZ, RZ, R207 ;  /* 0x000000ffff557224 */ /* 0x000fe200078e00cf */
[----:B------:R-:W-:Y:S01]  /*2090*/  ISETP.NE.U32.AND P0, PT, RZ, UR4, PT ;  /* 0x00000004ff007c0c */ /* 0x000fe2000bf05070 */
[----:B------:R-:W-:Y:S01]  /*20a0*/  ULDC.64 UR6, c[0x0][0x208] ;  /* 0x0000820000067ab9 */ /* 0x000fe20000000a00 */
[----:B------:R-:W0:Y:S02]  /*20b0*/  LDC.64 R50, c[0x0][0x3f8] ;  /* 0x0000fe00ff327b82 */ /* 0x000e240000000a00 */
[----:B------:R-:W-:-:S06]  /*20c0*/  ISETP.NE.AND.EX P0, PT, RZ, UR5, PT, P0 ;  /* 0x00000005ff007c0c */ /* 0x000fcc000bf05300 */
[----:B------:R-:W1:Y:S08]  /*20d0*/  LDC.64 R56, c[0x0][0x408] ;  /* 0x00010200ff387b82 */ /* 0x000e700000000a00 */
[----:B------:R-:W2:Y:S08]  /*20e0*/  @P0 LDC.64 R4, c[0x0][0x9f8] ;  /* 0x00027e00ff040b82 */ /* 0x000eb00000000a00 */
[----:B------:R-:W3:Y:S01]  /*20f0*/  LDC R31, c[0x0][0x3f4] ;  /* 0x0000fd00ff1f7b82 */ /* 0x000ee20000000800 */
[----:B--2---:R-:W-:-:S05]  /*2100*/  @P0 IMAD.WIDE R4, R207, 0x4, R4 ;  /* 0x00000004cf040825 */ /* 0x004fca00078e0204 */
[----:B------:R2:W4:Y:S01]  /*2110*/  @P0 LDG.E R85, desc[UR6][R4.64] ;  /* 0x0000000604550981 */ /* 0x000522000c1e1900 */
[----:B------:R-:W-:Y:S01]  /*2120*/  SHF.R.S32.HI R3, RZ, 0x1f, R194 ;  /* 0x0000001fff037819 */ /* 0x000fe200000114c2 */
[-C--:B0-----:R-:W-:Y:S01]  /*2130*/  IMAD.WIDE.U32 R8, R194, R50.reuse, R18 ;  /* 0x00000032c2087225 */ /* 0x081fe200078e0012 */
[----:B------:R-:W-:Y:S01]  /*2140*/  SHF.R.S32.HI R189, RZ, 0x1f, R188 ;  /* 0x0000001fffbd7819 */ /* 0x000fe200000114bc */
[----:B------:R-:W0:Y:S01]  /*2150*/  S2R R30, SR_TID.X ;  /* 0x00000000001e7919 */ /* 0x000e220000002100 */
[----:B---3--:R-:W-:Y:S01]  /*2160*/  ISETP.GE.AND P0, PT, R18, R31, PT ;  /* 0x0000001f1200720c */ /* 0x008fe20003f06270 */
[C---:B------:R-:W-:Y:S01]  /*2170*/  IMAD R0, R3.reuse, R50, RZ ;  /* 0x0000003203007224 */ /* 0x040fe200078e02ff */
[C-C-:B-1----:R-:W-:Y:S01]  /*2180*/  SHF.L.U64.HI R79, R56.reuse, 0x6, R57.reuse ;  /* 0x00000006384f7819 */ /* 0x142fe20000010239 */
[----:B------:R-:W-:Y:S01]  /*2190*/  IMAD R3, R3, R56, RZ ;  /* 0x0000003803037224 */ /* 0x000fe200078e02ff */
[----:B------:R-:W-:Y:S01]  /*21a0*/  SHF.L.U64.HI R78, R56, 0x7, R57 ;  /* 0x00000007384e7819 */ /* 0x000fe20000010239 */
[C---:B------:R-:W-:Y:S01]  /*21b0*/  IMAD R13, R194.reuse, R51, R0 ;  /* 0x00000033c20d7224 */ /* 0x040fe200078e0200 */
[----:B------:R-:W-:Y:S01]  /*21c0*/  SHF.R.U32.HI R74, RZ, 0x3, R211 ;  /* 0x00000003ff4a7819 */ /* 0x000fe200000116d3 */
[----:B------:R-:W-:Y:S01]  /*21d0*/  IMAD.WIDE.U32 R6, R194, R50, R188 ;  /* 0x00000032c2067225 */ /* 0x000fe200078e00bc */
[----:B------:R-:W-:-:S02]  /*21e0*/  SHF.L.U64.HI R83, R50, 0x6, R51 ;  /* 0x0000000632537819 */ /* 0x000fc40000010233 */
[----:B------:R-:W-:Y:S01]  /*21f0*/  SHF.L.U64.HI R82, R50, 0x7, R51 ;  /* 0x0000000732527819 */ /* 0x000fe20000010233 */
[C---:B------:R-:W-:Y:S01]  /*2200*/  IMAD R15, R194.reuse, R57, R3 ;  /* 0x00000039c20f7224 */ /* 0x040fe200078e0203 */
[----:B------:R-:W-:Y:S01]  /*2210*/  SEL R3, R31, RZ, P0 ;  /* 0x000000ff1f037207 */ /* 0x000fe20000000000 */
[----:B------:R-:W-:Y:S01]  /*2220*/  IMAD.IADD R7, R7, 0x1, R13 ;  /* 0x0000000107077824 */ /* 0x000fe200078e020d */
[----:B------:R-:W-:Y:S01]  /*2230*/  LOP3.LUT P1, RZ, R213, 0x4, RZ, 0xc0, !PT ;  /* 0x00000004d5ff7812 */ /* 0x000fe2000782c0ff */
[----:B------:R-:W-:Y:S01]  /*2240*/  IMAD.IADD R9, R13, 0x1, R9 ;  /* 0x000000010d097824 */ /* 0x000fe200078e0209 */
[----:B-----5:R-:W-:Y:S01]  /*2250*/  SHF.R.S32.HI R13, RZ, 0x1f, R24 ;  /* 0x0000001fff0d7819 */ /* 0x020fe20000011418 */
[----:B--2---:R-:W-:-:S04]  /*2260*/  IMAD.WIDE.U32 R4, R194, R56, R188 ;  /* 0x00000038c2047225 */ /* 0x004fc800078e00bc */
[----:B------:R-:W-:Y:S02]  /*2270*/  IMAD.SHL.U32 R75, R213, 0x80, RZ ;  /* 0x00000080d54b7824 */ /* 0x000fe400078e00ff */
[----:B------:R-:W-:-:S03]  /*2280*/  IMAD.WIDE.U32 R10, R194, R56, R18 ;  /* 0x00000038c20a7225 */ /* 0x000fc600078e0012 */
[----:B------:R-:W-:Y:S01]  /*2290*/  LOP3.LUT R75, R75, 0x380, RZ, 0xc0, !PT ;  /* 0x000003804b4b7812 */ /* 0x000fe200078ec0ff */
[----:B------:R-:W-:Y:S02]  /*22a0*/  IMAD.IADD R3, R18, 0x1, R3 ;  /* 0x0000000112037824 */ /* 0x000fe400078e0203 */
[----:B------:R-:W-:Y:S01]  /*22b0*/  IMAD.IADD R5, R5, 0x1, R15 ;  /* 0x0000000105057824 */ /* 0x000fe200078e020f */
[----:B------:R-:W-:Y:S01]  /*22c0*/  SHF.R.U32.HI R71, RZ, 0x3, R75 ;  /* 0x00000003ff477819 */ /* 0x000fe2000001164b */
[----:B------:R-:W-:Y:S01]  /*22d0*/  IMAD R12, R13, R50, RZ ;  /* 0x000000320d0c7224 */ /* 0x000fe200078e02ff */
[----:B0-----:R-:W-:Y:S01]  /*22e0*/  SHF.R.U32.HI R30, RZ, 0x7, R30 ;  /* 0x00000007ff1e7819 */ /* 0x001fe2000001161e */
[----:B------:R-:W-:Y:S01]  /*22f0*/  IMAD.IADD R11, R15, 0x1, R11 ;  /* 0x000000010f0b7824 */ /* 0x000fe200078e020b */
[----:B------:R-:W-:Y:S01]  /*2300*/  SHF.R.S32.HI R0, RZ, 0x1f, R3 ;  /* 0x0000001fff007819 */ /* 0x000fe20000011403 */
[----:B------:R-:W-:Y:S01]  /*2310*/  IMAD R13, R13, R56, RZ ;  /* 0x000000380d0d7224 */ /* 0x000fe200078e02ff */
[----:B------:R-:W-:Y:S01]  /*2320*/  ISETP.NE.AND P6, PT, R30, 0x1, PT ;  /* 0x000000011e00780c */ /* 0x000fe20003fc5270 */
[----:B------:R-:W-:Y:S01]  /*2330*/  IMAD.WIDE.U32 R20, R24, R50, R6 ;  /* 0x0000003218147225 */ /* 0x000fe200078e0006 */
[----:B------:R-:W-:-:S03]  /*2340*/  LEA.HI R0, R0, R3, RZ, 0x4 ;  /* 0x0000000300007211 */ /* 0x000fc600078f20ff */
[-C--:B------:R-:W-:Y:S01]  /*2350*/  IMAD.WIDE.U32 R52, R24, R56.reuse, R4 ;  /* 0x0000003818347225 */ /* 0x080fe200078e0004 */
[----:B------:R-:W-:Y:S02]  /*2360*/  LOP3.LUT R4, R75, 0x30, R18, 0xf8, !PT ;  /* 0x000000304b047812 */ /* 0x000fe400078ef812 */
[--C-:B------:R-:W-:Y:S01]  /*2370*/  LOP3.LUT R5, R210, 0x70, R0.reuse, 0xf8, !PT ;  /* 0x00000070d2057812 */ /* 0x100fe200078ef800 */
[----:B------:R-:W-:Y:S01]  /*2380*/  IMAD R13, R24, R57, R13 ;  /* 0x00000039180d7224 */ /* 0x000fe200078e020d */
[----:B------:R-:W-:Y:S01]  /*2390*/  LOP3.LUT R67, R4, R71, RZ, 0x3c, !PT ;  /* 0x0000004704437212 */ /* 0x000fe200078e3cff */
[----:B------:R-:W-:Y:S01]  /*23a0*/  IMAD R7, R57, 0xa0, RZ ;  /* 0x000000a039077824 */ /* 0x000fe200078e02ff */
[--C-:B------:R-:W-:Y:S01]  /*23b0*/  LOP3.LUT R4, R75, 0x70, R0.reuse, 0xf8, !PT ;  /* 0x000000704b047812 */ /* 0x100fe200078ef800 */
[----:B------:R-:W-:Y:S05]  /*23c0*/  @!P6 WARPSYNC.ALL ;  /* 0x000000000000e948 */ /* 0x000fea0003800000 */
[C---:B------:R-:W-:Y:S01]  /*23d0*/  IMAD.SHL.U32 R77, R56.reuse, 0x40, RZ ;  /* 0x00000040384d7824 */ /* 0x040fe200078e00ff */
[----:B------:R-:W-:Y:S01]  /*23e0*/  ULDC UR4, c[0x0][0x2f4] ;  /* 0x0000bd0000047ab9 */ /* 0x000fe20000000800 */
[----:B------:R-:W-:Y:S01]  /*23f0*/  IMAD.SHL.U32 R76, R56, 0x80, RZ ;  /* 0x00000080384c7824 */ /* 0x000fe200078e00ff */
[----:B------:R-:W-:Y:S01]  /*2400*/  SHF.R.S32.HI R61, RZ, 0x4, R0 ;  /* 0x00000004ff3d7819 */ /* 0x000fe20000011400 */
[----:B------:R-:W-:Y:S01]  /*2410*/  IMAD.WIDE.U32 R54, R24, R56, R10 ;  /* 0x0000003818367225 */ /* 0x000fe200078e000a */
[----:B------:R-:W-:-:S02]  /*2420*/  LOP3.LUT R60, R0, 0xfffffff0, RZ, 0xc0, !PT ;  /* 0xfffffff0003c7812 */ /* 0x000fc400078ec0ff */
[----:B------:R-:W-:Y:S01]  /*2430*/  ISETP.GE.AND P2, PT, R23, UR4, PT ;  /* 0x0000000417007c0c */ /* 0x000fe2000bf46270 */
[----:B------:R-:W-:Y:S01]  /*2440*/  IMAD.WIDE.U32 R56, R56, 0xa0, RZ ;  /* 0x000000a038387825 */ /* 0x000fe200078e00ff */
[----:B------:R-:W-:Y:S02]  /*2450*/  ISETP.GE.AND P1, PT, R18, UR4, PT ;  /* 0x0000000412007c0c */ /* 0x000fe4000bf26270 */
[----:B------:R-:W-:Y:S01]  /*2460*/  P2R R87, PR, RZ, 0x4 ;  /* 0x00000004ff577803 */ /* 0x000fe20000000000 */
[C---:B------:R-:W-:Y:S01]  /*2470*/  IMAD R3, R24.reuse, R51, R12 ;  /* 0x0000003318037224 */ /* 0x040fe200078e020c */
[----:B------:R-:W-:Y:S01]  /*2480*/  SHF.R.S32.HI R59, RZ, 0x1f, R60 ;  /* 0x0000001fff3b7819 */ /* 0x000fe2000001143c */
[----:B------:R-:W-:-:S04]  /*2490*/  IMAD.WIDE.U32 R48, R24, R50, R8 ;  /* 0x0000003218307225 */ /* 0x000fc800078e0008 */
[----:B------:R-:W-:Y:S01]  /*24a0*/  VIADD R73, R30, 0x8 ;  /* 0x000000081e497836 */ /* 0x000fe20000000000 */
[----:B------:R-:W-:Y:S01]  /*24b0*/  SHF.R.U32.HI R30, RZ, 0x3, R210 ;  /* 0x00000003ff1e7819 */ /* 0x000fe200000116d2 */
[----:B------:R-:W-:Y:S01]  /*24c0*/  IMAD.IADD R68, R57, 0x1, R7 ;  /* 0x0000000139447824 */ /* 0x000fe200078e0207 */
[----:B------:R-:W-:Y:S01]  /*24d0*/  LOP3.LUT R7, R211, 0x70, R0, 0xf8, !PT ;  /* 0x00000070d3077812 */ /* 0x000fe200078ef800 */
[----:B------:R-:W-:Y:S01]  /*24e0*/  IMAD.IADD R65, R21, 0x1, R3 ;  /* 0x0000000115417824 */ /* 0x000fe200078e0203 */
[----:B------:R-:W-:Y:S01]  /*24f0*/  LOP3.LUT R5, R5, R30, RZ, 0x3c, !PT ;  /* 0x0000001e05057212 */ /* 0x000fe200078e3cff */
[----:B------:R-:W-:Y:S01]  /*2500*/  IMAD.IADD R64, R3, 0x1, R49 ;  /* 0x0000000103407824 */ /* 0x000fe200078e0231 */
[----:B------:R-:W-:Y:S01]  /*2510*/  LOP3.LUT R3, R4, R71, RZ, 0x3c, !PT ;  /* 0x0000004704037212 */ /* 0x000fe200078e3cff */
[----:B------:R-:W-:Y:S01]  /*2520*/  IMAD R69, R51, 0xa0, RZ ;  /* 0x000000a033457824 */ /* 0x000fe200078e02ff */
[----:B------:R-:W-:Y:S01]  /*2530*/  LOP3.LUT R0, R7, R74, RZ, 0x3c, !PT ;  /* 0x0000004a07007212 */ /* 0x000fe200078e3cff */
[----:B------:R-:W-:-:S02]  /*2540*/  IMAD.SHL.U32 R81, R50, 0x40, RZ ;  /* 0x0000004032517824 */ /* 0x000fc400078e00ff */
[C---:B------:R-:W-:Y:S02]  /*2550*/  IMAD.SHL.U32 R80, R50.reuse, 0x80, RZ ;  /* 0x0000008032507824 */ /* 0x040fe400078e00ff */
[----:B------:R-:W-:-:S04]  /*2560*/  IMAD.WIDE.U32 R50, R50, 0xa0, RZ ;  /* 0x000000a032327825 */ /* 0x000fc800078e00ff */
[C---:B------:R-:W-:Y:S02]  /*2570*/  IMAD.IADD R58, R212.reuse, 0x1, R3 ;  /* 0x00000001d43a7824 */ /* 0x040fe400078e0203 */
[----:B------:R-:W-:Y:S02]  /*2580*/  IMAD.IADD R84, R29, 0x1, R28 ;  /* 0x000000011d547824 */ /* 0x000fe400078e021c */
[----:B------:R-:W-:Y:S02]  /*2590*/  IMAD R72, R229, 0x40, R194 ;  /* 0x00000040e5487824 */ /* 0x000fe400078e02c2 */
[----:B------:R-:W-:Y:S02]  /*25a0*/  IMAD.SHL.U32 R70, R31, 0x2, RZ ;  /* 0x000000021f467824 */ /* 0x000fe400078e00ff */
[----:B------:R-:W-:Y:S02]  /*25b0*/  IMAD.IADD R69, R51, 0x1, R69 ;  /* 0x0000000133457824 */ /* 0x000fe400078e0245 */
[----:B------:R-:W-:-:S02]  /*25c0*/  IMAD.IADD R67, R212, 0x1, R67 ;  /* 0x00000001d4437824 */ /* 0x000fc400078e0243 */
[----:B------:R-:W-:Y:S02]  /*25d0*/  IMAD.IADD R63, R53, 0x1, R13 ;  /* 0x00000001353f7824 */ /* 0x000fe400078e020d */
[----:B------:R-:W-:Y:S02]  /*25e0*/  IMAD.IADD R62, R13, 0x1, R55 ;  /* 0x000000010d3e7824 */ /* 0x000fe400078e0237 */
[----:B------:R-:W-:Y:S02]  /*25f0*/  IMAD.IADD R3, R214, 0x1, R5 ;  /* 0x00000001d6037824 */ /* 0x000fe400078e0205 */
[----:B------:R-:W-:Y:S01]  /*2600*/  IMAD.IADD R0, R215, 0x1, R0 ;  /* 0x00000001d7007824 */ /* 0x000fe200078e0200 */
[----:B----4-:R-:W-:Y:S01]  /*2610*/  SHF.R.S32.HI R66, RZ, 0x1f, R85 ;  /* 0x0000001fff427819 */ /* 0x010fe20000011455 */
[----:B------:R-:W-:Y:S06]  /*2620*/  @!P6 BAR.SYNC.DEFER_BLOCKING 0x9, 0x100 ;  /* 0x024400000000eb1d */ /* 0x000fec0000010000 */
.L_x_1887:
[----:B0-----:R-:W0:Y:S01]  /*2630*/  LDC R92, c[0x0][0x430] ;  /* 0x00010c00ff5c7b82 */ /* 0x001e220000000800 */
[----:B------:R-:W-:Y:S01]  /*2640*/  VIADD R25, R25, 0xffffffff ;  /* 0xffffffff19197836 */ /* 0x000fe20000000000 */
[----:B------:R-:W-:Y:S01]  /*2650*/  ULDC.64 UR4, c[0x0][0x208] ;  /* 0x0000820000047ab9 */ /* 0x000fe20000000a00 */
[----:B------:R-:W-:Y:S02]  /*2660*/  IMAD.MOV.U32 R91, RZ, RZ, RZ ;  /* 0x000000ffff5b7224 */ /* 0x000fe400078e00ff */
[----:B--23--:R-:W-:-:S03]  /*2670*/  IMAD R9, R25, 0xa0, R72 ;  /* 0x000000a019097824 */ /* 0x00cfc600078e0248 */
[----:B------:R-:W1:Y:S01]  /*2680*/  LDC R103, c[0x0][0x3f4] ;  /* 0x0000fd00ff677b82 */ /* 0x000e620000000800 */
[----:B------:R-:W-:Y:S01]  /*2690*/  IMAD.IADD R11, R84, 0x1, R9 ;  /* 0x00000001540b7824 */ /* 0x000fe200078e0209 */
[----:B------:R-:W-:-:S03]  /*26a0*/  ISETP.GE.AND P2, PT, R9, R2, PT ;  /* 0x000000020900720c */ /* 0x000fc60003f46270 */
[----:B------:R-:W-:Y:S01]  /*26b0*/  IMAD.MOV.U32 R9, RZ, RZ, R11 ;  /* 0x000000ffff097224 */ /* 0x000fe200078e000b */
[----:B------:R-:W-:Y:S02]  /*26c0*/  ISETP.GT.OR P2, PT, R72, 0x9f, P2 ;  /* 0x0000009f4800780c */ /* 0x000fe40001744670 */
[----:B0-----:R-:W-:-:S11]  /*26d0*/  ISETP.NE.AND P3, PT, R92, 0x1, PT ;  /* 0x000000015c00780c */ /* 0x001fd60003f65270 */
[----:B------:R-:W0:Y:S08]  /*26e0*/  @!P2 LDC.64 R6, c[0x0][0x428] ;  /* 0x00010a00ff06ab82 */ /* 0x000e300000000a00 */
[----:B------:R-:W2:Y:S08]  /*26f0*/  @!P2 LDC.64 R12, c[0x0][0x418] ;  /* 0x00010600ff0cab82 */ /* 0x000eb00000000a00 */
[----:B------:R-:W3:Y:S08]  /*2700*/  @P3 LDC R4, c[0x0][0x434] ;  /* 0x00010d00ff043b82 */ /* 0x000ef00000000800 */
[----:B------:R-:W4:Y:S01]  /*2710*/  @P3 LDC R5, c[0x0][0x438] ;  /* 0x00010e00ff053b82 */ /* 0x000f220000000800 */
[----:B---3--:R-:W-:-:S05]  /*2720*/  @P3 IMAD.HI.U32 R4, R11, R4, RZ ;  /* 0x000000040b043227 */ /* 0x008fca00078e00ff */
[----:B----4-:R-:W-:Y:S01]  /*2730*/  @P3 SHF.R.U32.HI R9, RZ, R5, R4 ;  /* 0x00000005ff093219 */ /* 0x010fe20000011604 */
[----:B0-----:R-:W-:-:S03]  /*2740*/  @!P2 IMAD R4, R66, R6, RZ ;  /* 0x000000064204a224 */ /* 0x001fc600078e02ff */
[--C-:B------:R-:W-:Y:S01]  /*2750*/  @!P2 SHF.R.S32.HI R5, RZ, 0x1f, R9.reuse ;  /* 0x0000001fff05a819 */ /* 0x100fe20000011409 */
[----:B------:R-:W-:Y:S02]  /*2760*/  @!P2 IMAD R7, R85, R7, R4 ;  /* 0x000000075507a224 */ /* 0x000fe400078e0204 */
[----:B------:R-:W-:-:S04]  /*2770*/  @!P2 IMAD.MOV.U32 R4, RZ, RZ, R9 ;  /* 0x000000ffff04a224 */ /* 0x000fc800078e0009 */
[----:B------:R-:W-:-:S04]  /*2780*/  @!P2 IMAD.WIDE.U32 R4, R85, R6, R4 ;  /* 0x000000065504a225 */ /* 0x000fc800078e0004 */
[----:B------:R-:W-:Y:S01]  /*2790*/  @!P2 IMAD.IADD R5, R5, 0x1, R7 ;  /* 0x000000010505a824 */ /* 0x000fe200078e0207 */
[----:B--2---:R-:W-:-:S04]  /*27a0*/  @!P2 LEA R6, P3, R4, R12, 0x2 ;  /* 0x0000000c0406a211 */ /* 0x004fc800078610ff */
[----:B------:R-:W-:-:S05]  /*27b0*/  @!P2 LEA.HI.X R7, R4, R13, R5, 0x2, P3 ;  /* 0x0000000d0407a211 */ /* 0x000fca00018f1405 */
[----:B------:R0:W5:Y:S01]  /*27c0*/  @!P2 LDG.E R91, desc[UR4][R6.64] ;  /* 0x00000004065ba981 */ /* 0x000162000c1e1900 */
[----:B------:R-:W-:Y:S01]  /*27d0*/  ISETP.GT.AND P2, PT, R25, R26, PT ;  /* 0x0000001a1900720c */ /* 0x000fe20003f44270 */
[----:B------:R-:W-:Y:S01]  /*27e0*/  IMAD R90, R191, 0x5000, R67 ;  /* 0x00005000bf5a7824 */ /* 0x000fe200078e0243 */
[----:B------:R-:W-:Y:S01]  /*27f0*/  LOP3.LUT P4, RZ, R213, 0x4, RZ, 0xc0, !PT ;  /* 0x00000004d5ff7812 */ /* 0x000fe2000788c0ff */
[----:B------:R-:W-:Y:S01]  /*2800*/  IMAD.MOV R5, RZ, RZ, -R9 ;  /* 0x000000ffff057224 */ /* 0x000fe200078e0a09 */
[----:B------:R-:W-:Y:S01]  /*2810*/  P2R R88, PR, RZ, 0x4 ;  /* 0x00000004ff587803 */ /* 0x000fe20000000000 */
[----:B------:R-:W-:Y:S01]  /*2820*/  VIADD R4, R90, 0x40 ;  /* 0x000000405a047836 */ /* 0x000fe20000000000 */
[----:B-1----:R-:W-:Y:S01]  /*2830*/  ISETP.GE.AND P2, PT, R103, 0x1, PT ;  /* 0x000000016700780c */ /* 0x002fe20003f46270 */
[----:B------:R-:W-:Y:S05]  /*2840*/  YIELD ;  /* 0x0000000000007946 */ /* 0x000fea0003800000 */
[----:B------:R-:W-:Y:S01]  /*2850*/  BSSY B0, `(.L_x_1813) ;  /* 0x00006e4000007945 */ /* 0x000fe20003800000 */
[----:B------:R-:W-:-:S02]  /*2860*/  IMAD R92, R92, R5, R11 ;  /* 0x000000055c5c7224 */ /* 0x000fc400078e020b */
[----:B------:R-:W-:Y:S02]  /*2870*/  @P4 VIADD R4, R90, 0xffffffc0 ;  /* 0xffffffc05a044836 */ /* 0x000fe40000000000 */
[C---:B------:R-:W-:Y:S02]  /*2880*/  IMAD.IADD R90, R17.reuse, 0x1, R90 ;  /* 0x00000001115a7824 */ /* 0x040fe400078e025a */
[----:B------:R-:W-:Y:S01]  /*2890*/  IMAD.IADD R89, R17, 0x1, R4 ;  /* 0x0000000111597824 */ /* 0x000fe200078e0204 */
[----:B0-----:R-:W-:Y:S06]  /*28a0*/  @!P2 BRA `(.L_x_1814) ;  /* 0x00000068000ca947 */ /* 0x001fec0003800000 */
[----:B------:R-:W-:Y:S01]  /*28b0*/  SHF.R.S32.HI R93, RZ, 0x1f, R92 ;  /* 0x0000001fff5d7819 */ /* 0x000fe2000001145c */
[----:B------:R-:W-:Y:S01]  /*28c0*/  ULDC.64 UR4, c[0x0][0x300] ;  /* 0x0000c00000047ab9 */ /* 0x000fe20000000a00 */
[----:B-----5:R-:W-:Y:S01]  /*28d0*/  SHF.R.S32.HI R94, RZ, 0x1f, R91 ;  /* 0x0000001fff5e7819 */ /* 0x020fe2000001145b */
[----:B------:R-:W-:-:S04]  /*28e0*/  IMAD.WIDE.U32 R4, R92, UR4, RZ ;  /* 0x000000045c047c25 */ /* 0x000fc8000f8e00ff */
[----:B------:R-:W-:Y:S02]  /*28f0*/  IMAD R7, R93, UR4, RZ ;  /* 0x000000045d077c24 */ /* 0x000fe4000f8e02ff */
[----:B------:R-:W-:Y:S02]  /*2900*/  IMAD R95, R25, -0xa0, R2 ;  /* 0xffffff60195f7824 */ /* 0x000fe400078e0202 */
[----:B------:R-:W-:Y:S01]  /*2910*/  IMAD R7, R92, UR5, R7 ;  /* 0x000000055c077c24 */ /* 0x000fe2000f8e0207 */
[----:B------:R-:W-:Y:S02]  /*2920*/  ULDC.64 UR4, c[0x0][0x310] ;  /* 0x0000c40000047ab9 */ /* 0x000fe40000000a00 */
[----:B------:R-:W-:Y:S01]  /*2930*/  IMAD R6, R94, UR4, RZ ;  /* 0x000000045e067c24 */ /* 0x000fe2000f8e02ff */
[----:B------:R-:W-:Y:S01]  /*2940*/  VIMNMX R95, R95, 0xa0, PT ;  /* 0x000000a05f5f7848 */ /* 0x000fe20003fe0100 */
[----:B------:R-:W-:Y:S02]  /*2950*/  IMAD.IADD R5, R5, 0x1, R7 ;  /* 0x0000000105057824 */ /* 0x000fe400078e0207 */
[----:B------:R-:W-:-:S02]  /*2960*/  IMAD R7, R91, UR5, R6 ;  /* 0x000000055b077c24 */ /* 0x000fc4000f8e0206 */
[----:B------:R-:W-:Y:S01]  /*2970*/  IMAD.WIDE.U32 R4, R91, UR4, R4 ;  /* 0x000000045b047c25 */ /* 0x000fe2000f8e0004 */
[----:B------:R-:W-:-:S03]  /*2980*/  ULDC.64 UR4, c[0x0][0x308] ;  /* 0x0000c20000047ab9 */ /* 0x000fc60000000a00 */
[----:B------:R-:W-:Y:S02]  /*2990*/  IMAD.IADD R5, R5, 0x1, R7 ;  /* 0x0000000105057824 */ /* 0x000fe400078e0207 */
[----:B------:R-:W-:Y:S02]  /*29a0*/  IMAD R6, R68, R25, RZ ;  /* 0x0000001944067224 */ /* 0x000fe400078e02ff */
[----:B------:R-:W-:Y:S01]  /*29b0*/  IMAD.WIDE.U32 R100, R195, UR4, R4 ;  /* 0x00000004c3647c25 */ /* 0x000fe2000f8e0004 */
[----:B------:R-:W-:-:S03]  /*29c0*/  SHF.R.S32.HI R5, RZ, 0x1f, R25 ;  /* 0x0000001fff057819 */ /* 0x000fc60000011419 */
[----:B------:R-:W-:Y:S01]  /*29d0*/  IMAD R99, R195, UR5, R101 ;  /* 0x00000005c3637c24 */ /* 0x000fe2000f8e0265 */
[----:B------:R-:W-:Y:S01]  /*29e0*/  ULDC.64 UR4, c[0x0][0x2e8] ;  /* 0x0000ba0000047ab9 */ /* 0x000fe20000000a00 */
[-C--:B------:R-:W-:Y:S01]  /*29f0*/  IMAD R4, R69, R25.reuse, RZ ;  /* 0x0000001945047224 */ /* 0x080fe200078e02ff */
[----:B------:R-:W-:Y:S01]  /*2a00*/  IADD3 R100, P2, R100, UR4, RZ ;  /* 0x0000000464647c10 */ /* 0x000fe2000ff5e0ff */
[----:B------:R-:W-:Y:S01]  /*2a10*/  ULDC.U8 UR4, c[0x0][0x410] ;  /* 0x0001040000047ab9 */ /* 0x000fe20000000000 */
[----:B------:R-:W-:Y:S02]  /*2a20*/  IMAD R11, R5, R56, R6 ;  /* 0x00000038050b7224 */ /* 0x000fe400078e0206 */
[----:B------:R-:W-:Y:S01]  /*2a30*/  IADD3.X R99, R99, UR5, RZ, P2, !PT ;  /* 0x0000000563637c10 */ /* 0x000fe200097fe4ff */
[----:B------:R-:W-:Y:S01]  /*2a40*/  IMAD R9, R5, R50, R4 ;  /* 0x0000003205097224 */ /* 0x000fe200078e0204 */
[----:B------:R-:W-:Y:S01]  /*2a50*/  ISETP.NE.AND P2, PT, RZ, UR4, PT ;  /* 0x00000004ff007c0c */ /* 0x000fe2000bf45270 */
[----:B------:R-:W-:-:S04]  /*2a60*/  IMAD.WIDE.U32 R4, R50, R25, RZ ;  /* 0x0000001932047225 */ /* 0x000fc800078e00ff */
[----:B------:R-:W-:-:S04]  /*2a70*/  IMAD.WIDE.U32 R6, R56, R25, RZ ;  /* 0x0000001938067225 */ /* 0x000fc800078e00ff */
[----:B------:R-:W-:Y:S02]  /*2a80*/  IMAD.IADD R86, R5, 0x1, R9 ;  /* 0x0000000105567824 */ /* 0x000fe400078e0209 */
[----:B------:R-:W-:Y:S02]  /*2a90*/  IMAD.IADD R98, R7, 0x1, R11 ;  /* 0x0000000107627824 */ /* 0x000fe400078e020b */
[----:B------:R-:W-:Y:S05]  /*2aa0*/  @!P2 BRA `(.L_x_1815) ;  /* 0x0000003000d8a947 */ /* 0x000fea0003800000 */
        /* <DEDUP_REMOVED lines=18> */
[----:B------:R-:W-:Y:S01]  /*2bd0*/  CS2R R46, SRZ ;  /* 0x00000000002e7805 */ /* 0x000fe2000001ff00 */
[----:B------:R-:W-:Y:S01]  /*2be0*/  ULDC.64 UR6, c[0x0][0x208] ;  /* 0x0000820000067ab9 */ /* 0x000fe20000000a00 */
        /* <DEDUP_REMOVED lines=12> */
.L_x_1817:
[----:B------:R-:W-:Y:S05]  /*2cb0*/  BSYNC B1 ;  /* 0x0000000000017941 */ /* 0x000fea0003800000 */
.L_x_1816:
        /* <DEDUP_REMOVED lines=10> */
[----:B------:R-:W-:Y:S01]  /*2d60*/  IADD3.X R11, R65, R86, R83, P4, P5 ;  /* 0x00000056410b7210 */ /* 0x000fe200027ea453 */
[----:B------:R-:W-:Y:S01]  /*2d70*/  ULDC.64 UR6, c[0x0][0x208] ;  /* 0x0000820000067ab9 */ /* 0x000fe20000000a00 */
        /* <DEDUP_REMOVED lines=15> */
.L_x_1819:
[----:B------:R-:W-:Y:S05]  /*2e70*/  BSYNC B1 ;  /* 0x0000000000017941 */ /* 0x000fea0003800000 */
.L_x_1818:
[----:B0-----:R-:W-:Y:S01]  /*2e80*/  VIADD R10, R194, 0x80 ;  /* 0x00000080c20a7836 */ /* 0x001fe20000000000 */
[----:B------:R-:W-:Y:S04]  /*2e90*/  BSSY B1, `(.L_x_1820) ;  /* 0x0000016000017945 */ /* 0x000fe80003800000 */
[----:B------:R-:W-:-:S13]  /*2ea0*/  ISETP.GE.AND P4, PT, R10, R95, PT ;  /* 0x0000005f0a00720c */ /* 0x000fda0003f86270 */
[----:B------:R-:W-:Y:S05]  /*2eb0*/  @P4 BRA `(.L_x_1821) ;  /* 0x00000000004c4947 */ /* 0x000fea0003800000 */
[----:B------:R-:W-:Y:S01]  /*2ec0*/  IADD3 R4, P5, P6, R20, R80, R4 ;  /* 0x0000005014047210 */ /* 0x000fe20007ebe004 */
[----:B------:R-:W-:Y:S01]  /*2ed0*/  ULDC.64 UR4, c[0x0][0x3e8] ;  /* 0x0000fa0000047ab9 */ /* 0x000fe20000000a00 */
[----:B------:R-:W-:Y:S02]  /*2ee0*/  ULDC.64 UR6, c[0x0][0x208] ;  /* 0x0000820000067ab9 */ /* 0x000fe40000000a00 */
        /* <DEDUP_REMOVED lines=16> */
.L_x_1821:
[----:B------:R-:W-:Y:S05]  /*2ff0*/  BSYNC B1 ;  /* 0x0000000000017941 */ /* 0x000fea0003800000 */
.L_x_1820:
[----:B0-----:R-:W2:Y:S01]  /*3000*/  LDL R4, [R1] ;  /* 0x0000000001047983 */ /* 0x001ea20000100800 */
[----:B------:R-:W-:Y:S02]  /*3010*/  IMAD.MOV.U32 R113, RZ, RZ, R42 ;  /* 0x000000ffff717224 */ /* 0x000fe400078e002a */
[----:B------:R-:W-:Y:S02]  /*3020*/  IMAD.MOV.U32 R119, RZ, RZ, R46 ;  /* 0x000000ffff777224 */ /* 0x000fe400078e002e */
[----:B-----5:R-:W-:Y:S02]  /*3030*/  IMAD.MOV.U32 R108, RZ, RZ, R34 ;  /* 0x000000ffff6c7224 */ /* 0x020fe400078e0022 */
[----:B------:R-:W-:Y:S02]  /*3040*/  IMAD.MOV.U32 R111, RZ, RZ, R38 ;  /* 0x000000ffff6f7224 */ /* 0x000fe400078e0026 */
[----:B------:R-:W-:Y:S02]  /*3050*/  IMAD.MOV.U32 R109, RZ, RZ, R36 ;  /* 0x000000ffff6d7224 */ /* 0x000fe400078e0024 */
[----:B------:R-:W-:-:S02]  /*3060*/  IMAD.MOV.U32 R112, RZ, RZ, R40 ;  /* 0x000000ffff707224 */ /* 0x000fc400078e0028 */
[----:B------:R-:W-:Y:S02]  /*3070*/  IMAD.MOV.U32 R102, RZ, RZ, R8 ;  /* 0x000000ffff667224 */ /* 0x000fe400078e0008 */
[----:B------:R-:W-:Y:S02]  /*3080*/  IMAD.MOV.U32 R106, RZ, RZ, R30 ;  /* 0x000000ffff6a7224 */ /* 0x000fe400078e001e */
[----:B------:R-:W-:Y:S02]  /*3090*/  IMAD.MOV.U32 R105, RZ, RZ, R28 ;  /* 0x000000ffff697224 */ /* 0x000fe400078e001c */
[----:B------:R-:W-:Y:S01]  /*30a0*/  IMAD.MOV.U32 R107, RZ, RZ, R32 ;  /* 0x000000ffff6b7224 */ /* 0x000fe200078e0020 */
[----:B--2---:R-:W-:-:S13]  /*30b0*/  R2UR UR4, R4 ;  /* 0x00000000040472ca */ /* 0x004fda00000e0000 */
[----:B------:R-:W-:-:S06]  /*30c0*/  UISETP.NE.AND UP0, UPT, UR4, 0x3, UPT ;  /* 0x000000030400788c */ /* 0x000fcc000bf05270 */
[----:B------:R-:W-:-:S13]  /*30d0*/  PLOP3.LUT P5, PT, PT, PT, UP0, 0x80, 0x0 ;  /* 0x000000000000781c */ /* 0x000fda0003faf008 */
[----:B------:R-:W-:Y:S05]  /*30e0*/  @!P5 BRA `(.L_x_1822) ;  /* 0x000000000004d947 */ /* 0x000fea0003800000 */
[----:B------:R-:W-:Y:S01]  /*30f0*/  BPT.TRAP 0x1 ;  /* 0x000000040000795c */ /* 0x000fe20000300000 */
.L_x_1822:
[----:B------:R-:W-:Y:S01]  /*3100*/  IMAD R86, R191, 0x8, R17 ;  /* 0x00000008bf567824 */ /* 0x000fe200078e0211 */
[----:B------:R-:W-:Y:S01]  /*3110*/  SHF.L.U32 R98, R200, 0x1f, RZ ;  /* 0x0000001fc8627819 */ /* 0x000fe200000006ff */
[----:B------:R-:W-:Y:S03]  /*3120*/  BSSY B1, `(.L_x_1823) ;  /* 0x0000003000017945 */ /* 0x000fe60003800000 */
[----:B------:R-:W0:Y:S02]  /*3130*/  SYNCS.PHASECHK.TRANS64.TRYWAIT P6, [R86+URZ+0x22890], R98 ;  /* 0x02289062560075a7 */ /* 0x000e2400080c017f */
[----:B0-----:R-:W-:Y:S05]  /*3140*/  @!P6 BRA `(.L_x_1824) ;  /* 0x000002dc001ce947 */ /* 0x001fea0003800000 */
.L_x_2201:
[----:B------:R-:W-:Y:S05]  /*3150*/  BSYNC B1 ;  /* 0x0000000000017941 */ /* 0x000fea0003800000 */
.L_x_1823:
[----:B------:R-:W-:-:S03]  /*3160*/  UMOV UR4, 0xffffffff ;  /* 0xffffffff00047882 */ /* 0x000fc60000000000 */
[----:B------:R-:W-:Y:S05]  /*3170*/  BRA.DIV UR4, `(.L_x_1825) ;  /* 0x000002de04247947 */ /* 0x000fea000b800000 */
[----:B------:R1:W2:Y:S04]  /*3180*/  SHFL.IDX PT, R101, R99, RZ, 0x1c1f ;  /* 0x001c1fff63657589 */ /* 0x0002a800000e0000 */
[----:B------:R1:W3:Y:S02]  /*3190*/  SHFL.IDX PT, R14, R100, RZ, 0x1c1f ;  /* 0x001c1fff640e7589 */ /* 0x0002e400000e0000 */
.L_x_2205:
[----:B------:R-:W-:Y:S04]  /*31a0*/  BSSY B1, `(.L_x_1826) ;  /* 0x00000e9000017945 */ /* 0x000fe80003800000 */
[----:B------:R-:W-:Y:S05]  /*31b0*/  @P2 BRA `(.L_x_1827) ;  /* 0x0000000c009c2947 */ /* 0x000fea0003800000 */
[----:B------:R-:W-:Y:S04]  /*31c0*/  BSSY B2, `(.L_x_1828) ;  /* 0x0000072000027945 */ /* 0x000fe80003800000 */
[----:B------:R-:W-:Y:S05]  /*31d0*/  @P1 BRA `(.L_x_1829) ;  /* 0x0000000400c01947 */ /* 0x000fea0003800000 */
[----:B------:R4:W0:Y:S01]  /*31e0*/  LDS.128 R4, [R90+0x18400] ;  /* 0x018400005a047984 */ /* 0x0008220000000c00 */
[----:B---3--:R-:W-:Y:S01]  /*31f0*/  IADD3 R10, P2, R18, R14, RZ ;  /* 0x0000000e120a7210 */ /* 0x008fe20007f5e0ff */
[----:B------:R-:W-:Y:S04]  /*3200*/  BSSY B3, `(.L_x_1830) ;  /* 0x000006b000037945 */ /* 0x000fe80003800000 */
[----:B--2---:R-:W-:Y:S01]  /*3210*/  IMAD.X R11, R101, 0x1, R19, P2 ;  /* 0x00000001650b7824 */ /* 0x004fe200010e0613 */
[----:B------:R-:W-:-:S13]  /*3220*/  ISETP.GE.AND P2, PT, R188, R103, PT ;  /* 0x00000067bc00720c */ /* 0x000fda0003f46270 */
[----:B----4-:R-:W-:Y:S05]  /*3230*/  @P2 BRA `(.L_x_1831) ;  /* 0x00000004009c2947 */ /* 0x010fea0003800000 */
[----:B------:R-:W-:Y:S01]  /*3240*/  SHF.R.U32.HI R13, RZ, 0x8, R97 ;  /* 0x00000008ff0d7819 */ /* 0x000fe20000011661 */
[----:B0-----:R-:W-:Y:S01]  /*3250*/  IMAD.MOV.U32 R12, RZ, RZ, R4 ;  /* 0x000000ffff0c7224 */ /* 0x001fe200078e0004 */
        /* <DEDUP_REMOVED lines=11> */
[----:B------:R-:W-:Y:S02]  /*3310*/  F2FP.F16.E4M3.UNPACK_B R15, R119.H1 ;  /* 0x00000077ff0f723e */ /* 0x000fe400030006ff */
[-C--:B------:R-:W-:Y:S02]  /*3320*/  F2FP.F16.E4M3.UNPACK_B R4, R5.reuse ;  /* 0x00000005ff04723e */ /* 0x080fe400020006ff */
[----:B------:R-:W-:Y:S01]  /*3330*/  F2FP.F16.E4M3.UNPACK_B R5, R5.H1 ;  /* 0x00000005ff05723e */ /* 0x000fe200030006ff */
[--C-:B------:R-:W-:Y:S01]  /*3340*/  HADD2.F32 R114, -RZ, R15.reuse.H1_H1 ;  /* 0x3000000fff727230 */ /* 0x100fe20000004100 */
[----:B------:R-:W-:Y:S01]  /*3350*/  LOP3.LUT R97, R46, 0xff0000, R13, 0xf8, !PT ;  /* 0x00ff00002e617812 */ /* 0x000fe200078ef80d */
[----:B------:R-:W-:Y:S01]  /*3360*/  HADD2.F32 R13, -RZ, R4.H1_H1 ;  /* 0x30000004ff0d7230 */ /* 0x000fe20000004100 */
[----:B------:R-:W-:Y:S01]  /*3370*/  LOP3.LUT R115, R96, 0xff0000, R47, 0xf8, !PT ;  /* 0x00ff000060737812 */ /* 0x000fe200078ef82f */
[----:B------:R-:W-:Y:S01]  /*3380*/  HADD2.F32 R96, -RZ, R15.H0_H0 ;  /* 0x2000000fff607230 */ /* 0x000fe20000004100 */
[----:B------:R-:W-:Y:S01]  /*3390*/  F2FP.F16.E4M3.UNPACK_B R46, R122.H1 ;  /* 0x0000007aff2e723e */ /* 0x000fe200030006ff */
[----:B------:R-:W-:-:S02]  /*33a0*/  HADD2.F32 R15, -RZ, R5.H1_H1 ;  /* 0x30000005ff0f7230 */ /* 0x000fc40000004100 */
[----:B------:R-:W-:Y:S02]  /*33b0*/  HADD2.F32 R5, -RZ, R5.H0_H0 ;  /* 0x20000005ff057230 */ /* 0x000fe40000004100 */
[----:B------:R-:W-:Y:S01]  /*33c0*/  FMUL.FTZ R117, R13, R96 ;  /* 0x000000600d757220 */ /* 0x000fe20000410000 */
[--C-:B------:R-:W-:Y:S02]  /*33d0*/  HADD2.F32 R47, -RZ, R46.reuse.H0_H0 ;  /* 0x2000002eff2f7230 */ /* 0x100fe40000004100 */
[-C--:B------:R-:W-:Y:S01]  /*33e0*/  FMUL.FTZ R118, R15, R114.reuse ;  /* 0x000000720f767220 */ /* 0x080fe20000410000 */
[----:B------:R-:W-:Y:S02]  /*33f0*/  HADD2.F32 R46, -RZ, R46.H1_H1 ;  /* 0x3000002eff2e7230 */ /* 0x000fe40000004100 */
[C---:B------:R-:W-:Y:S01]  /*3400*/  FMUL.FTZ R114, R5.reuse, R114 ;  /* 0x0000007205727220 */ /* 0x040fe20000410000 */
[----:B------:R-:W-:Y:S02]  /*3410*/  HADD2.F32 R4, -RZ, R4.H0_H0 ;  /* 0x20000004ff047230 */ /* 0x000fe40000004100 */
[----:B------:R-:W-:Y:S01]  /*3420*/  FFMA.FTZ R120, R5, R46, -R118 ;  /* 0x0000002e05787223 */ /* 0x000fe20000010876 */
[----:B------:R-:W-:-:S02]  /*3430*/  F2FP.F16.E4M3.UNPACK_B R5, R12.H1 ;  /* 0x0000000cff05723e */ /* 0x000fc400030006ff */
[C---:B------:R-:W-:Y:S01]  /*3440*/  FMUL.FTZ R116, R4.reuse, R96 ;  /* 0x0000006004747220 */ /* 0x040fe20000410000 */
[----:B------:R-:W-:Y:S01]  /*3450*/  F2FP.F16.E4M3.UNPACK_B R96, R119 ;  /* 0x00000077ff60723e */ /* 0x000fe200020006ff */
[----:B------:R-:W-:Y:S01]  /*3460*/  FFMA.FTZ R121, R15, R46, R114 ;  /* 0x0000002e0f797223 */ /* 0x000fe20000010072 */
[----:B------:R-:W-:Y:S01]  /*3470*/  F2FP.F16.E4M3.UNPACK_B R12, R12 ;  /* 0x0000000cff0c723e */ /* 0x000fe200020006ff */
[-C--:B------:R-:W-:Y:S01]  /*3480*/  FFMA.FTZ R119, R13, R47.reuse, R116 ;  /* 0x0000002f0d777223 */ /* 0x080fe20000010074 */
[--C-:B------:R-:W-:Y:S02]  /*3490*/  HADD2.F32 R13, -RZ, R5.reuse.H0_H0 ;  /* 0x20000005ff0d7230 */ /* 0x100fe40000004100 */
[----:B------:R-:W-:Y:S01]  /*34a0*/  FFMA.FTZ R4, R4, R47, -R117 ;  /* 0x0000002f04047223 */ /* 0x000fe20000010875 */
[----:B------:R-:W-:Y:S01]  /*34b0*/  HADD2.F32 R15, -RZ, R5.H1_H1 ;  /* 0x30000005ff0f7230 */ /* 0x000fe20000004100 */
[----:B------:R-:W-:Y:S01]  /*34c0*/  F2FP.F16.E4M3.UNPACK_B R46, R122 ;  /* 0x0000007aff2e723e */ /* 0x000fe200020006ff */
[----:B------:R-:W-:Y:S01]  /*34d0*/  HADD2.F32 R114, -RZ, R96.H1_H1 ;  /* 0x30000060ff727230 */ /* 0x000fe20000004100 */
[----:B------:R-:W-:Y:S01]  /*34e0*/  F2FP.SATFINITE.E4M3.F32.PACK_AB_MERGE_C R124, R121, R120, RZ ;  /* 0x00000078797c723e */ /* 0x000fe200048070ff */
[----:B------:R-:W-:-:S02]  /*34f0*/  HADD2.F32 R5, -RZ, R12.H0_H0 ;  /* 0x2000000cff057230 */ /* 0x000fc40000004100 */
[----:B------:R-:W-:Y:S02]  /*3500*/  HADD2.F32 R47, -RZ, R96.H0_H0 ;  /* 0x20000060ff2f7230 */ /* 0x000fe40000004100 */
[-C--:B------:R-:W-:Y:S01]  /*3510*/  FMUL.FTZ R116, R15, R114.reuse ;  /* 0x000000720f747220 */ /* 0x080fe20000410000 */
[----:B------:R-:W-:Y:S02]  /*3520*/  HADD2.F32 R12, -RZ, R12.H1_H1 ;  /* 0x3000000cff0c7230 */ /* 0x000fe40000004100 */
[----:B------:R-:W-:Y:S01]  /*3530*/  FMUL.FTZ R118, R13, R114 ;  /* 0x000000720d767220 */ /* 0x000fe20000410000 */
[--C-:B------:R-:W-:Y:S02]  /*3540*/  HADD2.F32 R96, -RZ, R46.reuse.H1_H1 ;  /* 0x3000002eff607230 */ /* 0x100fe40000004100 */
[----:B------:R-:W-:Y:S02]  /*3550*/  HADD2.F32 R46, -RZ, R46.H0_H0 ;  /* 0x2000002eff2e7230 */ /* 0x000fe40000004100 */
[CC--:B------:R-:W-:Y:S01]  /*3560*/  FMUL.FTZ R114, R12.reuse, R47.reuse ;  /* 0x0000002f0c727220 */ /* 0x0c0fe20000410000 */
[----:B------:R-:W-:Y:S01]  /*3570*/  FMUL.FTZ R47, R5, R47 ;  /* 0x0000002f052f7220 */ /* 0x000fe20000410000 */
[-C--:B------:R-:W-:Y:S01]  /*3580*/  FFMA.FTZ R15, R15, R96.reuse, R118 ;  /* 0x000000600f0f7223 */ /* 0x080fe20000010076 */
[----:B------:R-:W-:Y:S01]  /*3590*/  FFMA.FTZ R116, R13, R96, -R116 ;  /* 0x000000600d747223 */ /* 0x000fe20000010874 */
[-C--:B------:R-:W-:Y:S01]  /*35a0*/  FFMA.FTZ R117, R5, R46.reuse, -R114 ;  /* 0x0000002e05757223 */ /* 0x080fe20000010872 */
[----:B------:R-:W-:Y:S01]  /*35b0*/  FFMA.FTZ R118, R12, R46, R47 ;  /* 0x0000002e0c767223 */ /* 0x000fe2000001002f */
[----:B------:R-:W-:-:S02]  /*35c0*/  F2FP.F16.E4M3.UNPACK_B R12, R7.H1 ;  /* 0x00000007ff0c723e */ /* 0x000fc400030006ff */
        /* <DEDUP_REMOVED lines=18> */
[-C--:B------:R-:W-:Y:S01]  /*36f0*/  FMUL.FTZ R116, R12, R114.reuse ;  /* 0x000000720c747220 */ /* 0x080fe20000410000 */
[----:B------:R-:W-:Y:S01]  /*3700*/  F2FP.F16.E4M3.UNPACK_B R7, R7 ;  /* 0x00000007ff07723e */ /* 0x000fe200020006ff */
[----:B------:R-:W-:Y:S01]  /*3710*/  FMUL.FTZ R121, R5, R114 ;  /* 0x0000007205797220 */ /* 0x000fe20000410000 */
[----:B------:R-:W-:-:S02]  /*3720*/  HADD2.F32 R115, -RZ, R115.H0_H0 ;  /* 0x20000073ff737230 */ /* 0x000fc40000004100 */
[-C--:B------:R-:W-:Y:S01]  /*3730*/  FFMA.FTZ R116, R5, R13.reuse, -R116 ;  /* 0x0000000d05747223 */ /* 0x080fe20000010874 */
[--C-:B------:R-:W-:Y:S02]  /*3740*/  HADD2.F32 R5, -RZ, R6.reuse.H0_H0 ;  /* 0x20000006ff057230 */ /* 0x100fe40000004100 */
[----:B------:R-:W-:Y:S01]  /*3750*/  FFMA.FTZ R121, R12, R13, R121 ;  /* 0x0000000d0c797223 */ /* 0x000fe20000010079 */
[--C-:B------:R-:W-:Y:S02]  /*3760*/  HADD2.F32 R12, -RZ, R7.reuse.H0_H0 ;  /* 0x20000007ff0c7230 */ /* 0x100fe40000004100 */
[----:B------:R-:W-:Y:S01]  /*3770*/  FFMA.FTZ R15, R15, R96, R122 ;  /* 0x000000600f0f7223 */ /* 0x000fe2000001007a */
[----:B------:R-:W-:Y:S02]  /*3780*/  HADD2.F32 R6, -RZ, R6.H1_H1 ;  /* 0x30000006ff067230 */ /* 0x000fe40000004100 */
        /* <DEDUP_REMOVED lines=8> */
[C---:B------:R-:W-:Y:S01]  /*3810*/  FMUL.FTZ R114, R12.reuse, R47 ;  /* 0x0000002f0c727220 */ /* 0x040fe20000410000 */
[----:B------:R-:W-:Y:S02]  /*3820*/  F2FP.SATFINITE.E4M3.F32.PACK_AB_MERGE_C R15, R15, R120, RZ ;  /* 0x000000780f0f723e */ /* 0x000fe400048070ff */
[-C--:B------:R-:W-:Y:S01]  /*3830*/  FFMA.FTZ R13, R12, R46.reuse, -R13 ;  /* 0x0000002e0c0d7223 */ /* 0x080fe2000001080d */
[----:B------:R-:W-:Y:S01]  /*3840*/  FFMA.FTZ R114, R7, R46, R114 ;  /* 0x0000002e07727223 */ /* 0x000fe20000010072 */
[-C--:B------:R-:W-:Y:S01]  /*3850*/  FFMA.FTZ R96, R5, R97.reuse, -R96 ;  /* 0x0000006105607223 */ /* 0x080fe20000010860 */
[----:B------:R-:W-:Y:S01]  /*3860*/  FFMA.FTZ R115, R6, R97, R115 ;  /* 0x0000006106737223 */ /* 0x000fe20000010073 */
[----:B------:R-:W-:-:S02]  /*3870*/  F2FP.SATFINITE.E4M3.F32.PACK_AB_MERGE_C R5, R119, R4, R124 ;  /* 0x000000047705723e */ /* 0x000fc4000480707c */
[----:B------:R-:W-:Y:S02]  /*3880*/  F2FP.SATFINITE.E4M3.F32.PACK_AB_MERGE_C R4, R118, R117, R123 ;  /* 0x000000757604723e */ /* 0x000fe4000480707b */
[----:B------:R-:W-:Y:S02]  /*3890*/  F2FP.SATFINITE.E4M3.F32.PACK_AB_MERGE_C R6, R115, R96, R116 ;  /* 0x000000607306723e */ /* 0x000fe40004807074 */
[----:B------:R-:W-:-:S07]  /*38a0*/  F2FP.SATFINITE.E4M3.F32.PACK_AB_MERGE_C R7, R114, R13, R15 ;  /* 0x0000000d7207723e */ /* 0x000fce000480700f */
.L_x_1831:
[----:B------:R-:W-:Y:S05]  /*38b0*/  BSYNC B3 ;  /* 0x0000000000037941 */ /* 0x000fea0003800000 */
.L_x_1830:
[----:B------:R-:W-:Y:S02]  /*38c0*/  ULDC.64 UR4, c[0x0][0x208] ;  /* 0x0000820000047ab9 */ /* 0x000fe40000000a00 */
[----:B0-----:R4:W-:Y:S03]  /*38d0*/  ST.E.128 desc[UR4][R10.64], R4 ;  /* 0x000000040a007985 */ /* 0x0019e6000c101d04 */
.L_x_1829:
[----:B------:R-:W-:Y:S05]  /*38e0*/  BSYNC B2 ;  /* 0x0000000000027941 */ /* 0x000fea0003800000 */
.L_x_1828:
[----:B------:R-:W-:-:S13]  /*38f0*/  ISETP.NE.AND P2, PT, R87, RZ, PT ;  /* 0x000000ff5700720c */ /* 0x000fda0003f45270 */
[----:B------:R-:W-:Y:S05]  /*3900*/  @P2 BRA `(.L_x_1827) ;  /* 0x0000000400c82947 */ /* 0x000fea0003800000 */
[----:B----4-:R4:W0:Y:S01]  /*3910*/  LDS.128 R4, [R89+0x18400] ;  /* 0x0184000059047984 */ /* 0x0108220000000c00 */
[----:B---3--:R-:W-:Y:S01]  /*3920*/  IADD3 R10, P2, R23, R14, RZ ;  /* 0x0000000e170a7210 */ /* 0x008fe20007f5e0ff */
[----:B------:R-:W-:Y:S04]  /*3930*/  BSSY B2, `(.L_x_1832) ;  /* 0x000006d000027945 */ /* 0x000fe80003800000 */
[----:B--2---:R-:W-:Y:S01]  /*3940*/  IMAD.X R11, R101, 0x1, R193, P2 ;  /* 0x00000001650b7824 */ /* 0x004fe200010e06c1 */
[----:B------:R-:W-:-:S13]  /*3950*/  ISETP.GE.AND P2, PT, R196, R103, PT ;  /* 0x00000067c400720c */ /* 0x000fda0003f46270 */
[----:B----4-:R-:W-:Y:S05]  /*3960*/  @P2 BRA `(.L_x_1833) ;  /* 0x0000000400a42947 */ /* 0x010fea0003800000 */
[----:B------:R-:W-:Y:S01]  /*3970*/  SHF.R.U32.HI R46, RZ, 0x8, R45 ;  /* 0x00000008ff2e7819 */ /* 0x000fe2000001162d */
[----:B0-----:R-:W-:Y:S01]  /*3980*/  IMAD.MOV.U32 R14, RZ, RZ, R7 ;  /* 0x000000ffff0e7224 */ /* 0x001fe200078e0007 */
[--C-:B------:R-:W-:Y:S01]  /*3990*/  SHF.R.U32.HI R42, RZ, 0x8, R43.reuse ;  /* 0x00000008ff2a7819 */ /* 0x100fe2000001162b */
[----:B------:R-:W-:Y:S01]  /*39a0*/  IMAD.MOV.U32 R13, RZ, RZ, R6 ;  /* 0x000000ffff0d7224 */ /* 0x000fe200078e0006 */
[----:B------:R-:W-:Y:S01]  /*39b0*/  LOP3.LUT R12, R45, 0xff0000ff, RZ, 0xc0, !PT ;  /* 0xff0000ff2d0c7812 */ /* 0x000fe200078ec0ff */
[----:B------:R-:W-:Y:S01]  /*39c0*/  IMAD.SHL.U32 R7, R46, 0x100, RZ ;  /* 0x000001002e077824 */ /* 0x000fe200078e00ff */
[----:B------:R-:W-:Y:S01]  /*39d0*/  SHF.R.U32.HI R44, RZ, 0x10, R43 ;  /* 0x00000010ff2c7819 */ /* 0x000fe2000001162b */
[----:B------:R-:W-:Y:S01]  /*39e0*/  IMAD.SHL.U32 R6, R42, 0x100, RZ ;  /* 0x000001002a067824 */ /* 0x000fe200078e00ff */
[----:B------:R-:W-:Y:S02]  /*39f0*/  SHF.R.U32.HI R45, RZ, 0x10, R45 ;  /* 0x00000010ff2d7819 */ /* 0x000fe4000001162d */
[----:B------:R-:W-:Y:S01]  /*3a00*/  LOP3.LUT R15, R43, 0xff0000ff, RZ, 0xc0, !PT ;  /* 0xff0000ff2b0f7812 */ /* 0x000fe200078ec0ff */
[----:B------:R-:W-:Y:S01]  /*3a10*/  IMAD.U32 R44, R44, 0x10000, RZ ;  /* 0x000100002c2c7824 */ /* 0x000fe200078e00ff */
[----:B------:R-:W-:Y:S01]  /*3a20*/  LOP3.LUT R7, R12, 0xff00, R7, 0xf8, !PT ;  /* 0x0000ff000c077812 */ /* 0x000fe200078ef807 */
[----:B------:R-:W-:Y:S01]  /*3a30*/  IMAD.U32 R12, R45, 0x10000, RZ ;  /* 0x000100002d0c7824 */ /* 0x000fe200078e00ff */
[----:B------:R-:W-:-:S02]  /*3a40*/  LOP3.LUT R15, R15, 0xff00, R6, 0xf8, !PT ;  /* 0x0000ff000f0f7812 */ /* 0x000fc400078ef806 */
[----:B------:R-:W-:Y:S02]  /*3a50*/  F2FP.F16.E4M3.UNPACK_B R42, R113.H1 ;  /* 0x00000071ff2a723e */ /* 0x000fe400030006ff */
[-C--:B------:R-:W-:Y:S02]  /*3a60*/  F2FP.F16.E4M3.UNPACK_B R6, R5.reuse ;  /* 0x00000005ff06723e */ /* 0x080fe400020006ff */
        /* <DEDUP_REMOVED lines=8> */
[CC--:B------:R-:W-:Y:S01]  /*3af0*/  FMUL.FTZ R47, R7.reuse, R44.reuse ;  /* 0x0000002c072f7220 */ /* 0x0c0fe20000410000 */
        /* <DEDUP_REMOVED lines=19> */
[--C-:B------:R-:W-:Y:S02]  /*3c30*/  HADD2.F32 R5, -RZ, R4.reuse.H0_H0 ;  /* 0x20000004ff057230 */ /* 0x100fe40000004100 */
[-C--:B------:R-:W-:Y:S01]  /*3c40*/  FMUL.FTZ R44, R6, R15.reuse ;  /* 0x0000000f062c7220 */ /* 0x080fe20000410000 */
[----:B------:R-:W-:Y:S02]  /*3c50*/  HADD2.F32 R113, -RZ, R113.H0_H0 ;  /* 0x20000071ff717230 */ /* 0x000fe40000004100 */
[----:B------:R-:W-:Y:S01]  /*3c60*/  FMUL.FTZ R45, R7, R15 ;  /* 0x0000000f072d7220 */ /* 0x000fe20000410000 */
[----:B------:R-:W-:-:S02]  /*3c70*/  HADD2.F32 R4, -RZ, R4.H1_H1 ;  /* 0x30000004ff047230 */ /* 0x000fc40000004100 */
[--C-:B------:R-:W-:Y:S02]  /*3c80*/  HADD2.F32 R12, -RZ, R110.reuse.H1_H1 ;  /* 0x3000006eff0c7230 */ /* 0x100fe40000004100 */
[----:B------:R-:W-:Y:S02]  /*3c90*/  HADD2.F32 R110, -RZ, R110.H0_H0 ;  /* 0x2000006eff6e7230 */ /* 0x000fe40000004100 */
[-C--:B------:R-:W-:Y:S01]  /*3ca0*/  FMUL.FTZ R42, R4, R113.reuse ;  /* 0x00000071042a7220 */ /* 0x080fe20000410000 */
[----:B------:R-:W-:Y:S01]  /*3cb0*/  FMUL.FTZ R113, R5, R113 ;  /* 0x0000007105717220 */ /* 0x000fe20000410000 */
[-C--:B------:R-:W-:Y:S01]  /*3cc0*/  FFMA.FTZ R45, R6, R12.reuse, -R45 ;  /* 0x0000000c062d7223 */ /* 0x080fe2000001082d */
[----:B------:R-:W-:Y:S01]  /*3cd0*/  FFMA.FTZ R44, R7, R12, R44 ;  /* 0x0000000c072c7223 */ /* 0x000fe2000001002c */
[----:B------:R-:W-:Y:S01]  /*3ce0*/  FFMA.FTZ R47, R5, R110, -R42 ;  /* 0x0000006e052f7223 */ /* 0x000fe2000001082a */
        /* <DEDUP_REMOVED lines=49> */
.L_x_1833:
[----:B------:R-:W-:Y:S05]  /*4000*/  BSYNC B2 ;  /* 0x0000000000027941 */ /* 0x000fea0003800000 */
.L_x_1832:
[----:B------:R-:W-:Y:S02]  /*4010*/  ULDC.64 UR4, c[0x0][0x208] ;  /* 0x0000820000047ab9 */ /* 0x000fe40000000a00 */
[----:B0-----:R0:W-:Y:S03]  /*4020*/  ST.E.128 desc[UR4][R10.64], R4 ;  /* 0x000000040a007985 */ /* 0x0011e6000c101d04 */
.L_x_1827:
[----:B------:R-:W-:Y:S05]  /*4030*/  BSYNC B1 ;  /* 0x0000000000017941 */ /* 0x000fea0003800000 */
.L_x_1826:
[----:B------:R-:W-:-:S03]  /*4040*/  UMOV UR4, 0xffffffff ;  /* 0xffffffff00047882 */ /* 0x000fc60000000000 */
[----:B------:R-:W-:Y:S05]  /*4050*/  BRA.DIV UR4, `(.L_x_1834) ;  /* 0x000002ce04b47947 */ /* 0x000fea000b800000 */
[----:B------:R0:W0:Y:S04]  /*4060*/  SHFL.IDX PT, R42, R99, 0x1, 0x1c1f ;  /* 0x003c1f00632a7f89 */ /* 0x00002800000e0000 */
[----:B---3--:R3:W0:Y:S02]  /*4070*/  SHFL.IDX PT, R14, R100, 0x1, 0x1c1f ;  /* 0x003c1f00640e7f89 */ /* 0x00862400000e0000 */
.L_x_2209:
[----:B------:R-:W-:Y:S04]  /*4080*/  BSSY B1, `(.L_x_1835) ;  /* 0x00000ea000017945 */ /* 0x000fe80003800000 */
[----:B------:R-:W-:Y:S05]  /*4090*/  @P3 BRA `(.L_x_1836) ;  /* 0x0000000c00a03947 */ /* 0x000fea0003800000 */
[----:B------:R-:W-:Y:S04]  /*40a0*/  BSSY B2, `(.L_x_1837) ;  /* 0x0000073000027945 */ /* 0x000fe80003800000 */
[----:B------:R-:W-:Y:S05]  /*40b0*/  @P1 BRA `(.L_x_1838) ;  /* 0x0000000400c41947 */ /* 0x000fea0003800000 */
[----:B0---4-:R0:W4:Y:S01]  /*40c0*/  LDS.128 R4, [R90+0x1a400] ;  /* 0x01a400005a047984 */ /* 0x0111220000000c00 */
[----:B------:R-:W-:Y:S01]  /*40d0*/  IADD3 R10, P2, R18, R14, RZ ;  /* 0x0000000e120a7210 */ /* 0x000fe20007f5e0ff */
[----:B------:R-:W-:Y:S04]  /*40e0*/  BSSY B3, `(.L_x_1839) ;  /* 0x000006c000037945 */ /* 0x000fe80003800000 */
[----:B------:R-:W-:Y:S01]  /*40f0*/  IMAD.X R11, R42, 0x1, R19, P2 ;  /* 0x000000012a0b7824 */ /* 0x000fe200010e0613 */
[----:B------:R-:W-:-:S13]  /*4100*/  ISETP.GE.AND P2, PT, R188, R103, PT ;  /* 0x00000067bc00720c */ /* 0x000fda0003f46270 */
[----:B0-----:R-:W-:Y:S05]  /*4110*/  @P2 BRA `(.L_x_1840) ;  /* 0x0000000400a02947 */ /* 0x001fea0003800000 */
[----:B------:R-:W-:Y:S01]  /*4120*/  SHF.R.U32.HI R43, RZ, 0x8, R39 ;  /* 0x00000008ff2b7819 */ /* 0x000fe20000011627 */
[----:B----4-:R-:W-:Y:S01]  /*4130*/  IMAD.MOV.U32 R15, RZ, RZ, R7 ;  /* 0x000000ffff0f7224 */ /* 0x010fe200078e0007 */
[----:B------:R-:W-:Y:S01]  /*4140*/  LOP3.LUT R12, R39, 0xff0000ff, RZ, 0xc0, !PT ;  /* 0xff0000ff270c7812 */ /* 0x000fe200078ec0ff */
[----:B------:R-:W-:Y:S01]  /*4150*/  IMAD.MOV.U32 R13, RZ, RZ, R6 ;  /* 0x000000ffff0d7224 */ /* 0x000fe200078e0006 */
[----:B------:R-:W-:Y:S01]  /*4160*/  SHF.R.U32.HI R40, RZ, 0x10, R39 ;  /* 0x00000010ff287819 */ /* 0x000fe20000011627 */
[----:B------:R-:W-:Y:S01]  /*4170*/  IMAD.SHL.U32 R7, R43, 0x100, RZ ;  /* 0x000001002b077824 */ /* 0x000fe200078e00ff */
[--C-:B------:R-:W-:Y:S02]  /*4180*/  SHF.R.U32.HI R39, RZ, 0x8, R41.reuse ;  /* 0x00000008ff277819 */ /* 0x100fe40000011629 */
[----:B------:R-:W-:Y:S02]  /*4190*/  LOP3.LUT R38, R41, 0xff0000ff, RZ, 0xc0, !PT ;  /* 0xff0000ff29267812 */ /* 0x000fe400078ec0ff */
[----:B------:R-:W-:Y:S01]  /*41a0*/  SHF.R.U32.HI R41, RZ, 0x10, R41 ;  /* 0x00000010ff297819 */ /* 0x000fe20000011629 */
[----:B------:R-:W-:Y:S01]  /*41b0*/  IMAD.SHL.U32 R39, R39, 0x100, RZ ;  /* 0x0000010027277824 */ /* 0x000fe200078e00ff */
[----:B------:R-:W-:Y:S01]  /*41c0*/  LOP3.LUT R7, R12, 0xff00, R7, 0xf8, !PT ;  /* 0x0000ff000c077812 */ /* 0x000fe200078ef807 */
[----:B------:R-:W-:Y:S01]  /*41d0*/  IMAD.U32 R12, R40, 0x10000, RZ ;  /* 0x00010000280c7824 */ /* 0x000fe200078e00ff */
[----:B------:R-:W-:Y:S01]  /*41e0*/  F2FP.F16.E4M3.UNPACK_B R6, R5 ;  /* 0x00000005ff06723e */ /* 0x000fe200020006ff */
[----:B------:R-:W-:Y:S01]  /*41f0*/  IMAD.U32 R41, R41, 0x10000, RZ ;  /* 0x0001000029297824 */ /* 0x000fe200078e00ff */
[----:B------:R-:W-:-:S02]  /*4200*/  LOP3.LUT R38, R38, 0xff00, R39, 0xf8, !PT ;  /* 0x0000ff0026267812 */ /* 0x000fc400078ef827 */
[-C--:B------:R-:W-:Y:S02]  /*4210*/  F2FP.F16.E4M3.UNPACK_B R39, R112.reuse.H1 ;  /* 0x00000070ff27723e */ /* 0x080fe400030006ff */
[----:B------:R-:W-:Y:S02]  /*4220*/  LOP3.LUT R44, R38, 0xff0000, R41, 0xf8, !PT ;  /* 0x00ff0000262c7812 */ /* 0x000fe400078ef829 */
[----:B------:R-:W-:Y:S01]  /*4230*/  LOP3.LUT R40, R7, 0xff0000, R12, 0xf8, !PT ;  /* 0x00ff000007287812 */ /* 0x000fe200078ef80c */
[--C-:B------:R-:W-:Y:S01]  /*4240*/  HADD2.F32 R41, -RZ, R39.reuse.H0_H0 ;  /* 0x20000027ff297230 */ /* 0x100fe20000004100 */
[----:B------:R-:W-:Y:S01]  /*4250*/  F2FP.F16.E4M3.UNPACK_B R38, R111.H1 ;  /* 0x0000006fff26723e */ /* 0x000fe200030006ff */
[--C-:B------:R-:W-:Y:S01]  /*4260*/  HADD2.F32 R7, -RZ, R6.reuse.H1_H1 ;  /* 0x30000006ff077230 */ /* 0x100fe20000004100 */
[----:B------:R-:W-:Y:S01]  /*4270*/  F2FP.F16.E4M3.UNPACK_B R5, R5.H1 ;  /* 0x00000005ff05723e */ /* 0x000fe200030006ff */
[----:B------:R-:W-:Y:S01]  /*4280*/  HADD2.F32 R43, -RZ, R39.H1_H1 ;  /* 0x30000027ff2b7230 */ /* 0x000fe20000004100 */
[----:B------:R-:W-:Y:S01]  /*4290*/  F2FP.F16.E4M3.UNPACK_B R112, R112 ;  /* 0x00000070ff70723e */ /* 0x000fe200020006ff */
[----:B------:R-:W-:-:S02]  /*42a0*/  HADD2.F32 R6, -RZ, R6.H0_H0 ;  /* 0x20000006ff067230 */ /* 0x000fc40000004100 */
[C---:B------:R-:W-:Y:S01]  /*42b0*/  FMUL.FTZ R45, R7.reuse, R41 ;  /* 0x00000029072d7220 */ /* 0x040fe20000410000 */
[--C-:B------:R-:W-:Y:S01]  /*42c0*/  HADD2.F32 R39, -RZ, R38.reuse.H0_H0 ;  /* 0x20000026ff277230 */ /* 0x100fe20000004100 */
[----:B------:R-:W-:Y:S01]  /*42d0*/  F2FP.F16.E4M3.UNPACK_B R111, R111 ;  /* 0x0000006fff6f723e */ /* 0x000fe200020006ff */
[--C-:B------:R-:W-:Y:S02]  /*42e0*/  HADD2.F32 R12, -RZ, R5.reuse.H1_H1 ;  /* 0x30000005ff0c7230 */ /* 0x100fe40000004100 */
[C---:B------:R-:W-:Y:S01]  /*42f0*/  FMUL.FTZ R46, R6.reuse, R41 ;  /* 0x00000029062e7220 */ /* 0x040fe20000410000 */
[----:B------:R-:W-:Y:S02]  /*4300*/  HADD2.F32 R5, -RZ, R5.H0_H0 ;  /* 0x20000005ff057230 */ /* 0x000fe40000004100 */
[----:B------:R-:W-:Y:S01]  /*4310*/  FFMA.FTZ R47, R6, R39, -R45 ;  /* 0x00000027062f7223 */ /* 0x000fe2000001082d */
[----:B------:R-:W-:Y:S02]  /*4320*/  HADD2.F32 R38, -RZ, R38.H1_H1 ;  /* 0x30000026ff267230 */ /* 0x000fe40000004100 */
[----:B------:R-:W-:Y:S01]  /*4330*/  FMUL.FTZ R6, R12, R43 ;  /* 0x0000002b0c067220 */ /* 0x000fe20000410000 */
[----:B------:R-:W-:Y:S01]  /*4340*/  FFMA.FTZ R96, R7, R39, R46 ;  /* 0x0000002707607223 */ /* 0x000fe2000001002e */
[----:B------:R-:W-:-:S02]  /*4350*/  FMUL.FTZ R41, R5, R43 ;  /* 0x0000002b05297220 */ /* 0x000fc40000410000 */
[----:B------:R-:W-:Y:S01]  /*4360*/  FFMA.FTZ R43, R5, R38, -R6 ;  /* 0x00000026052b7223 */ /* 0x000fe20000010806 */
[----:B------:R-:W-:Y:S01]  /*4370*/  F2FP.F16.E4M3.UNPACK_B R5, R4.H1 ;  /* 0x00000004ff05723e */ /* 0x000fe200030006ff */
[----:B------:R-:W-:Y:S01]  /*4380*/  FFMA.FTZ R110, R12, R38, R41 ;  /* 0x000000260c6e7223 */ /* 0x000fe20000010029 */
[----:B------:R-:W-:Y:S01]  /*4390*/  F2FP.F16.E4M3.UNPACK_B R4, R4 ;  /* 0x00000004ff04723e */ /* 0x000fe200020006ff */
[----:B------:R-:W-:Y:S02]  /*43a0*/  HADD2.F32 R38, -RZ, R112.H1_H1 ;  /* 0x30000070ff267230 */ /* 0x000fe40000004100 */
[--C-:B------:R-:W-:Y:S02]  /*43b0*/  HADD2.F32 R6, -RZ, R5.reuse.H0_H0 ;  /* 0x20000005ff067230 */ /* 0x100fe40000004100 */
[----:B------:R-:W-:Y:S02]  /*43c0*/  HADD2.F32 R7, -RZ, R5.H1_H1 ;  /* 0x30000005ff077230 */ /* 0x000fe40000004100 */
[----:B------:R-:W-:-:S02]  /*43d0*/  HADD2.F32 R5, -RZ, R4.H0_H0 ;  /* 0x20000004ff057230 */ /* 0x000fc40000004100 */
[-C--:B------:R-:W-:Y:S01]  /*43e0*/  FMUL.FTZ R46, R6, R38.reuse ;  /* 0x00000026062e7220 */ /* 0x080fe20000410000 */
[----:B------:R-:W-:Y:S02]  /*43f0*/  HADD2.F32 R112, -RZ, R112.H0_H0 ;  /* 0x20000070ff707230 */ /* 0x000fe40000004100 */
[----:B------:R-:W-:Y:S01]  /*4400*/  FMUL.FTZ R41, R7, R38 ;  /* 0x0000002607297220 */ /* 0x000fe20000410000 */
[----:B------:R-:W-:Y:S02]  /*4410*/  HADD2.F32 R4, -RZ, R4.H1_H1 ;  /* 0x30000004ff047230 */ /* 0x000fe40000004100 */
[--C-:B------:R-:W-:Y:S02]  /*4420*/  HADD2.F32 R12, -RZ, R111.reuse.H1_H1 ;  /* 0x3000006fff0c7230 */ /* 0x100fe40000004100 */
[-C--:B------:R-:W-:Y:S01]  /*4430*/  FMUL.FTZ R39, R5, R112.reuse ;  /* 0x0000007005277220 */ /* 0x080fe20000410000 */
[----:B------:R-:W-:Y:S02]  /*4440*/  HADD2.F32 R111, -RZ, R111.H0_H0 ;  /* 0x2000006fff6f7230 */ /* 0x000fe40000004100 */
[----:B------:R-:W-:Y:S01]  /*4450*/  FMUL.FTZ R38, R4, R112 ;  /* 0x0000007004267220 */ /* 0x000fe20000410000 */
[-C--:B------:R-:W-:Y:S01]  /*4460*/  FFMA.FTZ R41, R6, R12.reuse, -R41 ;  /* 0x0000000c06297223 */ /* 0x080fe20000010829 */
[----:B------:R-:W-:-:S02]  /*4470*/  FFMA.FTZ R12, R7, R12, R46 ;  /* 0x0000000c070c7223 */ /* 0x000fc4000001002e */
[-C--:B------:R-:W-:Y:S01]  /*4480*/  FFMA.FTZ R45, R5, R111.reuse, -R38 ;  /* 0x0000006f052d7223 */ /* 0x080fe20000010826 */
[----:B------:R-:W-:Y:S01]  /*4490*/  FFMA.FTZ R46, R4, R111, R39 ;  /* 0x0000006f042e7223 */ /* 0x000fe20000010027 */
[----:B------:R-:W-:Y:S02]  /*44a0*/  F2FP.F16.E4M3.UNPACK_B R5, R15.H1 ;  /* 0x0000000fff05723e */ /* 0x000fe400030006ff */
[----:B------:R-:W-:Y:S02]  /*44b0*/  F2FP.F16.E4M3.UNPACK_B R39, R44.H1 ;  /* 0x0000002cff27723e */ /* 0x000fe400030006ff */
[----:B--2---:R-:W-:Y:S01]  /*44c0*/  F2FP.SATFINITE.E4M3.F32.PACK_AB_MERGE_C R101, R12, R41, RZ ;  /* 0x000000290c65723e */ /* 0x004fe200048070ff */
[----:B------:R-:W-:Y:S01]  /*44d0*/  HADD2.F32 R7, -RZ, R5.H1_H1 ;  /* 0x30000005ff077230 */ /* 0x000fe20000004100 */
[----:B------:R-:W-:Y:S01]  /*44e0*/  F2FP.SATFINITE.E4M3.F32.PACK_AB_MERGE_C R111, R110, R43, RZ ;  /* 0x0000002b6e6f723e */ /* 0x000fe200048070ff */
[----:B------:R-:W-:Y:S01]  /*44f0*/  HADD2.F32 R43, -RZ, R39.H1_H1 ;  /* 0x30000027ff2b7230 */ /* 0x000fe20000004100 */
[----:B------:R-:W-:Y:S01]  /*4500*/  F2FP.F16.E4M3.UNPACK_B R12, R40.H1 ;  /* 0x00000028ff0c723e */ /* 0x000fe200030006ff */
[----:B------:R-:W-:Y:S01]  /*4510*/  HADD2.F32 R6, -RZ, R5.H0_H0 ;  /* 0x20000005ff067230 */ /* 0x000fe20000004100 */
[----:B------:R-:W-:-:S02]  /*4520*/  F2FP.F16.E4M3.UNPACK_B R4, R13.H1 ;  /* 0x0000000dff04723e */ /* 0x000fc400030006ff */
[----:B------:R-:W-:Y:S01]  /*4530*/  F2FP.F16.E4M3.UNPACK_B R44, R44 ;  /* 0x0000002cff2c723e */ /* 0x000fe200020006ff */
[----:B------:R-:W-:Y:S01]  /*4540*/  HADD2.F32 R38, -RZ, R12.H1_H1 ;  /* 0x3000000cff267230 */ /* 0x000fe20000004100 */
[----:B------:R-:W-:Y:S01]  /*4550*/  F2FP.F16.E4M3.UNPACK_B R40, R40 ;  /* 0x00000028ff28723e */ /* 0x000fe200020006ff */
[-C--:B------:R-:W-:Y:S01]  /*4560*/  FMUL.FTZ R97, R7, R43.reuse ;  /* 0x0000002b07617220 */ /* 0x080fe20000410000 */
[----:B------:R-:W-:Y:S02]  /*4570*/  HADD2.F32 R5, -RZ, R4.H1_H1 ;  /* 0x30000004ff057230 */ /* 0x000fe40000004100 */
[C---:B------:R-:W-:Y:S01]  /*4580*/  FMUL.FTZ R112, R6.reuse, R43 ;  /* 0x0000002b06707220 */ /* 0x040fe20000410000 */
[----:B------:R-:W-:Y:S02]  /*4590*/  HADD2.F32 R41, -RZ, R44.H1_H1 ;  /* 0x3000002cff297230 */ /* 0x000fe40000004100 */
[----:B------:R-:W-:Y:S01]  /*45a0*/  FFMA.FTZ R97, R6, R38, -R97 ;  /* 0x0000002606617223 */ /* 0x000fe20000010861 */
[----:B------:R-:W-:Y:S01]  /*45b0*/  HADD2.F32 R4, -RZ, R4.H0_H0 ;  /* 0x20000004ff047230 */ /* 0x000fe20000004100 */
[----:B------:R-:W-:Y:S01]  /*45c0*/  F2FP.F16.E4M3.UNPACK_B R13, R13 ;  /* 0x0000000dff0d723e */ /* 0x000fe200020006ff */
[----:B------:R-:W-:-:S02]  /*45d0*/  HADD2.F32 R6, -RZ, R40.H1_H1 ;  /* 0x30000028ff067230 */ /* 0x000fc40000004100 */
[C---:B------:R-:W-:Y:S01]  /*45e0*/  FMUL.FTZ R43, R5.reuse, R41 ;  /* 0x00000029052b7220 */ /* 0x040fe20000410000 */
[----:B------:R-:W-:Y:S01]  /*45f0*/  F2FP.F16.E4M3.UNPACK_B R15, R15 ;  /* 0x0000000fff0f723e */ /* 0x000fe200020006ff */
[C---:B------:R-:W-:Y:S01]  /*4600*/  FMUL.FTZ R110, R4.reuse, R41 ;  /* 0x00000029046e7220 */ /* 0x040fe20000410000 */
[----:B------:R-:W-:Y:S02]  /*4610*/  HADD2.F32 R44, -RZ, R44.H0_H0 ;  /* 0x2000002cff2c7230 */ /* 0x000fe40000004100 */
[-C--:B------:R-:W-:Y:S01]  /*4620*/  FFMA.FTZ R43, R4, R6.reuse, -R43 ;  /* 0x00000006042b7223 */ /* 0x080fe2000001082b */
[----:B------:R-:W-:Y:S02]  /*4630*/  HADD2.F32 R4, -RZ, R13.H0_H0 ;  /* 0x2000000dff047230 */ /* 0x000fe40000004100 */
[----:B------:R-:W-:Y:S01]  /*4640*/  FFMA.FTZ R110, R5, R6, R110 ;  /* 0x00000006056e7223 */ /* 0x000fe2000001006e */
[----:B------:R-:W-:Y:S02]  /*4650*/  HADD2.F32 R5, -RZ, R15.H0_H0 ;  /* 0x2000000fff057230 */ /* 0x000fe40000004100 */
[----:B------:R-:W-:Y:S01]  /*4660*/  FFMA.FTZ R112, R7, R38, R112 ;  /* 0x0000002607707223 */ /* 0x000fe20000010070 */
[----:B------:R-:W-:-:S02]  /*4670*/  HADD2.F32 R13, -RZ, R13.H1_H1 ;  /* 0x3000000dff0d7230 */ /* 0x000fc40000004100 */
[----:B------:R-:W-:Y:S01]  /*4680*/  HADD2.F32 R15, -RZ, R15.H1_H1 ;  /* 0x3000000fff0f7230 */ /* 0x000fe20000004100 */
[----:B------:R-:W-:Y:S01]  /*4690*/  F2FP.SATFINITE.E4M3.F32.PACK_AB_MERGE_C R43, R110, R43, RZ ;  /* 0x0000002b6e2b723e */ /* 0x000fe200048070ff */
[----:B------:R-:W-:Y:S02]  /*46a0*/  HADD2.F32 R6, -RZ, R39.H0_H0 ;  /* 0x20000027ff067230 */ /* 0x000fe40000004100 */
[-C--:B------:R-:W-:Y:S01]  /*46b0*/  FMUL.FTZ R7, R13, R44.reuse ;  /* 0x0000002c0d077220 */ /* 0x080fe20000410000 */
[----:B------:R-:W-:Y:S02]  /*46c0*/  HADD2.F32 R40, -RZ, R40.H0_H0 ;  /* 0x20000028ff287230 */ /* 0x000fe40000004100 */
[C---:B------:R-:W-:Y:S01]  /*46d0*/  FMUL.FTZ R44, R4.reuse, R44 ;  /* 0x0000002c042c7220 */ /* 0x040fe20000410000 */
        /* <DEDUP_REMOVED lines=10> */
[----:B------:R-:W-:Y:S02]  /*4780*/  F2FP.SATFINITE.E4M3.F32.PACK_AB_MERGE_C R4, R46, R45, R101 ;  /* 0x0000002d2e04723e */ /* 0x000fe40004807065 */
[----:B------:R-:W-:-:S07]  /*4790*/  F2FP.SATFINITE.E4M3.F32.PACK_AB_MERGE_C R7, R15, R38, R97 ;  /* 0x000000260f07723e */ /* 0x000fce0004807061 */
.L_x_1840:
[----:B------:R-:W-:Y:S05]  /*47a0*/  BSYNC B3 ;  /* 0x0000000000037941 */ /* 0x000fea0003800000 */
.L_x_1839:
[----:B------:R-:W-:Y:S02]  /*47b0*/  ULDC.64 UR4, c[0x0][0x208] ;  /* 0x0000820000047ab9 */ /* 0x000fe40000000a00 */
[----:B----4-:R0:W-:Y:S03]  /*47c0*/  ST.E.128 desc[UR4][R10.64], R4 ;  /* 0x000000040a007985 */ /* 0x0101e6000c101d04 */
.L_x_1838:
[----:B------:R-:W-:Y:S05]  /*47d0*/  BSYNC B2 ;  /* 0x0000000000027941 */ /* 0x000fea0003800000 */
.L_x_1837:
[----:B------:R-:W-:-:S13]  /*47e0*/  ISETP.NE.AND P2, PT, R87, RZ, PT ;  /* 0x000000ff5700720c */ /* 0x000fda0003f45270 */
        /* <DEDUP_REMOVED lines=9> */
[----:B------:R-:W-:Y:S01]  /*4880*/  SHF.R.U32.HI R10, RZ, 0x8, R37 ;  /* 0x00000008ff0a7819 */ /* 0x000fe20000011625 */
[----:B------:R-:W-:Y:S01]  /*4890*/  IMAD.MOV.U32 R12, RZ, RZ, R7 ;  /* 0x000000ffff0c7224 */ /* 0x000fe200078e0007 */
        /* <DEDUP_REMOVED lines=101> */
.L_x_1842:
[----:B------:R-:W-:Y:S05]  /*4ef0*/  BSYNC B2 ;  /* 0x0000000000027941 */ /* 0x000fea0003800000 */
.L_x_1841:
[----:B------:R-:W-:Y:S02]  /*4f00*/  ULDC.64 UR4, c[0x0][0x208] ;  /* 0x0000820000047ab9 */ /* 0x000fe40000000a00 */
[----:B----4-:R0:W-:Y:S03]  /*4f10*/  ST.E.128 desc[UR4][R14.64], R4 ;  /* 0x000000040e007985 */ /* 0x0101e6000c101d04 */
.L_x_1836:
[----:B------:R-:W-:Y:S05]  /*4f20*/  BSYNC B1 ;  /* 0x0000000000017941 */ /* 0x000fea0003800000 */
.L_x_1835:
[----:B------:R-:W-:-:S03]  /*4f30*/  UMOV UR4, 0xffffffff ;  /* 0xffffffff00047882 */ /* 0x000fc60000000000 */
[----:B------:R-:W-:Y:S05]  /*4f40*/  BRA.DIV UR4, `(.L_x_1843) ;  /* 0x000002c204407947 */ /* 0x000fea000b800000 */
[----:B01----:R-:W0:Y:S04]  /*4f50*/  SHFL.IDX PT, R99, R99, 0x2, 0x1c1f ;  /* 0x005c1f0063637f89 */ /* 0x003e2800000e0000 */
[----:B------:R1:W0:Y:S02]  /*4f60*/  SHFL.IDX PT, R14, R100, 0x2, 0x1c1f ;  /* 0x005c1f00640e7f89 */ /* 0x00022400000e0000 */
.L_x_2213:
[----:B------:R-:W-:Y:S05]  /*4f70*/  @P4 BRA `(.L_x_1844) ;  /* 0x0000004400c44947 */ /* 0x000fea0003800000 */
[----:B------:R-:W-:Y:S04]  /*4f80*/  BSSY B1, `(.L_x_1845) ;  /* 0x0000073000017945 */ /* 0x000fe80003800000 */
[----:B------:R-:W-:Y:S05]  /*4f90*/  @P1 BRA `(.L_x_1846) ;  /* 0x0000000400c41947 */ /* 0x000fea0003800000 */
[----:B----4-:R4:W1:Y:S01]  /*4fa0*/  LDS.128 R4, [R90+0x1c400] ;  /* 0x01c400005a047984 */ /* 0x0108620000000c00 */
[----:B0-----:R-:W-:Y:S01]  /*4fb0*/  IADD3 R10, P2, R18, R14, RZ ;  /* 0x0000000e120a7210 */ /* 0x001fe20007f5e0ff */
[----:B------:R-:W-:Y:S04]  /*4fc0*/  BSSY B2, `(.L_x_1847) ;  /* 0x000006c000027945 */ /* 0x000fe80003800000 */
[----:B------:R-:W-:Y:S01]  /*4fd0*/  IMAD.X R11, R99, 0x1, R19, P2 ;  /* 0x00000001630b7824 */ /* 0x000fe200010e0613 */
[----:B------:R-:W-:-:S13]  /*4fe0*/  ISETP.GE.AND P2, PT, R188, R103, PT ;  /* 0x00000067bc00720c */ /* 0x000fda0003f46270 */
[----:B----4-:R-:W-:Y:S05]  /*4ff0*/  @P2 BRA `(.L_x_1848) ;  /* 0x0000000400a02947 */ /* 0x010fea0003800000 */
[----:B------:R-:W-:Y:S01]  /*5000*/  SHF.R.U32.HI R12, RZ, 0x8, R33 ;  /* 0x00000008ff0c7819 */ /* 0x000fe20000011621 */
[----:B-1----:R-:W-:Y:S01]  /*5010*/  IMAD.MOV.U32 R15, RZ, RZ, R7 ;  /* 0x000000ffff0f7224 */ /* 0x002fe200078e0007 */
        /* <DEDUP_REMOVED lines=15> */
[--C-:B------:R-:W-:Y:S01]  /*5110*/  HADD2.F32 R33, -RZ, R31.reuse.H0_H0 ;  /* 0x2000001fff217230 */ /* 0x100fe20000004100 */
[----:B------:R-:W-:Y:S01]  /*5120*/  LOP3.LUT R32, R12, 0xff0000, R7, 0xf8, !PT ;  /* 0x00ff00000c207812 */ /* 0x000fe200078ef807 */
[--C-:B------:R-:W-:Y:S01]  /*5130*/  HADD2.F32 R7, -RZ, R6.reuse.H1_H1 ;  /* 0x30000006ff077230 */ /* 0x100fe20000004100 */
[----:B------:R-:W-:Y:S01]  /*5140*/  F2FP.F16.E4M3.UNPACK_B R30, R106.H1 ;  /* 0x0000006aff1e723e */ /* 0x000fe200030006ff */
[----:B------:R-:W-:Y:S01]  /*5150*/  HADD2.F32 R34, -RZ, R31.H1_H1 ;  /* 0x3000001fff227230 */ /* 0x000fe20000004100 */
[----:B------:R-:W-:Y:S01]  /*5160*/  F2FP.F16.E4M3.UNPACK_B R5, R5.H1 ;  /* 0x00000005ff05723e */ /* 0x000fe200030006ff */
[----:B------:R-:W-:-:S02]  /*5170*/  HADD2.F32 R6, -RZ, R6.H0_H0 ;  /* 0x20000006ff067230 */ /* 0x000fc40000004100 */
[C---:B------:R-:W-:Y:S01]  /*5180*/  FMUL.FTZ R37, R7.reuse, R33 ;  /* 0x0000002107257220 */ /* 0x040fe20000410000 */
[--C-:B------:R-:W-:Y:S01]  /*5190*/  HADD2.F32 R31, -RZ, R30.reuse.H0_H0 ;  /* 0x2000001eff1f7230 */ /* 0x100fe20000004100 */
        /* <DEDUP_REMOVED lines=27> */
[-C--:B------:R-:W-:Y:S01]  /*5350*/  F2FP.F16.E4M3.UNPACK_B R12, R32.reuse.H1 ;  /* 0x00000020ff0c723e */ /* 0x080fe200030006ff */
[-C--:B------:R-:W-:Y:S01]  /*5360*/  FMUL.FTZ R30, R4, R107.reuse ;  /* 0x0000006b041e7220 */ /* 0x080fe20000410000 */
[C---:B------:R-:W-:Y:S01]  /*5370*/  FMUL.FTZ R107, R5.reuse, R107 ;  /* 0x0000006b056b7220 */ /* 0x040fe20000410000 */
[----:B------:R-:W-:Y:S02]  /*5380*/  F2FP.F16.E4M3.UNPACK_B R32, R32 ;  /* 0x00000020ff20723e */ /* 0x000fe400020006ff */
[-C--:B------:R-:W-:Y:S01]  /*5390*/  FFMA.FTZ R36, R5, R106.reuse, -R30 ;  /* 0x0000006a05247223 */ /* 0x080fe2000001081e */
[----:B------:R-:W-:Y:S01]  /*53a0*/  F2FP.SATFINITE.E4M3.F32.PACK_AB_MERGE_C R43, R34, R31, RZ ;  /* 0x0000001f222b723e */ /* 0x000fe200048070ff */
[----:B------:R-:W-:Y:S01]  /*53b0*/  FFMA.FTZ R107, R4, R106, R107 ;  /* 0x0000006a046b7223 */ /* 0x000fe2000001006b */
[----:B------:R-:W-:Y:S01]  /*53c0*/  F2FP.F16.E4M3.UNPACK_B R5, R15.H1 ;  /* 0x0000000fff05723e */ /* 0x000fe200030006ff */
[--C-:B------:R-:W-:Y:S01]  /*53d0*/  HADD2.F32 R30, -RZ, R12.reuse.H1_H1 ;  /* 0x3000000cff1e7230 */ /* 0x100fe20000004100 */
[----:B------:R-:W-:Y:S01]  /*53e0*/  F2FP.F16.E4M3.UNPACK_B R31, R35.H1 ;  /* 0x00000023ff1f723e */ /* 0x000fe200030006ff */
[----:B------:R-:W-:Y:S01]  /*53f0*/  HADD2.F32 R12, -RZ, R12.H0_H0 ;  /* 0x2000000cff0c7230 */ /* 0x000fe20000004100 */
        /* <DEDUP_REMOVED lines=15> */
[----:B------:R-:W-:-:S02]  /*54f0*/  HADD2.F32 R35, -RZ, R35.H0_H0 ;  /* 0x20000023ff237230 */ /* 0x000fc40000004100 */
[C---:B------:R-:W-:Y:S01]  /*5500*/  FMUL.FTZ R34, R4.reuse, R33 ;  /* 0x0000002104227220 */ /* 0x040fe20000410000 */
[----:B------:R-:W-:Y:S01]  /*5510*/  FFMA.FTZ R42, R7, R30, R40 ;  /* 0x0000001e072a7223 */ /* 0x000fe20000010028 */
[-C--:B------:R-:W-:Y:S01]  /*5520*/  FFMA.FTZ R39, R4, R6.reuse, -R39 ;  /* 0x0000000604277223 */ /* 0x080fe20000010827 */
[----:B------:R-:W-:Y:S02]  /*5530*/  HADD2.F32 R4, -RZ, R13.H0_H0 ;  /* 0x2000000dff047230 */ /* 0x000fe40000004100 */
[----:B------:R-:W-:Y:S01]  /*5540*/  FFMA.FTZ R34, R5, R6, R34 ;  /* 0x0000000605227223 */ /* 0x000fe20000010022 */
[--C-:B------:R-:W-:Y:S01]  /*5550*/  HADD2.F32 R5, -RZ, R15.reuse.H0_H0 ;  /* 0x2000000fff057230 */ /* 0x100fe20000004100 */
[----:B------:R-:W-:Y:S01]  /*5560*/  F2FP.SATFINITE.E4M3.F32.PACK_AB_MERGE_C R41, R42, R41, RZ ;  /* 0x000000292a29723e */ /* 0x000fe200048070ff */
[----:B------:R-:W-:Y:S02]  /*5570*/  HADD2.F32 R15, -RZ, R15.H1_H1 ;  /* 0x3000000fff0f7230 */ /* 0x000fe40000004100 */
[----:B------:R-:W-:Y:S01]  /*5580*/  HADD2.F32 R6, -RZ, R31.H0_H0 ;  /* 0x2000001fff067230 */ /* 0x000fe20000004100 */
[----:B------:R-:W-:Y:S01]  /*5590*/  F2FP.SATFINITE.E4M3.F32.PACK_AB_MERGE_C R34, R34, R39, RZ ;  /* 0x000000272222723e */ /* 0x000fe200048070ff */
[----:B------:R-:W-:-:S02]  /*55a0*/  HADD2.F32 R13, -RZ, R13.H1_H1 ;  /* 0x3000000dff0d7230 */ /* 0x000fc40000004100 */
[----:B------:R-:W-:Y:S02]  /*55b0*/  HADD2.F32 R32, -RZ, R32.H0_H0 ;  /* 0x20000020ff207230 */ /* 0x000fe40000004100 */
[-C--:B------:R-:W-:Y:S01]  /*55c0*/  FMUL.FTZ R30, R15, R6.reuse ;  /* 0x000000060f1e7220 */ /* 0x080fe20000410000 */
[----:B------:R-:W-:Y:S01]  /*55d0*/  FMUL.FTZ R40, R5, R6 ;  /* 0x0000000605287220 */ /* 0x000fe20000410000 */
[-C--:B------:R-:W-:Y:S01]  /*55e0*/  FMUL.FTZ R7, R13, R35.reuse ;  /* 0x000000230d077220 */ /* 0x080fe20000410000 */
[C---:B------:R-:W-:Y:S01]  /*55f0*/  FMUL.FTZ R6, R4.reuse, R35 ;  /* 0x0000002304067220 */ /* 0x040fe20000410000 */
        /* <DEDUP_REMOVED lines=8> */
.L_x_1848:
[----:B------:R-:W-:Y:S05]  /*5680*/  BSYNC B2 ;  /* 0x0000000000027941 */ /* 0x000fea0003800000 */
.L_x_1847:
[----:B------:R-:W-:Y:S02]  /*5690*/  ULDC.64 UR4, c[0x0][0x208] ;  /* 0x0000820000047ab9 */ /* 0x000fe40000000a00 */
[----:B-1----:R0:W-:Y:S03]  /*56a0*/  ST.E.128 desc[UR4][R10.64], R4 ;  /* 0x000000040a007985 */ /* 0x0021e6000c101d04 */
.L_x_1846:
[----:B------:R-:W-:Y:S05]  /*56b0*/  BSYNC B1 ;  /* 0x0000000000017941 */ /* 0x000fea0003800000 */
.L_x_1845:
        /* <DEDUP_REMOVED lines=10> */
[----:B------:R-:W-:Y:S02]  /*5760*/  SHF.R.U32.HI R12, RZ, 0x8, R29 ;  /* 0x00000008ff0c7819 */ /* 0x000fe4000001161d */
[----:B------:R-:W-:Y:S01]  /*5770*/  LOP3.LUT R8, R9, 0xff0000ff, RZ, 0xc0, !PT ;  /* 0xff0000ff09087812 */ /* 0x000fe200078ec0ff */
[----:B------:R-:W-:Y:S01]  /*5780*/  IMAD.SHL.U32 R7, R30, 0x100, RZ ;  /* 0x000001001e077824 */ /* 0x000fe200078e00ff */
[----:B------:R-:W-:Y:S01]  /*5790*/  SHF.R.U32.HI R13, RZ, 0x10, R9 ;  /* 0x00000010ff0d7819 */ /* 0x000fe20000011609 */
[----:B------:R-:W-:Y:S01]  /*57a0*/  IMAD.MOV.U32 R9, RZ, RZ, R6 ;  /* 0x000000ffff097224 */ /* 0x000fe200078e0006 */
[----:B------:R-:W-:Y:S01]  /*57b0*/  SHF.R.U32.HI R28, RZ, 0x10, R29 ;  /* 0x00000010ff1c7819 */ /* 0x000fe2000001161d */
[----:B------:R-:W-:Y:S01]  /*57c0*/  IMAD.SHL.U32 R6, R12, 0x100, RZ ;  /* 0x000001000c067824 */ /* 0x000fe200078e00ff */
        /* <DEDUP_REMOVED lines=96> */
.L_x_1850:
[----:B------:R-:W-:Y:S05]  /*5dd0*/  BSYNC B1 ;  /* 0x0000000000017941 */ /* 0x000fea0003800000 */
.L_x_1849:
[----:B------:R-:W-:Y:S02]  /*5de0*/  ULDC.64 UR4, c[0x0][0x208] ;  /* 0x0000820000047ab9 */ /* 0x000fe40000000a00 */
[----:B----4-:R0:W-:Y:S01]  /*5df0*/  ST.E.128 desc[UR4][R14.64], R4 ;  /* 0x000000040e007985 */ /* 0x0101e2000c101d04 */
[----:B------:R-:W-:Y:S05]  /*5e00*/  BRA `(.L_x_1844) ;  /* 0x0000003800207947 */ /* 0x000fea0003800000 */
.L_x_1815:
[----:B------:R-:W2:Y:S01]  /*5e10*/  LDL R9, [R1] ;  /* 0x0000000001097983 */ /* 0x000ea20000100800 */
[----:B------:R-:W-:Y:S01]  /*5e20*/  VIADD R8, R194, 0x40 ;  /* 0x00000040c2087836 */ /* 0x000fe20000000000 */
[----:B------:R-:W-:Y:S01]  /*5e30*/  ULDC.64 UR6, c[0x0][0x208] ;  /* 0x0000820000067ab9 */ /* 0x000fe20000000a00 */
[----:B------:R-:W-:-:S03]  /*5e40*/  CS2R R30, SRZ ;  /* 0x00000000001e7805 */ /* 0x000fc6000001ff00 */
        /* <DEDUP_REMOVED lines=9> */
[----:B------:R-:W3:Y:S01]  /*5ee0*/  @!P4 LDC.64 R96, c[0x0][0x400] ;  /* 0x00010000ff60cb82 */ /* 0x000ee20000000a00 */
[----:B-1----:R-:W-:-:S04]  /*5ef0*/  @!P4 IADD3 R44, P2, P5, R48, R44, R4 ;  /* 0x0000002c302cc210 */ /* 0x002fc80007d5e004 */
[----:B------:R-:W-:Y:S02]  /*5f00*/  @!P4 IADD3.X R45, R64, R45, R86, P2, P5 ;  /* 0x0000002d402dc210 */ /* 0x000fe400017ea456 */
[----:B---3--:R-:W-:-:S04]  /*5f10*/  @!P4 IADD3 R96, P2, P5, R54, R96, R6 ;  /* 0x000000603660c210 */ /* 0x008fc80007d5e006 */
[----:B------:R-:W-:Y:S02]  /*5f20*/  @!P4 IADD3.X R97, R62, R97, R98, P2, P5 ;  /* 0x000000613e61c210 */ /* 0x000fe400017ea462 */
[----:B------:R-:W-:-:S04]  /*5f30*/  ISETP.GE.AND P2, PT, R8, R95, PT ;  /* 0x0000005f0800720c */ /* 0x000fc80003f46270 */
        /* <DEDUP_REMOVED lines=11> */
[----:B------:R-:W-:Y:S01]  /*5ff0*/  @!P3 IMAD.X R15, R8, 0x1, R29, P5 ;  /* 0x00000001080fb824 */ /* 0x000fe200028e061d */
        /* <DEDUP_REMOVED lines=8> */
[----:B------:R-:W3:Y:S04]  /*6080*/  @!P4 LDG.E.128 R28, desc[UR6][R96.64] ;  /* 0x00000006601cc981 */ /* 0x000ee8000c1e1d00 */
[----:B------:R-:W4:Y:S04]  /*6090*/  @!P3 LDG.E.128 R32, desc[UR6][R12.64] ;  /* 0x000000060c20b981 */ /* 0x000f28000c1e1d00 */
[----:B------:R-:W5:Y:S01]  /*60a0*/  @!P3 LDG.E.128 R36, desc[UR6][R14.64] ;  /* 0x000000060e24b981 */ /* 0x000f62000c1e1d00 */
[----:B--2---:R-:W-:-:S02]  /*60b0*/  R2UR UR4, R9 ;  /* 0x00000000090472ca */ /* 0x004fc400000e0000 */
[----:B------:R-:W0:Y:S02]  /*60c0*/  @!P2 LDC.64 R8, c[0x0][0x3e8] ;  /* 0x0000fa00ff08ab82 */ /* 0x000e240000000a00 */
[----:B0-----:R-:W-:-:S05]  /*60d0*/  @!P2 IADD3 R8, P5, R5, R8, RZ ;  /* 0x000000080508a210 */ /* 0x001fca0007fbe0ff */
[----:B------:R-:W-:Y:S02]  /*60e0*/  @!P2 IMAD.X R9, R10, 0x1, R9, P5 ;  /* 0x000000010a09a824 */ /* 0x000fe400028e0609 */
[----:B------:R-:W0:Y:S03]  /*60f0*/  @!P2 LDC.64 R10, c[0x0][0x400] ;  /* 0x00010000ff0aab82 */ /* 0x000e260000000a00 */
[----:B------:R-:W2:Y:S01]  /*6100*/  @!P2 LDG.E.128 R40, desc[UR6][R8.64] ;  /* 0x000000060828a981 */ /* 0x000ea2000c1e1d00 */
[----:B0-----:R-:W-:Y:S02]  /*6110*/  @!P2 IADD3 R10, P5, R7, R10, RZ ;  /* 0x0000000a070aa210 */ /* 0x001fe40007fbe0ff */
[----:B------:R-:W-:-:S03]  /*6120*/  CS2R R6, SRZ ;  /* 0x0000000000067805 */ /* 0x000fc6000001ff00 */
[----:B------:R-:W-:Y:S01]  /*6130*/  @!P2 IMAD.X R11, R4, 0x1, R11, P5 ;  /* 0x00000001040ba824 */ /* 0x000fe200028e060b */
[----:B------:R-:W-:-:S06]  /*6140*/  CS2R R4, SRZ ;  /* 0x0000000000047805 */ /* 0x000fcc000001ff00 */
[----:B------:R0:W2:Y:S02]  /*6150*/  @!P4 LDG.E.128 R4, desc[UR6][R44.64] ;  /* 0x000000062c04c981 */ /* 0x0000a4000c1e1d00 */
[----:B0-----:R-:W-:-:S06]  /*6160*/  CS2R R44, SRZ ;  /* 0x00000000002c7805 */ /* 0x001fcc000001ff00 */
[----:B------:R-:W2:Y:S01]  /*6170*/  @!P2 LDG.E.128 R44, desc[UR6][R10.64] ;  /* 0x000000060a2ca981 */ /* 0x000ea2000c1e1d00 */
[----:B------:R-:W-:-:S06]  /*6180*/  UISETP.NE.AND UP0, UPT, UR4, 0x3, UPT ;  /* 0x000000030400788c */ /* 0x000fcc000bf05270 */
[----:B------:R-:W-:Y:S02]  /*6190*/  PLOP3.LUT P5, PT, PT, PT, UP0, 0x80, 0x0 ;  /* 0x000000000000781c */ /* 0x000fe40003faf008 */
[----:B------:R-:W-:Y:S01]  /*61a0*/  ISETP.GE.AND P2, PT, R18, R103, PT ;  /* 0x000000671200720c */ /* 0x000fe20003f46270 */
[----:B---3--:R-:W-:Y:S02]  /*61b0*/  IMAD.MOV.U32 R116, RZ, RZ, R30 ;  /* 0x000000ffff747224 */ /* 0x008fe400078e001e */
[----:B------:R-:W-:Y:S02]  /*61c0*/  IMAD.MOV.U32 R128, RZ, RZ, R28 ;  /* 0x000000ffff807224 */ /* 0x000fe400078e001c */
[----:B----4-:R-:W-:Y:S02]  /*61d0*/  IMAD.MOV.U32 R110, RZ, RZ, R34 ;  /* 0x000000ffff6e7224 */ /* 0x010fe400078e0022 */
[----:B------:R-:W-:Y:S02]  /*61e0*/  IMAD.MOV.U32 R111, RZ, RZ, R32 ;  /* 0x000000ffff6f7224 */ /* 0x000fe400078e0020 */
[----:B-----5:R-:W-:-:S02]  /*61f0*/  IMAD.MOV.U32 R112, RZ, RZ, R38 ;  /* 0x000000ffff707224 */ /* 0x020fc400078e0026 */
[----:B------:R-:W-:Y:S02]  /*6200*/  IMAD.MOV.U32 R113, RZ, RZ, R36 ;  /* 0x000000ffff717224 */ /* 0x000fe400078e0024 */
[----:B--2---:R-:W-:Y:S02]  /*6210*/  IMAD.MOV.U32 R107, RZ, RZ, R42 ;  /* 0x000000ffff6b7224 */ /* 0x004fe400078e002a */
[----:B------:R-:W-:Y:S02]  /*6220*/  IMAD.MOV.U32 R108, RZ, RZ, R40 ;  /* 0x000000ffff6c7224 */ /* 0x000fe400078e0028 */
[----:B------:R-:W-:Y:S02]  /*6230*/  IMAD.MOV.U32 R115, RZ, RZ, R6 ;  /* 0x000000ffff737224 */ /* 0x000fe400078e0006 */
[----:B------:R-:W-:Y:S02]  /*6240*/  IMAD.MOV.U32 R117, RZ, RZ, R4 ;  /* 0x000000ffff757224 */ /* 0x000fe400078e0004 */
[----:B------:R-:W-:-:S02]  /*6250*/  IMAD.MOV.U32 R106, RZ, RZ, R46 ;  /* 0x000000ffff6a7224 */ /* 0x000fc400078e002e */
[----:B------:R-:W-:Y:S01]  /*6260*/  IMAD.MOV.U32 R105, RZ, RZ, R44 ;  /* 0x000000ffff697224 */ /* 0x000fe200078e002c */
[----:B------:R-:W-:Y:S06]  /*6270*/  @!P5 BRA `(.L_x_1851) ;  /* 0x000000000004d947 */ /* 0x000fec0003800000 */
[----:B------:R-:W-:Y:S01]  /*6280*/  BPT.TRAP 0x1 ;  /* 0x000000040000795c */ /* 0x000fe20000300000 */
.L_x_1851:
[----:B------:R-:W-:Y:S01]  /*6290*/  IMAD R86, R191, 0x8, R17 ;  /* 0x00000008bf567824 */ /* 0x000fe200078e0211 */
[----:B------:R-:W-:Y:S01]  /*62a0*/  SHF.L.U32 R98, R200, 0x1f, RZ ;  /* 0x0000001fc8627819 */ /* 0x000fe200000006ff */
[----:B------:R-:W0:Y:S01]  /*62b0*/  LDC R103, c[0x0][0x2f4] ;  /* 0x0000bd00ff677b82 */ /* 0x000e220000000800 */
[----:B------:R-:W-:Y:S02]  /*62c0*/  BSSY B1, `(.L_x_1852) ;  /* 0x0000003000017945 */ /* 0x000fe40003800000 */
[----:B------:R-:W1:Y:S02]  /*62d0*/  SYNCS.PHASECHK.TRANS64.TRYWAIT P3, [R86+URZ+0x22890], R98 ;  /* 0x02289062560075a7 */ /* 0x000e64000806017f */
[----:B-1----:R-:W-:Y:S05]  /*62e0*/  @!P3 BRA `(.L_x_1853) ;  /* 0x000002ac00a0b947 */ /* 0x002fea0003800000 */
.L_x_2214:
[----:B------:R-:W-:Y:S05]  /*62f0*/  BSYNC B1 ;  /* 0x0000000000017941 */ /* 0x000fea0003800000 */
.L_x_1852:
[----:B------:R-:W-:Y:S01]  /*6300*/  UMOV UR4, 0xffffffff ;  /* 0xffffffff00047882 */ /* 0x000fe20000000000 */
[----:B0-----:R-:W-:Y:S02]  /*6310*/  IMAD.IADD R109, R103, 0x1, -R70 ;  /* 0x00000001676d7824 */ /* 0x001fe400078e0a46 */
[----:B------:R-:W-:Y:S05]  /*6320*/  BRA.DIV UR4, `(.L_x_1854) ;  /* 0x000002ae04a47947 */ /* 0x000fea000b800000 */
[----:B------:R0:W2:Y:S04]  /*6330*/  SHFL.IDX PT, R102, R99, RZ, 0x1c1f ;  /* 0x001c1fff63667589 */ /* 0x0000a800000e0000 */
[----:B------:R0:W3:Y:S02]  /*6340*/  SHFL.IDX PT, R101, R100, RZ, 0x1c1f ;  /* 0x001c1fff64657589 */ /* 0x0000e400000e0000 */
.L_x_2218:
[----:B------:R-:W-:Y:S01]  /*6350*/  ISETP.GE.OR P3, PT, R194, R95, P1 ;  /* 0x0000005fc200720c */ /* 0x000fe20000f66670 */
[----:B------:R-:W-:-:S12]  /*6360*/  BSSY B1, `(.L_x_1855) ;  /* 0x00000e9000017945 */ /* 0x000fd80003800000 */
[----:B------:R-:W-:Y:S05]  /*6370*/  @P3 BRA `(.L_x_1856) ;  /* 0x0000000c009c3947 */ /* 0x000fea0003800000 */
[----:B------:R-:W-:Y:S01]  /*6380*/  SEL R8, R70, R109, !P0 ;  /* 0x0000006d46087207 */ /* 0x000fe20004000000 */
[----:B------:R-:W-:Y:S01]  /*6390*/  BSSY B2, `(.L_x_1857) ;  /* 0x00000df000027945 */ /* 0x000fe20003800000 */
[----:B---3--:R-:W-:Y:S02]  /*63a0*/  IADD3 R96, P3, R60, R101, RZ ;  /* 0x000000653c607210 */ /* 0x008fe40007f7e0ff */
[----:B------:R-:W-:-:S03]  /*63b0*/  SHF.R.S32.HI R9, RZ, 0x1f, R8 ;  /* 0x0000001fff097819 */ /* 0x000fc60000011408 */
[----:B--2---:R-:W-:Y:S01]  /*63c0*/  IMAD.X R97, R102, 0x1, R59, P3 ;  /* 0x0000000166617824 */ /* 0x004fe200018e063b */
        /* <DEDUP_REMOVED lines=13> */
[----:B------:R-:W-:Y:S01]  /*64a0*/  SHF.R.U32.HI R126, RZ, 0x8, R5 ;  /* 0x00000008ff7e7819 */ /* 0x000fe20000011605 */
[----:B--2---:R-:W-:Y:S01]  /*64b0*/  IMAD.MOV.U32 R28, RZ, RZ, R8 ;  /* 0x000000ffff1c7224 */ /* 0x004fe200078e0008 */
[----:B------:R-:W-:Y:S02]  /*64c0*/  SHF.R.U32.HI R120, RZ, 0x8, R29 ;  /* 0x00000008ff787819 */ /* 0x000fe4000001161d */
[----:B------:R-:W-:Y:S02]  /*64d0*/  SHF.R.U32.HI R119, RZ, 0x8, R31 ;  /* 0x00000008ff777819 */ /* 0x000fe4000001161f */
[----:B------:R-:W-:Y:S02]  /*64e0*/  LOP3.LUT R4, R5, 0xff0000ff, RZ, 0xc0, !PT ;  /* 0xff0000ff05047812 */ /* 0x000fe400078ec0ff */
[----:B------:R-:W-:Y:S01]  /*64f0*/  SHF.R.U32.HI R123, RZ, 0x10, R5 ;  /* 0x00000010ff7b7819 */ /* 0x000fe20000011605 */
[----:B------:R-:W-:Y:S01]  /*6500*/  IMAD.SHL.U32 R5, R126, 0x100, RZ ;  /* 0x000001007e057824 */ /* 0x000fe200078e00ff */
[----:B------:R-:W-:Y:S01]  /*6510*/  SHF.R.U32.HI R121, RZ, 0x8, R7 ;  /* 0x00000008ff797819 */ /* 0x000fe20000011607 */
[----:B------:R-:W-:Y:S01]  /*6520*/  IMAD.SHL.U32 R119, R119, 0x100, RZ ;  /* 0x0000010077777824 */ /* 0x000fe200078e00ff */
[----:B------:R-:W-:-:S02]  /*6530*/  LOP3.LUT R30, R29, 0xff0000ff, RZ, 0xc0, !PT ;  /* 0xff0000ff1d1e7812 */ /* 0x000fc400078ec0ff */
[----:B------:R-:W-:Y:S01]  /*6540*/  SHF.R.U32.HI R122, RZ, 0x10, R29 ;  /* 0x00000010ff7a7819 */ /* 0x000fe2000001161d */
[----:B------:R-:W-:Y:S01]  /*6550*/  IMAD.SHL.U32 R29, R120, 0x100, RZ ;  /* 0x00000100781d7824 */ /* 0x000fe200078e00ff */
[----:B------:R-:W-:Y:S02]  /*6560*/  LOP3.LUT R118, R31, 0xff0000ff, RZ, 0xc0, !PT ;  /* 0xff0000ff1f767812 */ /* 0x000fe400078ec0ff */
[----:B------:R-:W-:Y:S01]  /*6570*/  SHF.R.U32.HI R124, RZ, 0x10, R31 ;  /* 0x00000010ff7c7819 */ /* 0x000fe2000001161f */
[----:B---3--:R-:W-:Y:S01]  /*6580*/  IMAD.MOV.U32 R31, RZ, RZ, R12 ;  /* 0x000000ffff1f7224 */ /* 0x008fe200078e000c */
[----:B------:R-:W-:Y:S01]  /*6590*/  LOP3.LUT R6, R7, 0xff0000ff, RZ, 0xc0, !PT ;  /* 0xff0000ff07067812 */ /* 0x000fe200078ec0ff */
[----:B------:R-:W-:Y:S01]  /*65a0*/  IMAD.U32 R122, R122, 0x10000, RZ ;  /* 0x000100007a7a7824 */ /* 0x000fe200078e00ff */
[----:B------:R-:W-:Y:S01]  /*65b0*/  SHF.R.U32.HI R125, RZ, 0x10, R7 ;  /* 0x00000010ff7d7819 */ /* 0x000fe20000011607 */
[----:B------:R-:W-:Y:S01]  /*65c0*/  IMAD.SHL.U32 R7, R121, 0x100, RZ ;  /* 0x0000010079077824 */ /* 0x000fe200078e00ff */
[----:B------:R-:W-:Y:S01]  /*65d0*/  LOP3.LUT R4, R4, 0xff00, R5, 0xf8, !PT ;  /* 0x0000ff0004047812 */ /* 0x000fe200078ef805 */
[----:B------:R-:W-:Y:S01]  /*65e0*/  IMAD.U32 R5, R123, 0x10000, RZ ;  /* 0x000100007b057824 */ /* 0x000fe200078e00ff */
[----:B------:R-:W-:Y:S01]  /*65f0*/  LOP3.LUT R121, R30, 0xff00, R29, 0xf8, !PT ;  /* 0x0000ff001e797812 */ /* 0x000fe200078ef81d */
[----:B------:R-:W-:Y:S01]  /*6600*/  IMAD.U32 R124, R124, 0x10000, RZ ;  /* 0x000100007c7c7824 */ /* 0x000fe200078e00ff */
[----:B------:R-:W-:-:S02]  /*6610*/  LOP3.LUT R123, R118, 0xff00, R119, 0xf8, !PT ;  /* 0x0000ff00767b7812 */ /* 0x000fc400078ef877 */
[----:B------:R-:W-:Y:S02]  /*6620*/  F2FP.F16.E4M3.UNPACK_B R120, R128.H1 ;  /* 0x00000080ff78723e */ /* 0x000fe400030006ff */
[----:B------:R-:W-:Y:S02]  /*6630*/  F2FP.F16.E4M3.UNPACK_B R118, R31.H1 ;  /* 0x0000001fff76723e */ /* 0x000fe400030006ff */
[----:B------:R-:W-:Y:S02]  /*6640*/  F2FP.F16.E4M3.UNPACK_B R29, R28.H1 ;  /* 0x0000001cff1d723e */ /* 0x000fe400030006ff */
[----:B------:R-:W-:Y:S01]  /*6650*/  LOP3.LUT R7, R6, 0xff00, R7, 0xf8, !PT ;  /* 0x0000ff0006077812 */ /* 0x000fe200078ef807 */
[----:B------:R-:W-:Y:S01]  /*6660*/  HADD2.F32 R12, -RZ, R118.H0_H0 ;  /* 0x20000076ff0c7230 */ /* 0x000fe20000004100 */
[----:B------:R-:W-:Y:S01]  /*6670*/  LOP3.LUT R6, R4, 0xff0000, R5, 0xf8, !PT ;  /* 0x00ff000004067812 */ /* 0x000fe200078ef805 */
[----:B------:R-:W-:Y:S01]  /*6680*/  IMAD.U32 R4, R125, 0x10000, RZ ;  /* 0x000100007d047824 */ /* 0x000fe200078e00ff */
[----:B------:R-:W-:Y:S01]  /*6690*/  F2FP.F16.E4M3.UNPACK_B R30, R117.H1 ;  /* 0x00000075ff1e723e */ /* 0x000fe200030006ff */
[----:B------:R-:W-:Y:S01]  /*66a0*/  HADD2.F32 R5, -RZ, R120.H0_H0 ;  /* 0x20000078ff057230 */ /* 0x000fe20000004100 */
[----:B------:R-:W-:Y:S01]  /*66b0*/  F2FP.F16.E4M3.UNPACK_B R31, R31 ;  /* 0x0000001fff1f723e */ /* 0x000fe200020006ff */
[----:B------:R-:W-:Y:S01]  /*66c0*/  HADD2.F32 R8, -RZ, R29.H0_H0 ;  /* 0x2000001dff087230 */ /* 0x000fe20000004100 */
[----:B------:R-:W-:Y:S01]  /*66d0*/  LOP3.LUT R4, R7, 0xff0000, R4, 0xf8, !PT ;  /* 0x00ff000007047812 */ /* 0x000fe200078ef804 */
[----:B------:R-:W-:-:S02]  /*66e0*/  HADD2.F32 R119, -RZ, R30.H0_H0 ;  /* 0x2000001eff777230 */ /* 0x000fc40000004100 */
[-C--:B------:R-:W-:Y:S01]  /*66f0*/  FMUL.FTZ R125, R12, R5.reuse ;  /* 0x000000050c7d7220 */ /* 0x080fe20000410000 */
[----:B------:R-:W-:Y:S01]  /*6700*/  LOP3.LUT R7, R121, 0xff0000, R122, 0xf8, !PT ;  /* 0x00ff000079077812 */ /* 0x000fe200078ef87a */
[C---:B------:R-:W-:Y:S01]  /*6710*/  FMUL.FTZ R127, R8.reuse, R5 ;  /* 0x00000005087f7220 */ /* 0x040fe20000410000 */
[----:B------:R-:W-:Y:S01]  /*6720*/  LOP3.LUT R5, R123, 0xff0000, R124, 0xf8, !PT ;  /* 0x00ff00007b057812 */ /* 0x000fe200078ef87c */
[----:B------:R-:W-:Y:S01]  /*6730*/  HADD2.F32 R121, -RZ, R30.H1_H1 ;  /* 0x3000001eff797230 */ /* 0x000fe20000004100 */
[----:B------:R-:W-:Y:S01]  /*6740*/  F2FP.F16.E4M3.UNPACK_B R28, R28 ;  /* 0x0000001cff1c723e */ /* 0x000fe200020006ff */
[----:B------:R-:W-:Y:S01]  /*6750*/  HADD2.F32 R123, -RZ, R120.H1_H1 ;  /* 0x30000078ff7b7230 */ /* 0x000fe20000004100 */
[----:B------:R-:W-:Y:S01]  /*6760*/  F2FP.F16.E4M3.UNPACK_B R120, R128 ;  /* 0x00000080ff78723e */ /* 0x000fe200020006ff */
[----:B------:R-:W-:Y:S02]  /*6770*/  HADD2.F32 R118, -RZ, R118.H1_H1 ;  /* 0x30000076ff767230 */ /* 0x000fe40000004100 */
[----:B------:R-:W-:Y:S01]  /*6780*/  FFMA.FTZ R8, R8, R119, -R125 ;  /* 0x0000007708087223 */ /* 0x000fe2000001087d */
[----:B------:R-:W-:-:S02]  /*6790*/  HADD2.F32 R30, -RZ, R29.H1_H1 ;  /* 0x3000001dff1e7230 */ /* 0x000fc40000004100 */
[----:B------:R-:W-:Y:S01]  /*67a0*/  FFMA.FTZ R12, R12, R119, R127 ;  /* 0x000000770c0c7223 */ /* 0x000fe2000001007f */
[----:B------:R-:W-:Y:S01]  /*67b0*/  F2FP.F16.E4M3.UNPACK_B R119, R117 ;  /* 0x00000075ff77723e */ /* 0x000fe200020006ff */
[-C--:B------:R-:W-:Y:S01]  /*67c0*/  FMUL.FTZ R125, R118, R123.reuse ;  /* 0x0000007b767d7220 */ /* 0x080fe20000410000 */
[----:B------:R-:W-:Y:S02]  /*67d0*/  HADD2.F32 R122, -RZ, R120.H0_H0 ;  /* 0x20000078ff7a7230 */ /* 0x000fe40000004100 */
[C---:B------:R-:W-:Y:S01]  /*67e0*/  FMUL.FTZ R123, R30.reuse, R123 ;  /* 0x0000007b1e7b7220 */ /* 0x040fe20000410000 */
[----:B------:R-:W-:Y:S02]  /*67f0*/  HADD2.F32 R117, -RZ, R31.H0_H0 ;  /* 0x2000001fff757230 */ /* 0x000fe40000004100 */
[-C--:B------:R-:W-:Y:S01]  /*6800*/  FFMA.FTZ R125, R30, R121.reuse, -R125 ;  /* 0x000000791e7d7223 */ /* 0x080fe2000001087d */
[----:B------:R-:W-:Y:S02]  /*6810*/  HADD2.F32 R29, -RZ, R28.H0_H0 ;  /* 0x2000001cff1d7230 */ /* 0x000fe40000004100 */
[----:B------:R-:W-:Y:S01]  /*6820*/  FFMA.FTZ R127, R118, R121, R123 ;  /* 0x00000079767f7223 */ /* 0x000fe2000001007b */
[----:B------:R-:W-:-:S02]  /*6830*/  HADD2.F32 R30, -RZ, R119.H0_H0 ;  /* 0x20000077ff1e7230 */ /* 0x000fc40000004100 */
        /* <DEDUP_REMOVED lines=8> */
[C---:B------:R-:W-:Y:S01]  /*68c0*/  FMUL.FTZ R117, R31.reuse, R120 ;  /* 0x000000781f757220 */ /* 0x040fe20000410000 */
        /* <DEDUP_REMOVED lines=14> */
[----:B------:R-:W-:Y:S01]  /*69b0*/  F2FP.F16.E4M3.UNPACK_B R10, R10 ;  /* 0x0000000aff0a723e */ /* 0x000fe200020006ff */
[----:B------:R-:W-:Y:S02]  /*69c0*/  HADD2.F32 R30, -RZ, R30.H1_H1 ;  /* 0x3000001eff1e7230 */ /* 0x000fe40000004100 */
[C---:B------:R-:W-:Y:S01]  /*69d0*/  FMUL.FTZ R122, R29.reuse, R122 ;  /* 0x0000007a1d7a7220 */ /* 0x040fe20000410000 */
[----:B------:R-:W-:Y:S02]  /*69e0*/  HADD2.F32 R28, -RZ, R28.H1_H1 ;  /* 0x3000001cff1c7230 */ /* 0x000fe40000004100 */
[-C--:B------:R-:W-:Y:S01]  /*69f0*/  FFMA.FTZ R128, R29, R120.reuse, -R128 ;  /* 0x000000781d807223 */ /* 0x080fe20000010880 */
[----:B------:R-:W-:Y:S02]  /*6a00*/  HADD2.F32 R29, -RZ, R118.H1_H1 ;  /* 0x30000076ff1d7230 */ /* 0x000fe40000004100 */
[----:B------:R-:W-:Y:S01]  /*6a10*/  FMUL.FTZ R119, R30, R31 ;  /* 0x0000001f1e777220 */ /* 0x000fe20000410000 */
[----:B------:R-:W-:Y:S01]  /*6a20*/  F2FP.F16.E4M3.UNPACK_B R115, R115 ;  /* 0x00000073ff73723e */ /* 0x000fe200020006ff */
[C---:B------:R-:W-:Y:S01]  /*6a30*/  FMUL.FTZ R31, R28.reuse, R31 ;  /* 0x0000001f1c1f7220 */ /* 0x040fe20000410000 */
[----:B------:R-:W-:Y:S01]  /*6a40*/  FFMA.FTZ R122, R117, R120, R122 ;  /* 0x00000078757a7223 */ /* 0x000fe2000001007a */
[-C--:B------:R-:W-:Y:S01]  /*6a50*/  FFMA.FTZ R133, R28, R29.reuse, -R119 ;  /* 0x0000001d1c857223 */ /* 0x080fe20000010877 */
[----:B------:R-:W-:Y:S01]  /*6a60*/  F2FP.F16.E4M3.UNPACK_B R28, R14 ;  /* 0x0000000eff1c723e */ /* 0x000fe200020006ff */
[----:B------:R-:W-:Y:S01]  /*6a70*/  FFMA.FTZ R135, R30, R29, R31 ;  /* 0x0000001d1e877223 */ /* 0x000fe2000001001f */
[----:B------:R-:W-:Y:S01]  /*6a80*/  HADD2.F32 R31, -RZ, R116.H0_H0 ;  /* 0x20000074ff1f7230 */ /* 0x000fe20000004100 */
[----:B------:R-:W-:Y:S01]  /*6a90*/  F2FP.F16.E4M3.UNPACK_B R118, R7 ;  /* 0x00000007ff76723e */ /* 0x000fe200020006ff */
[----:B------:R-:W-:Y:S01]  /*6aa0*/  HADD2.F32 R14, -RZ, R10.H0_H0 ;  /* 0x2000000aff0e7230 */ /* 0x000fe20000004100 */
[----:B------:R-:W-:Y:S01]  /*6ab0*/  F2FP.SATFINITE.E4M3.F32.PACK_AB_MERGE_C R8, R125, R8, RZ ;  /* 0x000000087d08723e */ /* 0x000fe200048070ff */
[----:B------:R-:W-:Y:S01]  /*6ac0*/  HADD2.F32 R29, -RZ, R28.H0_H0 ;  /* 0x2000001cff1d7230 */ /* 0x000fe20000004100 */
[----:B------:R-:W-:Y:S01]  /*6ad0*/  F2FP.SATFINITE.E4M3.F32.PACK_AB_MERGE_C R122, R135, R122, RZ ;  /* 0x0000007a877a723e */ /* 0x000fe200048070ff */
[----:B------:R-:W-:-:S02]  /*6ae0*/  HADD2.F32 R117, -RZ, R116.H1_H1 ;  /* 0x30000074ff757230 */ /* 0x000fc40000004100 */
[-C--:B------:R-:W-:Y:S01]  /*6af0*/  FMUL.FTZ R116, R14, R31.reuse ;  /* 0x0000001f0e747220 */ /* 0x080fe20000410000 */
[----:B------:R-:W-:Y:S02]  /*6b00*/  HADD2.F32 R10, -RZ, R10.H1_H1 ;  /* 0x3000000aff0a7230 */ /* 0x000fe40000004100 */
[----:B------:R-:W-:Y:S01]  /*6b10*/  FMUL.FTZ R119, R29, R31 ;  /* 0x0000001f1d777220 */ /* 0x000fe20000410000 */
[----:B------:R-:W-:Y:S01]  /*6b20*/  HADD2.F32 R28, -RZ, R28.H1_H1 ;  /* 0x3000001cff1c7230 */ /* 0x000fe20000004100 */
[----:B------:R-:W-:Y:S01]  /*6b30*/  F2FP.SATFINITE.E4M3.F32.PACK_AB_MERGE_C R8, R124, R121, R8 ;  /* 0x000000797c08723e */ /* 0x000fe20004807008 */
[--C-:B------:R-:W-:Y:S02]  /*6b40*/  HADD2.F32 R30, -RZ, R115.reuse.H0_H0 ;  /* 0x20000073ff1e7230 */ /* 0x100fe40000004100 */
[-C--:B------:R-:W-:Y:S01]  /*6b50*/  FMUL.FTZ R131, R10, R117.reuse ;  /* 0x000000750a837220 */ /* 0x080fe20000410000 */
[----:B------:R-:W-:Y:S02]  /*6b60*/  HADD2.F32 R115, -RZ, R115.H1_H1 ;  /* 0x30000073ff737230 */ /* 0x000fe40000004100 */
[----:B------:R-:W-:Y:S01]  /*6b70*/  FMUL.FTZ R31, R28, R117 ;  /* 0x000000751c1f7220 */ /* 0x000fe20000410000 */
[----:B------:R-:W-:Y:S01]  /*6b80*/  F2FP.SATFINITE.E4M3.F32.PACK_AB_MERGE_C R12, R127, R12, RZ ;  /* 0x0000000c7f0c723e */ /* 0x000fe200048070ff */
[-C--:B------:R-:W-:Y:S01]  /*6b90*/  FFMA.FTZ R117, R29, R30.reuse, R116 ;  /* 0x0000001e1d757223 */ /* 0x080fe20000010074 */
[----:B------:R-:W-:Y:S01]  /*6ba0*/  F2FP.F16.E4M3.UNPACK_B R29, R9 ;  /* 0x00000009ff1d723e */ /* 0x000fe200020006ff */
[----:B------:R-:W-:Y:S01]  /*6bb0*/  FFMA.FTZ R14, R14, R30, -R119 ;  /* 0x0000001e0e0e7223 */ /* 0x000fe20000010877 */
[-C--:B------:R-:W-:Y:S01]  /*6bc0*/  FFMA.FTZ R129, R10, R115.reuse, -R31 ;  /* 0x000000730a817223 */ /* 0x080fe2000001081f */
[----:B------:R-:W-:Y:S01]  /*6bd0*/  FFMA.FTZ R120, R28, R115, R131 ;  /* 0x000000731c787223 */ /* 0x000fe20000010083 */
[----:B------:R-:W-:Y:S01]  /*6be0*/  F2FP.SATFINITE.E4M3.F32.PACK_AB_MERGE_C R10, R133, R128, RZ ;  /* 0x00000080850a723e */ /* 0x000fe200048070ff */
[--C-:B------:R-:W-:Y:S01]  /*6bf0*/  HADD2.F32 R119, -RZ, R118.reuse.H0_H0 ;  /* 0x20000076ff777230 */ /* 0x100fe20000004100 */
[----:B------:R-:W-:Y:S01]  /*6c00*/  F2FP.F16.E4M3.UNPACK_B R30, R13 ;  /* 0x0000000dff1e723e */ /* 0x000fe200020006ff */
[----:B------:R-:W-:Y:S01]  /*6c10*/  HADD2.F32 R28, -RZ, R29.H0_H0 ;  /* 0x2000001dff1c7230 */ /* 0x000fe20000004100 */
[----:B------:R-:W-:Y:S01]  /*6c20*/  F2FP.F16.E4M3.UNPACK_B R116, R6 ;  /* 0x00000006ff74723e */ /* 0x000fe200020006ff */
[----:B------:R-:W-:Y:S01]  /*6c30*/  HADD2.F32 R118, -RZ, R118.H1_H1 ;  /* 0x30000076ff767230 */ /* 0x000fe20000004100 */
[----:B------:R-:W-:Y:S01]  /*6c40*/  F2FP.SATFINITE.E4M3.F32.PACK_AB_MERGE_C R10, R129, R14, R10 ;  /* 0x0000000e810a723e */ /* 0x000fe2000480700a */
[----:B------:R-:W-:Y:S01]  /*6c50*/  HADD2.F32 R31, -RZ, R30.H0_H0 ;  /* 0x2000001eff1f7230 */ /* 0x000fe20000004100 */
[----:B------:R-:W-:Y:S01]  /*6c60*/  F2FP.SATFINITE.E4M3.F32.PACK_AB_MERGE_C R14, R120, R117, R122 ;  /* 0x00000075780e723e */ /* 0x000fe2000480707a */
[----:B------:R-:W-:-:S02]  /*6c70*/  HADD2.F32 R117, -RZ, R116.H0_H0 ;  /* 0x20000074ff757230 */ /* 0x000fc40000004100 */
[CC--:B------:R-:W-:Y:S01]  /*6c80*/  FMUL.FTZ R120, R28.reuse, R119.reuse ;  /* 0x000000771c787220 */ /* 0x0c0fe20000410000 */
[----:B------:R-:W-:Y:S02]  /*6c90*/  HADD2.F32 R115, -RZ, R30.H1_H1 ;  /* 0x3000001eff737230 */ /* 0x000fe40000004100 */
[C---:B------:R-:W-:Y:S01]  /*6ca0*/  FMUL.FTZ R121, R31.reuse, R119 ;  /* 0x000000771f797220 */ /* 0x040fe20000410000 */
[----:B------:R-:W-:Y:S02]  /*6cb0*/  HADD2.F32 R30, -RZ, R29.H1_H1 ;  /* 0x3000001dff1e7230 */ /* 0x000fe40000004100 */
[-C--:B------:R-:W-:Y:S01]  /*6cc0*/  FFMA.FTZ R29, R31, R117.reuse, R120 ;  /* 0x000000751f1d7223 */ /* 0x080fe20000010078 */
[----:B------:R-:W-:Y:S02]  /*6cd0*/  HADD2.F32 R116, -RZ, R116.H1_H1 ;  /* 0x30000074ff747230 */ /* 0x000fe40000004100 */
[CC--:B------:R-:W-:Y:S01]  /*6ce0*/  FMUL.FTZ R31, R115.reuse, R118.reuse ;  /* 0x00000076731f7220 */ /* 0x0c0fe20000410000 */
[----:B------:R-:W-:Y:S01]  /*6cf0*/  FFMA.FTZ R28, R28, R117, -R121 ;  /* 0x000000751c1c7223 */ /* 0x000fe20000010879 */
[C---:B------:R-:W-:Y:S01]  /*6d00*/  FMUL.FTZ R118, R30.reuse, R118 ;  /* 0x000000761e767220 */ /* 0x040fe20000410000 */
[----:B------:R-:W-:Y:S01]  /*6d10*/  F2FP.F16.E4M3.UNPACK_B R13, R13.H1 ;  /* 0x0000000dff0d723e */ /* 0x000fe200030006ff */
[-C--:B------:R-:W-:Y:S01]  /*6d20*/  FFMA.FTZ R121, R30, R116.reuse, -R31 ;  /* 0x000000741e797223 */ /* 0x080fe2000001081f */
[----:B------:R-:W-:Y:S01]  /*6d30*/  F2FP.F16.E4M3.UNPACK_B R31, R7.H1 ;  /* 0x00000007ff1f723e */ /* 0x000fe200030006ff */
[----:B------:R-:W-:Y:S01]  /*6d40*/  FFMA.FTZ R122, R115, R116, R118 ;  /* 0x00000074737a7223 */ /* 0x000fe20000010076 */
[----:B------:R-:W-:Y:S01]  /*6d50*/  F2FP.F16.E4M3.UNPACK_B R9, R9.H1 ;  /* 0x00000009ff09723e */ /* 0x000fe200030006ff */
[----:B------:R-:W-:Y:S01]  /*6d60*/  HADD2.F32 R30, -RZ, R13.H0_H0 ;  /* 0x2000000dff1e7230 */ /* 0x000fe20000004100 */
[----:B------:R-:W-:Y:S01]  /*6d70*/  F2FP.F16.E4M3.UNPACK_B R6, R6.H1 ;  /* 0x00000006ff06723e */ /* 0x000fe200030006ff */
[----:B------:R-:W-:Y:S01]  /*6d80*/  HADD2.F32 R115, -RZ, R31.H0_H0 ;  /* 0x2000001fff737230 */ /* 0x000fe20000004100 */
[----:B------:R-:W-:Y:S01]  /*6d90*/  F2FP.SATFINITE.E4M3.F32.PACK_AB_MERGE_C R12, R126, R123, R12 ;  /* 0x0000007b7e0c723e */ /* 0x000fe2000480700c */
[----:B------:R-:W-:Y:S01]  /*6da0*/  HADD2.F32 R7, -RZ, R9.H0_H0 ;  /* 0x20000009ff077230 */ /* 0x000fe20000004100 */
[----:B------:R-:W-:Y:S01]  /*6db0*/  F2FP.F16.E4M3.UNPACK_B R117, R5 ;  /* 0x00000005ff75723e */ /* 0x000fe200020006ff */
[----:B------:R-:W-:-:S02]  /*6dc0*/  HADD2.F32 R13, -RZ, R13.H1_H1 ;  /* 0x3000000dff0d7230 */ /* 0x000fc40000004100 */
[CC--:B------:R-:W-:Y:S01]  /*6dd0*/  FMUL.FTZ R120, R30.reuse, R115.reuse ;  /* 0x000000731e787220 */ /* 0x0c0fe20000410000 */
        /* <DEDUP_REMOVED lines=10> */
[----:B------:R-:W-:Y:S01]  /*6e80*/  FFMA.FTZ R125, R13, R116, R118 ;  /* 0x000000740d7d7223 */ /* 0x000fe20000010076 */
[----:B------:R-:W-:Y:S01]  /*6e90*/  F2FP.F16.E4M3.UNPACK_B R6, R11 ;  /* 0x0000000bff06723e */ /* 0x000fe200020006ff */
[----:B------:R-:W-:Y:S01]  /*6ea0*/  FFMA.FTZ R123, R7, R31, -R120 ;  /* 0x0000001f077b7223 */ /* 0x000fe20000010878 */
[----:B------:R-:W-:Y:S01]  /*6eb0*/  F2FP.F16.E4M3.UNPACK_B R15, R15.H1 ;  /* 0x0000000fff0f723e */ /* 0x000fe200030006ff */
[----:B------:R-:W-:Y:S01]  /*6ec0*/  HADD2.F32 R13, -RZ, R30.H0_H0 ;  /* 0x2000001eff0d7230 */ /* 0x000fe20000004100 */
[----:B------:R-:W-:Y:S01]  /*6ed0*/  F2FP.F16.E4M3.UNPACK_B R118, R5.H1 ;  /* 0x00000005ff76723e */ /* 0x000fe200030006ff */
[----:B------:R-:W-:Y:S01]  /*6ee0*/  HADD2.F32 R120, -RZ, R117.H0_H0 ;  /* 0x20000075ff787230 */ /* 0x000fe20000004100 */
        /* <DEDUP_REMOVED lines=9> */
[----:B------:R-:W-:Y:S02]  /*6f80*/  HADD2.F32 R116, -RZ, R5.H0_H0 ;  /* 0x20000005ff747230 */ /* 0x000fe40000004100 */
[-C--:B------:R-:W-:Y:S01]  /*6f90*/  FMUL.FTZ R130, R4, R119.reuse ;  /* 0x0000007704827220 */ /* 0x080fe20000410000 */
[----:B------:R-:W-:Y:S02]  /*6fa0*/  HADD2.F32 R115, -RZ, R31.H0_H0 ;  /* 0x2000001fff737230 */ /* 0x000fe40000004100 */
[----:B------:R-:W-:Y:S01]  /*6fb0*/  FMUL.FTZ R119, R9, R119 ;  /* 0x0000007709777220 */ /* 0x000fe20000410000 */
[----:B------:R-:W-:-:S02]  /*6fc0*/  HADD2.F32 R15, -RZ, R15.H1_H1 ;  /* 0x3000000fff0f7230 */ /* 0x000fc40000004100 */
[-C--:B------:R-:W-:Y:S01]  /*6fd0*/  FFMA.FTZ R128, R7, R116.reuse, -R128 ;  /* 0x0000007407807223 */ /* 0x080fe20000010880 */
[----:B------:R-:W-:Y:S02]  /*6fe0*/  HADD2.F32 R118, -RZ, R118.H1_H1 ;  /* 0x30000076ff767230 */ /* 0x000fe40000004100 */
[----:B------:R-:W-:Y:S01]  /*6ff0*/  FFMA.FTZ R120, R13, R116, R120 ;  /* 0x000000740d787223 */ /* 0x000fe20000010078 */
[----:B------:R-:W-:Y:S02]  /*7000*/  HADD2.F32 R11, -RZ, R11.H1_H1 ;  /* 0x3000000bff0b7230 */ /* 0x000fe40000004100 */
[----:B------:R-:W-:Y:S01]  /*7010*/  FFMA.FTZ R119, R4, R115, R119 ;  /* 0x0000007304777223 */ /* 0x000fe20000010077 */
[----:B------:R-:W-:Y:S02]  /*7020*/  HADD2.F32 R30, -RZ, R30.H1_H1 ;  /* 0x3000001eff1e7230 */ /* 0x000fe40000004100 */
[----:B------:R-:W-:Y:S01]  /*7030*/  FMUL.FTZ R116, R15, R118 ;  /* 0x000000760f747220 */ /* 0x000fe20000410000 */
[----:B------:R-:W-:-:S02]  /*7040*/  HADD2.F32 R117, -RZ, R117.H1_H1 ;  /* 0x30000075ff757230 */ /* 0x000fc40000004100 */
[----:B------:R-:W-:Y:S01]  /*7050*/  FMUL.FTZ R118, R11, R118 ;  /* 0x000000760b767220 */ /* 0x000fe20000410000 */
[----:B------:R-:W-:Y:S02]  /*7060*/  HADD2.F32 R6, -RZ, R6.H1_H1 ;  /* 0x30000006ff067230 */ /* 0x000fe40000004100 */
[----:B------:R-:W-:Y:S01]  /*7070*/  FFMA.FTZ R130, R9, R115, -R130 ;  /* 0x0000007309827223 */ /* 0x000fe20000010882 */
[----:B------:R-:W-:Y:S02]  /*7080*/  HADD2.F32 R4, -RZ, R31.H1_H1 ;  /* 0x3000001fff047230 */ /* 0x000fe40000004100 */
[-C--:B------:R-:W-:Y:S01]  /*7090*/  FMUL.FTZ R7, R30, R117.reuse ;  /* 0x000000751e077220 */ /* 0x080fe20000410000 */
[----:B------:R-:W-:Y:S02]  /*70a0*/  HADD2.F32 R5, -RZ, R5.H1_H1 ;  /* 0x30000005ff057230 */ /* 0x000fe40000004100 */
[----:B------:R-:W-:Y:S01]  /*70b0*/  FMUL.FTZ R117, R6, R117 ;  /* 0x0000007506757220 */ /* 0x000fe20000410000 */
[----:B------:R-:W-:Y:S01]  /*70c0*/  F2FP.SATFINITE.E4M3.F32.PACK_AB_MERGE_C R123, R126, R123, RZ ;  /* 0x0000007b7e7b723e */ /* 0x000fe200048070ff */
[-C--:B------:R-:W-:Y:S01]  /*70d0*/  FFMA.FTZ R11, R11, R4.reuse, -R116 ;  /* 0x000000040b0b7223 */ /* 0x080fe20000010874 */
[----:B------:R-:W-:Y:S01]  /*70e0*/  FFMA.FTZ R118, R15, R4, R118 ;  /* 0x000000040f767223 */ /* 0x000fe20000010076 */
[-C--:B------:R-:W-:Y:S01]  /*70f0*/  FFMA.FTZ R7, R6, R5.reuse, -R7 ;  /* 0x0000000506077223 */ /* 0x080fe20000010807 */
[----:B------:R-:W-:Y:S01]  /*7100*/  FFMA.FTZ R117, R30, R5, R117 ;  /* 0x000000051e757223 */ /* 0x000fe20000010075 */
[----:B------:R-:W-:-:S02]  /*7110*/  F2FP.SATFINITE.E4M3.F32.PACK_AB_MERGE_C R124, R125, R124, RZ ;  /* 0x0000007c7d7c723e */ /* 0x000fc400048070ff */
[----:B------:R-:W-:Y:S02]  /*7120*/  F2FP.SATFINITE.E4M3.F32.PACK_AB_MERGE_C R11, R11, R130, RZ ;  /* 0x000000820b0b723e */ /* 0x000fe400048070ff */
[----:B------:R-:W-:Y:S02]  /*7130*/  F2FP.SATFINITE.E4M3.F32.PACK_AB_MERGE_C R118, R118, R119, RZ ;  /* 0x000000777676723e */ /* 0x000fe400048070ff */
[----:B------:R-:W-:Y:S02]  /*7140*/  F2FP.SATFINITE.E4M3.F32.PACK_AB_MERGE_C R9, R121, R28, R123 ;  /* 0x0000001c7909723e */ /* 0x000fe4000480707b */
[----:B------:R-:W-:Y:S02]  /*7150*/  F2FP.SATFINITE.E4M3.F32.PACK_AB_MERGE_C R11, R7, R128, R11 ;  /* 0x00000080070b723e */ /* 0x000fe4000480700b */
[----:B------:R-:W-:Y:S02]  /*7160*/  F2FP.SATFINITE.E4M3.F32.PACK_AB_MERGE_C R13, R122, R29, R124 ;  /* 0x0000001d7a0d723e */ /* 0x000fe4000480707c */
[----:B------:R-:W-:-:S07]  /*7170*/  F2FP.SATFINITE.E4M3.F32.PACK_AB_MERGE_C R15, R117, R120, R118 ;  /* 0x00000078750f723e */ /* 0x000fce0004807076 */
.L_x_1858:
[----:B------:R-:W-:Y:S05]  /*7180*/  BSYNC B2 ;  /* 0x0000000000027941 */ /* 0x000fea0003800000 */
.L_x_1857:
[----:B------:R-:W-:Y:S01]  /*7190*/  ISETP.GE.AND P3, PT, R114, R103, PT ;  /* 0x000000677200720c */ /* 0x000fe20003f66270 */
[----:B------:R-:W-:Y:S02]  /*71a0*/  ULDC.64 UR4, c[0x0][0x208] ;  /* 0x0000820000047ab9 */ /* 0x000fe40000000a00 */
[----:B--2---:R4:W-:Y:S10]  /*71b0*/  ST.E.128 desc[UR4][R96.64], R8 ;  /* 0x0000000860007985 */ /* 0x0049f4000c101d04 */
[----:B------:R-:W-:-:S04]  /*71c0*/  @!P3 IADD3 R4, P4, R101, R114, RZ ;  /* 0x000000726504b210 */ /* 0x000fc80007f9e0ff */
[----:B------:R-:W-:-:S05]  /*71d0*/  @!P3 LEA.HI.X.SX32 R5, R114, R102, 0x1, P4 ;  /* 0x000000667205b211 */ /* 0x000fca00020f0eff */
[----:B---3--:R4:W-:Y:S04]  /*71e0*/  @!P3 ST.E.128 desc[UR4][R4.64], R12 ;  /* 0x0000000c0400b985 */ /* 0x0089e8000c101d04 */
.L_x_1856:
[----:B------:R-:W-:Y:S05]  /*71f0*/  BSYNC B1 ;  /* 0x0000000000017941 */ /* 0x000fea0003800000 */
.L_x_1855:
[----:B------:R-:W-:-:S03]  /*7200*/  UMOV UR4, 0xffffffff ;  /* 0xffffffff00047882 */ /* 0x000fc60000000000 */
[----:B------:R-:W-:Y:S05]  /*7210*/  BRA.DIV UR4, `(.L_x_1859) ;  /* 0x000002a204347947 */ /* 0x000fea000b800000 */
[----:B------:R0:W0:Y:S04]  /*7220*/  SHFL.IDX PT, R28, R99, 0x1, 0x1c1f ;  /* 0x003c1f00631c7f89 */ /* 0x00002800000e0000 */
[----:B----4-:R4:W0:Y:S02]  /*7230*/  SHFL.IDX PT, R14, R100, 0x1, 0x1c1f ;  /* 0x003c1f00640e7f89 */ /* 0x01082400000e0000 */
.L_x_2222:
[----:B------:R-:W-:Y:S01]  /*7240*/  VIADD R4, R194, 0x40 ;  /* 0x00000040c2047836 */ /* 0x000fe20000000000 */
[----:B------:R-:W-:Y:S04]  /*7250*/  BSSY B1, `(.L_x_1860) ;  /* 0x00000f1000017945 */ /* 0x000fe80003800000 */
[----:B------:R-:W-:-:S13]  /*7260*/  ISETP.GE.OR P3, PT, R4, R95, P1 ;  /* 0x0000005f0400720c */ /* 0x000fda0000f66670 */
[----:B------:R-:W-:Y:S05]  /*7270*/  @P3 BRA `(.L_x_1861) ;  /* 0x0000000c00b83947 */ /* 0x000fea0003800000 */
[----:B------:R-:W-:Y:S01]  /*7280*/  SEL R4, R70, R109, !P0 ;  /* 0x0000006d46047207 */ /* 0x000fe20004000000 */
[----:B------:R-:W-:Y:S01]  /*7290*/  BSSY B2, `(.L_x_1862) ;  /* 0x00000e6000027945 */ /* 0x000fe20003800000 */
[----:B------:R-:W-:Y:S02]  /*72a0*/  SHF.R.U32.HI R6, RZ, 0x3, R210 ;  /* 0x00000003ff067819 */ /* 0x000fe400000116d2 */
[----:B------:R-:W-:Y:S02]  /*72b0*/  SHF.R.S32.HI R5, RZ, 0x1f, R4 ;  /* 0x0000001fff057819 */ /* 0x000fe40000011404 */
[----:B0-----:R-:W-:Y:S02]  /*72c0*/  IADD3 R12, P3, R60, R14, RZ ;  /* 0x0000000e3c0c7210 */ /* 0x001fe40007f7e0ff */
[----:B------:R-:W-:-:S03]  /*72d0*/  LEA.HI R4, R5, R4, RZ, 0x5 ;  /* 0x0000000405047211 */ /* 0x000fc600078f28ff */
[----:B------:R-:W-:Y:S01]  /*72e0*/  IMAD.X R13, R28, 0x1, R59, P3 ;  /* 0x000000011c0d7824 */ /* 0x000fe200018e063b */
        /* <DEDUP_REMOVED lines=9> */
[----:B------:R-:W0:Y:S04]  /*7380*/  LDS.128 R4, [R4+0x18400] ;  /* 0x0184000004047984 */ /* 0x000e280000000c00 */
[----:B------:R-:W0:Y:S01]  /*7390*/  LDS.128 R8, [R8+0x18400] ;  /* 0x0184000008087984 */ /* 0x000e220000000c00 */
[----:B------:R-:W-:Y:S05]  /*73a0*/  @P2 BRA `(.L_x_1863) ;  /* 0x0000000c00502947 */ /* 0x000fea0003800000 */
[--C-:B------:R-:W-:Y:S01]  /*73b0*/  SHF.R.U32.HI R29, RZ, 0x8, R33.reuse ;  /* 0x00000008ff1d7819 */ /* 0x100fe20000011621 */
[----:B0-----:R-:W-:Y:S01]  /*73c0*/  IMAD.MOV.U32 R31, RZ, RZ, R4 ;  /* 0x000000ffff1f7224 */ /* 0x001fe200078e0004 */
[----:B------:R-:W-:Y:S01]  /*73d0*/  SHF.R.U32.HI R114, RZ, 0x10, R33 ;  /* 0x00000010ff727819 */ /* 0x000fe20000011621 */
[----:B------:R-:W-:Y:S01]  /*73e0*/  IMAD.MOV.U32 R30, RZ, RZ, R10 ;  /* 0x000000ffff1e7224 */ /* 0x000fe200078e000a */
[----:B------:R-:W-:Y:S01]  /*73f0*/  LOP3.LUT R33, R33, 0xff0000ff, RZ, 0xc0, !PT ;  /* 0xff0000ff21217812 */ /* 0x000fe200078ec0ff */
[----:B------:R-:W-:Y:S01]  /*7400*/  IMAD.SHL.U32 R4, R29, 0x100, RZ ;  /* 0x000001001d047824 */ /* 0x000fe200078e00ff */
[----:B---3--:R-:W-:Y:S01]  /*7410*/  SHF.R.U32.HI R101, RZ, 0x8, R35 ;  /* 0x00000008ff657819 */ /* 0x008fe20000011623 */
[----:B------:R-:W-:Y:S01]  /*7420*/  IMAD.MOV.U32 R34, RZ, RZ, R8 ;  /* 0x000000ffff227224 */ /* 0x000fe200078e0008 */
[----:B------:R-:W-:Y:S01]  /*7430*/  SHF.R.U32.HI R32, RZ, 0x8, R39 ;  /* 0x00000008ff207819 */ /* 0x000fe20000011627 */
[----:B------:R-:W-:Y:S01]  /*7440*/  IMAD.MOV.U32 R29, RZ, RZ, R6 ;  /* 0x000000ffff1d7224 */ /* 0x000fe200078e0006 */
[----:B------:R-:W-:Y:S01]  /*7450*/  LOP3.LUT R33, R33, 0xff00, R4, 0xf8, !PT ;  /* 0x0000ff0021217812 */ /* 0x000fe200078ef804 */
[----:B------:R-:W-:Y:S01]  /*7460*/  IMAD.SHL.U32 R4, R101, 0x100, RZ ;  /* 0x0000010065047824 */ /* 0x000fe200078e00ff */
[----:B--2---:R-:W-:Y:S01]  /*7470*/  SHF.R.U32.HI R102, RZ, 0x10, R35 ;  /* 0x00000010ff667819 */ /* 0x004fe20000011623 */
[----:B------:R-:W-:Y:S01]  /*7480*/  IMAD.SHL.U32 R10, R32, 0x100, RZ ;  /* 0x00000100200a7824 */ /* 0x000fe200078e00ff */
[----:B------:R-:W-:Y:S01]  /*7490*/  LOP3.LUT R35, R35, 0xff0000ff, RZ, 0xc0, !PT ;  /* 0xff0000ff23237812 */ /* 0x000fe200078ec0ff */
[----:B------:R-:W-:Y:S01]  /*74a0*/  IMAD.U32 R8, R114, 0x10000, RZ ;  /* 0x0001000072087824 */ /* 0x000fe200078e00ff */
[----:B------:R-:W-:-:S02]  /*74b0*/  SHF.R.U32.HI R36, RZ, 0x8, R37 ;  /* 0x00000008ff247819 */ /* 0x000fc40000011625 */
[----:B------:R-:W-:Y:S02]  /*74c0*/  SHF.R.U32.HI R96, RZ, 0x10, R39 ;  /* 0x00000010ff607819 */ /* 0x000fe40000011627 */
[----:B------:R-:W-:Y:S01]  /*74d0*/  LOP3.LUT R39, R39, 0xff0000ff, RZ, 0xc0, !PT ;  /* 0xff0000ff27277812 */ /* 0x000fe200078ec0ff */
[----:B------:R-:W-:Y:S01]  /*74e0*/  IMAD.SHL.U32 R6, R36, 0x100, RZ ;  /* 0x0000010024067824 */ /* 0x000fe200078e00ff */
[----:B------:R-:W-:Y:S01]  /*74f0*/  SHF.R.U32.HI R38, RZ, 0x10, R37 ;  /* 0x00000010ff267819 */ /* 0x000fe20000011625 */
[----:B------:R-:W-:Y:S01]  /*7500*/  IMAD.U32 R96, R96, 0x10000, RZ ;  /* 0x0001000060607824 */ /* 0x000fe200078e00ff */
[----:B------:R-:W-:Y:S02]  /*7510*/  LOP3.LUT R97, R37, 0xff0000ff, RZ, 0xc0, !PT ;  /* 0xff0000ff25617812 */ /* 0x000fe400078ec0ff */
[----:B------:R-:W-:Y:S01]  /*7520*/  LOP3.LUT R37, R35, 0xff00, R4, 0xf8, !PT ;  /* 0x0000ff0023257812 */ /* 0x000fe200078ef804 */
[----:B------:R-:W-:Y:S01]  /*7530*/  IMAD.U32 R4, R102, 0x10000, RZ ;  /* 0x0001000066047824 */ /* 0x000fe200078e00ff */
[----:B------:R-:W-:Y:S01]  /*7540*/  LOP3.LUT R101, R39, 0xff00, R10, 0xf8, !PT ;  /* 0x0000ff0027657812 */ /* 0x000fe200078ef80a */
[----:B------:R-:W-:Y:S01]  /*7550*/  IMAD.U32 R10, R38, 0x10000, RZ ;  /* 0x00010000260a7824 */ /* 0x000fe200078e00ff */
[----:B------:R-:W-:-:S02]  /*7560*/  F2FP.F16.E4M3.UNPACK_B R39, R113.H1 ;  /* 0x00000071ff27723e */ /* 0x000fc400030006ff */
[----:B------:R-:W-:Y:S02]  /*7570*/  F2FP.F16.E4M3.UNPACK_B R32, R31.H1 ;  /* 0x0000001fff20723e */ /* 0x000fe400030006ff */
[----:B------:R-:W-:Y:S02]  /*7580*/  F2FP.F16.E4M3.UNPACK_B R35, R34.H1 ;  /* 0x00000022ff23723e */ /* 0x000fe400030006ff */
[----:B------:R-:W-:Y:S02]  /*7590*/  LOP3.LUT R4, R37, 0xff0000, R4, 0xf8, !PT ;  /* 0x00ff000025047812 */ /* 0x000fe400078ef804 */
[----:B------:R-:W-:Y:S01]  /*75a0*/  LOP3.LUT R97, R97, 0xff00, R6, 0xf8, !PT ;  /* 0x0000ff0061617812 */ /* 0x000fe200078ef806 */
[----:B------:R-:W-:Y:S01]  /*75b0*/  HADD2.F32 R6, -RZ, R39.H0_H0 ;  /* 0x20000027ff067230 */ /* 0x000fe20000004100 */
[----:B------:R-:W-:Y:S01]  /*75c0*/  LOP3.LUT R8, R33, 0xff0000, R8, 0xf8, !PT ;  /* 0x00ff000021087812 */ /* 0x000fe200078ef808 */
[----:B------:R-:W-:Y:S01]  /*75d0*/  HADD2.F32 R33, -RZ, R32.H0_H0 ;  /* 0x20000020ff217230 */ /* 0x000fe20000004100 */
[----:B------:R-:W-:Y:S01]  /*75e0*/  F2FP.F16.E4M3.UNPACK_B R37, R111.H1 ;  /* 0x0000006fff25723e */ /* 0x000fe200030006ff */
[----:B------:R-:W-:Y:S01]  /*75f0*/  HADD2.F32 R36, -RZ, R35.H0_H0 ;  /* 0x20000023ff247230 */ /* 0x000fe20000004100 */
[----:B------:R-:W-:Y:S01]  /*7600*/  LOP3.LUT R10, R97, 0xff0000, R10, 0xf8, !PT ;  /* 0x00ff0000610a7812 */ /* 0x000fe200078ef80a */
[----:B------:R-:W-:-:S02]  /*7610*/  HADD2.F32 R39, -RZ, R39.H1_H1 ;  /* 0x30000027ff277230 */ /* 0x000fc40000004100 */
[CC--:B------:R-:W-:Y:S01]  /*7620*/  FMUL.FTZ R115, R33.reuse, R6.reuse ;  /* 0x0000000621737220 */ /* 0x0c0fe20000410000 */
[--C-:B------:R-:W-:Y:S02]  /*7630*/  HADD2.F32 R38, -RZ, R37.reuse.H0_H0 ;  /* 0x20000025ff267230 */ /* 0x100fe40000004100 */
[C---:B------:R-:W-:Y:S01]  /*7640*/  FMUL.FTZ R102, R36.reuse, R6 ;  /* 0x0000000624667220 */ /* 0x040fe20000410000 */
[----:B------:R-:W-:Y:S01]  /*7650*/  F2FP.F16.E4M3.UNPACK_B R113, R113 ;  /* 0x00000071ff71723e */ /* 0x000fe200020006ff */
[----:B------:R-:W-:Y:S01]  /*7660*/  HADD2.F32 R37, -RZ, R37.H1_H1 ;  /* 0x30000025ff257230 */ /* 0x000fe20000004100 */
[----:B------:R-:W-:Y:S01]  /*7670*/  F2FP.F16.E4M3.UNPACK_B R34, R34 ;  /* 0x00000022ff22723e */ /* 0x000fe200020006ff */
[-C--:B------:R-:W-:Y:S01]  /*7680*/  FFMA.FTZ R115, R36, R38.reuse, R115 ;  /* 0x0000002624737223 */ /* 0x080fe20000010073 */
[----:B------:R-:W-:Y:S01]  /*7690*/  FFMA.FTZ R97, R33, R38, -R102 ;  /* 0x0000002621617223 */ /* 0x000fe20000010866 */
[----:B------:R-:W-:Y:S01]  /*76a0*/  HADD2.F32 R36, -RZ, R35.H1_H1 ;  /* 0x30000023ff247230 */ /* 0x000fe20000004100 */
[----:B------:R-:W-:Y:S01]  /*76b0*/  F2FP.F16.E4M3.UNPACK_B R31, R31 ;  /* 0x0000001fff1f723e */ /* 0x000fe200020006ff */
[----:B------:R-:W-:Y:S01]  /*76c0*/  HADD2.F32 R33, -RZ, R32.H1_H1 ;  /* 0x30000020ff217230 */ /* 0x000fe20000004100 */
[----:B------:R-:W-:Y:S01]  /*76d0*/  LOP3.LUT R6, R101, 0xff0000, R96, 0xf8, !PT ;  /* 0x00ff000065067812 */ /* 0x000fe200078ef860 */
[----:B------:R-:W-:-:S02]  /*76e0*/  HADD2.F32 R38, -RZ, R113.H0_H0 ;  /* 0x20000071ff267230 */ /* 0x000fc40000004100 */
        /* <DEDUP_REMOVED lines=22> */
[----:B------:R-:W-:Y:S01]  /*7850*/  HADD2.F32 R37, -RZ, R32.H0_H0 ;  /* 0x20000020ff257230 */ /* 0x000fe20000004100 */
[----:B------:R-:W-:Y:S01]  /*7860*/  F2FP.F16.E4M3.UNPACK_B R31, R29.H1 ;  /* 0x0000001dff1f723e */ /* 0x000fe200030006ff */
[----:B------:R-:W-:-:S02]  /*7870*/  HADD2.F32 R35, -RZ, R33.H0_H0 ;  /* 0x20000021ff237230 */ /* 0x000fc40000004100 */
[----:B------:R-:W-:Y:S01]  /*7880*/  FFMA.FTZ R113, R34, R111, R113 ;  /* 0x0000006f22717223 */ /* 0x000fe20000010071 */
[----:B------:R-:W-:Y:S01]  /*7890*/  HADD2.F32 R38, -RZ, R32.H1_H1 ;  /* 0x30000020ff267230 */ /* 0x000fe20000004100 */
[----:B------:R-:W-:Y:S01]  /*78a0*/  F2FP.F16.E4M3.UNPACK_B R112, R112 ;  /* 0x00000070ff70723e */ /* 0x000fe200020006ff */
[----:B------:R-:W-:Y:S02]  /*78b0*/  HADD2.F32 R32, -RZ, R31.H0_H0 ;  /* 0x2000001fff207230 */ /* 0x000fe40000004100 */
[----:B------:R-:W-:Y:S01]  /*78c0*/  FMUL.FTZ R101, R35, R37 ;  /* 0x0000002523657220 */ /* 0x000fe20000410000 */
[----:B------:R-:W-:Y:S01]  /*78d0*/  HADD2.F32 R34, -RZ, R36.H0_H0 ;  /* 0x20000024ff227230 */ /* 0x000fe20000004100 */
[----:B------:R-:W-:Y:S01]  /*78e0*/  F2FP.F16.E4M3.UNPACK_B R29, R29 ;  /* 0x0000001dff1d723e */ /* 0x000fe200020006ff */
[----:B------:R-:W-:Y:S02]  /*78f0*/  HADD2.F32 R33, -RZ, R33.H1_H1 ;  /* 0x30000021ff217230 */ /* 0x000fe40000004100 */
[----:B------:R-:W-:Y:S01]  /*7900*/  FMUL.FTZ R118, R32, R37 ;  /* 0x0000002520767220 */ /* 0x000fe20000410000 */
[----:B------:R-:W-:-:S02]  /*7910*/  HADD2.F32 R31, -RZ, R31.H1_H1 ;  /* 0x3000001fff1f7230 */ /* 0x000fc40000004100 */
[----:B------:R-:W-:Y:S01]  /*7920*/  FFMA.FTZ R111, R32, R34, -R101 ;  /* 0x00000022206f7223 */ /* 0x000fe20000010865 */
[----:B------:R-:W-:Y:S02]  /*7930*/  HADD2.F32 R36, -RZ, R36.H1_H1 ;  /* 0x30000024ff247230 */ /* 0x000fe40000004100 */
[----:B------:R-:W-:Y:S01]  /*7940*/  FMUL.FTZ R32, R33, R38 ;  /* 0x0000002621207220 */ /* 0x000fe20000410000 */
[----:B------:R-:W-:Y:S01]  /*7950*/  FFMA.FTZ R118, R35, R34, R118 ;  /* 0x0000002223767223 */ /* 0x000fe20000010076 */
[C---:B------:R-:W-:Y:S01]  /*7960*/  FMUL.FTZ R120, R31.reuse, R38 ;  /* 0x000000261f787220 */ /* 0x040fe20000410000 */
[--C-:B------:R-:W-:Y:S02]  /*7970*/  HADD2.F32 R35, -RZ, R112.reuse.H0_H0 ;  /* 0x20000070ff237230 */ /* 0x100fe40000004100 */
[----:B------:R-:W-:Y:S01]  /*7980*/  FFMA.FTZ R38, R31, R36, -R32 ;  /* 0x000000241f267223 */ /* 0x000fe20000010820 */
[----:B------:R-:W-:Y:S01]  /*7990*/  F2FP.F16.E4M3.UNPACK_B R31, R30 ;  /* 0x0000001eff1f723e */ /* 0x000fe200020006ff */
[----:B------:R-:W-:Y:S01]  /*79a0*/  HADD2.F32 R30, -RZ, R29.H0_H0 ;  /* 0x2000001dff1e7230 */ /* 0x000fe20000004100 */
[----:B------:R-:W-:Y:S01]  /*79b0*/  F2FP.F16.E4M3.UNPACK_B R110, R110 ;  /* 0x0000006eff6e723e */ /* 0x000fe200020006ff */
[----:B------:R-:W-:Y:S01]  /*79c0*/  FFMA.FTZ R117, R33, R36, R120 ;  /* 0x0000002421757223 */ /* 0x000fe20000010078 */
        /* <DEDUP_REMOVED lines=11> */
[-C--:B------:R-:W-:Y:S01]  /*7a80*/  FMUL.FTZ R34, R31, R112.reuse ;  /* 0x000000701f227220 */ /* 0x080fe20000410000 */
[-C--:B------:R-:W-:Y:S01]  /*7a90*/  FFMA.FTZ R30, R30, R33.reuse, -R37 ;  /* 0x000000211e1e7223 */ /* 0x080fe20000010825 */
[----:B------:R-:W-:Y:S01]  /*7aa0*/  FFMA.FTZ R101, R32, R33, R35 ;  /* 0x0000002120657223 */ /* 0x000fe20000010023 */
[C---:B------:R-:W-:Y:S01]  /*7ab0*/  FMUL.FTZ R112, R29.reuse, R112 ;  /* 0x000000701d707220 */ /* 0x040fe20000410000 */
[----:B------:R-:W-:Y:S01]  /*7ac0*/  F2FP.F16.E4M3.UNPACK_B R35, R9 ;  /* 0x00000009ff23723e */ /* 0x000fe200020006ff */
[-C--:B------:R-:W-:Y:S01]  /*7ad0*/  FFMA.FTZ R29, R29, R110.reuse, -R34 ;  /* 0x0000006e1d1d7223 */ /* 0x080fe20000010822 */
[----:B------:R-:W-:Y:S01]  /*7ae0*/  F2FP.F16.E4M3.UNPACK_B R33, R5 ;  /* 0x00000005ff21723e */ /* 0x000fe200020006ff */
[----:B------:R-:W-:Y:S01]  /*7af0*/  FFMA.FTZ R112, R31, R110, R112 ;  /* 0x0000006e1f707223 */ /* 0x000fe20000010070 */
[----:B------:R-:W-:Y:S01]  /*7b00*/  F2FP.SATFINITE.E4M3.F32.PACK_AB_MERGE_C R32, R114, R97, RZ ;  /* 0x000000617220723e */ /* 0x000fe200048070ff */
[----:B------:R-:W-:Y:S01]  /*7b10*/  HADD2.F32 R36, -RZ, R35.H0_H0 ;  /* 0x20000023ff247230 */ /* 0x000fe20000004100 */
[----:B------:R-:W-:Y:S01]  /*7b20*/  F2FP.F16.E4M3.UNPACK_B R37, R8 ;  /* 0x00000008ff25723e */ /* 0x000fe200020006ff */
[----:B------:R-:W-:Y:S01]  /*7b30*/  HADD2.F32 R97, -RZ, R38.H0_H0 ;  /* 0x20000026ff617230 */ /* 0x000fe20000004100 */
[----:B------:R-:W-:Y:S01]  /*7b40*/  F2FP.SATFINITE.E4M3.F32.PACK_AB_MERGE_C R30, R29, R30, R111 ;  /* 0x0000001e1d1e723e */ /* 0x000fe2000480706f */
[----:B------:R-:W-:Y:S01]  /*7b50*/  HADD2.F32 R34, -RZ, R33.H0_H0 ;  /* 0x20000021ff227230 */ /* 0x000fe20000004100 */
[----:B------:R-:W-:Y:S01]  /*7b60*/  F2FP.SATFINITE.E4M3.F32.PACK_AB_MERGE_C R32, R102, R39, R32 ;  /* 0x000000276620723e */ /* 0x000fe20004807020 */
[----:B------:R-:W-:Y:S01]  /*7b70*/  HADD2.F32 R39, -RZ, R37.H0_H0 ;  /* 0x20000025ff277230 */ /* 0x000fe20000004100 */
[----:B------:R-:W-:Y:S01]  /*7b80*/  F2FP.SATFINITE.E4M3.F32.PACK_AB_MERGE_C R29, R112, R101, R117 ;  /* 0x00000065701d723e */ /* 0x000fe20004807075 */
[-C--:B------:R-:W-:Y:S01]  /*7b90*/  FMUL.FTZ R101, R36, R97.reuse ;  /* 0x0000006124657220 */ /* 0x080fe20000410000 */
[----:B------:R-:W-:Y:S01]  /*7ba0*/  FMUL.FTZ R97, R34, R97 ;  /* 0x0000006122617220 */ /* 0x000fe20000410000 */
[----:B------:R-:W-:Y:S01]  /*7bb0*/  F2FP.SATFINITE.E4M3.F32.PACK_AB_MERGE_C R31, R116, R115, RZ ;  /* 0x00000073741f723e */ /* 0x000fe200048070ff */
[----:B------:R-:W-:-:S02]  /*7bc0*/  HADD2.F32 R35, -RZ, R35.H1_H1 ;  /* 0x30000023ff237230 */ /* 0x000fc40000004100 */
[-C--:B------:R-:W-:Y:S01]  /*7bd0*/  FFMA.FTZ R101, R34, R39.reuse, -R101 ;  /* 0x0000002722657223 */ /* 0x080fe20000010865 */
[----:B------:R-:W-:Y:S02]  /*7be0*/  HADD2.F32 R38, -RZ, R38.H1_H1 ;  /* 0x30000026ff267230 */ /* 0x000fe40000004100 */
[----:B------:R-:W-:Y:S01]  /*7bf0*/  FFMA.FTZ R97, R36, R39, R97 ;  /* 0x0000002724617223 */ /* 0x000fe20000010061 */
[----:B------:R-:W-:Y:S01]  /*7c00*/  F2FP.SATFINITE.E4M3.F32.PACK_AB_MERGE_C R31, R113, R96, R31 ;  /* 0x00000060711f723e */ /* 0x000fe2000480701f */
[----:B------:R-:W-:Y:S01]  /*7c10*/  HADD2.F32 R33, -RZ, R33.H1_H1 ;  /* 0x30000021ff217230 */ /* 0x000fe20000004100 */
[----:B------:R-:W-:Y:S01]  /*7c20*/  F2FP.F16.E4M3.UNPACK_B R34, R9.H1 ;  /* 0x00000009ff22723e */ /* 0x000fe200030006ff */
        /* <DEDUP_REMOVED lines=8> */
[----:B------:R-:W-:Y:S01]  /*7cb0*/  HADD2.F32 R10, -RZ, R34.H0_H0 ;  /* 0x20000022ff0a7230 */ /* 0x000fe20000004100 */
[----:B------:R-:W-:Y:S01]  /*7cc0*/  F2FP.F16.E4M3.UNPACK_B R37, R6 ;  /* 0x00000006ff25723e */ /* 0x000fe200020006ff */
[----:B------:R-:W-:-:S02]  /*7cd0*/  HADD2.F32 R9, -RZ, R5.H0_H0 ;  /* 0x20000005ff097230 */ /* 0x000fc40000004100 */
[--C-:B------:R-:W-:Y:S02]  /*7ce0*/  HADD2.F32 R35, -RZ, R33.reuse.H0_H0 ;  /* 0x20000021ff237230 */ /* 0x100fe40000004100 */
[----:B------:R-:W-:Y:S02]  /*7cf0*/  HADD2.F32 R34, -RZ, R34.H1_H1 ;  /* 0x30000022ff227230 */ /* 0x000fe40000004100 */
[----:B------:R-:W-:Y:S02]  /*7d00*/  HADD2.F32 R36, -RZ, R33.H1_H1 ;  /* 0x30000021ff247230 */ /* 0x000fe40000004100 */
[-C--:B------:R-:W-:Y:S01]  /*7d10*/  FMUL.FTZ R38, R10, R35.reuse ;  /* 0x000000230a267220 */ /* 0x080fe20000410000 */
[----:B------:R-:W-:Y:S02]  /*7d20*/  HADD2.F32 R33, -RZ, R8.H0_H0 ;  /* 0x20000008ff217230 */ /* 0x000fe40000004100 */
[----:B------:R-:W-:Y:S01]  /*7d30*/  FMUL.FTZ R35, R9, R35 ;  /* 0x0000002309237220 */ /* 0x000fe20000410000 */
[----:B------:R-:W-:-:S02]  /*7d40*/  HADD2.F32 R5, -RZ, R5.H1_H1 ;  /* 0x30000005ff057230 */ /* 0x000fc40000004100 */
        /* <DEDUP_REMOVED lines=54> */
[----:B------:R-:W-:Y:S01]  /*80b0*/  F2FP.SATFINITE.E4M3.F32.PACK_AB_MERGE_C R5, R102, R101, R111 ;  /* 0x000000656605723e */ /* 0x000fe2000480706f */
[----:B------:R-:W-:Y:S01]  /*80c0*/  IMAD.MOV.U32 R10, RZ, RZ, R29 ;  /* 0x000000ffff0a7224 */ /* 0x000fe200078e001d */
[----:B------:R-:W-:-:S02]  /*80d0*/  F2FP.SATFINITE.E4M3.F32.PACK_AB_MERGE_C R9, R110, R97, R112 ;  /* 0x000000616e09723e */ /* 0x000fc40004807070 */
[----:B------:R-:W-:-:S07]  /*80e0*/  F2FP.SATFINITE.E4M3.F32.PACK_AB_MERGE_C R11, R37, R116, R38 ;  /* 0x00000074250b723e */ /* 0x000fce0004807026 */
.L_x_1863:
[----:B------:R-:W-:Y:S05]  /*80f0*/  BSYNC B2 ;  /* 0x0000000000027941 */ /* 0x000fea0003800000 */
.L_x_1862:
[C---:B------:R-:W-:Y:S01]  /*8100*/  ISETP.GE.AND P3, PT, R15.reuse, R103, PT ;  /* 0x000000670f00720c */ /* 0x040fe20003f66270 */
[----:B------:R-:W-:Y:S02]  /*8110*/  ULDC.64 UR4, c[0x0][0x208] ;  /* 0x0000820000047ab9 */ /* 0x000fe40000000a00 */
[----:B0-----:R0:W-:Y:S10]  /*8120*/  ST.E.128 desc[UR4][R12.64], R4 ;  /* 0x000000040c007985 */ /* 0x0011f4000c101d04 */
[----:B------:R-:W-:-:S04]  /*8130*/  @!P3 IADD3 R14, P4, R15, R14, RZ ;  /* 0x0000000e0f0eb210 */ /* 0x000fc80007f9e0ff */
[----:B------:R-:W-:-:S05]  /*8140*/  @!P3 LEA.HI.X.SX32 R15, R15, R28, 0x1, P4 ;  /* 0x0000001c0f0fb211 */ /* 0x000fca00020f0eff */
[----:B------:R0:W-:Y:S04]  /*8150*/  @!P3 ST.E.128 desc[UR4][R14.64], R8 ;  /* 0x000000080e00b985 */ /* 0x0001e8000c101d04 */
.L_x_1861:
[----:B------:R-:W-:Y:S05]  /*8160*/  BSYNC B1 ;  /* 0x0000000000017941 */ /* 0x000fea0003800000 */
.L_x_1860:
[----:B------:R-:W-:-:S03]  /*8170*/  UMOV UR4, 0xffffffff ;  /* 0xffffffff00047882 */ /* 0x000fc60000000000 */
[----:B------:R-:W-:Y:S05]  /*8180*/  BRA.DIV UR4, `(.L_x_1864) ;  /* 0x0000029204a07947 */ /* 0x000fea000b800000 */
[----:B0-----:R0:W0:Y:S04]  /*8190*/  SHFL.IDX PT, R28, R99, 0x2, 0x1c1f ;  /* 0x005c1f00631c7f89 */ /* 0x00102800000e0000 */
[----:B------:R0:W0:Y:S02]  /*81a0*/  SHFL.IDX PT, R14, R100, 0x2, 0x1c1f ;  /* 0x005c1f00640e7f89 */ /* 0x00002400000e0000 */
.L_x_2226:
        /* <DEDUP_REMOVED lines=12> */
[----:B------:R-:W-:-:S05]  /*8270*/  LOP3.LUT R4, R5, R74, RZ, 0x3c, !PT ;  /* 0x0000004a05047212 */ /* 0x000fca00078e3cff */
[----:B------:R-:W-:Y:S02]  /*8280*/  IMAD.IADD R6, R215, 0x1, R4 ;  /* 0x00000001d7067824 */ /* 0x000fe400078e0204 */
[C---:B------:R-:W-:Y:S02]  /*8290*/  IMAD R4, R191.reuse, 0x5000, R0 ;  /* 0x00005000bf047824 */ /* 0x040fe400078e0200 */
        /* <DEDUP_REMOVED lines=11> */
[----:B------:R-:W-:Y:S01]  /*8350*/  IMAD.SHL.U32 R31, R31, 0x100, RZ ;  /* 0x000001001f1f7824 */ /* 0x000fe200078e00ff */
[----:B------:R-:W-:Y:S01]  /*8360*/  SHF.R.U32.HI R39, RZ, 0x8, R47 ;  /* 0x00000008ff277819 */ /* 0x000fe2000001162f */
[----:B------:R-:W-:Y:S01]  /*8370*/  IMAD.MOV.U32 R32, RZ, RZ, R6 ;  /* 0x000000ffff207224 */ /* 0x000fe200078e0006 */
[----:B------:R-:W-:Y:S01]  /*8380*/  SHF.R.U32.HI R35, RZ, 0x8, R43 ;  /* 0x00000008ff237819 */ /* 0x000fe2000001162b */
[----:B------:R-:W-:Y:S01]  /*8390*/  IMAD.MOV.U32 R36, RZ, RZ, R10 ;  /* 0x000000ffff247224 */ /* 0x000fe200078e000a */
[----:B------:R-:W-:Y:S01]  /*83a0*/  LOP3.LUT R8, R30, 0xff00, R31, 0xf8, !PT ;  /* 0x0000ff001e087812 */ /* 0x000fe200078ef81f */
[----:B------:R-:W-:Y:S01]  /*83b0*/  IMAD.U32 R31, R44, 0x10000, RZ ;  /* 0x000100002c1f7824 */ /* 0x000fe200078e00ff */
[----:B------:R-:W-:Y:S01]  /*83c0*/  SHF.R.U32.HI R40, RZ, 0x8, R45 ;  /* 0x00000008ff287819 */ /* 0x000fe2000001162d */
[----:B------:R-:W-:Y:S01]  /*83d0*/  IMAD.SHL.U32 R39, R39, 0x100, RZ ;  /* 0x0000010027277824 */ /* 0x000fe200078e00ff */
[----:B------:R-:W-:Y:S01]  /*83e0*/  SHF.R.U32.HI R42, RZ, 0x10, R43 ;  /* 0x00000010ff2a7819 */ /* 0x000fe2000001162b */
[----:B------:R-:W-:Y:S01]  /*83f0*/  IMAD.SHL.U32 R35, R35, 0x100, RZ ;  /* 0x0000010023237824 */ /* 0x000fe200078e00ff */
[----:B------:R-:W-:Y:S01]  /*8400*/  LOP3.LUT R38, R47, 0xff0000ff, RZ, 0xc0, !PT ;  /* 0xff0000ff2f267812 */ /* 0x000fe200078ec0ff */
[----:B------:R-:W-:Y:S01]  /*8410*/  IMAD.SHL.U32 R6, R40, 0x100, RZ ;  /* 0x0000010028067824 */ /* 0x000fe200078e00ff */
[----:B------:R-:W-:-:S02]  /*8420*/  LOP3.LUT R34, R43, 0xff0000ff, RZ, 0xc0, !PT ;  /* 0xff0000ff2b227812 */ /* 0x000fc400078ec0ff */
[----:B------:R-:W-:Y:S01]  /*8430*/  LOP3.LUT R8, R8, 0xff0000, R31, 0xf8, !PT ;  /* 0x00ff000008087812 */ /* 0x000fe200078ef81f */
[----:B------:R-:W-:Y:S01]  /*8440*/  IMAD.U32 R31, R42, 0x10000, RZ ;  /* 0x000100002a1f7824 */ /* 0x000fe200078e00ff */
[----:B------:R-:W-:Y:S02]  /*8450*/  LOP3.LUT R37, R45, 0xff0000ff, RZ, 0xc0, !PT ;  /* 0xff0000ff2d257812 */ /* 0x000fe400078ec0ff */
[----:B------:R-:W-:Y:S02]  /*8460*/  LOP3.LUT R40, R38, 0xff00, R39, 0xf8, !PT ;  /* 0x0000ff0026287812 */ /* 0x000fe400078ef827 */
[----:B------:R-:W-:Y:S02]  /*8470*/  LOP3.LUT R4, R34, 0xff00, R35, 0xf8, !PT ;  /* 0x0000ff0022047812 */ /* 0x000fe400078ef823 */
[----:B------:R-:W-:Y:S02]  /*8480*/  F2FP.F16.E4M3.UNPACK_B R39, R105.H1 ;  /* 0x00000069ff27723e */ /* 0x000fe400030006ff */
[----:B------:R-:W-:-:S02]  /*8490*/  F2FP.F16.E4M3.UNPACK_B R30, R29.H1 ;  /* 0x0000001dff1e723e */ /* 0x000fc400030006ff */
[----:B------:R-:W-:Y:S02]  /*84a0*/  F2FP.F16.E4M3.UNPACK_B R34, R33.H1 ;  /* 0x00000021ff22723e */ /* 0x000fe400030006ff */
[----:B------:R-:W-:Y:S01]  /*84b0*/  LOP3.LUT R10, R37, 0xff00, R6, 0xf8, !PT ;  /* 0x0000ff00250a7812 */ /* 0x000fe200078ef806 */
[----:B------:R-:W-:Y:S01]  /*84c0*/  HADD2.F32 R6, -RZ, R39.H0_H0 ;  /* 0x20000027ff067230 */ /* 0x000fe20000004100 */
[----:B------:R-:W-:Y:S01]  /*84d0*/  SHF.R.U32.HI R43, RZ, 0x10, R47 ;  /* 0x00000010ff2b7819 */ /* 0x000fe2000001162f */
[----:B------:R-:W-:Y:S01]  /*84e0*/  HADD2.F32 R35, -RZ, R34.H0_H0 ;  /* 0x20000022ff237230 */ /* 0x000fe20000004100 */
[----:B------:R-:W-:Y:S01]  /*84f0*/  LOP3.LUT R4, R4, 0xff0000, R31, 0xf8, !PT ;  /* 0x00ff000004047812 */ /* 0x000fe200078ef81f */
[----:B------:R-:W-:Y:S01]  /*8500*/  HADD2.F32 R31, -RZ, R30.H0_H0 ;  /* 0x2000001eff1f7230 */ /* 0x000fe20000004100 */
[----:B------:R-:W-:Y:S01]  /*8510*/  F2FP.F16.E4M3.UNPACK_B R37, R108.H1 ;  /* 0x0000006cff25723e */ /* 0x000fe200030006ff */
[----:B------:R-:W-:Y:S02]  /*8520*/  IMAD.U32 R43, R43, 0x10000, RZ ;  /* 0x000100002b2b7824 */ /* 0x000fe400078e00ff */
[-C--:B------:R-:W-:Y:S01]  /*8530*/  FMUL.FTZ R42, R35, R6.reuse ;  /* 0x00000006232a7220 */ /* 0x080fe20000410000 */
[----:B------:R-:W-:Y:S01]  /*8540*/  F2FP.F16.E4M3.UNPACK_B R105, R105 ;  /* 0x00000069ff69723e */ /* 0x000fe200020006ff */
[----:B------:R-:W-:Y:S01]  /*8550*/  FMUL.FTZ R44, R31, R6 ;  /* 0x000000061f2c7220 */ /* 0x000fe20000410000 */
[----:B------:R-:W-:Y:S01]  /*8560*/  HADD2.F32 R38, -RZ, R37.H0_H0 ;  /* 0x20000025ff267230 */ /* 0x000fe20000004100 */
[----:B------:R-:W-:Y:S01]  /*8570*/  LOP3.LUT R6, R40, 0xff0000, R43, 0xf8, !PT ;  /* 0x00ff000028067812 */ /* 0x000fe200078ef82b */
[----:B------:R-:W-:Y:S01]  /*8580*/  HADD2.F32 R40, -RZ, R39.H1_H1 ;  /* 0x30000027ff287230 */ /* 0x000fe20000004100 */
[----:B------:R-:W-:-:S02]  /*8590*/  F2FP.F16.E4M3.UNPACK_B R33, R33 ;  /* 0x00000021ff21723e */ /* 0x000fc400020006ff */
[-C--:B------:R-:W-:Y:S01]  /*85a0*/  FFMA.FTZ R44, R35, R38.reuse, R44 ;  /* 0x00000026232c7223 */ /* 0x080fe2000001002c */
[----:B------:R-:W-:Y:S01]  /*85b0*/  FFMA.FTZ R43, R31, R38, -R42 ;  /* 0x000000261f2b7223 */ /* 0x000fe2000001082a */
[----:B------:R-:W-:Y:S01]  /*85c0*/  HADD2.F32 R35, -RZ, R34.H1_H1 ;  /* 0x30000022ff237230 */ /* 0x000fe20000004100 */
[----:B------:R-:W-:Y:S01]  /*85d0*/  F2FP.F16.E4M3.UNPACK_B R29, R29 ;  /* 0x0000001dff1d723e */ /* 0x000fe200020006ff */
[----:B------:R-:W-:Y:S01]  /*85e0*/  HADD2.F32 R31, -RZ, R30.H1_H1 ;  /* 0x3000001eff1f7230 */ /* 0x000fe20000004100 */
[----:B------:R-:W-:Y:S01]  /*85f0*/  F2FP.F16.E4M3.UNPACK_B R108, R108 ;  /* 0x0000006cff6c723e */ /* 0x000fe200020006ff */
[----:B------:R-:W-:Y:S02]  /*8600*/  HADD2.F32 R38, -RZ, R37.H1_H1 ;  /* 0x30000025ff267230 */ /* 0x000fe40000004100 */
[-C--:B------:R-:W-:Y:S01]  /*8610*/  FMUL.FTZ R42, R35, R40.reuse ;  /* 0x00000028232a7220 */ /* 0x080fe20000410000 */
[----:B------:R-:W-:Y:S02]  /*8620*/  HADD2.F32 R37, -RZ, R105.H0_H0 ;  /* 0x20000069ff257230 */ /* 0x000fe40000004100 */
[----:B------:R-:W-:Y:S01]  /*8630*/  FMUL.FTZ R40, R31, R40 ;  /* 0x000000281f287220 */ /* 0x000fe20000410000 */
[----:B------:R-:W-:Y:S01]  /*8640*/  HADD2.F32 R34, -RZ, R33.H0_H0 ;  /* 0x20000021ff227230 */ /* 0x000fe20000004100 */
[----:B------:R-:W-:Y:S01]  /*8650*/  SHF.R.U32.HI R41, RZ, 0x10, R45 ;  /* 0x00000010ff297819 */ /* 0x000fe2000001162d */
[----:B------:R-:W-:-:S02]  /*8660*/  HADD2.F32 R30, -RZ, R29.H0_H0 ;  /* 0x2000001dff1e7230 */ /* 0x000fc40000004100 */
[-C--:B------:R-:W-:Y:S01]  /*8670*/  FFMA.FTZ R46, R31, R38.reuse, -R42 ;  /* 0x000000261f2e7223 */ /* 0x080fe2000001082a */
[----:B------:R-:W-:Y:S01]  /*8680*/  FFMA.FTZ R45, R35, R38, R40 ;  /* 0x00000026232d7223 */ /* 0x000fe20000010028 */
[----:B------:R-:W-:Y:S02]  /*8690*/  HADD2.F32 R31, -RZ, R108.H0_H0 ;  /* 0x2000006cff1f7230 */ /* 0x000fe40000004100 */
[-C--:B------:R-:W-:Y:S01]  /*86a0*/  FMUL.FTZ R35, R34, R37.reuse ;  /* 0x0000002522237220 */ /* 0x080fe20000410000 */
[----:B------:R-:W-:Y:S01]  /*86b0*/  FMUL.FTZ R37, R30, R37 ;  /* 0x000000251e257220 */ /* 0x000fe20000410000 */
[----:B------:R-:W-:Y:S01]  /*86c0*/  HADD2.F32 R38, -RZ, R105.H1_H1 ;  /* 0x30000069ff267230 */ /* 0x000fe20000004100 */
[----:B------:R-:W-:Y:S01]  /*86d0*/  F2FP.SATFINITE.E4M3.F32.PACK_AB_MERGE_C R43, R46, R43, RZ ;  /* 0x0000002b2e2b723e */ /* 0x000fe200048070ff */
[----:B------:R-:W-:Y:S02]  /*86e0*/  HADD2.F32 R33, -RZ, R33.H1_H1 ;  /* 0x30000021ff217230 */ /* 0x000fe40000004100 */
[----:B------:R-:W-:Y:S01]  /*86f0*/  FFMA.FTZ R40, R34, R31, R37 ;  /* 0x0000001f22287223 */ /* 0x000fe20000010025 */
[----:B------:R-:W-:-:S02]  /*8700*/  HADD2.F32 R29, -RZ, R29.H1_H1 ;  /* 0x3000001dff1d7230 */ /* 0x000fc40000004100 */
[----:B------:R-:W-:Y:S01]  /*8710*/  FFMA.FTZ R39, R30, R31, -R35 ;  /* 0x0000001f1e277223 */ /* 0x000fe20000010823 */
[----:B------:R-:W-:Y:S02]  /*8720*/  HADD2.F32 R108, -RZ, R108.H1_H1 ;  /* 0x3000006cff6c7230 */ /* 0x000fe40000004100 */
[----:B------:R-:W-:Y:S01]  /*8730*/  FMUL.FTZ R34, R33, R38 ;  /* 0x0000002621227220 */ /* 0x000fe20000410000 */
[----:B------:R-:W-:Y:S01]  /*8740*/  F2FP.F16.E4M3.UNPACK_B R30, R106.H1 ;  /* 0x0000006aff1e723e */ /* 0x000fe200030006ff */
[----:B------:R-:W-:Y:S01]  /*8750*/  IMAD.U32 R41, R41, 0x10000, RZ ;  /* 0x0001000029297824 */ /* 0x000fe200078e00ff */
[----:B------:R-:W-:Y:S01]  /*8760*/  F2FP.F16.E4M3.UNPACK_B R31, R36.H1 ;  /* 0x00000024ff1f723e */ /* 0x000fe200030006ff */
[C---:B------:R-:W-:Y:S01]  /*8770*/  FMUL.FTZ R38, R29.reuse, R38 ;  /* 0x000000261d267220 */ /* 0x040fe20000410000 */
[----:B------:R-:W-:Y:S01]  /*8780*/  FFMA.FTZ R42, R29, R108, -R34 ;  /* 0x0000006c1d2a7223 */ /* 0x000fe20000010822 */
[----:B------:R-:W-:Y:S01]  /*8790*/  F2FP.F16.E4M3.UNPACK_B R35, R107.H1 ;  /* 0x0000006bff23723e */ /* 0x000fe200030006ff */
[--C-:B------:R-:W-:Y:S01]  /*87a0*/  HADD2.F32 R37, -RZ, R30.reuse.H0_H0 ;  /* 0x2000001eff257230 */ /* 0x100fe20000004100 */
[----:B------:R-:W-:Y:S01]  /*87b0*/  F2FP.F16.E4M3.UNPACK_B R29, R32.H1 ;  /* 0x00000020ff1d723e */ /* 0x000fe200030006ff */
[----:B------:R-:W-:Y:S01]  /*87c0*/  HADD2.F32 R34, -RZ, R31.H0_H0 ;  /* 0x2000001fff227230 */ /* 0x000fe20000004100 */
[----:B------:R-:W-:Y:S01]  /*87d0*/  LOP3.LUT R10, R10, 0xff0000, R41, 0xf8, !PT ;  /* 0x00ff00000a0a7812 */ /* 0x000fe200078ef829 */
[----:B------:R-:W-:Y:S01]  /*87e0*/  FFMA.FTZ R41, R33, R108, R38 ;  /* 0x0000006c21297223 */ /* 0x000fe20000010026 */
[----:B------:R-:W-:Y:S01]  /*87f0*/  HADD2.F32 R38, -RZ, R30.H1_H1 ;  /* 0x3000001eff267230 */ /* 0x000fe20000004100 */
[----:B------:R-:W-:Y:S01]  /*8800*/  F2FP.F16.E4M3.UNPACK_B R106, R106 ;  /* 0x0000006aff6a723e */ /* 0x000fe200020006ff */
[----:B------:R-:W-:-:S02]  /*8810*/  HADD2.F32 R30, -RZ, R29.H0_H0 ;  /* 0x2000001dff1e7230 */ /* 0x000fc40000004100 */
[-C--:B------:R-:W-:Y:S01]  /*8820*/  FMUL.FTZ R47, R34, R37.reuse ;  /* 0x00000025222f7220 */ /* 0x080fe20000410000 */
[----:B------:R-:W-:Y:S01]  /*8830*/  HADD2.F32 R33, -RZ, R35.H0_H0 ;  /* 0x20000023ff217230 */ /* 0x000fe20000004100 */
[----:B------:R-:W-:Y:S01]  /*8840*/  F2FP.F16.E4M3.UNPACK_B R36, R36 ;  /* 0x00000024ff24723e */ /* 0x000fe200020006ff */
[----:B------:R-:W-:Y:S02]  /*8850*/  HADD2.F32 R31, -RZ, R31.H1_H1 ;  /* 0x3000001fff1f7230 */ /* 0x000fe40000004100 */
[C---:B------:R-:W-:Y:S01]  /*8860*/  FMUL.FTZ R37, R30.reuse, R37 ;  /* 0x000000251e257220 */ /* 0x040fe20000410000 */
[----:B------:R-:W-:Y:S02]  /*8870*/  HADD2.F32 R29, -RZ, R29.H1_H1 ;  /* 0x3000001dff1d7230 */ /* 0x000fe40000004100 */
[-C--:B------:R-:W-:Y:S01]  /*8880*/  FFMA.FTZ R96, R30, R33.reuse, -R47 ;  /* 0x000000211e607223 */ /* 0x080fe2000001082f */
[----:B------:R-:W-:Y:S02]  /*8890*/  HADD2.F32 R30, -RZ, R35.H1_H1 ;  /* 0x30000023ff1e7230 */ /* 0x000fe40000004100 */
[----:B----4-:R-:W-:Y:S01]  /*88a0*/  FMUL.FTZ R100, R31, R38 ;  /* 0x000000261f647220 */ /* 0x010fe20000410000 */
[----:B------:R-:W-:Y:S01]  /*88b0*/  F2FP.F16.E4M3.UNPACK_B R32, R32 ;  /* 0x00000020ff20723e */ /* 0x000fe200020006ff */
[C---:B------:R-:W-:Y:S01]  /*88c0*/  FMUL.FTZ R38, R29.reuse, R38 ;  /* 0x000000261d267220 */ /* 0x040fe20000410000 */
[----:B------:R-:W-:Y:S01]  /*88d0*/  FFMA.FTZ R97, R34, R33, R37 ;  /* 0x0000002122617223 */ /* 0x000fe20000010025 */
[----:B------:R-:W-:Y:S01]  /*88e0*/  FFMA.FTZ R99, R29, R30, -R100 ;  /* 0x0000001e1d637223 */ /* 0x000fe20000010864 */
[----:B------:R-:W-:-:S02]  /*88f0*/  HADD2.F32 R33, -RZ, R106.H0_H0 ;  /* 0x2000006aff217230 */ /* 0x000fc40000004100 */
[----:B------:R-:W-:Y:S01]  /*8900*/  FFMA.FTZ R100, R31, R30, R38 ;  /* 0x0000001e1f647223 */ /* 0x000fe20000010026 */
[----:B------:R-:W-:Y:S01]  /*8910*/  F2FP.F16.E4M3.UNPACK_B R107, R107 ;  /* 0x0000006bff6b723e */ /* 0x000fe200020006ff */
[----:B------:R-:W-:Y:S01]  /*8920*/  HADD2.F32 R30, -RZ, R36.H0_H0 ;  /* 0x20000024ff1e7230 */ /* 0x000fe20000004100 */
[----:B------:R-:W-:Y:S01]  /*8930*/  F2FP.SATFINITE.E4M3.F32.PACK_AB_MERGE_C R96, R99, R96, RZ ;  /* 0x000000606360723e */ /* 0x000fe200048070ff */
[----:B------:R-:W-:Y:S01]  /*8940*/  HADD2.F32 R29, -RZ, R32.H0_H0 ;  /* 0x20000020ff1d7230 */ /* 0x000fe20000004100 */
[----:B------:R-:W-:Y:S01]  /*8950*/  F2FP.SATFINITE.E4M3.F32.PACK_AB_MERGE_C R44, R45, R44, RZ ;  /* 0x0000002c2d2c723e */ /* 0x000fe200048070ff */
[----:B------:R-:W-:Y:S02]  /*8960*/  HADD2.F32 R35, -RZ, R106.H1_H1 ;  /* 0x3000006aff237230 */ /* 0x000fe40000004100 */
[-C--:B------:R-:W-:Y:S01]  /*8970*/  FMUL.FTZ R34, R30, R33.reuse ;  /* 0x000000211e227220 */ /* 0x080fe20000410000 */
[----:B------:R-:W-:Y:S02]  /*8980*/  HADD2.F32 R36, -RZ, R36.H1_H1 ;  /* 0x30000024ff247230 */ /* 0x000fe40000004100 */
[----:B------:R-:W-:Y:S01]  /*8990*/  FMUL.FTZ R33, R29, R33 ;  /* 0x000000211d217220 */ /* 0x000fe20000410000 */
[----:B------:R-:W-:-:S02]  /*89a0*/  HADD2.F32 R32, -RZ, R32.H1_H1 ;  /* 0x30000020ff207230 */ /* 0x000fc40000004100 */
[--C-:B------:R-:W-:Y:S02]  /*89b0*/  HADD2.F32 R31, -RZ, R107.reuse.H0_H0 ;  /* 0x2000006bff1f7230 */ /* 0x100fe40000004100 */
[-C--:B------:R-:W-:Y:S01]  /*89c0*/  FMUL.FTZ R37, R36, R35.reuse ;  /* 0x0000002324257220 */ /* 0x080fe20000410000 */
[----:B------:R-:W-:Y:S02]  /*89d0*/  HADD2.F32 R107, -RZ, R107.H1_H1 ;  /* 0x3000006bff6b7230 */ /* 0x000fe40000004100 */
[----:B------:R-:W-:Y:S01]  /*89e0*/  FMUL.FTZ R47, R32, R35 ;  /* 0x00000023202f7220 */ /* 0x000fe20000410000 */
[-C--:B------:R-:W-:Y:S01]  /*89f0*/  FFMA.FTZ R35, R29, R31.reuse, -R34 ;  /* 0x0000001f1d237223 */ /* 0x080fe20000010822 */
[----:B------:R-:W-:Y:S01]  /*8a00*/  FFMA.FTZ R38, R30, R31, R33 ;  /* 0x0000001f1e267223 */ /* 0x000fe20000010021 */
[----:B------:R-:W-:Y:S01]  /*8a10*/  FFMA.FTZ R30, R32, R107, -R37 ;  /* 0x0000006b201e7223 */ /* 0x000fe20000010825 */
[----:B------:R-:W-:Y:S01]  /*8a20*/  F2FP.F16.E4M3.UNPACK_B R31, R9 ;  /* 0x00000009ff1f723e */ /* 0x000fe200020006ff */
[----:B------:R-:W-:Y:S01]  /*8a30*/  FFMA.FTZ R47, R36, R107, R47 ;  /* 0x0000006b242f7223 */ /* 0x000fe2000001002f */
[----:B------:R-:W-:-:S02]  /*8a40*/  F2FP.F16.E4M3.UNPACK_B R34, R10 ;  /* 0x0000000aff22723e */ /* 0x000fc400020006ff */
[----:B------:R-:W-:Y:S01]  /*8a50*/  F2FP.F16.E4M3.UNPACK_B R29, R5 ;  /* 0x00000005ff1d723e */ /* 0x000fe200020006ff */
[----:B------:R-:W-:Y:S01]  /*8a60*/  HADD2.F32 R32, -RZ, R31.H0_H0 ;  /* 0x2000001fff207230 */ /* 0x000fe20000004100 */
[----:B------:R-:W-:Y:S01]  /*8a70*/  F2FP.F16.E4M3.UNPACK_B R33, R8 ;  /* 0x00000008ff21723e */ /* 0x000fe200020006ff */
[--C-:B------:R-:W-:Y:S01]  /*8a80*/  HADD2.F32 R37, -RZ, R34.reuse.H0_H0 ;  /* 0x20000022ff257230 */ /* 0x100fe20000004100 */
[----:B------:R-:W-:Y:S01]  /*8a90*/  F2FP.SATFINITE.E4M3.F32.PACK_AB_MERGE_C R99, R30, R35, R96 ;  /* 0x000000231e63723e */ /* 0x000fe20004807060 */
[----:B------:R-:W-:Y:S01]  /*8aa0*/  HADD2.F32 R30, -RZ, R29.H0_H0 ;  /* 0x2000001dff1e7230 */ /* 0x000fe20000004100 */
[----:B------:R-:W-:Y:S01]  /*8ab0*/  F2FP.SATFINITE.E4M3.F32.PACK_AB_MERGE_C R36, R100, R97, RZ ;  /* 0x000000616424723e */ /* 0x000fe200048070ff */
[----:B------:R-:W-:Y:S01]  /*8ac0*/  HADD2.F32 R35, -RZ, R33.H0_H0 ;  /* 0x20000021ff237230 */ /* 0x000fe20000004100 */
[----:B------:R-:W-:Y:S01]  /*8ad0*/  F2FP.SATFINITE.E4M3.F32.PACK_AB_MERGE_C R97, R42, R39, R43 ;  /* 0x000000272a61723e */ /* 0x000fe2000480702b */
[-C--:B------:R-:W-:Y:S01]  /*8ae0*/  FMUL.FTZ R39, R32, R37.reuse ;  /* 0x0000002520277220 */ /* 0x080fe20000410000 */
[----:B------:R-:W-:Y:S01]  /*8af0*/  FMUL.FTZ R37, R30, R37 ;  /* 0x000000251e257220 */ /* 0x000fe20000410000 */
[----:B------:R-:W-:Y:S01]  /*8b00*/  HADD2.F32 R31, -RZ, R31.H1_H1 ;  /* 0x3000001fff1f7230 */ /* 0x000fe20000004100 */
[----:B------:R-:W-:Y:S01]  /*8b10*/  F2FP.SATFINITE.E4M3.F32.PACK_AB_MERGE_C R47, R47, R38, R36 ;  /* 0x000000262f2f723e */ /* 0x000fe20004807024 */
[----:B------:R-:W-:-:S02]  /*8b20*/  HADD2.F32 R34, -RZ, R34.H1_H1 ;  /* 0x30000022ff227230 */ /* 0x000fc40000004100 */
[-C--:B------:R-:W-:Y:S01]  /*8b30*/  FFMA.FTZ R37, R32, R35.reuse, R37 ;  /* 0x0000002320257223 */ /* 0x080fe20000010025 */
[----:B------:R-:W-:Y:S02]  /*8b40*/  HADD2.F32 R29, -RZ, R29.H1_H1 ;  /* 0x3000001dff1d7230 */ /* 0x000fe40000004100 */
[----:B------:R-:W-:Y:S01]  /*8b50*/  FFMA.FTZ R39, R30, R35, -R39 ;  /* 0x000000231e277223 */ /* 0x000fe20000010827 */
        /* <DEDUP_REMOVED lines=8> */
[----:B------:R-:W-:Y:S01]  /*8be0*/  F2FP.SATFINITE.E4M3.F32.PACK_AB_MERGE_C R100, R41, R40, R44 ;  /* 0x000000282964723e */ /* 0x000fe2000480702c */
[----:B------:R-:W-:Y:S01]  /*8bf0*/  FFMA.FTZ R40, R31, R32, R34 ;  /* 0x000000201f287223 */ /* 0x000fe20000010022 */
[----:B------:R-:W-:Y:S01]  /*8c00*/  F2FP.F16.E4M3.UNPACK_B R8, R8.H1 ;  /* 0x00000008ff08723e */ /* 0x000fe200030006ff */
[----:B------:R-:W-:Y:S01]  /*8c10*/  HADD2.F32 R31, -RZ, R29.H0_H0 ;  /* 0x2000001dff1f7230 */ /* 0x000fe20000004100 */
[----:B------:R-:W-:Y:S01]  /*8c20*/  F2FP.F16.E4M3.UNPACK_B R33, R6 ;  /* 0x00000006ff21723e */ /* 0x000fe200020006ff */
[----:B------:R-:W-:-:S02]  /*8c30*/  HADD2.F32 R9, -RZ, R5.H0_H0 ;  /* 0x20000005ff097230 */ /* 0x000fc40000004100 */
[----:B------:R-:W-:Y:S02]  /*8c40*/  HADD2.F32 R30, -RZ, R30.H1_H1 ;  /* 0x3000001eff1e7230 */ /* 0x000fe40000004100 */
[-C--:B------:R-:W-:Y:S01]  /*8c50*/  FMUL.FTZ R34, R10, R31.reuse ;  /* 0x0000001f0a227220 */ /* 0x080fe20000410000 */
[----:B------:R-:W-:Y:S02]  /*8c60*/  HADD2.F32 R32, -RZ, R29.H1_H1 ;  /* 0x3000001dff207230 */ /* 0x000fe40000004100 */
[----:B------:R-:W-:Y:S01]  /*8c70*/  FMUL.FTZ R31, R9, R31 ;  /* 0x0000001f091f7220 */ /* 0x000fe20000410000 */
[--C-:B------:R-:W-:Y:S02]  /*8c80*/  HADD2.F32 R29, -RZ, R8.reuse.H0_H0 ;  /* 0x20000008ff1d7230 */ /* 0x100fe40000004100 */
[----:B------:R-:W-:Y:S02]  /*8c90*/  HADD2.F32 R5, -RZ, R5.H1_H1 ;  /* 0x30000005ff057230 */ /* 0x000fe40000004100 */
[----:B------:R-:W-:Y:S01]  /*8ca0*/  FMUL.FTZ R36, R30, R32 ;  /* 0x000000201e247220 */ /* 0x000fe20000410000 */
[----:B------:R-:W-:-:S02]  /*8cb0*/  HADD2.F32 R8, -RZ, R8.H1_H1 ;  /* 0x30000008ff087230 */ /* 0x000fc40000004100 */
        /* <DEDUP_REMOVED lines=56> */
.L_x_1866:
[----:B------:R-:W-:Y:S05]  /*9040*/  BSYNC B1 ;  /* 0x0000000000017941 */ /* 0x000fea0003800000 */
.L_x_1865:
[----:B------:R-:W-:Y:S01]  /*9050*/  ISETP.GE.AND P2, PT, R15, R103, PT ;  /* 0x000000670f00720c */ /* 0x000fe20003f46270 */
[----:B------:R-:W-:Y:S02]  /*9060*/  ULDC.64 UR4, c[0x0][0x208] ;  /* 0x0000820000047ab9 */ /* 0x000fe40000000a00 */
[----:B0-----:R0:W-:Y:S10]  /*9070*/  ST.E.128 desc[UR4][R12.64], R4 ;  /* 0x000000040c007985 */ /* 0x0011f4000c101d04 */
[----:B------:R-:W-:Y:S05]  /*9080*/  @P2 BRA `(.L_x_1844) ;  /* 0x0000000400802947 */ /* 0x000fea0003800000 */
[----:B------:R-:W-:Y:S01]  /*9090*/  IADD3 R14, P2, R15, R14, RZ ;  /* 0x0000000e0f0e7210 */ /* 0x000fe20007f5e0ff */
[----:B------:R-:W-:-:S03]  /*90a0*/  ULDC.64 UR4, c[0x0][0x208] ;  /* 0x0000820000047ab9 */ /* 0x000fc60000000a00 */
[----:B------:R-:W-:-:S05]  /*90b0*/  LEA.HI.X.SX32 R15, R15, R28, 0x1, P2 ;  /* 0x0000001c0f0f7211 */ /* 0x000fca00010f0eff */
[----:B------:R0:W-:Y:S01]  /*90c0*/  ST.E.128 desc[UR4][R14.64], R8 ;  /* 0x000000080e007985 */ /* 0x0001e2000c101d04 */
[----:B------:R-:W-:Y:S05]  /*90d0*/  BRA `(.L_x_1844) ;  /* 0x00000004006c7947 */ /* 0x000fea0003800000 */
.L_x_1814:
[----:B------:R-:W2:Y:S02]  /*90e0*/  LDL R4, [R1] ;  /* 0x0000000001047983 */ /* 0x000ea40000100800 */
[----:B--2---:R-:W-:-:S13]  /*90f0*/  R2UR UR4, R4 ;  /* 0x00000000040472ca */ /* 0x004fda00000e0000 */
[----:B------:R-:W-:-:S06]  /*9100*/  UISETP.NE.AND UP0, UPT, UR4, 0x3, UPT ;  /* 0x000000030400788c */ /* 0x000fcc000bf05270 */
[----:B------:R-:W-:-:S13]  /*9110*/  PLOP3.LUT P5, PT, PT, PT, UP0, 0x80, 0x0 ;  /* 0x000000000000781c */ /* 0x000fda0003faf008 */
[----:B------:R-:W-:Y:S05]  /*9120*/  @!P5 BRA `(.L_x_1867) ;  /* 0x000000000004d947 */ /* 0x000fea0003800000 */
[----:B------:R-:W-:Y:S01]  /*9130*/  BPT.TRAP 0x1 ;  /* 0x000000040000795c */ /* 0x000fe20000300000 */
.L_x_1867:
[----:B------:R-:W-:Y:S01]  /*9140*/  IMAD R86, R191, 0x8, R17 ;  /* 0x00000008bf567824 */ /* 0x000fe200078e0211 */
[----:B------:R-:W-:Y:S01]  /*9150*/  SHF.L.U32 R98, R200, 0x1f, RZ ;  /* 0x0000001fc8627819 */ /* 0x000fe200000006ff */
[----:B------:R-:W-:Y:S01]  /*9160*/  BSSY B1, `(.L_x_1868) ;  /* 0x0000004000017945 */ /* 0x000fe20003800000 */
[----:B------:R-:W-:Y:S02]  /*9170*/  SHF.R.S32.HI R93, RZ, 0x1f, R92 ;  /* 0x0000001fff5d7819 */ /* 0x000fe4000001145c */
[----:B------:R-:W0:Y:S02]  /*9180*/  SYNCS.PHASECHK.TRANS64.TRYWAIT P2, [R86+URZ+0x22890], R98 ;  /* 0x02289062560075a7 */ /* 0x000e24000804017f */
[----:B0-----:R-:W-:Y:S05]  /*9190*/  @!P2 BRA `(.L_x_1869) ;  /* 0x0000028000e4a947 */ /* 0x001fea0003800000 */
.L_x_2227:
[----:B------:R-:W-:Y:S05]  /*91a0*/  BSYNC B1 ;  /* 0x0000000000017941 */ /* 0x000fea0003800000 */
.L_x_1868:
        /* <DEDUP_REMOVED lines=8> */
[----:B------:R-:W-:Y:S02]  /*9230*/  IMAD R6, R94, UR4, RZ ;  /* 0x000000045e067c24 */ /* 0x000fe4000f8e02ff */
[----:B------:R-:W-:Y:S01]  /*9240*/  IMAD.IADD R5, R5, 0x1, R7 ;  /* 0x0000000105057824 */ /* 0x000fe200078e0207 */
        /* <DEDUP_REMOVED lines=15> */
.L_x_2231:
[----:B------:R-:W-:Y:S04]  /*9340*/  BSSY B1, `(.L_x_1871) ;  /* 0x000000e000017945 */ /* 0x000fe80003800000 */
[----:B------:R-:W-:Y:S05]  /*9350*/  @!P2 BRA `(.L_x_1872) ;  /* 0x000000000030a947 */ /* 0x000fea0003800000 */
[----:B------:R-:W-:Y:S01]  /*9360*/  ULDC UR4, c[0x0][0x2f4] ;  /* 0x0000bd0000047ab9 */ /* 0x000fe20000000800 */
[----:B------:R-:W-:Y:S01]  /*9370*/  ULDC.64 UR6, c[0x0][0x208] ;  /* 0x0000820000067ab9 */ /* 0x000fe20000000a00 */
        /* <DEDUP_REMOVED lines=10> */
.L_x_1872:
[----:B------:R-:W-:Y:S05]  /*9420*/  BSYNC B1 ;  /* 0x0000000000017941 */ /* 0x000fea0003800000 */
.L_x_1871:
[----:B------:R-:W-:-:S03]  /*9430*/  UMOV UR4, 0xffffffff ;  /* 0xffffffff00047882 */ /* 0x000fc60000000000 */
[----:B------:R-:W-:Y:S05]  /*9440*/  BRA.DIV UR4, `(.L_x_1873) ;  /* 0x0000028204947947 */ /* 0x000fea000b800000 */
[----:B--2-4-:R2:W4:Y:S04]  /*9450*/  SHFL.IDX PT, R4, R9, 0x1, 0x1c1f ;  /* 0x003c1f0009047f89 */ /* 0x01452800000e0000 */
[----:B---3--:R2:W3:Y:S02]  /*9460*/  SHFL.IDX PT, R14, R8, 0x1, 0x1c1f ;  /* 0x003c1f00080e7f89 */ /* 0x0084e400000e0000 */
.L_x_2235:
[----:B------:R-:W-:Y:S01]  /*9470*/  ISETP.GE.AND P2, PT, R28, 0x41, PT ;  /* 0x000000411c00780c */ /* 0x000fe20003f46270 */
[----:B------:R-:W-:-:S12]  /*9480*/  BSSY B1, `(.L_x_1874) ;  /* 0x000000e000017945 */ /* 0x000fd80003800000 */
[----:B------:R-:W-:Y:S05]  /*9490*/  @!P2 BRA `(.L_x_1875) ;  /* 0x000000000030a947 */ /* 0x000fea0003800000 */
[----:B------:R-:W-:Y:S01]  /*94a0*/  ULDC UR4, c[0x0][0x2f4] ;  /* 0x0000bd0000047ab9 */ /* 0x000fe20000000800 */
[----:B------:R-:W-:Y:S01]  /*94b0*/  ULDC.64 UR6, c[0x0][0x208] ;  /* 0x0000820000067ab9 */ /* 0x000fe20000000a00 */
[----:B------:R-:W-:-:S13]  /*94c0*/  ISETP.GE.AND P2, PT, R18, UR4, PT ;  /* 0x0000000412007c0c */ /* 0x000fda000bf46270 */
[----:B---3--:R-:W-:-:S05]  /*94d0*/  @!P2 IADD3 R10, P3, R18, R14, RZ ;  /* 0x0000000e120aa210 */ /* 0x008fca0007f7e0ff */
[----:B----4-:R-:W-:Y:S01]  /*94e0*/  @!P2 IMAD.X R11, R4, 0x1, R19, P3 ;  /* 0x00000001040ba824 */ /* 0x010fe200018e0613 */
[----:B------:R-:W-:-:S13]  /*94f0*/  ISETP.GE.AND P3, PT, R23, UR4, PT ;  /* 0x0000000417007c0c */ /* 0x000fda000bf66270 */
[----:B------:R-:W-:-:S05]  /*9500*/  @!P3 IADD3 R14, P4, R23, R14, RZ ;  /* 0x0000000e170eb210 */ /* 0x000fca0007f9e0ff */
[----:B------:R-:W-:Y:S02]  /*9510*/  @!P3 IMAD.X R15, R4, 0x1, R193, P4 ;  /* 0x00000001040fb824 */ /* 0x000fe400020e06c1 */
[----:B------:R-:W3:Y:S04]  /*9520*/  @!P2 LDS.128 R4, [R90+0x1a400] ;  /* 0x01a400005a04a984 */ /* 0x000ee80000000c00 */
[----:B---3--:R-:W-:Y:S04]  /*9530*/  @!P2 ST.E.128 desc[UR6][R10.64], R4 ;  /* 0x000000040a00a985 */ /* 0x008fe8000c101d06 */
[----:B------:R-:W3:Y:S04]  /*9540*/  @!P3 LDS.128 R4, [R89+0x1a400] ;  /* 0x01a400005904b984 */ /* 0x000ee80000000c00 */
[----:B---3--:R3:W-:Y:S02]  /*9550*/  @!P3 ST.E.128 desc[UR6][R14.64], R4 ;  /* 0x000000040e00b985 */ /* 0x0087e4000c101d06 */
.L_x_1875:
[----:B------:R-:W-:Y:S05]  /*9560*/  BSYNC B1 ;  /* 0x0000000000017941 */ /* 0x000fea0003800000 */
.L_x_1874:
[----:B------:R-:W-:-:S03]  /*9570*/  UMOV UR4, 0xffffffff ;  /* 0xffffffff00047882 */ /* 0x000fc60000000000 */
[----:B------:R-:W-:Y:S05]  /*9580*/  BRA.DIV UR4, `(.L_x_1876) ;  /* 0x00000282048c7947 */ /* 0x000fea000b800000 */
[----:B---34-:R3:W4:Y:S04]  /*9590*/  SHFL.IDX PT, R4, R9, 0x2, 0x1c1f ;  /* 0x005c1f0009047f89 */ /* 0x01872800000e0000 */
[----:B------:R3:W0:Y:S02]  /*95a0*/  SHFL.IDX PT, R14, R8, 0x2, 0x1c1f ;  /* 0x005c1f00080e7f89 */ /* 0x00062400000e0000 */
.L_x_2239:
[----:B------:R-:W-:-:S13]  /*95b0*/  ISETP.GE.AND P2, PT, R28, 0x81, PT ;  /* 0x000000811c00780c */ /* 0x000fda0003f46270 */
[----:B------:R-:W-:Y:S05]  /*95c0*/  @!P2 BRA `(.L_x_1844) ;  /* 0x000000000030a947 */ /* 0x000fea0003800000 */
[----:B------:R-:W-:Y:S01]  /*95d0*/  ULDC UR4, c[0x0][0x2f4] ;  /* 0x0000bd0000047ab9 */ /* 0x000fe20000000800 */
[----:B------:R-:W-:Y:S01]  /*95e0*/  ULDC.64 UR6, c[0x0][0x208] ;  /* 0x0000820000067ab9 */ /* 0x000fe20000000a00 */
[----:B------:R-:W-:-:S13]  /*95f0*/  ISETP.GE.AND P2, PT, R18, UR4, PT ;  /* 0x0000000412007c0c */ /* 0x000fda000bf46270 */
[----:B0123--:R-:W-:-:S05]  /*9600*/  @!P2 IADD3 R8, P3, R18, R14, RZ ;  /* 0x0000000e1208a210 */ /* 0x00ffca0007f7e0ff */
        /* <DEDUP_REMOVED lines=8> */
.L_x_1844:
[----:B------:R-:W-:Y:S05]  /*9690*/  BSYNC B0 ;  /* 0x0000000000007941 */ /* 0x000fea0003800000 */
.L_x_1813:
        /* <DEDUP_REMOVED lines=16> */
.L_x_1878:
[----:B------:R-:W-:Y:S05]  /*97a0*/  BSYNC B0 ;  /* 0x0000000000007941 */ /* 0x000fea0003800000 */
.L_x_1877:
[----:B------:R-:W0:Y:S01]  /*97b0*/  SYNCS.PHASECHK.TRANS64.TRYWAIT P3, [R86+URZ+0x228b0], R98 ;  /* 0x0228b062560075a7 */ /* 0x000e22000806017f */
[----:B------:R-:W-:Y:S04]  /*97c0*/  BSSY B0, `(.L_x_1879) ;  /* 0x0000002000007945 */ /* 0x000fe80003800000 */
[----:B0-----:R-:W-:Y:S05]  /*97d0*/  @!P3 BRA `(.L_x_1880) ;  /* 0x000002800040b947 */ /* 0x001fea0003800000 */
.L_x_2240:
[----:B------:R-:W-:Y:S05]  /*97e0*/  BSYNC B0 ;  /* 0x0000000000007941 */ /* 0x000fea0003800000 */
.L_x_1879:
        /* <DEDUP_REMOVED lines=8> */
[----:B------:R-:W-:Y:S02]  /*9870*/  IMAD R94, R94, UR4, RZ ;  /* 0x000000045e5e7c24 */ /* 0x000fe4000f8e02ff */
[----:B------:R-:W-:Y:S02]  /*9880*/  IMAD.IADD R5, R5, 0x1, R93 ;  /* 0x0000000105057824 */ /* 0x000fe400078e025d */
        /* <DEDUP_REMOVED lines=12> */
[----:B------:R-:W-:Y:S02]  /*9950*/  ULDC UR4, c[0x0][0x2f4] ;  /* 0x0000bd0000047ab9 */ /* 0x000fe40000000800 */
[----:B------:R-:W-:-:S13]  /*9960*/  ISETP.GE.AND P3, PT, R18, UR4, PT ;  /* 0x0000000412007c0c */ /* 0x000fda000bf66270 */
[----:B-1234-:R-:W-:-:S05]  /*9970*/  @!P3 IADD3 R8, P4, R18, R10, RZ ;  /* 0x0000000a1208b210 */ /* 0x01efca0007f9e0ff */
[----:B0-----:R-:W-:Y:S01]  /*9980*/  @!P3 IMAD.X R9, R4, 0x1, R19, P4 ;  /* 0x000000010409b824 */ /* 0x001fe200020e0613 */
[----:B------:R-:W-:Y:S01]  /*9990*/  ISETP.GE.AND P4, PT, R23, UR4, PT ;  /* 0x0000000417007c0c */ /* 0x000fe2000bf86270 */
[----:B------:R-:W-:-:S12]  /*99a0*/  ULDC.64 UR4, c[0x0][0x208] ;  /* 0x0000820000047ab9 */ /* 0x000fd80000000a00 */
[----:B------:R-:W-:-:S05]  /*99b0*/  @!P4 IADD3 R10, P5, R23, R10, RZ ;  /* 0x0000000a170ac210 */ /* 0x000fca0007fbe0ff */
[----:B------:R-:W-:Y:S02]  /*99c0*/  @!P4 IMAD.X R11, R4, 0x1, R193, P5 ;  /* 0x00000001040bc824 */ /* 0x000fe400028e06c1 */
[----:B------:R-:W0:Y:S04]  /*99d0*/  @!P3 LDS.128 R4, [R90+0xa400] ;  /* 0x00a400005a04b984 */ /* 0x000e280000000c00 */
[----:B0-----:R-:W-:Y:S04]  /*99e0*/  @!P3 ST.E.128 desc[UR4][R8.64], R4 ;  /* 0x000000040800b985 */ /* 0x001fe8000c101d04 */
[----:B------:R-:W0:Y:S04]  /*99f0*/  @!P4 LDS.128 R4, [R89+0xa400] ;  /* 0x00a400005904c984 */ /* 0x000e280000000c00 */
[----:B0-----:R0:W-:Y:S02]  /*9a00*/  @!P4 ST.E.128 desc[UR4][R10.64], R4 ;  /* 0x000000040a00c985 */ /* 0x0011e4000c101d04 */
.L_x_1882:
[----:B------:R-:W-:Y:S05]  /*9a10*/  BSYNC B0 ;  /* 0x0000000000007941 */ /* 0x000fea0003800000 */
.L_x_1881:
[----:B------:R-:W-:Y:S01]  /*9a20*/  ISETP.GE.AND P3, PT, R95, 0x41, PT ;  /* 0x000000415f00780c */ /* 0x000fe20003f66270 */
[----:B0-----:R0:W0:Y:S01]  /*9a30*/  SHFL.IDX PT, R4, R13, 0x1, 0x1c1f ;  /* 0x003c1f000d047f89 */ /* 0x00102200000e0000 */
[----:B------:R-:W-:Y:S03]  /*9a40*/  BSSY B0, `(.L_x_1883) ;  /* 0x000000f000007945 */ /* 0x000fe60003800000 */
[----:B----4-:R4:W0:Y:S08]  /*9a50*/  SHFL.IDX PT, R10, R12, 0x1, 0x1c1f ;  /* 0x003c1f000c0a7f89 */ /* 0x01083000000e0000 */
[----:B----4-:R-:W-:Y:S05]  /*9a60*/  @!P3 BRA `(.L_x_1884) ;  /* 0x000000000030b947 */ /* 0x010fea0003800000 */
[----:B------:R-:W-:Y:S02]  /*9a70*/  ULDC UR4, c[0x0][0x2f4] ;  /* 0x0000bd0000047ab9 */ /* 0x000fe40000000800 */
[----:B------:R-:W-:-:S13]  /*9a80*/  ISETP.GE.AND P3, PT, R18, UR4, PT ;  /* 0x0000000412007c0c */ /* 0x000fda000bf66270 */
[----:B0123--:R-:W-:-:S05]  /*9a90*/  @!P3 IADD3 R8, P4, R18, R10, RZ ;  /* 0x0000000a1208b210 */ /* 0x00ffca0007f9e0ff */
[----:B------:R-:W-:Y:S01]  /*9aa0*/  @!P3 IMAD.X R9, R4, 0x1, R19, P4 ;  /* 0x000000010409b824 */ /* 0x000fe200020e0613 */
        /* <DEDUP_REMOVED lines=8> */
.L_x_1884:
[----:B------:R-:W-:Y:S05]  /*9b30*/  BSYNC B0 ;  /* 0x0000000000007941 */ /* 0x000fea0003800000 */
.L_x_1883:
[----:B------:R-:W-:Y:S01]  /*9b40*/  ISETP.GE.AND P3, PT, R95, 0x81, PT ;  /* 0x000000815f00780c */ /* 0x000fe20003f66270 */
[----:B0-----:R-:W0:Y:S01]  /*9b50*/  SHFL.IDX PT, R13, R13, 0x2, 0x1c1f ;  /* 0x005c1f000d0d7f89 */ /* 0x001e2200000e0000 */
[----:B------:R-:W-:Y:S03]  /*9b60*/  BSSY B0, `(.L_x_1885) ;  /* 0x000000f000007945 */ /* 0x000fe60003800000 */
[----:B----4-:R4:W0:Y:S08]  /*9b70*/  SHFL.IDX PT, R10, R12, 0x2, 0x1c1f ;  /* 0x005c1f000c0a7f89 */ /* 0x01083000000e0000 */
[----:B----4-:R-:W-:Y:S05]  /*9b80*/  @!P3 BRA `(.L_x_1886) ;  /* 0x000000000030b947 */ /* 0x010fea0003800000 */
[----:B------:R-:W-:Y:S02]  /*9b90*/  ULDC UR4, c[0x0][0x2f4] ;  /* 0x0000bd0000047ab9 */ /* 0x000fe40000000800 */
[----:B------:R-:W-:-:S13]  /*9ba0*/  ISETP.GE.AND P3, PT, R18, UR4, PT ;  /* 0x0000000412007c0c */ /* 0x000fda000bf66270 */
[----:B------:R-:W4:Y:S01]  /*9bb0*/  @!P3 LDS.128 R4, [R90+0xe400] ;  /* 0x00e400005a04b984 */ /* 0x000f220000000c00 */
[----:B0123--:R-:W-:-:S05]  /*9bc0*/  @!P3 IADD3 R8, P4, R18, R10, RZ ;  /* 0x0000000a1208b210 */ /* 0x00ffca0007f9e0ff */
[----:B------:R-:W-:Y:S01]  /*9bd0*/  @!P3 IMAD.X R9, R13, 0x1, R19, P4 ;  /* 0x000000010d09b824 */ /* 0x000fe200020e0613 */
[----:B------:R-:W-:Y:S01]  /*9be0*/  ISETP.GE.AND P4, PT, R23, UR4, PT ;  /* 0x0000000417007c0c */ /* 0x000fe2000bf86270 */
[----:B------:R-:W-:-:S12]  /*9bf0*/  ULDC.64 UR4, c[0x0][0x208] ;  /* 0x0000820000047ab9 */ /* 0x000fd80000000a00 */
[----:B------:R-:W-:-:S05]  /*9c00*/  @!P4 IADD3 R10, P5, R23, R10, RZ ;  /* 0x0000000a170ac210 */ /* 0x000fca0007fbe0ff */
[----:B------:R-:W-:Y:S01]  /*9c10*/  @!P4 IMAD.X R11, R13, 0x1, R193, P5 ;  /* 0x000000010d0bc824 */ /* 0x000fe200028e06c1 */
[----:B----4-:R-:W-:Y:S04]  /*9c20*/  @!P3 ST.E.128 desc[UR4][R8.64], R4 ;  /* 0x000000040800b985 */ /* 0x010fe8000c101d04 */
[----:B------:R-:W0:Y:S04]  /*9c30*/  @!P4 LDS.128 R4, [R89+0xe400] ;  /* 0x00e400005904c984 */ /* 0x000e280000000c00 */
[----:B0-----:R4:W-:Y:S02]  /*9c40*/  @!P4 ST.E.128 desc[UR4][R10.64], R4 ;  /* 0x000000040a00c985 */ /* 0x0019e4000c101d04 */
.L_x_1886:
[----:B------:R-:W-:Y:S05]  /*9c50*/  BSYNC B0 ;  /* 0x0000000000007941 */ /* 0x000fea0003800000 */
.L_x_1885:
        /* <DEDUP_REMOVED lines=8> */
[----:B------:R-:W-:Y:S01]  /*9ce0*/  ISETP.NE.AND P3, PT, R88, RZ, PT ;  /* 0x000000ff5800720c */ /* 0x000fe20003f65270 */
[----:B------:R-:W-:-:S02]  /*9cf0*/  VIADD R191, R191, 0x1 ;  /* 0x00000001bfbf7836 */ /* 0x000fc40000000000 */
[----:B------:R-:W-:-:S04]  /*9d00*/  @!P2 PRMT R86, RZ, 0x654, R86 ;  /* 0x00000654ff56a816 */ /* 0x000fc80000000056 */
[----:B------:R1:W-:Y:S01]  /*9d10*/  @!P2 SYNCS.ARRIVE.TRANS64.RED.A1T0 RZ, [R86+URZ], RZ ;  /* 0x000000ff56ffa9a7 */ /* 0x0003e2000810043f */
        /* <DEDUP_REMOVED lines=10> */
.L_x_1808:
[----:B------:R-:W1:Y:S01]  /*9dc0*/  LDC R0, c[0x0][0x448] ;  /* 0x00011200ff007b82 */ /* 0x000e620000000800 */
[----:B------:R-:W-:-:S07]  /*9dd0*/  IADD3 R5, R198, 0x1, -R197 ;  /* 0x00000001c6057810 */ /* 0x000fce0007ffe8c5 */
[----:B------:R-:W4:Y:S01]  /*9de0*/  LDC.64 R6, c[0x0][0x9e0] ;  /* 0x00027800ff067b82 */ /* 0x000f220000000a00 */
[----:B-1----:R-:W-:Y:S01]  /*9df0*/  ISETP.NE.AND P1, PT, R0, 0x1, PT ;  /* 0x000000010000780c */ /* 0x002fe20003f25270 */
[----:B------:R-:W-:Y:S01]  /*9e00*/  VIADD R0, R201, 0x7f ;  /* 0x0000007fc9007836 */ /* 0x000fe20000000000 */
[----:B----4-:R-:W-:-:S11]  /*9e10*/  ISETP.GE.AND P2, PT, R7, 0x1, PT ;  /* 0x000000010700780c */ /* 0x010fd60003f46270 */
[----:B------:R-:W1:Y:S08]  /*9e20*/  @P1 LDC R3, c[0x0][0x44c] ;  /* 0x00011300ff031b82 */ /* 0x000e700000000800 */
[----:B------:R-:W4:Y:S01]  /*9e30*/  @P1 LDC R2, c[0x0][0x450] ;  /* 0x00011400ff021b82 */ /* 0x000f220000000800 */
[----:B-1----:R-:W-:-:S05]  /*9e40*/  @P1 IMAD.HI.U32 R3, R0, R3, RZ ;  /* 0x0000000300031227 */ /* 0x002fca00078e00ff */
[----:B----4-:R-:W-:-:S05]  /*9e50*/  @P1 SHF.R.U32.HI R0, RZ, R2, R3 ;  /* 0x00000002ff001219 */ /* 0x010fca0000011603 */
[----:B------:R-:W-:Y:S01]  /*9e60*/  IMAD.IADD R3, R5, 0x1, R0 ;  /* 0x0000000105037824 */ /* 0x000fe200078e0200 */
[----:B------:R-:W-:Y:S06]  /*9e70*/  @P0 BRA `(.L_x_1888) ;  /* 0x00000000000c0947 */ /* 0x000fec0003800000 */
[----:B------:R-:W1:Y:S01]  /*9e80*/  FENCE.VIEW.ASYNC.G ;  /* 0x00000000000073c6 */ /* 0x000e620000000100 */
[----:B------:R-:W-:Y:S05]  /*9e90*/  WARPSYNC.ALL ;  /* 0x0000000000007948 */ /* 0x000fea0003800000 */
[----:B-1----:R-:W-:Y:S06]  /*9ea0*/  BAR.ARV 0xc, 0x180 ;  /* 0x0306000000007b1d */ /* 0x002fec0000002000 */
.L_x_1888:
        /* <DEDUP_REMOVED lines=8> */
[----:B------:R-:W1:Y:S02]  /*9f30*/  @P0 LDC.64 R4, c[0x0][0x9e8] ;  /* 0x00027a00ff040b82 */ /* 0x000e640000000a00 */
[----:B-1----:R-:W-:-:S05]  /*9f40*/  @P0 IMAD.HI.U32 R2, R3, R4, RZ ;  /* 0x0000000403020227 */ /* 0x002fca00078e00ff */
[----:B------:R-:W-:-:S04]  /*9f50*/  @P0 SHF.R.U32.HI R3, RZ, R5, R2 ;  /* 0x00000005ff030219 */ /* 0x000fc80000011602 */
[----:B------:R-:W-:Y:S01]  /*9f60*/  LOP3.LUT R2, RZ, R3, RZ, 0x33, !PT ;  /* 0x00000003ff027212 */ /* 0x000fe200078e33ff */
[----:B------:R-:W-:Y:S06]  /*9f70*/  BRA `(.L_x_1892) ;  /* 0x0000000000107947 */ /* 0x000fec0003800000 */
.L_x_1891:
[----:B------:R-:W-:-:S13]  /*9f80*/  ISETP.NE.AND P0, PT, R7, 0x1, PT ;  /* 0x000000010700780c */ /* 0x000fda0003f05270 */
[----:B------:R-:W1:Y:S02]  /*9f90*/  @P0 LDC.64 R4, c[0x0][0x9e8] ;  /* 0x00027a00ff040b82 */ /* 0x000e640000000a00 */
[----:B-1----:R-:W-:-:S05]  /*9fa0*/  @P0 IMAD.HI.U32 R4, R2, R4, RZ ;  /* 0x0000000402040227 */ /* 0x002fca00078e00ff */
[----:B------:R-:W-:-:S07]  /*9fb0*/  @P0 SHF.R.U32.HI R2, RZ, R5, R4 ;  /* 0x00000005ff020219 */ /* 0x000fce0000011604 */
.L_x_1892:
[----:B------:R-:W-:Y:S05]  /*9fc0*/  BSYNC B0 ;  /* 0x0000000000007941 */ /* 0x000fea0003800000 */
.L_x_1890:
[----:B------:R-:W-:-:S05]  /*9fd0*/  IMAD R3, R2, R7, R7 ;  /* 0x0000000702037224 */ /* 0x000fca00078e0207 */
[----:B------:R-:W-:-:S07]  /*9fe0*/  VIMNMX R0, R0, R3, PT ;  /* 0x0000000300007248 */ /* 0x000fce0003fe0100 */
.L_x_1889:
[----:B------:R-:W1:Y:S01]  /*9ff0*/  @P1 LDC R2, c[0x0][0x44c] ;  /* 0x00011300ff021b82 */ /* 0x000e620000000800 */
[----:B------:R-:W-:Y:S01]  /*a000*/  VIADD R0, R0, 0x9f ;  /* 0x0000009f00007836 */ /* 0x000fe20000000000 */
[----:B------:R-:W-:Y:S01]  /*a010*/  ULDC UR4, c[0x0][0x9dc] ;  /* 0x0002770000047ab9 */ /* 0x000fe20000000800 */
[----:B------:R-:W-:Y:S02]  /*a020*/  IMAD.MOV.U32 R5, RZ, RZ, R201 ;  /* 0x000000ffff057224 */ /* 0x000fe400078e00c9 */
[----:B------:R-:W-:-:S03]  /*a030*/  IMAD.HI R0, R0, 0x66666667, RZ ;  /* 0x6666666700007827 */ /* 0x000fc600078e02ff */
[----:B--23--:R-:W2:Y:S02]  /*a040*/  @P1 LDC R9, c[0x0][0x450] ;  /* 0x00011400ff091b82 */ /* 0x00cea40000000800 */
[----:B------:R-:W-:-:S04]  /*a050*/  SHF.R.U32.HI R3, RZ, 0x1f, R0 ;  /* 0x0000001fff037819 */ /* 0x000fc80000011600 */
[----:B------:R-:W-:-:S04]  /*a060*/  LEA.HI.SX32 R0, R0, R3, 0x1a ;  /* 0x0000000300007211 */ /* 0x000fc800078fd2ff */
[----:B------:R-:W-:Y:S01]  /*a070*/  VIMNMX R27, R27, R0, PT ;  /* 0x000000001b1b7248 */ /* 0x000fe20003fe0100 */
[----:B-1----:R-:W-:-:S05]  /*a080*/  @P1 IMAD.HI.U32 R2, R201, R2, RZ ;  /* 0x00000002c9021227 */ /* 0x002fca00078e00ff */
[----:B--2---:R-:W-:-:S05]  /*a090*/  @P1 SHF.R.U32.HI R5, RZ, R9, R2 ;  /* 0x00000009ff051219 */ /* 0x004fca0000011602 */
        /* <DEDUP_REMOVED lines=8> */
[----:B------:R-:W1:Y:S02]  /*a120*/  @P0 LDC.64 R4, c[0x0][0x9e8] ;  /* 0x00027a00ff040b82 */ /* 0x000e640000000a00 */
[----:B-1----:R-:W-:-:S05]  /*a130*/  @P0 IMAD.HI.U32 R2, R3, R4, RZ ;  /* 0x0000000403020227 */ /* 0x002fca00078e00ff */
[----:B------:R-:W-:-:S04]  /*a140*/  @P0 SHF.R.U32.HI R3, RZ, R5, R2 ;  /* 0x00000005ff030219 */ /* 0x000fc80000011602 */
[----:B------:R-:W-:Y:S01]  /*a150*/  LOP3.LUT R2, RZ, R3, RZ, 0x33, !PT ;  /* 0x00000003ff027212 */ /* 0x000fe200078e33ff */
[----:B------:R-:W-:Y:S06]  /*a160*/  BRA `(.L_x_1896) ;  /* 0x0000000000107947 */ /* 0x000fec0003800000 */
.L_x_1895:
[----:B------:R-:W-:-:S13]  /*a170*/  ISETP.NE.AND P0, PT, R7, 0x1, PT ;  /* 0x000000010700780c */ /* 0x000fda0003f05270 */
[----:B------:R-:W1:Y:S02]  /*a180*/  @P0 LDC.64 R4, c[0x0][0x9e8] ;  /* 0x00027a00ff040b82 */ /* 0x000e640000000a00 */
[----:B-1----:R-:W-:-:S05]  /*a190*/  @P0 IMAD.HI.U32 R4, R2, R4, RZ ;  /* 0x0000000402040227 */ /* 0x002fca00078e00ff */
[----:B------:R-:W-:-:S07]  /*a1a0*/  @P0 SHF.R.U32.HI R2, RZ, R5, R4 ;  /* 0x00000005ff020219 */ /* 0x000fce0000011604 */
.L_x_1896:
[----:B------:R-:W-:Y:S05]  /*a1b0*/  BSYNC B0 ;  /* 0x0000000000007941 */ /* 0x000fea0003800000 */
.L_x_1894:
[----:B------:R-:W-:-:S05]  /*a1c0*/  IMAD R3, R2, R7, RZ ;  /* 0x0000000702037224 */ /* 0x000fca00078e02ff */
[----:B------:R-:W-:-:S07]  /*a1d0*/  VIMNMX R0, R0, R3, !PT ;  /* 0x0000000300007248 */ /* 0x000fce0007fe0100 */
.L_x_1893:
[----:B------:R-:W-:Y:S01]  /*a1e0*/  IMAD.HI R0, R0, 0x66666667, RZ ;  /* 0x6666666700007827 */ /* 0x000fe200078e02ff */
[----:B------:R-:W-:Y:S03]  /*a1f0*/  BSSY B0, `(.L_x_1897) ;  /* 0x0000026000007945 */ /* 0x000fe60003800000 */
[----:B------:R-:W-:Y:S01]  /*a200*/  IMAD.MOV.U32 R105, RZ, RZ, RZ ;  /* 0x000000ffff697224 */ /* 0x000fe200078e00ff */
[----:B------:R-:W-:-:S04]  /*a210*/  SHF.R.U32.HI R3, RZ, 0x1f, R0 ;  /* 0x0000001fff037819 */ /* 0x000fc80000011600 */
[----:B------:R-:W-:-:S04]  /*a220*/  LEA.HI.SX32 R3, R0, R3, 0x1a ;  /* 0x0000000300037211 */ /* 0x000fc800078fd2ff */
        /* <DEDUP_REMOVED lines=8> */
[----:B------:R-:W1:Y:S01]  /*a2b0*/  I2F.RP R4, R5 ;  /* 0x0000000500047306 */ /* 0x000e620000209400 */
[----:B------:R-:W-:Y:S02]  /*a2c0*/  IABS R9, R6 ;  /* 0x0000000600097213 */ /* 0x000fe40000000000 */
[----:B------:R-:W-:-:S05]  /*a2d0*/  IMAD.IADD R0, R0, 0x1, -R204 ;  /* 0x0000000100007824 */ /* 0x000fca00078e0acc */
[----:B-1----:R-:W1:Y:S02]  /*a2e0*/  MUFU.RCP R4, R4 ;  /* 0x0000000400047308 */ /* 0x002e640000001000 */
[----:B-1----:R-:W-:Y:S02]  /*a2f0*/  VIADD R2, R4, 0xffffffe ;  /* 0x0ffffffe04027836 */ /* 0x002fe40000000000 */
[----:B------:R-:W-:-:S04]  /*a300*/  IMAD.MOV R4, RZ, RZ, -R9 ;  /* 0x000000ffff047224 */ /* 0x000fc800078e0a09 */
[----:B------:R1:W2:Y:S02]  /*a310*/  F2I.FTZ.U32.TRUNC.NTZ R3, R2 ;  /* 0x0000000200037305 */ /* 0x0002a4000021f000 */
[----:B-1----:R-:W-:Y:S02]  /*a320*/  IMAD.MOV.U32 R2, RZ, RZ, RZ ;  /* 0x000000ffff027224 */ /* 0x002fe400078e00ff */
[----:B--2---:R-:W-:-:S04]  /*a330*/  IMAD.MOV R8, RZ, RZ, -R3 ;  /* 0x000000ffff087224 */ /* 0x004fc800078e0a03 */
[----:B------:R-:W-:Y:S01]  /*a340*/  IMAD R7, R8, R5, RZ ;  /* 0x0000000508077224 */ /* 0x000fe200078e02ff */
[----:B------:R-:W-:Y:S02]  /*a350*/  IABS R8, R0 ;  /* 0x0000000000087213 */ /* 0x000fe40000000000 */
[----:B------:R-:W-:Y:S01]  /*a360*/  LOP3.LUT R0, R0, R6, RZ, 0x3c, !PT ;  /* 0x0000000600007212 */ /* 0x000fe200078e3cff */
[----:B------:R-:W-:-:S03]  /*a370*/  IMAD.HI.U32 R3, R3, R7, R2 ;  /* 0x0000000703037227 */ /* 0x000fc600078e0002 */
[----:B------:R-:W-:Y:S01]  /*a380*/  ISETP.GE.AND P2, PT, R0, RZ, PT ;  /* 0x000000ff0000720c */ /* 0x000fe20003f46270 */
        /* <DEDUP_REMOVED lines=10> */
[----:B------:R-:W-:-:S05]  /*a430*/  @!P1 LOP3.LUT R3, RZ, R6, RZ, 0x33, !PT ;  /* 0x00000006ff039212 */ /* 0x000fca00078e33ff */
[----:B------:R-:W-:-:S07]  /*a440*/  IMAD.MOV.U32 R105, RZ, RZ, R3 ;  /* 0x000000ffff697224 */ /* 0x000fce00078e0003 */
.L_x_1898:
[----:B------:R-:W-:Y:S05]  /*a450*/  BSYNC B0 ;  /* 0x0000000000007941 */ /* 0x000fea0003800000 */
.L_x_1897:
[-C--:B------:R-:W-:Y:S01]  /*a460*/  IMAD R204, R227, R105.reuse, R204 ;  /* 0x00000069e3cc7224 */ /* 0x080fe200078e02cc */
[----:B------:R-:W-:Y:S02]  /*a470*/  PLOP3.LUT P0, PT, PT, PT, PT, 0x80, 0x0 ;  /* 0x000000000000781c */ /* 0x000fe40003f0f070 */
[----:B------:R-:W-:Y:S02]  /*a480*/  CS2R R4, SRZ ;  /* 0x0000000000047805 */ /* 0x000fe4000001ff00 */
[----:B------:R-:W-:Y:S02]  /*a490*/  CS2R R88, SRZ ;  /* 0x0000000000587805 */ /* 0x000fe4000001ff00 */
[----:B------:R-:W-:Y:S02]  /*a4a0*/  CS2R R2, SRZ ;  /* 0x0000000000027805 */ /* 0x000fe4000001ff00 */
[----:B------:R-:W-:Y:S01]  /*a4b0*/  VIADDMNMX R105, R204, R105, R27, PT ;  /* 0x00000069cc697246 */ /* 0x000fe2000380011b */
[----:B------:R-:W-:Y:S01]  /*a4c0*/  IMAD.MOV.U32 R50, RZ, RZ, RZ ;  /* 0x000000ffff327224 */ /* 0x000fe200078e00ff */
[----:B------:R-:W-:Y:S01]  /*a4d0*/  CS2R R48, SRZ ;  /* 0x0000000000307805 */ /* 0x000fe2000001ff00 */
[----:B------:R-:W-:Y:S01]  /*a4e0*/  IMAD.MOV.U32 R90, RZ, RZ, RZ ;  /* 0x000000ffff5a7224 */ /* 0x000fe200078e00ff */
[----:B------:R-:W-:-:S02]  /*a4f0*/  ISETP.GT.AND P1, PT, R105, R204, PT ;  /* 0x000000cc6900720c */ /* 0x000fc40003f24270 */
[----:B------:R-:W-:Y:S01]  /*a500*/  CS2R R94, SRZ ;  /* 0x00000000005e7805 */ /* 0x000fe2000001ff00 */
[----:B------:R-:W-:Y:S01]  /*a510*/  IMAD.MOV.U32 R111, RZ, RZ, RZ ;  /* 0x000000ffff6f7224 */ /* 0x000fe200078e00ff */
[----:B------:R-:W-:Y:S01]  /*a520*/  CS2R R92, SRZ ;  /* 0x00000000005c7805 */ /* 0x000fe2000001ff00 */
[----:B------:R-:W-:Y:S01]  /*a530*/  IMAD.MOV.U32 R58, RZ, RZ, RZ ;  /* 0x000000ffff3a7224 */ /* 0x000fe200078e00ff */
[----:B------:R-:W-:Y:S01]  /*a540*/  CS2R R38, SRZ ;  /* 0x0000000000267805 */ /* 0x000fe2000001ff00 */
[----:B------:R-:W-:Y:S01]  /*a550*/  IMAD.MOV.U32 R12, RZ, RZ, RZ ;  /* 0x000000ffff0c7224 */ /* 0x000fe200078e00ff */
[----:B------:R-:W-:Y:S02]  /*a560*/  CS2R R14, SRZ ;  /* 0x00000000000e7805 */ /* 0x000fe4000001ff00 */
        /* <DEDUP_REMOVED lines=24> */
[----:B------:R-:W-:-:S02]  /*a6f0*/  CS2R R72, SRZ ;  /* 0x0000000000487805 */ /* 0x000fc4000001ff00 */
[----:B------:R-:W-:Y:S02]  /*a700*/  CS2R R34, SRZ ;  /* 0x0000000000227805 */ /* 0x000fe4000001ff00 */
[----:B------:R-:W-:Y:S01]  /*a710*/  CS2R R32, SRZ ;  /* 0x0000000000207805 */ /* 0x000fe2000001ff00 */
[----:B------:R-:W-:Y:S02]  /*a720*/  IMAD.MOV.U32 R109, RZ, RZ, RZ ;  /* 0x000000ffff6d7224 */ /* 0x000fe400078e00ff */
[----:B------:R-:W-:Y:S02]  /*a730*/  IMAD.MOV.U32 R25, RZ, RZ, RZ ;  /* 0x000000ffff197224 */ /* 0x000fe400078e00ff */
[----:B------:R-:W-:Y:S01]  /*a740*/  IMAD.MOV.U32 R107, RZ, RZ, RZ ;  /* 0x000000ffff6b7224 */ /* 0x000fe200078e00ff */
[----:B------:R-:W-:Y:S06]  /*a750*/  @!P1 BRA `(.L_x_1899) ;  /* 0x0000019400109947 */ /* 0x000fec0003800000 */
[----:B------:R-:W-:-:S03]  /*a760*/  UMOV UR4, 0xffffffff ;  /* 0xffffffff00047882 */ /* 0x000fc60000000000 */
[----:B------:R-:W-:Y:S05]  /*a770*/  BRA.DIV UR4, `(.L_x_1900) ;  /* 0x00000272046c7947 */ /* 0x000fea000b800000 */
[----:B------:R-:W0:Y:S02]  /*a780*/  S2R R0, SR_TID.X ;  /* 0x0000000000007919 */ /* 0x000e240000002100 */
[----:B0-----:R-:W-:-:S05]  /*a790*/  VIADD R2, R0, 0xffffff80 ;  /* 0xffffff8000027836 */ /* 0x001fca0000000000 */
[----:B------:R-:W-:-:S04]  /*a7a0*/  SHF.R.S32.HI R0, RZ, 0x1f, R2 ;  /* 0x0000001fff007819 */ /* 0x000fc80000011402 */
[----:B------:R-:W-:-:S04]  /*a7b0*/  LEA.HI R0, R0, R2, RZ, 0x7 ;  /* 0x0000000200007211 */ /* 0x000fc800078f38ff */
[----:B------:R-:W-:-:S05]  /*a7c0*/  SHF.R.S32.HI R0, RZ, 0x7, R0 ;  /* 0x00000007ff007819 */ /* 0x000fca0000011400 */
[----:B------:R0:W1:Y:S02]  /*a7d0*/  SHFL.IDX PT, R202, R0, RZ, 0x1f ;  /* 0x00001fff00ca7589 */ /* 0x00006400000e0000 */
.L_x_2243:
        /* <DEDUP_REMOVED lines=26> */
.L_x_1902:
[----:B------:R-:W-:Y:S05]  /*a980*/  BSYNC B6 ;  /* 0x0000000000067941 */ /* 0x000fea0003800000 */
.L_x_1901:
[----:B------:R-:W-:Y:S01]  /*a990*/  ULDC.64 UR6, c[0x0][0x998] ;  /* 0x0002660000067ab9 */ /* 0x000fe20000000a00 */
[----:B------:R-:W-:Y:S01]  /*a9a0*/  ULDC.64 UR4, c[0x0][0x990] ;  /* 0x0002640000047ab9 */ /* 0x000fe20000000a00 */
[----:B------:R-:W-:Y:S01]  /*a9b0*/  ISETP.NE.U32.AND P1, PT, RZ, UR6, PT ;  /* 0x00000006ff007c0c */ /* 0x000fe2000bf25070 */
[----:B------:R-:W-:Y:S01]  /*a9c0*/  ULDC.64 UR8, c[0x0][0x208] ;  /* 0x0000820000087ab9 */ /* 0x000fe20000000a00 */
[----:B------:R-:W-:Y:S02]  /*a9d0*/  ISETP.NE.U32.AND P0, PT, RZ, UR4, PT ;  /* 0x00000004ff007c0c */ /* 0x000fe4000bf05070 */
[----:B------:R-:W-:Y:S02]  /*a9e0*/  ISETP.NE.AND.EX P1, PT, RZ, UR7, PT, P1 ;  /* 0x00000007ff007c0c */ /* 0x000fe4000bf25310 */
[----:B------:R-:W-:-:S11]  /*a9f0*/  ISETP.NE.AND.EX P0, PT, RZ, UR5, PT, P0 ;  /* 0x00000005ff007c0c */ /* 0x000fd6000bf05300 */
[----:B------:R-:W0:Y:S01]  /*aa00*/  @P1 LDC.64 R8, c[0x0][0x9b8] ;  /* 0x00026e00ff081b82 */ /* 0x000e220000000a00 */
[--C-:B------:R-:W-:Y:S02]  /*aa10*/  @P1 SHF.R.S32.HI R5, RZ, 0x1f, R207.reuse ;  /* 0x0000001fff051819 */ /* 0x100fe400000114cf */
[----:B------:R-:W-:-:S05]  /*aa20*/  @P0 SHF.R.S32.HI R3, RZ, 0x1f, R207 ;  /* 0x0000001fff030819 */ /* 0x000fca00000114cf */
[----:B------:R-:W1:Y:S08]  /*aa30*/  @P0 LDC.64 R6, c[0x0][0x9a8] ;  /* 0x00026a00ff060b82 */ /* 0x000e700000000a00 */
[----:B------:R-:W2:Y:S08]  /*aa40*/  @P0 LDC.64 R10, c[0x0][0x9b0] ;  /* 0x00026c00ff0a0b82 */ /* 0x000eb00000000a00 */
[----:B------:R-:W3:Y:S01]  /*aa50*/  @P1 LDC.64 R12, c[0x0][0x9c0] ;  /* 0x00027000ff0c1b82 */ /* 0x000ee20000000a00 */
[----:B0-----:R-:W-:-:S02]  /*aa60*/  @P1 IMAD R2, R5, R8, RZ ;  /* 0x0000000805021224 */ /* 0x001fc400078e02ff */
[----:B------:R-:W-:-:S04]  /*aa70*/  @P1 IMAD.WIDE.U32 R4, R207, R8, RZ ;  /* 0x00000008cf041225 */ /* 0x000fc800078e00ff */
[----:B------:R-:W-:Y:S02]  /*aa80*/  @P1 IMAD R9, R207, R9, R2 ;  /* 0x00000009cf091224 */ /* 0x000fe400078e0202 */
[-C--:B-1----:R-:W-:Y:S02]  /*aa90*/  @P0 IMAD R0, R3, R6.reuse, RZ ;  /* 0x0000000603000224 */ /* 0x082fe400078e02ff */
[----:B------:R-:W-:-:S04]  /*aaa0*/  @P0 IMAD.WIDE.U32 R2, R207, R6, RZ ;  /* 0x00000006cf020225 */ /* 0x000fc800078e00ff */
[----:B------:R-:W-:Y:S02]  /*aab0*/  @P0 IMAD R7, R207, R7, R0 ;  /* 0x00000007cf070224 */ /* 0x000fe400078e0200 */
[----:B------:R-:W-:Y:S02]  /*aac0*/  @P1 IMAD.IADD R5, R5, 0x1, R9 ;  /* 0x0000000105051824 */ /* 0x000fe400078e0209 */
[----:B------:R-:W-:Y:S02]  /*aad0*/  @P0 IMAD.IADD R3, R3, 0x1, R7 ;  /* 0x0000000103030824 */ /* 0x000fe400078e0207 */
[----:B------:R-:W-:Y:S02]  /*aae0*/  IMAD.MOV.U32 R0, RZ, RZ, 0x3f800000 ;  /* 0x3f800000ff007424 */ /* 0x000fe400078e00ff */
[----:B--2---:R-:W-:-:S04]  /*aaf0*/  @P0 IMAD.WIDE.U32 R2, R195, R10, R2 ;  /* 0x0000000ac3020225 */ /* 0x004fc800078e0002 */
[C---:B---3--:R-:W-:Y:S01]  /*ab00*/  @P1 IMAD.WIDE.U32 R6, R195.reuse, R12, R4 ;  /* 0x0000000cc3061225 */ /* 0x048fe200078e0004 */
[----:B------:R-:W-:Y:S01]  /*ab10*/  @P0 LEA R4, P2, R2, UR4, 0x2 ;  /* 0x0000000402040c11 */ /* 0x000fe2000f8410ff */
[----:B------:R-:W-:Y:S02]  /*ab20*/  ULDC UR4, c[0x0][0x3f4] ;  /* 0x0000fd0000047ab9 */ /* 0x000fe40000000800 */
[C---:B------:R-:W-:Y:S01]  /*ab30*/  @P0 IMAD R5, R195.reuse, R11, R3 ;  /* 0x0000000bc3050224 */ /* 0x040fe200078e0203 */
[----:B------:R-:W-:Y:S01]  /*ab40*/  @P1 LEA R8, P3, R6, UR6, 0x2 ;  /* 0x0000000606081c11 */ /* 0x000fe2000f8610ff */
[----:B------:R-:W-:-:S03]  /*ab50*/  @P1 IMAD R3, R195, R13, R7 ;  /* 0x0000000dc3031224 */ /* 0x000fc600078e0207 */
[----:B------:R-:W-:Y:S02]  /*ab60*/  @P0 LEA.HI.X R5, R2, UR5, R5, 0x2, P2 ;  /* 0x0000000502050c11 */ /* 0x000fe400090f1405 */
[----:B------:R-:W-:Y:S01]  /*ab70*/  @P1 LEA.HI.X R9, R6, UR7, R3, 0x2, P3 ;  /* 0x0000000706091c11 */ /* 0x000fe200098f1403 */
[----:B------:R-:W-:-:S04]  /*ab80*/  IMAD.MOV.U32 R3, RZ, RZ, 0x3f800000 ;  /* 0x3f800000ff037424 */ /* 0x000fc800078e00ff */
        /* <DEDUP_REMOVED lines=19> */
.L_x_1906:
[----:B-1----:R1:W2:Y:S02]  /*acc0*/  SYNCS.PHASECHK.TRANS64.TRYWAIT P0, [R17+URZ+0x22800], R0 ;  /* 0x02280000110075a7 */ /* 0x0022a4000800017f */
[----:B--2---:R-:W-:Y:S05]  /*acd0*/  @!P0 NANOSLEEP.SYNCS 0x989680 ;  /* 0x009896800000895d */ /* 0x004fea0003900000 */
[----:B------:R-:W2:Y:S02]  /*ace0*/  @!P0 SYNCS.PHASECHK.TRANS64 P0, [R17+URZ+0x22800], R0 ;  /* 0x02280000110085a7 */ /* 0x000ea4000800007f */
[----:B--2---:R-:W-:Y:S05]  /*acf0*/  @!P0 BRA `(.L_x_1906) ;  /* 0xfffffffc00f08947 */ /* 0x004fea000383ffff */
.L_x_1905:
[----:B------:R-:W-:Y:S05]  /*ad00*/  BSYNC B0 ;  /* 0x0000000000007941 */ /* 0x000fea0003800000 */
.L_x_1904:
[----:B------:R-:W-:Y:S05]  /*ad10*/  BRA `(.L_x_1907) ;  /* 0x0000004c00c47947 */ /* 0x000fea0003800000 */
.L_x_1903:
[----:B------:R-:W-:Y:S01]  /*ad20*/  LOP3.LUT P0, RZ, R26, 0x3ff, RZ, 0xc0, !PT ;  /* 0x000003ff1aff7812 */ /* 0x000fe2000780c0ff */
[----:B------:R-:W-:Y:S01]  /*ad30*/  ULDC.64 UR4, c[0x0][0x3f8] ;  /* 0x0000fe0000047ab9 */ /* 0x000fe20000000a00 */
[----:B-----5:R-:W-:Y:S01]  /*ad40*/  SHF.R.S32.HI R0, RZ, 0x1f, R24 ;  /* 0x0000001fff007819 */ /* 0x020fe20000011418 */
[----:B------:R-:W-:Y:S01]  /*ad50*/  ULDC.64 UR6, c[0x0][0x408] ;  /* 0x0001020000067ab9 */ /* 0x000fe20000000a00 */
[----:B------:R-:W-:Y:S01]  /*ad60*/  IMAD.WIDE.U32 R26, R24, UR4, RZ ;  /* 0x00000004181a7c25 */ /* 0x000fe2000f8e00ff */
[----:B------:R-:W-:Y:S03]  /*ad70*/  BSSY B6, `(.L_x_1908) ;  /* 0x0000019000067945 */ /* 0x000fe60003800000 */
[C---:B------:R-:W-:Y:S02]  /*ad80*/  IMAD R3, R0.reuse, UR4, RZ ;  /* 0x0000000400037c24 */ /* 0x040fe4000f8e02ff */
[----:B------:R-:W-:-:S02]  /*ad90*/  IMAD R5, R0, UR6, RZ ;  /* 0x0000000600057c24 */ /* 0x000fc4000f8e02ff */
[C---:B------:R-:W-:Y:S02]  /*ada0*/  IMAD R3, R24.reuse, UR5, R3 ;  /* 0x0000000518037c24 */ /* 0x040fe4000f8e0203 */
[C---:B------:R-:W-:Y:S02]  /*adb0*/  IMAD R5, R24.reuse, UR7, R5 ;  /* 0x0000000718057c24 */ /* 0x040fe4000f8e0205 */
[----:B------:R-:W-:-:S04]  /*adc0*/  IMAD.WIDE.U32 R24, R24, UR6, RZ ;  /* 0x0000000618187c25 */ /* 0x000fc8000f8e00ff */
[----:B------:R-:W-:Y:S02]  /*add0*/  IMAD.IADD R29, R3, 0x1, R27 ;  /* 0x00000001031d7824 */ /* 0x000fe400078e021b */
[----:B------:R-:W-:Y:S01]  /*ade0*/  IMAD.IADD R31, R5, 0x1, R25 ;  /* 0x00000001051f7824 */ /* 0x000fe200078e0219 */
        /* <DEDUP_REMOVED lines=17> */
.L_x_1909:
[----:B------:R-:W-:Y:S05]  /*af00*/  BSYNC B6 ;  /* 0x0000000000067941 */ /* 0x000fea0003800000 */
.L_x_1908:
[----:B------:R-:W-:Y:S01]  /*af10*/  ULDC.U8 UR4, c[0x0][0x410] ;  /* 0x0001040000047ab9 */ /* 0x000fe20000000000 */
[----:B------:R-:W-:Y:S01]  /*af20*/  BSSY B0, `(.L_x_1910) ;  /* 0x00004c8000007945 */ /* 0x000fe20003800000 */
[----:B------:R-:W-:Y:S01]  /*af30*/  ISETP.NE.AND P0, PT, RZ, UR4, PT ;  /* 0x00000004ff007c0c */ /* 0x000fe2000bf05270 */
[----:B------:R-:W-:-:S12]  /*af40*/  IMAD.IADD R38, R194, 0x1, R201 ;  /* 0x00000001c2267824 */ /* 0x000fd800078e02c9 */
[----:B------:R-:W-:Y:S05]  /*af50*/  @!P0 BRA `(.L_x_1911) ;  /* 0x0000002400bc8947 */ /* 0x000fea0003800000 */
[----:B------:R-:W0:Y:S01]  /*af60*/  LDC R40, c[0x0][0x448] ;  /* 0x00011200ff287b82 */ /* 0x000e220000000800 */
[----:B------:R-:W-:Y:S01]  /*af70*/  IMAD R3, R229, 0x40, R38 ;  /* 0x00000040e5037824 */ /* 0x000fe200078e0226 */
[----:B------:R-:W-:Y:S01]  /*af80*/  ULDC.64 UR4, c[0x0][0x3f8] ;  /* 0x0000fe0000047ab9 */ /* 0x000fe20000000a00 */
[----:B------:R-:W-:Y:S01]  /*af90*/  IMAD.MOV.U32 R8, RZ, RZ, R26 ;  /* 0x000000ffff087224 */ /* 0x000fe200078e001a */
[----:B------:R-:W-:Y:S01]  /*afa0*/  ULDC.64 UR6, c[0x0][0x408] ;  /* 0x0001020000067ab9 */ /* 0x000fe20000000a00 */
[----:B------:R-:W-:Y:S01]  /*afb0*/  IMAD.MOV.U32 R9, RZ, RZ, R29 ;  /* 0x000000ffff097224 */ /* 0x000fe200078e001d */
[----:B------:R-:W-:Y:S01]  /*afc0*/  ULDC.64 UR8, c[0x0][0x400] ;  /* 0x0001000000087ab9 */ /* 0x000fe20000000a00 */
[----:B------:R-:W-:Y:S01]  /*afd0*/  IMAD.MOV.U32 R10, RZ, RZ, R24 ;  /* 0x000000ffff0a7224 */ /* 0x000fe200078e0018 */
[----:B------:R-:W-:Y:S01]  /*afe0*/  SHF.R.S32.HI R37, RZ, 0x1f, R196 ;  /* 0x0000001fff257819 */ /* 0x000fe200000114c4 */
[----:B------:R-:W-:Y:S01]  /*aff0*/  IMAD.MOV.U32 R11, RZ, RZ, R31 ;  /* 0x000000ffff0b7224 */ /* 0x000fe200078e001f */
[----:B0-----:R-:W-:-:S13]  /*b000*/  ISETP.NE.AND P0, PT, R40, 0x1, PT ;  /* 0x000000012800780c */ /* 0x001fda0003f05270 */
[----:B------:R-:W0:Y:S08]  /*b010*/  @P0 LDC R0, c[0x0][0x44c] ;  /* 0x00011300ff000b82 */ /* 0x000e300000000800 */
[----:B------:R-:W1:Y:S01]  /*b020*/  @P0 LDC R5, c[0x0][0x450] ;  /* 0x00011400ff050b82 */ /* 0x000e620000000800 */
[----:B0-----:R-:W-:-:S05]  /*b030*/  @P0 IMAD.HI.U32 R0, R3, R0, RZ ;  /* 0x0000000003000227 */ /* 0x001fca00078e00ff */
[----:B-1----:R-:W-:-:S04]  /*b040*/  @P0 SHF.R.U32.HI R3, RZ, R5, R0 ;  /* 0x00000005ff030219 */ /* 0x002fc80000011600 */
[----:B------:R-:W-:Y:S01]  /*b050*/  SHF.R.S32.HI R0, RZ, 0x1f, R3 ;  /* 0x0000001fff007819 */ /* 0x000fe20000011403 */
[----:B------:R-:W-:-:S04]  /*b060*/  IMAD.WIDE.U32 R8, R3, UR4, R8 ;  /* 0x0000000403087c25 */ /* 0x000fc8000f8e0008 */
[----:B------:R-:W-:Y:S02]  /*b070*/  IMAD R4, R0, UR4, RZ ;  /* 0x0000000400047c24 */ /* 0x000fe4000f8e02ff */
[----:B------:R-:W-:-:S04]  /*b080*/  IMAD.WIDE.U32 R10, R3, UR6, R10 ;  /* 0x00000006030a7c25 */ /* 0x000fc8000f8e000a */
[----:B------:R-:W-:Y:S01]  /*b090*/  IMAD R0, R0, UR6, RZ ;  /* 0x0000000600007c24 */ /* 0x000fe2000f8e02ff */
[----:B------:R-:W-:Y:S01]  /*b0a0*/  IADD3 R7, P1, R10, UR8, RZ ;  /* 0x000000080a077c10 */ /* 0x000fe2000ff3e0ff */
[C---:B------:R-:W-:Y:S01]  /*b0b0*/  IMAD R13, R3.reuse, UR5, R4 ;  /* 0x00000005030d7c24 */ /* 0x040fe2000f8e0204 */
[----:B------:R-:W-:Y:S01]  /*b0c0*/  ULDC.64 UR4, c[0x0][0x3e8] ;  /* 0x0000fa0000047ab9 */ /* 0x000fe20000000a00 */
[----:B------:R-:W-:Y:S01]  /*b0d0*/  IMAD R3, R3, UR7, R0 ;  /* 0x0000000703037c24 */ /* 0x000fe2000f8e0200 */
[----:B------:R-:W-:Y:S01]  /*b0e0*/  IADD3 R5, P0, R8, UR4, RZ ;  /* 0x0000000408057c10 */ /* 0x000fe2000ff1e0ff */
[----:B------:R-:W-:-:S03]  /*b0f0*/  UMOV UR4, 0xffffffff ;  /* 0xffffffff00047882 */ /* 0x000fc60000000000 */
[----:B------:R-:W-:Y:S02]  /*b100*/  IADD3.X R6, R9, UR5, R13, P0, !PT ;  /* 0x0000000509067c10 */ /* 0x000fe400087fe40d */
[----:B------:R-:W-:Y:S01]  /*b110*/  IADD3.X R8, R11, UR9, R3, P1, !PT ;  /* 0x000000090b087c10 */ /* 0x000fe20008ffe403 */
[----:B------:R-:W-:Y:S06]  /*b120*/  BRA.DIV UR4, `(.L_x_1912) ;  /* 0x0000026a04407947 */ /* 0x000fec000b800000 */
[----:B------:R0:W1:Y:S04]  /*b130*/  SHFL.IDX PT, R0, R6, RZ, 0x1c1f ;  /* 0x001c1fff06007589 */ /* 0x00006800000e0000 */
[----:B------:R0:W2:Y:S04]  /*b140*/  SHFL.IDX PT, R3, R5, RZ, 0x1c1f ;  /* 0x001c1fff05037589 */ /* 0x0000a800000e0000 */
[----:B------:R0:W3:Y:S04]  /*b150*/  SHFL.IDX PT, R4, R8, RZ, 0x1c1f ;  /* 0x001c1fff08047589 */ /* 0x0000e800000e0000 */
[----:B------:R0:W4:Y:S02]  /*b160*/  SHFL.IDX PT, R14, R7, RZ, 0x1c1f ;  /* 0x001c1fff070e7589 */ /* 0x00012400000e0000 */
.L_x_2249:
[----:B------:R-:W-:Y:S01]  /*b170*/  IMAD R40, R197, R40, RZ ;  /* 0x00000028c5287224 */ /* 0x000fe200078e02ff */
[----:B------:R-:W-:Y:S01]  /*b180*/  BSSY B1, `(.L_x_1913) ;  /* 0x000001c000017945 */ /* 0x000fe20003800000 */
[----:B------:R-:W-:Y:S02]  /*b190*/  CS2R R20, SRZ ;  /* 0x0000000000147805 */ /* 0x000fe4000001ff00 */
[----:B------:R-:W-:Y:S02]  /*b1a0*/  CS2R R30, SRZ ;  /* 0x00000000001e7805 */ /* 0x000fe4000001ff00 */
[----:B------:R-:W-:Y:S02]  /*b1b0*/  CS2R R26, SRZ ;  /* 0x00000000001a7805 */ /* 0x000fe4000001ff00 */
[----:B------:R-:W-:Y:S02]  /*b1c0*/  ISETP.GE.AND P0, PT, R38, R40, PT ;  /* 0x000000282600720c */ /* 0x000fe40003f06270 */
[----:B------:R-:W-:-:S11]  /*b1d0*/  CS2R R28, SRZ ;  /* 0x00000000001c7805 */ /* 0x000fd6000001ff00 */
[----:B------:R-:W-:Y:S05]  /*b1e0*/  @P0 BRA `(.L_x_1914) ;  /* 0x0000000000540947 */ /* 0x000fea0003800000 */
[----:B------:R-:W-:Y:S01]  /*b1f0*/  ULDC UR4, c[0x0][0x3f4] ;  /* 0x0000fd0000047ab9 */ /* 0x000fe20000000800 */
[----:B------:R-:W-:Y:S02]  /*b200*/  CS2R R20, SRZ ;  /* 0x0000000000147805 */ /* 0x000fe4000001ff00 */
[----:B------:R-:W-:Y:S01]  /*b210*/  ISETP.GE.AND P4, PT, R196, UR4, PT ;  /* 0x00000004c4007c0c */ /* 0x000fe2000bf86270 */
[----:B------:R-:W-:Y:S01]  /*b220*/  ULDC.64 UR6, c[0x0][0x208] ;  /* 0x0000820000067ab9 */ /* 0x000fe20000000a00 */
[----:B------:R-:W-:-:S11]  /*b230*/  ISETP.GE.AND P3, PT, R188, UR4, PT ;  /* 0x00000004bc007c0c */ /* 0x000fd6000bf66270 */
[----:B--2---:R-:W-:Y:S02]  /*b240*/  @!P4 IADD3 R24, P0, R196, R3, RZ ;  /* 0x00000003c418c210 */ /* 0x004fe40007f1e0ff */
[----:B----4-:R-:W-:-:S03]  /*b250*/  @!P3 IADD3 R12, P1, R188, R14, RZ ;  /* 0x0000000ebc0cb210 */ /* 0x010fc60007f3e0ff */
[----:B-1----:R-:W-:Y:S01]  /*b260*/  @!P4 IMAD.X R25, R0, 0x1, R37, P0 ;  /* 0x000000010019c824 */ /* 0x002fe200000e0625 */
[----:B------:R-:W-:Y:S02]  /*b270*/  @!P3 IADD3 R10, P0, R188, R3, RZ ;  /* 0x00000003bc0ab210 */ /* 0x000fe40007f1e0ff */
[----:B------:R-:W-:Y:S02]  /*b280*/  @!P3 SHF.R.S32.HI R3, RZ, 0x1f, R188 ;  /* 0x0000001fff03b819 */ /* 0x000fe400000114bc */
[----:B------:R-:W-:Y:S02]  /*b290*/  @!P4 IADD3 R14, P2, R196, R14, RZ ;  /* 0x0000000ec40ec210 */ /* 0x000fe40007f5e0ff */
[----:B------:R-:W-:Y:S02]  /*b2a0*/  CS2R R30, SRZ ;  /* 0x00000000001e7805 */ /* 0x000fe4000001ff00 */
[----:B------:R-:W-:Y:S02]  /*b2b0*/  CS2R R28, SRZ ;  /* 0x00000000001c7805 */ /* 0x000fe4000001ff00 */
[----:B------:R-:W-:Y:S01]  /*b2c0*/  CS2R R26, SRZ ;  /* 0x00000000001a7805 */ /* 0x000fe2000001ff00 */
[--C-:B------:R-:W-:Y:S01]  /*b2d0*/  @!P3 IMAD.X R11, R0, 0x1, R3.reuse, P0 ;  /* 0x00000001000bb824 */ /* 0x100fe200000e0603 */
[----:B------:R1:W5:Y:S01]  /*b2e0*/  @!P4 LD.E.64 R20, desc[UR6][R24.64] ;  /* 0x000000061814c980 */ /* 0x000362000c101b00 */
[----:B---3--:R-:W-:-:S02]  /*b2f0*/  @!P3 IMAD.X R13, R4, 0x1, R3, P1 ;  /* 0x00000001040db824 */ /* 0x008fc400008e0603 */
[----:B------:R-:W-:Y:S01]  /*b300*/  @!P4 IMAD.X R15, R4, 0x1, R37, P2 ;  /* 0x00000001040fc824 */ /* 0x000fe200010e0625 */
[----:B------:R1:W5:Y:S04]  /*b310*/  @!P3 LD.E.64 R30, desc[UR6][R10.64] ;  /* 0x000000060a1eb980 */ /* 0x000368000c101b00 */
[----:B------:R1:W5:Y:S04]  /*b320*/  @!P3 LD.E.64 R28, desc[UR6][R12.64] ;  /* 0x000000060c1cb980 */ /* 0x000368000c101b00 */
[----:B------:R1:W5:Y:S02]  /*b330*/  @!P4 LD.E.64 R26, desc[UR6][R14.64] ;  /* 0x000000060e1ac980 */ /* 0x000364000c101b00 */
.L_x_1914:
[----:B------:R-:W-:Y:S05]  /*b340*/  BSYNC B1 ;  /* 0x0000000000017941 */ /* 0x000fea0003800000 */
.L_x_1913:
[----:B------:R-:W-:Y:S01]  /*b350*/  UMOV UR4, 0xffffffff ;  /* 0xffffffff00047882 */ /* 0x000fe20000000000 */
[----:B-1----:R-:W-:Y:S02]  /*b360*/  CS2R R24, SRZ ;  /* 0x0000000000187805 */ /* 0x002fe4000001ff00 */
[----:B------:R-:W-:Y:S05]  /*b370*/  BRA.DIV UR4, `(.L_x_1915) ;  /* 0x0000026a041c7947 */ /* 0x000fea000b800000 */
[----:B------:R1:W0:Y:S04]  /*b380*/  SHFL.IDX PT, R0, R6, 0x1, 0x1c1f ;  /* 0x003c1f0006007f89 */ /* 0x00022800000e0000 */
[----:B--2---:R1:W2:Y:S04]  /*b390*/  SHFL.IDX PT, R3, R5, 0x1, 0x1c1f ;  /* 0x003c1f0005037f89 */ /* 0x0042a800000e0000 */
[----:B---3--:R1:W3:Y:S04]  /*b3a0*/  SHFL.IDX PT, R4, R8, 0x1, 0x1c1f ;  /* 0x003c1f0008047f89 */ /* 0x0082e800000e0000 */
[----:B----4-:R1:W4:Y:S02]  /*b3b0*/  SHFL.IDX PT, R14, R7, 0x1, 0x1c1f ;  /* 0x003c1f00070e7f89 */ /* 0x01032400000e0000 */
.L_x_2255:
[----:B01----:R-:W-:Y:S01]  /*b3c0*/  VIADD R5, R38, 0x40 ;  /* 0x0000004026057836 */ /* 0x003fe20000000000 */
[----:B------:R-:W-:Y:S01]  /*b3d0*/  BSSY B1, `(.L_x_1916) ;  /* 0x000001b000017945 */ /* 0x000fe20003800000 */
[----:B------:R-:W-:Y:S02]  /*b3e0*/  CS2R R10, SRZ ;  /* 0x00000000000a7805 */ /* 0x000fe4000001ff00 */
[----:B------:R-:W-:Y:S02]  /*b3f0*/  CS2R R8, SRZ ;  /* 0x0000000000087805 */ /* 0x000fe4000001ff00 */
[----:B------:R-:W-:Y:S02]  /*b400*/  CS2R R12, SRZ ;  /* 0x00000000000c7805 */ /* 0x000fe4000001ff00 */
[----:B------:R-:W-:-:S13]  /*b410*/  ISETP.GE.AND P0, PT, R5, R40, PT ;  /* 0x000000280500720c */ /* 0x000fda0003f06270 */
[----:B------:R-:W-:Y:S05]  /*b420*/  @P0 BRA `(.L_x_1917) ;  /* 0x0000000000540947 */ /* 0x000fea0003800000 */
[----:B------:R-:W-:Y:S01]  /*b430*/  ULDC UR4, c[0x0][0x3f4] ;  /* 0x0000fd0000047ab9 */ /* 0x000fe20000000800 */
[----:B------:R-:W-:Y:S02]  /*b440*/  CS2R R24, SRZ ;  /* 0x0000000000187805 */ /* 0x000fe4000001ff00 */
[----:B------:R-:W-:Y:S02]  /*b450*/  ISETP.GE.AND P4, PT, R188, UR4, PT ;  /* 0x00000004bc007c0c */ /* 0x000fe4000bf86270 */
[----:B------:R-:W-:Y:S02]  /*b460*/  CS2R R10, SRZ ;  /* 0x00000000000a7805 */ /* 0x000fe4000001ff00 */
[----:B------:R-:W-:Y:S02]  /*b470*/  ISETP.GE.AND P5, PT, R196, UR4, PT ;  /* 0x00000004c4007c0c */ /* 0x000fe4000bfa6270 */
[----:B------:R-:W-:Y:S02]  /*b480*/  CS2R R12, SRZ ;  /* 0x00000000000c7805 */ /* 0x000fe4000001ff00 */
[----:B------:R-:W-:Y:S01]  /*b490*/  CS2R R8, SRZ ;  /* 0x0000000000087805 */ /* 0x000fe2000001ff00 */
[----:B------:R-:W-:-:S04]  /*b4a0*/  ULDC.64 UR6, c[0x0][0x208] ;  /* 0x0000820000067ab9 */ /* 0x000fc80000000a00 */
[----:B--2---:R-:W-:-:S04]  /*b4b0*/  @!P4 IADD3 R6, P0, R188, R3, RZ ;  /* 0x00000003bc06c210 */ /* 0x004fc80007f1e0ff */
[----:B------:R-:W-:Y:S02]  /*b4c0*/  @!P5 IADD3 R34, P2, R196, R3, RZ ;  /* 0x00000003c422d210 */ /* 0x000fe40007f5e0ff */
[-C--:B----4-:R-:W-:Y:S02]  /*b4d0*/  @!P4 IADD3 R32, P1, R188, R14.reuse, RZ ;  /* 0x0000000ebc20c210 */ /* 0x090fe40007f3e0ff */
[----:B------:R-:W-:Y:S01]  /*b4e0*/  @!P4 SHF.R.S32.HI R3, RZ, 0x1f, R188 ;  /* 0x0000001fff03c819 */ /* 0x000fe200000114bc */
[----:B------:R-:W-:Y:S01]  /*b4f0*/  @!P5 IMAD.X R35, R0, 0x1, R37, P2 ;  /* 0x000000010023d824 */ /* 0x000fe200010e0625 */
[----:B------:R-:W-:-:S03]  /*b500*/  @!P5 IADD3 R14, P3, R196, R14, RZ ;  /* 0x0000000ec40ed210 */ /* 0x000fc60007f7e0ff */
[--C-:B------:R-:W-:Y:S01]  /*b510*/  @!P4 IMAD.X R7, R0, 0x1, R3.reuse, P0 ;  /* 0x000000010007c824 */ /* 0x100fe200000e0603 */
[----:B------:R0:W5:Y:S01]  /*b520*/  @!P5 LD.E.64 R24, desc[UR6][R34.64] ;  /* 0x000000062218d980 */ /* 0x000162000c101b00 */
[C---:B---3--:R-:W-:Y:S02]  /*b530*/  @!P4 IMAD.X R33, R4.reuse, 0x1, R3, P1 ;  /* 0x000000010421c824 */ /* 0x048fe400008e0603 */
[----:B------:R-:W-:Y:S01]  /*b540*/  @!P5 IMAD.X R15, R4, 0x1, R37, P3 ;  /* 0x00000001040fd824 */ /* 0x000fe200018e0625 */
[----:B------:R0:W5:Y:S04]  /*b550*/  @!P4 LD.E.64 R10, desc[UR6][R6.64] ;  /* 0x00000006060ac980 */ /* 0x000168000c101b00 */
[----:B------:R0:W5:Y:S04]  /*b560*/  @!P4 LD.E.64 R12, desc[UR6][R32.64] ;  /* 0x00000006200cc980 */ /* 0x000168000c101b00 */
[----:B------:R0:W5:Y:S02]  /*b570*/  @!P5 LD.E.64 R8, desc[UR6][R14.64] ;  /* 0x000000060e08d980 */ /* 0x000164000c101b00 */
.L_x_1917:
[----:B------:R-:W-:Y:S05]  /*b580*/  BSYNC B1 ;  /* 0x0000000000017941 */ /* 0x000fea0003800000 */
.L_x_1916:
[----:B------:R-:W2:Y:S01]  /*b590*/  LDL R0, [R1+0x8] ;  /* 0x0000080001007983 */ /* 0x000ea20000100800 */
[----:B0-----:R-:W-:Y:S01]  /*b5a0*/  VIADDMNMX R15, R40, -R201, 0x80, PT ;  /* 0x00000080280f7446 */ /* 0x001fe200038009c9 */
[----:B------:R-:W-:Y:S01]  /*b5b0*/  BSSY B1, `(.L_x_1918) ;  /* 0x0000013000017945 */ /* 0x000fe20003800000 */
[C---:B------:R-:W-:Y:S02]  /*b5c0*/  LOP3.LUT P2, RZ, R213.reuse, 0x4, RZ, 0xc0, !PT ;  /* 0x00000004d5ff7812 */ /* 0x040fe4000784c0ff */
[----:B------:R-:W-:Y:S02]  /*b5d0*/  ISETP.GE.AND P1, PT, R194, R15, PT ;  /* 0x0000000fc200720c */ /* 0x000fe40003f26270 */
[----:B--2---:R-:W-:Y:S01]  /*b5e0*/  R2UR UR5, R0 ;  /* 0x00000000000572ca */ /* 0x004fe200000e0000 */
[----:B------:R-:W-:-:S05]  /*b5f0*/  IMAD.SHL.U32 R0, R213, 0x80, RZ ;  /* 0x00000080d5007824 */ /* 0x000fca00078e00ff */
[----:B------:R-:W-:-:S04]  /*b600*/  LOP3.LUT R3, R0, 0x380, RZ, 0xc0, !PT ;  /* 0x0000038000037812 */ /* 0x000fc800078ec0ff */
[----:B------:R-:W-:Y:S02]  /*b610*/  LOP3.LUT R0, R3, 0x30, R18, 0xf8, !PT ;  /* 0x0000003003007812 */ /* 0x000fe400078ef812 */
[----:B------:R-:W-:Y:S01]  /*b620*/  SHF.R.U32.HI R3, RZ, 0x3, R3 ;  /* 0x00000003ff037819 */ /* 0x000fe20000011603 */
[----:B------:R-:W-:-:S03]  /*b630*/  ULEA.HI UR4, UR5, UR5, URZ, 0x1 ;  /* 0x0000000505047291 */ /* 0x000fc6000f8f083f */
[----:B------:R-:W-:Y:S01]  /*b640*/  LOP3.LUT R3, R0, R3, RZ, 0x3c, !PT ;  /* 0x0000000300037212 */ /* 0x000fe200078e3cff */
[----:B------:R-:W-:-:S03]  /*b650*/  ULOP3.LUT UR4, UR4, 0xfffffffe, URZ, 0xc0, !UPT ;  /* 0xfffffffe04047892 */ /* 0x000fc6000f8ec03f */
[----:B------:R-:W-:Y:S01]  /*b660*/  IADD3 R3, R17, R3, R212 ;  /* 0x0000000311037210 */ /* 0x000fe20007ffe0d4 */
[----:B------:R-:W-:-:S04]  /*b670*/  UIADD3 UR4, UR5, -UR4, URZ ;  /* 0x8000000405047290 */ /* 0x000fc8000fffe03f */
[C---:B---3--:R-:W-:Y:S02]  /*b680*/  VIADD R4, R3.reuse, 0x14400 ;  /* 0x0001440003047836 */ /* 0x048fe40000000000 */
[----:B------:R-:W-:Y:S02]  /*b690*/  IMAD.U32 R6, RZ, RZ, UR4 ;  /* 0x00000004ff067e24 */ /* 0x000fe4000f8e00ff */
[----:B------:R-:W-:-:S03]  /*b6a0*/  VIADD R0, R3, 0x14440 ;  /* 0x0001444003007836 */ /* 0x000fc60000000000 */
[----:B------:R-:W-:-:S04]  /*b6b0*/  SHF.L.U32 R6, R6, 0x1f, RZ ;  /* 0x0000001f06067819 */ /* 0x000fc800000006ff */
[----:B------:R-:W0:Y:S02]  /*b6c0*/  SYNCS.PHASECHK.TRANS64.TRYWAIT P0, [R17+URZ+0x22800], R6 ;  /* 0x02280006110075a7 */ /* 0x000e24000800017f */
[----:B0-----:R-:W-:Y:S05]  /*b6d0*/  @!P0 BRA `(.L_x_1919) ;  /* 0x0000026400b48947 */ /* 0x001fea0003800000 */
.L_x_2256:
[----:B------:R-:W-:Y:S05]  /*b6e0*/  BSYNC B1 ;  /* 0x0000000000017941 */ /* 0x000fea0003800000 */
.L_x_1918:
[----:B------:R-:W-:Y:S01]  /*b6f0*/  BSSY B1, `(.L_x_1920) ;  /* 0x00000fa000017945 */ /* 0x000fe20003800000 */
[----:B------:R-:W-:-:S03]  /*b700*/  @P2 VIADD R0, R4, 0xffffffc0 ;  /* 0xffffffc004002836 */ /* 0x000fc60000000000 */
[----:B------:R-:W-:Y:S05]  /*b710*/  @P1 BRA `(.L_x_1921) ;  /* 0x0000000c00dc1947 */ /* 0x000fea0003800000 */
[----:B------:R-:W1:Y:S01]  /*b720*/  LDC R5, c[0x0][0x3f4] ;  /* 0x0000fd00ff057b82 */ /* 0x000e620000000800 */
[----:B------:R-:W-:Y:S01]  /*b730*/  BSSY B2, `(.L_x_1922) ;  /* 0x000007a000027945 */ /* 0x000fe20003800000 */
[-C--:B-1----:R-:W-:Y:S02]  /*b740*/  ISETP.GE.AND P0, PT, R188, R5.reuse, PT ;  /* 0x00000005bc00720c */ /* 0x082fe40003f06270 */
[----:B------:R-:W-:-:S11]  /*b750*/  ISETP.GE.AND P1, PT, R196, R5, PT ;  /* 0x00000005c400720c */ /* 0x000fd60003f26270 */
[----:B------:R-:W-:Y:S05]  /*b760*/  @P0 BRA `(.L_x_1923) ;  /* 0x0000000400d80947 */ /* 0x000fea0003800000 */
[----:B0-----:R-:W0:Y:S01]  /*b770*/  LDS.128 R4, [R3+0x14400] ;  /* 0x0144000003047984 */ /* 0x001e220000000c00 */
[----:B-----5:R-:W-:Y:S02]  /*b780*/  SHF.R.U32.HI R35, RZ, 0x8, R31 ;  /* 0x00000008ff237819 */ /* 0x020fe4000001161f */
[----:B------:R-:W-:Y:S02]  /*b790*/  LOP3.LUT R34, R31, 0xff, RZ, 0xc0, !PT ;  /* 0x000000ff1f227812 */ /* 0x000fe400078ec0ff */
[----:B------:R-:W-:Y:S02]  /*b7a0*/  LOP3.LUT R35, R35, 0xff, RZ, 0xc0, !PT ;  /* 0x000000ff23237812 */ /* 0x000fe400078ec0ff */
[----:B------:R-:W-:Y:S02]  /*b7b0*/  SHF.R.U32.HI R39, RZ, 0x8, R29 ;  /* 0x00000008ff277819 */ /* 0x000fe4000001161d */
[----:B------:R-:W-:Y:S02]  /*b7c0*/  PRMT R34, R35, 0x7604, R34 ;  /* 0x0000760423227816 */ /* 0x000fe40000000022 */
[----:B------:R-:W-:-:S02]  /*b7d0*/  SHF.R.U32.HI R35, RZ, 0x10, R31 ;  /* 0x00000010ff237819 */ /* 0x000fc4000001161f */
[----:B------:R-:W-:Y:S02]  /*b7e0*/  LOP3.LUT R38, R29, 0xff, RZ, 0xc0, !PT ;  /* 0x000000ff1d267812 */ /* 0x000fe400078ec0ff */
[----:B------:R-:W-:Y:S01]  /*b7f0*/  LOP3.LUT R39, R39, 0xff, RZ, 0xc0, !PT ;  /* 0x000000ff27277812 */ /* 0x000fe200078ec0ff */
[----:B------:R-:W-:Y:S01]  /*b800*/  IMAD.U32 R35, R35, 0x10000, RZ ;  /* 0x0001000023237824 */ /* 0x000fe200078e00ff */
[----:B------:R-:W-:Y:S02]  /*b810*/  SHF.R.U32.HI R40, RZ, 0x10, R29 ;  /* 0x00000010ff287819 */ /* 0x000fe4000001161d */
[----:B------:R-:W-:Y:S02]  /*b820*/  SHF.R.U32.HI R32, RZ, 0x8, R30 ;  /* 0x00000008ff207819 */ /* 0x000fe4000001161e */
[----:B------:R-:W-:Y:S01]  /*b830*/  PRMT R38, R39, 0x7604, R38 ;  /* 0x0000760427267816 */ /* 0x000fe20000000026 */
[----:B------:R-:W-:Y:S01]  /*b840*/  IMAD.U32 R39, R40, 0x10000, RZ ;  /* 0x0001000028277824 */ /* 0x000fe200078e00ff */
[----:B----4-:R-:W-:-:S02]  /*b850*/  LOP3.LUT R14, R30, 0xff, RZ, 0xc0, !PT ;  /* 0x000000ff1e0e7812 */ /* 0x010fc400078ec0ff */
[----:B------:R-:W-:Y:S02]  /*b860*/  LOP3.LUT R33, R32, 0xff, RZ, 0xc0, !PT ;  /* 0x000000ff20217812 */ /* 0x000fe400078ec0ff */
[----:B------:R-:W-:Y:S02]  /*b870*/  SHF.R.U32.HI R32, RZ, 0x8, R28 ;  /* 0x00000008ff207819 */ /* 0x000fe4000001161c */
[----:B------:R-:W-:Y:S02]  /*b880*/  PRMT R33, R33, 0x7604, R14 ;  /* 0x0000760421217816 */ /* 0x000fe4000000000e */
[----:B------:R-:W-:Y:S02]  /*b890*/  LOP3.LUT R14, R28, 0xff, RZ, 0xc0, !PT ;  /* 0x000000ff1c0e7812 */ /* 0x000fe400078ec0ff */
[----:B------:R-:W-:Y:S02]  /*b8a0*/  LOP3.LUT R37, R32, 0xff, RZ, 0xc0, !PT ;  /* 0x000000ff20257812 */ /* 0x000fe400078ec0ff */
[----:B------:R-:W-:-:S02]  /*b8b0*/  LOP3.LUT R35, R34, 0xff0000, R35, 0xf8, !PT ;  /* 0x00ff000022237812 */ /* 0x000fc400078ef823 */
[----:B------:R-:W-:Y:S02]  /*b8c0*/  LOP3.LUT R39, R38, 0xff0000, R39, 0xf8, !PT ;  /* 0x00ff000026277812 */ /* 0x000fe400078ef827 */
[----:B------:R-:W-:Y:S02]  /*b8d0*/  PRMT R37, R37, 0x7604, R14 ;  /* 0x0000760425257816 */ /* 0x000fe4000000000e */
[----:B------:R-:W-:Y:S02]  /*b8e0*/  LOP3.LUT R39, R39, 0xff000000, R29, 0xf8, !PT ;  /* 0xff00000027277812 */ /* 0x000fe400078ef81d */
[----:B------:R-:W-:Y:S02]  /*b8f0*/  LOP3.LUT R35, R35, 0xff000000, R31, 0xf8, !PT ;  /* 0xff00000023237812 */ /* 0x000fe400078ef81f */
[----:B------:R-:W-:Y:S02]  /*b900*/  LOP3.LUT R33, R33, 0xff0000, R30, 0xf8, !PT ;  /* 0x00ff000021217812 */ /* 0x000fe400078ef81e */
[----:B0-----:R-:W-:-:S02]  /*b910*/  F2FP.F16.E4M3.UNPACK_B R14, R6.H1 ;  /* 0x00000006ff0e723e */ /* 0x001fc400030006ff */
[----:B------:R-:W-:Y:S02]  /*b920*/  LOP3.LUT R37, R37, 0xff0000, R28, 0xf8, !PT ;  /* 0x00ff000025257812 */ /* 0x000fe400078ef81c */
[----:B------:R-:W-:Y:S02]  /*b930*/  F2FP.F16.E4M3.UNPACK_B R38, R39 ;  /* 0x00000027ff26723e */ /* 0x000fe400020006ff */
[----:B------:R-:W-:Y:S02]  /*b940*/  F2FP.F16.E4M3.UNPACK_B R32, R35 ;  /* 0x00000023ff20723e */ /* 0x000fe400020006ff */
[----:B------:R-:W-:Y:S01]  /*b950*/  LOP3.LUT R33, R33, 0xff000000, R30, 0xf8, !PT ;  /* 0xff00000021217812 */ /* 0x000fe200078ef81e */
[--C-:B------:R-:W-:Y:S01]  /*b960*/  HADD2.F32 R30, -RZ, R14.reuse.H0_H0 ;  /* 0x2000000eff1e7230 */ /* 0x100fe20000004100 */
[----:B------:R-:W-:Y:S01]  /*b970*/  LOP3.LUT R34, R37, 0xff000000, R28, 0xf8, !PT ;  /* 0xff00000025227812 */ /* 0x000fe200078ef81c */
[----:B------:R-:W-:Y:S01]  /*b980*/  HADD2.F32 R14, -RZ, R14.H1_H1 ;  /* 0x3000000eff0e7230 */ /* 0x000fe20000004100 */
[----:B------:R-:W-:Y:S01]  /*b990*/  F2FP.F16.E4M3.UNPACK_B R29, R6 ;  /* 0x00000006ff1d723e */ /* 0x000fe200020006ff */
[----:B------:R-:W-:Y:S01]  /*b9a0*/  HADD2.F32 R41, -RZ, R38.H1_H1 ;  /* 0x30000026ff297230 */ /* 0x000fe20000004100 */
[----:B------:R-:W-:Y:S01]  /*b9b0*/  F2FP.F16.E4M3.UNPACK_B R28, R5.H1 ;  /* 0x00000005ff1c723e */ /* 0x000fe200030006ff */
[----:B------:R-:W-:Y:S01]  /*b9c0*/  HADD2.F32 R37, -RZ, R32.H1_H1 ;  /* 0x30000020ff257230 */ /* 0x000fe20000004100 */
[----:B------:R-:W-:Y:S01]  /*b9d0*/  F2FP.F16.E4M3.UNPACK_B R31, R7 ;  /* 0x00000007ff1f723e */ /* 0x000fe200020006ff */
[----:B------:R-:W-:-:S02]  /*b9e0*/  HADD2.F32 R38, -RZ, R38.H0_H0 ;  /* 0x20000026ff267230 */ /* 0x000fc40000004100 */
[C---:B------:R-:W-:Y:S01]  /*b9f0*/  FMUL.FTZ R43, R14.reuse, R41 ;  /* 0x000000290e2b7220 */ /* 0x040fe20000410000 */
[----:B------:R-:W-:Y:S02]  /*ba00*/  HADD2.F32 R32, -RZ, R32.H0_H0 ;  /* 0x20000020ff207230 */ /* 0x000fe40000004100 */
[----:B------:R-:W-:Y:S01]  /*ba10*/  FMUL.FTZ R40, R14, R37 ;  /* 0x000000250e287220 */ /* 0x000fe20000410000 */
[----:B------:R-:W-:Y:S01]  /*ba20*/  F2FP.F16.E4M3.UNPACK_B R14, R5 ;  /* 0x00000005ff0e723e */ /* 0x000fe200020006ff */
[--C-:B------:R-:W-:Y:S01]  /*ba30*/  HADD2.F32 R5, -RZ, R29.reuse.H1_H1 ;  /* 0x3000001dff057230 */ /* 0x100fe20000004100 */
[----:B------:R-:W-:Y:S01]  /*ba40*/  F2FP.F16.E4M3.UNPACK_B R39, R39.H1 ;  /* 0x00000027ff27723e */ /* 0x000fe200030006ff */
[C---:B------:R-:W-:Y:S01]  /*ba50*/  FFMA.FTZ R43, R30.reuse, R37, -R43 ;  /* 0x000000251e2b7223 */ /* 0x040fe2000001082b */
[----:B------:R-:W-:Y:S01]  /*ba60*/  FFMA.FTZ R44, R30, R41, R40 ;  /* 0x000000291e2c7223 */ /* 0x000fe20000010028 */
[----:B------:R-:W-:Y:S01]  /*ba70*/  HADD2.F32 R29, -RZ, R29.H0_H0 ;  /* 0x2000001dff1d7230 */ /* 0x000fe20000004100 */
[----:B------:R-:W-:Y:S01]  /*ba80*/  F2FP.F16.E4M3.UNPACK_B R35, R35.H1 ;  /* 0x00000023ff23723e */ /* 0x000fe200030006ff */
[C---:B------:R-:W-:Y:S01]  /*ba90*/  FMUL.FTZ R30, R5.reuse, R38 ;  /* 0x00000026051e7220 */ /* 0x040fe20000410000 */
[----:B------:R-:W-:Y:S01]  /*baa0*/  FMUL.FTZ R37, R5, R32 ;  /* 0x0000002005257220 */ /* 0x000fe20000410000 */
[----:B------:R-:W-:Y:S01]  /*bab0*/  HADD2.F32 R5, -RZ, R31.H1_H1 ;  /* 0x3000001fff057230 */ /* 0x000fe20000004100 */
[----:B------:R-:W-:Y:S01]  /*bac0*/  F2FP.F16.E4M3.UNPACK_B R7, R7.H1 ;  /* 0x00000007ff07723e */ /* 0x000fe200030006ff */
[----:B------:R-:W-:-:S02]  /*bad0*/  HADD2.F32 R40, -RZ, R39.H0_H0 ;  /* 0x20000027ff287230 */ /* 0x000fc40000004100 */
[C---:B------:R-:W-:Y:S01]  /*bae0*/  FFMA.FTZ R41, R29.reuse, R32, -R30 ;  /* 0x000000201d297223 */ /* 0x040fe2000001081e */
[----:B------:R-:W-:Y:S02]  /*baf0*/  HADD2.F32 R30, -RZ, R35.H0_H0 ;  /* 0x20000023ff1e7230 */ /* 0x000fe40000004100 */
[----:B------:R-:W-:Y:S01]  /*bb00*/  FFMA.FTZ R42, R29, R38, R37 ;  /* 0x000000261d2a7223 */ /* 0x000fe20000010025 */
[----:B------:R-:W-:Y:S02]  /*bb10*/  HADD2.F32 R31, -RZ, R31.H0_H0 ;  /* 0x2000001fff1f7230 */ /* 0x000fe40000004100 */
[C---:B------:R-:W-:Y:S01]  /*bb20*/  FMUL.FTZ R32, R5.reuse, R40 ;  /* 0x0000002805207220 */ /* 0x040fe20000410000 */
[----:B------:R-:W-:Y:S02]  /*bb30*/  HADD2.F32 R38, -RZ, R39.H1_H1 ;  /* 0x30000027ff267230 */ /* 0x000fe40000004100 */
[----:B------:R-:W-:Y:S01]  /*bb40*/  FMUL.FTZ R46, R5, R30 ;  /* 0x0000001e052e7220 */ /* 0x000fe20000410000 */
[----:B------:R-:W-:-:S02]  /*bb50*/  HADD2.F32 R29, -RZ, R7.H1_H1 ;  /* 0x30000007ff1d7230 */ /* 0x000fc40000004100 */
[C---:B------:R-:W-:Y:S01]  /*bb60*/  FFMA.FTZ R39, R31.reuse, R30, -R32 ;  /* 0x0000001e1f277223 */ /* 0x040fe20000010820 */
[----:B------:R-:W-:Y:S02]  /*bb70*/  HADD2.F32 R30, -RZ, R35.H1_H1 ;  /* 0x30000023ff1e7230 */ /* 0x000fe40000004100 */
[----:B------:R-:W-:Y:S01]  /*bb80*/  FFMA.FTZ R46, R31, R40, R46 ;  /* 0x000000281f2e7223 */ /* 0x000fe2000001002e */
[----:B------:R-:W-:Y:S01]  /*bb90*/  F2FP.F16.E4M3.UNPACK_B R6, R4 ;  /* 0x00000004ff06723e */ /* 0x000fe200020006ff */
[----:B------:R-:W-:Y:S02]  /*bba0*/  HADD2.F32 R5, -RZ, R7.H0_H0 ;  /* 0x20000007ff057230 */ /* 0x000fe40000004100 */
[C---:B------:R-:W-:Y:S01]  /*bbb0*/  FMUL.FTZ R32, R29.reuse, R38 ;  /* 0x000000261d207220 */ /* 0x040fe20000410000 */
[----:B------:R-:W-:Y:S01]  /*bbc0*/  FMUL.FTZ R40, R29, R30 ;  /* 0x0000001e1d287220 */ /* 0x000fe20000410000 */
[----:B------:R-:W-:Y:S02]  /*bbd0*/  F2FP.F16.E4M3.UNPACK_B R4, R4.H1 ;  /* 0x00000004ff04723e */ /* 0x000fe400030006ff */
[----:B------:R-:W-:Y:S01]  /*bbe0*/  F2FP.F16.E4M3.UNPACK_B R31, R34 ;  /* 0x00000022ff1f723e */ /* 0x000fe200020006ff */
[C---:B------:R-:W-:Y:S01]  /*bbf0*/  FFMA.FTZ R45, R5.reuse, R30, -R32 ;  /* 0x0000001e052d7223 */ /* 0x040fe20000010820 */
[-C--:B------:R-:W-:Y:S01]  /*bc00*/  F2FP.F16.E4M3.UNPACK_B R29, R33.reuse ;  /* 0x00000021ff1d723e */ /* 0x080fe200020006ff */
[----:B------:R-:W-:Y:S01]  /*bc10*/  FFMA.FTZ R48, R5, R38, R40 ;  /* 0x0000002605307223 */ /* 0x000fe20000010028 */
[----:B------:R-:W-:Y:S01]  /*bc20*/  HADD2.F32 R7, -RZ, R4.H1_H1 ;  /* 0x30000004ff077230 */ /* 0x000fe20000004100 */
[----:B------:R-:W-:Y:S01]  /*bc30*/  F2FP.F16.E4M3.UNPACK_B R33, R33.H1 ;  /* 0x00000021ff21723e */ /* 0x000fe200030006ff */
[----:B------:R-:W-:Y:S01]  /*bc40*/  HADD2.F32 R32, -RZ, R31.H1_H1 ;  /* 0x3000001fff207230 */ /* 0x000fe20000004100 */
[----:B------:R-:W-:Y:S01]  /*bc50*/  F2FP.F16.E4M3.UNPACK_B R34, R34.H1 ;  /* 0x00000022ff22723e */ /* 0x000fe200030006ff */
[----:B------:R-:W-:-:S02]  /*bc60*/  HADD2.F32 R30, -RZ, R29.H1_H1 ;  /* 0x3000001dff1e7230 */ /* 0x000fc40000004100 */
[----:B------:R-:W-:Y:S02]  /*bc70*/  HADD2.F32 R5, -RZ, R4.H0_H0 ;  /* 0x20000004ff057230 */ /* 0x000fe40000004100 */
[C---:B------:R-:W-:Y:S01]  /*bc80*/  FMUL.FTZ R38, R7.reuse, R32 ;  /* 0x0000002007267220 */ /* 0x040fe20000410000 */
[----:B------:R-:W-:Y:S02]  /*bc90*/  HADD2.F32 R31, -RZ, R31.H0_H0 ;  /* 0x2000001fff1f7230 */ /* 0x000fe40000004100 */
[-C--:B------:R-:W-:Y:S01]  /*bca0*/  FMUL.FTZ R40, R7, R30.reuse ;  /* 0x0000001e07287220 */ /* 0x080fe20000410000 */
[--C-:B------:R-:W-:Y:S02]  /*bcb0*/  HADD2.F32 R4, -RZ, R6.reuse.H1_H1 ;  /* 0x30000006ff047230 */ /* 0x100fe40000004100 */
[C---:B------:R-:W-:Y:S01]  /*bcc0*/  FFMA.FTZ R38, R5.reuse, R30, -R38 ;  /* 0x0000001e05267223 */ /* 0x040fe20000010826 */
[----:B------:R-:W-:Y:S02]  /*bcd0*/  HADD2.F32 R29, -RZ, R29.H0_H0 ;  /* 0x2000001dff1d7230 */ /* 0x000fe40000004100 */
[----:B------:R-:W-:Y:S01]  /*bce0*/  FFMA.FTZ R35, R5, R32, R40 ;  /* 0x0000002005237223 */ /* 0x000fe20000010028 */
[----:B------:R-:W-:-:S02]  /*bcf0*/  HADD2.F32 R6, -RZ, R6.H0_H0 ;  /* 0x20000006ff067230 */ /* 0x000fc40000004100 */
[C---:B------:R-:W-:Y:S01]  /*bd00*/  FMUL.FTZ R7, R4.reuse, R31 ;  /* 0x0000001f04077220 */ /* 0x040fe20000410000 */
[--C-:B------:R-:W-:Y:S02]  /*bd10*/  HADD2.F32 R5, -RZ, R28.reuse.H1_H1 ;  /* 0x3000001cff057230 */ /* 0x100fe40000004100 */
[-C--:B------:R-:W-:Y:S01]  /*bd20*/  FMUL.FTZ R4, R4, R29.reuse ;  /* 0x0000001d04047220 */ /* 0x080fe20000410000 */
[----:B------:R-:W-:Y:S02]  /*bd30*/  HADD2.F32 R28, -RZ, R28.H0_H0 ;  /* 0x2000001cff1c7230 */ /* 0x000fe40000004100 */
[C---:B------:R-:W-:Y:S01]  /*bd40*/  FFMA.FTZ R30, R6.reuse, R29, -R7 ;  /* 0x0000001d061e7223 */ /* 0x040fe20000010807 */
[----:B------:R-:W-:Y:S02]  /*bd50*/  HADD2.F32 R29, -RZ, R34.H1_H1 ;  /* 0x30000022ff1d7230 */ /* 0x000fe40000004100 */
[----:B------:R-:W-:Y:S01]  /*bd60*/  FFMA.FTZ R31, R6, R31, R4 ;  /* 0x0000001f061f7223 */ /* 0x000fe20000010004 */
[----:B------:R-:W-:-:S02]  /*bd70*/  HADD2.F32 R6, -RZ, R33.H1_H1 ;  /* 0x30000021ff067230 */ /* 0x000fc40000004100 */
[----:B------:R-:W-:Y:S02]  /*bd80*/  HADD2.F32 R7, -RZ, R34.H0_H0 ;  /* 0x20000022ff077230 */ /* 0x000fe40000004100 */
[C---:B------:R-:W-:Y:S01]  /*bd90*/  FMUL.FTZ R37, R5.reuse, R29 ;  /* 0x0000001d05257220 */ /* 0x040fe20000410000 */
[--C-:B------:R-:W-:Y:S02]  /*bda0*/  HADD2.F32 R4, -RZ, R14.reuse.H1_H1 ;  /* 0x3000000eff047230 */ /* 0x100fe40000004100 */
[-C--:B------:R-:W-:Y:S01]  /*bdb0*/  FMUL.FTZ R32, R5, R6.reuse ;  /* 0x0000000605207220 */ /* 0x080fe20000410000 */
[----:B------:R-:W-:Y:S02]  /*bdc0*/  HADD2.F32 R33, -RZ, R33.H0_H0 ;  /* 0x20000021ff217230 */ /* 0x000fe40000004100 */
[----:B------:R-:W-:Y:S01]  /*bdd0*/  FFMA.FTZ R37, R28, R6, -R37 ;  /* 0x000000061c257223 */ /* 0x000fe20000010825 */
[----:B------:R-:W-:Y:S02]  /*bde0*/  HADD2.F32 R14, -RZ, R14.H0_H0 ;  /* 0x2000000eff0e7230 */ /* 0x000fe40000004100 */
[----:B------:R-:W-:Y:S01]  /*bdf0*/  FMUL.FTZ R5, R4, R7 ;  /* 0x0000000704057220 */ /* 0x000fe20000410000 */
[----:B------:R-:W-:Y:S01]  /*be00*/  FFMA.FTZ R32, R28, R29, R32 ;  /* 0x0000001d1c207223 */ /* 0x000fe20000010020 */
[----:B------:R-:W-:Y:S01]  /*be10*/  FMUL.FTZ R4, R4, R33 ;  /* 0x0000002104047220 */ /* 0x000fe20000410000 */
[----:B------:R-:W-:Y:S01]  /*be20*/  F2FP.SATFINITE.E4M3.F32.PACK_AB_MERGE_C R6, R44, R43, RZ ;  /* 0x0000002b2c06723e */ /* 0x000fe200048070ff */
[----:B------:R-:W-:-:S02]  /*be30*/  FFMA.FTZ R5, R14, R33, -R5 ;  /* 0x000000210e057223 */ /* 0x000fc40000010805 */
[----:B------:R-:W-:Y:S01]  /*be40*/  FFMA.FTZ R14, R14, R7, R4 ;  /* 0x000000070e0e7223 */ /* 0x000fe20000010004 */
[----:B------:R-:W-:Y:S02]  /*be50*/  F2FP.SATFINITE.E4M3.F32.PACK_AB_MERGE_C R7, R48, R45, RZ ;  /* 0x0000002d3007723e */ /* 0x000fe400048070ff */
[----:B------:R-:W-:Y:S02]  /*be60*/  F2FP.SATFINITE.E4M3.F32.PACK_AB_MERGE_C R4, R35, R38, RZ ;  /* 0x000000262304723e */ /* 0x000fe400048070ff */
[----:B------:R-:W-:Y:S02]  /*be70*/  F2FP.SATFINITE.E4M3.F32.PACK_AB_MERGE_C R32, R32, R37, RZ ;  /* 0x000000252020723e */ /* 0x000fe400048070ff */
[----:B------:R-:W-:Y:S02]  /*be80*/  F2FP.SATFINITE.E4M3.F32.PACK_AB_MERGE_C R6, R42, R41, R6 ;  /* 0x000000292a06723e */ /* 0x000fe40004807006 */
[----:B------:R-:W-:Y:S02]  /*be90*/  F2FP.SATFINITE.E4M3.F32.PACK_AB_MERGE_C R7, R46, R39, R7 ;  /* 0x000000272e07723e */ /* 0x000fe40004807007 */
[----:B------:R-:W-:-:S02]  /*bea0*/  F2FP.SATFINITE.E4M3.F32.PACK_AB_MERGE_C R4, R31, R30, R4 ;  /* 0x0000001e1f04723e */ /* 0x000fc40004807004 */
[----:B------:R-:W-:-:S05]  /*beb0*/  F2FP.SATFINITE.E4M3.F32.PACK_AB_MERGE_C R5, R14, R5, R32 ;  /* 0x000000050e05723e */ /* 0x000fca0004807020 */
[----:B------:R1:W-:Y:S02]  /*bec0*/  STS.128 [R3+0x14400], R4 ;  /* 0x0144000403007388 */ /* 0x0003e40000000c00 */
.L_x_1923:
[----:B------:R-:W-:Y:S05]  /*bed0*/  BSYNC B2 ;  /* 0x0000000000027941 */ /* 0x000fea0003800000 */
.L_x_1922:
[----:B------:R-:W-:Y:S05]  /*bee0*/  @P1 BRA `(.L_x_1921) ;  /* 0x0000000400e81947 */ /* 0x000fea0003800000 */
[----:B01----:R-:W0:Y:S01]  /*bef0*/  LDS.128 R4, [R0] ;  /* 0x0000000000047984 */ /* 0x003e220000000c00 */
[----:B-----5:R-:W-:Y:S02]  /*bf00*/  SHF.R.U32.HI R28, RZ, 0x8, R21 ;  /* 0x00000008ff1c7819 */ /* 0x020fe40000011615 */
[----:B------:R-:W-:Y:S02]  /*bf10*/  SHF.R.U32.HI R32, RZ, 0x8, R27 ;  /* 0x00000008ff207819 */ /* 0x000fe4000001161b */
[----:B------:R-:W-:Y:S02]  /*bf20*/  LOP3.LUT R31, R21, 0xff, RZ, 0xc0, !PT ;  /* 0x000000ff151f7812 */ /* 0x000fe400078ec0ff */
[----:B------:R-:W-:Y:S02]  /*bf30*/  LOP3.LUT R35, R27, 0xff, RZ, 0xc0, !PT ;  /* 0x000000ff1b237812 */ /* 0x000fe400078ec0ff */
[----:B------:R-:W-:Y:S02]  /*bf40*/  LOP3.LUT R28, R28, 0xff, RZ, 0xc0, !PT ;  /* 0x000000ff1c1c7812 */ /* 0x000fe400078ec0ff */
[----:B------:R-:W-:-:S02]  /*bf50*/  LOP3.LUT R32, R32, 0xff, RZ, 0xc0, !PT ;  /* 0x000000ff20207812 */ /* 0x000fc400078ec0ff */
[----:B----4-:R-:W-:Y:S02]  /*bf60*/  SHF.R.U32.HI R14, RZ, 0x8, R20 ;  /* 0x00000008ff0e7819 */ /* 0x010fe40000011614 */
[----:B------:R-:W-:Y:S02]  /*bf70*/  SHF.R.U32.HI R30, RZ, 0x8, R26 ;  /* 0x00000008ff1e7819 */ /* 0x000fe4000001161a */
[----:B------:R-:W-:Y:S02]  /*bf80*/  PRMT R31, R28, 0x7604, R31 ;  /* 0x000076041c1f7816 */ /* 0x000fe4000000001f */
[----:B------:R-:W-:Y:S02]  /*bf90*/  PRMT R35, R32, 0x7604, R35 ;  /* 0x0000760420237816 */ /* 0x000fe40000000023 */
[----:B------:R-:W-:Y:S02]  /*bfa0*/  SHF.R.U32.HI R28, RZ, 0x10, R21 ;  /* 0x00000010ff1c7819 */ /* 0x000fe40000011615 */
[----:B------:R-:W-:-:S02]  /*bfb0*/  SHF.R.U32.HI R32, RZ, 0x10, R27 ;  /* 0x00000010ff207819 */ /* 0x000fc4000001161b */
[----:B------:R-:W-:Y:S02]  /*bfc0*/  LOP3.LUT R29, R20, 0xff, RZ, 0xc0, !PT ;  /* 0x000000ff141d7812 */ /* 0x000fe400078ec0ff */
[----:B------:R-:W-:Y:S02]  /*bfd0*/  LOP3.LUT R14, R14, 0xff, RZ, 0xc0, !PT ;  /* 0x000000ff0e0e7812 */ /* 0x000fe400078ec0ff */
[----:B------:R-:W-:Y:S02]  /*bfe0*/  LOP3.LUT R33, R26, 0xff, RZ, 0xc0, !PT ;  /* 0x000000ff1a217812 */ /* 0x000fe400078ec0ff */
[----:B------:R-:W-:Y:S02]  /*bff0*/  LOP3.LUT R30, R30, 0xff, RZ, 0xc0, !PT ;  /* 0x000000ff1e1e7812 */ /* 0x000fe400078ec0ff */
[----:B------:R-:W-:Y:S02]  /*c000*/  LOP3.LUT R28, R28, 0xff, RZ, 0xc0, !PT ;  /* 0x000000ff1c1c7812 */ /* 0x000fe400078ec0ff */
[----:B------:R-:W-:-:S02]  /*c010*/  LOP3.LUT R32, R32, 0xff, RZ, 0xc0, !PT ;  /* 0x000000ff20207812 */ /* 0x000fc400078ec0ff */
[----:B------:R-:W-:Y:S02]  /*c020*/  PRMT R29, R14, 0x7604, R29 ;  /* 0x000076040e1d7816 */ /* 0x000fe4000000001d */
[----:B------:R-:W-:Y:S02]  /*c030*/  PRMT R33, R30, 0x7604, R33 ;  /* 0x000076041e217816 */ /* 0x000fe40000000021 */
[----:B------:R-:W-:Y:S02]  /*c040*/  SHF.R.U32.HI R14, RZ, 0x10, R20 ;  /* 0x00000010ff0e7819 */ /* 0x000fe40000011614 */
[----:B------:R-:W-:Y:S02]  /*c050*/  SHF.R.U32.HI R30, RZ, 0x10, R26 ;  /* 0x00000010ff1e7819 */ /* 0x000fe4000001161a */
[----:B------:R-:W-:Y:S02]  /*c060*/  PRMT R31, R28, 0x7054, R31 ;  /* 0x000070541c1f7816 */ /* 0x000fe4000000001f */
[----:B------:R-:W-:-:S02]  /*c070*/  PRMT R35, R32, 0x7054, R35 ;  /* 0x0000705420237816 */ /* 0x000fc40000000023 */
[----:B------:R-:W-:Y:S02]  /*c080*/  LOP3.LUT R14, R14, 0xff, RZ, 0xc0, !PT ;  /* 0x000000ff0e0e7812 */ /* 0x000fe400078ec0ff */
[----:B------:R-:W-:Y:S02]  /*c090*/  LOP3.LUT R30, R30, 0xff, RZ, 0xc0, !PT ;  /* 0x000000ff1e1e7812 */ /* 0x000fe400078ec0ff */
[----:B------:R-:W-:Y:S02]  /*c0a0*/  LOP3.LUT R35, R35, 0xff000000, R27, 0xf8, !PT ;  /* 0xff00000023237812 */ /* 0x000fe400078ef81b */
[----:B------:R-:W-:Y:S02]  /*c0b0*/  LOP3.LUT R31, R31, 0xff000000, R21, 0xf8, !PT ;  /* 0xff0000001f1f7812 */ /* 0x000fe400078ef815 */
[----:B------:R-:W-:Y:S02]  /*c0c0*/  PRMT R29, R14, 0x7054, R29 ;  /* 0x000070540e1d7816 */ /* 0x000fe4000000001d */
[----:B------:R-:W-:-:S02]  /*c0d0*/  PRMT R33, R30, 0x7054, R33 ;  /* 0x000070541e217816 */ /* 0x000fc40000000021 */
[-C--:B0-----:R-:W-:Y:S02]  /*c0e0*/  F2FP.F16.E4M3.UNPACK_B R14, R6.reuse.H1 ;  /* 0x00000006ff0e723e */ /* 0x081fe400030006ff */
[----:B------:R-:W-:Y:S02]  /*c0f0*/  F2FP.F16.E4M3.UNPACK_B R32, R35 ;  /* 0x00000023ff20723e */ /* 0x000fe400020006ff */
[----:B------:R-:W-:Y:S02]  /*c100*/  F2FP.F16.E4M3.UNPACK_B R28, R31 ;  /* 0x0000001fff1c723e */ /* 0x000fe400020006ff */
[----:B------:R-:W-:Y:S01]  /*c110*/  LOP3.LUT R30, R33, 0xff000000, R26, 0xf8, !PT ;  /* 0xff000000211e7812 */ /* 0x000fe200078ef81a */
[--C-:B------:R-:W-:Y:S01]  /*c120*/  HADD2.F32 R26, -RZ, R14.reuse.H0_H0 ;  /* 0x2000000eff1a7230 */ /* 0x100fe20000004100 */
[----:B------:R-:W-:Y:S01]  /*c130*/  F2FP.F16.E4M3.UNPACK_B R21, R6 ;  /* 0x00000006ff15723e */ /* 0x000fe200020006ff */
[----:B------:R-:W-:Y:S01]  /*c140*/  HADD2.F32 R14, -RZ, R14.H1_H1 ;  /* 0x3000000eff0e7230 */ /* 0x000fe20000004100 */
[----:B------:R-:W-:Y:S01]  /*c150*/  LOP3.LUT R29, R29, 0xff000000, R20, 0xf8, !PT ;  /* 0xff0000001d1d7812 */ /* 0x000fe200078ef814 */
        /* <DEDUP_REMOVED lines=82> */
[----:B------:R2:W-:Y:S02]  /*c680*/  STS.128 [R0], R4 ;  /* 0x0000000400007388 */ /* 0x0005e40000000c00 */
.L_x_1921:
[----:B------:R-:W-:Y:S05]  /*c690*/  BSYNC B1 ;  /* 0x0000000000017941 */ /* 0x000fea0003800000 */
.L_x_1920:
        /* <DEDUP_REMOVED lines=20> */
[----:B------:R-:W-:-:S02]  /*c7e0*/  LOP3.LUT R15, R10, 0xff, RZ, 0xc0, !PT ;  /* 0x000000ff0a0f7812 */ /* 0x000fc400078ec0ff */
[----:B------:R-:W-:Y:S02]  /*c7f0*/  LOP3.LUT R14, R14, 0xff, RZ, 0xc0, !PT ;  /* 0x000000ff0e0e7812 */ /* 0x000fe400078ec0ff */
[----:B------:R-:W-:Y:S02]  /*c800*/  SHF.R.U32.HI R20, RZ, 0x10, R11 ;  /* 0x00000010ff147819 */ /* 0x000fe4000001160b */
[----:B------:R-:W-:Y:S02]  /*c810*/  LOP3.LUT R27, R12, 0xff, RZ, 0xc0, !PT ;  /* 0x000000ff0c1b7812 */ /* 0x000fe400078ec0ff */
[----:B------:R-:W-:Y:S02]  /*c820*/  LOP3.LUT R26, R26, 0xff, RZ, 0xc0, !PT ;  /* 0x000000ff1a1a7812 */ /* 0x000fe400078ec0ff */
[----:B------:R-:W-:Y:S02]  /*c830*/  LOP3.LUT R28, R28, 0xff, RZ, 0xc0, !PT ;  /* 0x000000ff1c1c7812 */ /* 0x000fe400078ec0ff */
[----:B------:R-:W-:-:S02]  /*c840*/  PRMT R15, R14, 0x7604, R15 ;  /* 0x000076040e0f7816 */ /* 0x000fc4000000000f */
[----:B------:R-:W-:Y:S02]  /*c850*/  LOP3.LUT R20, R20, 0xff, RZ, 0xc0, !PT ;  /* 0x000000ff14147812 */ /* 0x000fe400078ec0ff */
[----:B------:R-:W-:Y:S02]  /*c860*/  SHF.R.U32.HI R14, RZ, 0x10, R10 ;  /* 0x00000010ff0e7819 */ /* 0x000fe4000001160a */
[----:B------:R-:W-:Y:S02]  /*c870*/  PRMT R27, R26, 0x7604, R27 ;  /* 0x000076041a1b7816 */ /* 0x000fe4000000001b */
        /* <DEDUP_REMOVED lines=8> */
[----:B0-----:R-:W-:-:S02]  /*c900*/  F2FP.F16.E4M3.UNPACK_B R14, R6.H1 ;  /* 0x00000006ff0e723e */ /* 0x001fc400030006ff */
[----:B------:R-:W-:Y:S02]  /*c910*/  PRMT R27, R26, 0x7054, R27 ;  /* 0x000070541a1b7816 */ /* 0x000fe4000000001b */
[----:B------:R-:W-:Y:S01]  /*c920*/  F2FP.F16.E4M3.UNPACK_B R30, R29 ;  /* 0x0000001dff1e723e */ /* 0x000fe200020006ff */
[--C-:B------:R-:W-:Y:S01]  /*c930*/  HADD2.F32 R13, -RZ, R14.reuse.H0_H0 ;  /* 0x2000000eff0d7230 */ /* 0x100fe20000004100 */
[----:B------:R-:W-:Y:S01]  /*c940*/  F2FP.F16.E4M3.UNPACK_B R26, R21 ;  /* 0x00000015ff1a723e */ /* 0x000fe200020006ff */
[----:B------:R-:W-:Y:S01]  /*c950*/  HADD2.F32 R14, -RZ, R14.H1_H1 ;  /* 0x3000000eff0e7230 */ /* 0x000fe20000004100 */
[----:B------:R-:W-:Y:S01]  /*c960*/  LOP3.LUT R28, R27, 0xff000000, R12, 0xf8, !PT ;  /* 0xff0000001b1c7812 */ /* 0x000fe200078ef80c */
[----:B------:R-:W-:Y:S01]  /*c970*/  HADD2.F32 R31, -RZ, R30.H1_H1 ;  /* 0x3000001eff1f7230 */ /* 0x000fe20000004100 */
[----:B------:R-:W-:Y:S01]  /*c980*/  F2FP.F16.E4M3.UNPACK_B R12, R6 ;  /* 0x00000006ff0c723e */ /* 0x000fe200020006ff */
[----:B------:R-:W-:Y:S01]  /*c990*/  HADD2.F32 R27, -RZ, R26.H1_H1 ;  /* 0x3000001aff1b7230 */ /* 0x000fe20000004100 */
[----:B------:R-:W-:Y:S01]  /*c9a0*/  LOP3.LUT R20, R15, 0xff000000, R10, 0xf8, !PT ;  /* 0xff0000000f147812 */ /* 0x000fe200078ef80a */
[----:B------:R-:W-:-:S02]  /*c9b0*/  HADD2.F32 R30, -RZ, R30.H0_H0 ;  /* 0x2000001eff1e7230 */ /* 0x000fc40000004100 */
[C---:B------:R-:W-:Y:S01]  /*c9c0*/  FMUL.FTZ R32, R14.reuse, R31 ;  /* 0x0000001f0e207220 */ /* 0x040fe20000410000 */
[----:B------:R-:W-:Y:S01]  /*c9d0*/  F2FP.F16.E4M3.UNPACK_B R10, R5 ;  /* 0x00000005ff0a723e */ /* 0x000fe200020006ff */
[----:B------:R-:W-:Y:S01]  /*c9e0*/  FMUL.FTZ R14, R14, R27 ;  /* 0x0000001b0e0e7220 */ /* 0x000fe20000410000 */
[----:B------:R-:W-:Y:S01]  /*c9f0*/  F2FP.F16.E4M3.UNPACK_B R11, R5.H1 ;  /* 0x00000005ff0b723e */ /* 0x000fe200030006ff */
[----:B------:R-:W-:Y:S01]  /*ca00*/  HADD2.F32 R5, -RZ, R12.H1_H1 ;  /* 0x3000000cff057230 */ /* 0x000fe20000004100 */
[----:B------:R-:W-:Y:S01]  /*ca10*/  F2FP.F16.E4M3.UNPACK_B R15, R7 ;  /* 0x00000007ff0f723e */ /* 0x000fe200020006ff */
[----:B------:R-:W-:Y:S01]  /*ca20*/  HADD2.F32 R26, -RZ, R26.H0_H0 ;  /* 0x2000001aff1a7230 */ /* 0x000fe20000004100 */
[----:B------:R-:W-:Y:S01]  /*ca30*/  F2FP.F16.E4M3.UNPACK_B R29, R29.H1 ;  /* 0x0000001dff1d723e */ /* 0x000fe200030006ff */
[C---:B------:R-:W-:Y:S01]  /*ca40*/  FFMA.FTZ R33, R13.reuse, R27, -R32 ;  /* 0x0000001b0d217223 */ /* 0x040fe20000010820 */
[----:B------:R-:W-:Y:S01]  /*ca50*/  F2FP.F16.E4M3.UNPACK_B R21, R21.H1 ;  /* 0x00000015ff15723e */ /* 0x000fe200030006ff */
[----:B------:R-:W-:Y:S01]  /*ca60*/  FFMA.FTZ R38, R13, R31, R14 ;  /* 0x0000001f0d267223 */ /* 0x000fe2000001000e */
[----:B------:R-:W-:-:S02]  /*ca70*/  HADD2.F32 R12, -RZ, R12.H0_H0 ;  /* 0x2000000cff0c7230 */ /* 0x000fc40000004100 */
[C---:B------:R-:W-:Y:S01]  /*ca80*/  FMUL.FTZ R13, R5.reuse, R30 ;  /* 0x0000001e050d7220 */ /* 0x040fe20000410000 */
[-C--:B------:R-:W-:Y:S01]  /*ca90*/  FMUL.FTZ R27, R5, R26.reuse ;  /* 0x0000001a051b7220 */ /* 0x080fe20000410000 */
[----:B------:R-:W-:Y:S01]  /*caa0*/  F2FP.F16.E4M3.UNPACK_B R7, R7.H1 ;  /* 0x00000007ff07723e */ /* 0x000fe200030006ff */
[----:B------:R-:W-:Y:S02]  /*cab0*/  HADD2.F32 R5, -RZ, R15.H1_H1 ;  /* 0x3000000fff057230 */ /* 0x000fe40000004100 */
[C---:B------:R-:W-:Y:S01]  /*cac0*/  FFMA.FTZ R31, R12.reuse, R26, -R13 ;  /* 0x0000001a0c1f7223 */ /* 0x040fe2000001080d */
[----:B------:R-:W-:Y:S02]  /*cad0*/  HADD2.F32 R32, -RZ, R29.H0_H0 ;  /* 0x2000001dff207230 */ /* 0x000fe40000004100 */
[----:B------:R-:W-:Y:S01]  /*cae0*/  FFMA.FTZ R34, R12, R30, R27 ;  /* 0x0000001e0c227223 */ /* 0x000fe2000001001b */
[----:B------:R-:W-:Y:S01]  /*caf0*/  HADD2.F32 R14, -RZ, R21.H0_H0 ;  /* 0x20000015ff0e7230 */ /* 0x000fe20000004100 */
[----:B------:R-:W-:Y:S01]  /*cb00*/  F2FP.F16.E4M3.UNPACK_B R6, R4 ;  /* 0x00000004ff06723e */ /* 0x000fe200020006ff */
[----:B------:R-:W-:-:S02]  /*cb10*/  HADD2.F32 R15, -RZ, R15.H0_H0 ;  /* 0x2000000fff0f7230 */ /* 0x000fc40000004100 */
[C---:B------:R-:W-:Y:S01]  /*cb20*/  FMUL.FTZ R26, R5.reuse, R32 ;  /* 0x00000020051a7220 */ /* 0x040fe20000410000 */
[----:B------:R-:W-:Y:S02]  /*cb30*/  HADD2.F32 R29, -RZ, R29.H1_H1 ;  /* 0x3000001dff1d7230 */ /* 0x000fe40000004100 */
[-C--:B------:R-:W-:Y:S01]  /*cb40*/  FMUL.FTZ R30, R5, R14.reuse ;  /* 0x0000000e051e7220 */ /* 0x080fe20000410000 */
[----:B------:R-:W-:Y:S02]  /*cb50*/  HADD2.F32 R12, -RZ, R7.H1_H1 ;  /* 0x30000007ff0c7230 */ /* 0x000fe40000004100 */
[C---:B------:R-:W-:Y:S01]  /*cb60*/  FFMA.FTZ R35, R15.reuse, R14, -R26 ;  /* 0x0000000e0f237223 */ /* 0x040fe2000001081a */
[----:B------:R-:W-:Y:S02]  /*cb70*/  HADD2.F32 R21, -RZ, R21.H1_H1 ;  /* 0x30000015ff157230 */ /* 0x000fe40000004100 */
[----:B------:R-:W-:Y:S01]  /*cb80*/  FFMA.FTZ R32, R15, R32, R30 ;  /* 0x000000200f207223 */ /* 0x000fe2000001001e */
[----:B------:R-:W-:-:S02]  /*cb90*/  HADD2.F32 R5, -RZ, R7.H0_H0 ;  /* 0x20000007ff057230 */ /* 0x000fc40000004100 */
[C---:B------:R-:W-:Y:S01]  /*cba0*/  FMUL.FTZ R14, R12.reuse, R29 ;  /* 0x0000001d0c0e7220 */ /* 0x040fe20000410000 */
[----:B------:R-:W-:Y:S01]  /*cbb0*/  F2FP.F16.E4M3.UNPACK_B R4, R4.H1 ;  /* 0x00000004ff04723e */ /* 0x000fe200030006ff */
[-C--:B------:R-:W-:Y:S01]  /*cbc0*/  FMUL.FTZ R30, R12, R21.reuse ;  /* 0x000000150c1e7220 */ /* 0x080fe20000410000 */
        /* <DEDUP_REMOVED lines=10> */
[----:B------:R-:W-:Y:S01]  /*cc70*/  FMUL.FTZ R30, R7, R26 ;  /* 0x0000001a071e7220 */ /* 0x000fe20000410000 */
[----:B------:R-:W-:Y:S02]  /*cc80*/  HADD2.F32 R15, -RZ, R13.H0_H0 ;  /* 0x2000000dff0f7230 */ /* 0x000fe40000004100 */
[----:B------:R-:W-:Y:S02]  /*cc90*/  HADD2.F32 R4, -RZ, R6.H1_H1 ;  /* 0x30000006ff047230 */ /* 0x000fe40000004100 */
[-C--:B------:R-:W-:Y:S01]  /*cca0*/  FFMA.FTZ R30, R5, R14.reuse, -R30 ;  /* 0x0000000e051e7223 */ /* 0x080fe2000001081e */
[----:B------:R-:W-:Y:S02]  /*ccb0*/  HADD2.F32 R13, -RZ, R12.H0_H0 ;  /* 0x2000000cff0d7230 */ /* 0x000fe40000004100 */
[----:B------:R-:W-:Y:S01]  /*ccc0*/  FMUL.FTZ R12, R7, R14 ;  /* 0x0000000e070c7220 */ /* 0x000fe20000410000 */
[----:B------:R-:W-:-:S02]  /*ccd0*/  HADD2.F32 R6, -RZ, R6.H0_H0 ;  /* 0x20000006ff067230 */ /* 0x000fc40000004100 */
[C---:B------:R-:W-:Y:S01]  /*cce0*/  FMUL.FTZ R7, R4.reuse, R15 ;  /* 0x0000000f04077220 */ /* 0x040fe20000410000 */
[-C--:B------:R-:W-:Y:S01]  /*ccf0*/  FMUL.FTZ R4, R4, R13.reuse ;  /* 0x0000000d04047220 */ /* 0x080fe20000410000 */
[----:B------:R-:W-:Y:S02]  /*cd00*/  FFMA.FTZ R21, R5, R26, R12 ;  /* 0x0000001a05157223 */ /* 0x000fe4000001000c */
[C---:B------:R-:W-:Y:S01]  /*cd10*/  FFMA.FTZ R14, R6.reuse, R13, -R7 ;  /* 0x0000000d060e7223 */ /* 0x040fe20000010807 */
[----:B------:R-:W-:Y:S02]  /*cd20*/  HADD2.F32 R5, -RZ, R11.H1_H1 ;  /* 0x3000000bff057230 */ /* 0x000fe40000004100 */
[----:B------:R-:W-:Y:S01]  /*cd30*/  FFMA.FTZ R15, R6, R15, R4 ;  /* 0x0000000f060f7223 */ /* 0x000fe20000010004 */
[----:B------:R-:W-:Y:S02]  /*cd40*/  HADD2.F32 R6, -RZ, R20.H1_H1 ;  /* 0x30000014ff067230 */ /* 0x000fe40000004100 */
[----:B------:R-:W-:-:S02]  /*cd50*/  HADD2.F32 R12, -RZ, R28.H1_H1 ;  /* 0x3000001cff0c7230 */ /* 0x000fc40000004100 */
[----:B------:R-:W-:Y:S02]  /*cd60*/  HADD2.F32 R13, -RZ, R28.H0_H0 ;  /* 0x2000001cff0d7230 */ /* 0x000fe40000004100 */
[C---:B------:R-:W-:Y:S01]  /*cd70*/  FMUL.FTZ R27, R5.reuse, R6 ;  /* 0x00000006051b7220 */ /* 0x040fe20000410000 */
[----:B------:R-:W-:Y:S02]  /*cd80*/  HADD2.F32 R4, -RZ, R10.H1_H1 ;  /* 0x3000000aff047230 */ /* 0x000fe40000004100 */
[----:B------:R-:W-:Y:S02]  /*cd90*/  HADD2.F32 R7, -RZ, R20.H0_H0 ;  /* 0x20000014ff077230 */ /* 0x000fe40000004100 */
[----:B------:R-:W-:Y:S01]  /*cda0*/  FMUL.FTZ R20, R5, R12 ;  /* 0x0000000c05147220 */ /* 0x000fe20000410000 */
[----:B------:R-:W-:Y:S02]  /*cdb0*/  HADD2.F32 R11, -RZ, R11.H0_H0 ;  /* 0x2000000bff0b7230 */ /* 0x000fe40000004100 */
[----:B------:R-:W-:Y:S01]  /*cdc0*/  FMUL.FTZ R5, R4, R13 ;  /* 0x0000000d04057220 */ /* 0x000fe20000410000 */
[----:B------:R-:W-:-:S02]  /*cdd0*/  HADD2.F32 R10, -RZ, R10.H0_H0 ;  /* 0x2000000aff0a7230 */ /* 0x000fc40000004100 */
[-C--:B------:R-:W-:Y:S01]  /*cde0*/  FMUL.FTZ R4, R4, R7.reuse ;  /* 0x0000000704047220 */ /* 0x080fe20000410000 */
[C---:B------:R-:W-:Y:S01]  /*cdf0*/  FFMA.FTZ R20, R11.reuse, R6, -R20 ;  /* 0x000000060b147223 */ /* 0x040fe20000010814 */
[----:B------:R-:W-:Y:S01]  /*ce00*/  FFMA.FTZ R27, R11, R12, R27 ;  /* 0x0000000c0b1b7223 */ /* 0x000fe2000001001b */
[C---:B------:R-:W-:Y:S01]  /*ce10*/  FFMA.FTZ R5, R10.reuse, R7, -R5 ;  /* 0x000000070a057223 */ /* 0x040fe20000010805 */
[----:B------:R-:W-:Y:S01]  /*ce20*/  FFMA.FTZ R10, R10, R13, R4 ;  /* 0x0000000d0a0a7223 */ /* 0x000fe20000010004 */
[----:B------:R-:W-:Y:S02]  /*ce30*/  F2FP.SATFINITE.E4M3.F32.PACK_AB_MERGE_C R6, R38, R33, RZ ;  /* 0x000000212606723e */ /* 0x000fe400048070ff */
        /* <DEDUP_REMOVED lines=8> */
.L_x_1926:
[----:B------:R-:W-:Y:S05]  /*cec0*/  BSYNC B1 ;  /* 0x0000000000017941 */ /* 0x000fea0003800000 */
.L_x_1925:
[----:B------:R-:W-:Y:S05]  /*ced0*/  @P1 BRA `(.L_x_1924) ;  /* 0x0000002c00301947 */ /* 0x000fea0003800000 */
[----:B01----:R-:W0:Y:S01]  /*cee0*/  LDS.128 R4, [R0+0x2000] ;  /* 0x0020000000047984 */ /* 0x003e220000000c00 */
[----:B-----5:R-:W-:Y:S02]  /*cef0*/  SHF.R.U32.HI R10, RZ, 0x8, R24 ;  /* 0x00000008ff0a7819 */ /* 0x020fe40000011618 */
[----:B------:R-:W-:Y:S02]  /*cf00*/  LOP3.LUT R3, R24, 0xff, RZ, 0xc0, !PT ;  /* 0x000000ff18037812 */ /* 0x000fe400078ec0ff */
[----:B------:R-:W-:Y:S02]  /*cf10*/  LOP3.LUT R10, R10, 0xff, RZ, 0xc0, !PT ;  /* 0x000000ff0a0a7812 */ /* 0x000fe400078ec0ff */
[----:B------:R-:W-:Y:S02]  /*cf20*/  SHF.R.U32.HI R12, RZ, 0x8, R25 ;  /* 0x00000008ff0c7819 */ /* 0x000fe40000011619 */
[----:B------:R-:W-:Y:S02]  /*cf30*/  SHF.R.U32.HI R15, RZ, 0x8, R9 ;  /* 0x00000008ff0f7819 */ /* 0x000fe40000011609 */
[----:B------:R-:W-:-:S02]  /*cf40*/  PRMT R3, R10, 0x7604, R3 ;  /* 0x000076040a037816 */ /* 0x000fc40000000003 */
[----:B------:R-:W-:Y:S02]  /*cf50*/  LOP3.LUT R11, R25, 0xff, RZ, 0xc0, !PT ;  /* 0x000000ff190b7812 */ /* 0x000fe400078ec0ff */
[----:B------:R-:W-:Y:S02]  /*cf60*/  LOP3.LUT R12, R12, 0xff, RZ, 0xc0, !PT ;  /* 0x000000ff0c0c7812 */ /* 0x000fe400078ec0ff */
[----:B------:R-:W-:Y:S02]  /*cf70*/  SHF.R.U32.HI R20, RZ, 0x10, R25 ;  /* 0x00000010ff147819 */ /* 0x000fe40000011619 */
[----:B------:R-:W-:Y:S02]  /*cf80*/  SHF.R.U32.HI R10, RZ, 0x8, R8 ;  /* 0x00000008ff0a7819 */ /* 0x000fe40000011608 */
[----:B------:R-:W-:Y:S02]  /*cf90*/  SHF.R.U32.HI R21, RZ, 0x10, R9 ;  /* 0x00000010ff157819 */ /* 0x000fe40000011609 */
[----:B----4-:R-:W-:-:S02]  /*cfa0*/  LOP3.LUT R14, R9, 0xff, RZ, 0xc0, !PT ;  /* 0x000000ff090e7812 */ /* 0x010fc400078ec0ff */
[----:B------:R-:W-:Y:S01]  /*cfb0*/  LOP3.LUT R15, R15, 0xff, RZ, 0xc0, !PT ;  /* 0x000000ff0f0f7812 */ /* 0x000fe200078ec0ff */
[----:B------:R-:W-:Y:S01]  /*cfc0*/  IMAD.U32 R21, R21, 0x10000, RZ ;  /* 0x0001000015157824 */ /* 0x000fe200078e00ff */
[----:B------:R-:W-:Y:S02]  /*cfd0*/  PRMT R11, R12, 0x7604, R11 ;  /* 0x000076040c0b7816 */ /* 0x000fe4000000000b */
[----:B------:R-:W-:Y:S01]  /*cfe0*/  LOP3.LUT R13, R10, 0xff, RZ, 0xc0, !PT ;  /* 0x000000ff0a0d7812 */ /* 0x000fe200078ec0ff */
[----:B------:R-:W-:Y:S01]  /*cff0*/  IMAD.U32 R10, R20, 0x10000, RZ ;  /* 0x00010000140a7824 */ /* 0x000fe200078e00ff */
[----:B------:R-:W-:Y:S02]  /*d000*/  LOP3.LUT R12, R8, 0xff, RZ, 0xc0, !PT ;  /* 0x000000ff080c7812 */ /* 0x000fe400078ec0ff */
[----:B------:R-:W-:Y:S02]  /*d010*/  PRMT R14, R15, 0x7604, R14 ;  /* 0x000076040f0e7816 */ /* 0x000fe4000000000e */
[----:B------:R-:W-:-:S02]  /*d020*/  PRMT R15, R13, 0x7604, R12 ;  /* 0x000076040d0f7816 */ /* 0x000fc4000000000c */
[----:B------:R-:W-:Y:S02]  /*d030*/  LOP3.LUT R13, R11, 0xff0000, R10, 0xf8, !PT ;  /* 0x00ff00000b0d7812 */ /* 0x000fe400078ef80a */
[----:B------:R-:W-:Y:S02]  /*d040*/  LOP3.LUT R21, R14, 0xff0000, R21, 0xf8, !PT ;  /* 0x00ff00000e157812 */ /* 0x000fe400078ef815 */
[--C-:B------:R-:W-:Y:S02]  /*d050*/  LOP3.LUT R11, R3, 0xff0000, R24.reuse, 0xf8, !PT ;  /* 0x00ff0000030b7812 */ /* 0x100fe400078ef818 */
[----:B------:R-:W-:Y:S02]  /*d060*/  LOP3.LUT R21, R21, 0xff000000, R9, 0xf8, !PT ;  /* 0xff00000015157812 */ /* 0x000fe400078ef809 */
[----:B------:R-:W-:Y:S02]  /*d070*/  LOP3.LUT R13, R13, 0xff000000, R25, 0xf8, !PT ;  /* 0xff0000000d0d7812 */ /* 0x000fe400078ef819 */
[----:B------:R-:W-:-:S02]  /*d080*/  LOP3.LUT R12, R11, 0xff000000, R24, 0xf8, !PT ;  /* 0xff0000000b0c7812 */ /* 0x000fc400078ef818 */
[-C--:B0-----:R-:W-:Y:S02]  /*d090*/  F2FP.F16.E4M3.UNPACK_B R3, R6.reuse.H1 ;  /* 0x00000006ff03723e */ /* 0x081fe400030006ff */
[--C-:B------:R-:W-:Y:S02]  /*d0a0*/  LOP3.LUT R15, R15, 0xff0000, R8.reuse, 0xf8, !PT ;  /* 0x00ff00000f0f7812 */ /* 0x100fe400078ef808 */
[----:B------:R-:W-:Y:S01]  /*d0b0*/  F2FP.F16.E4M3.UNPACK_B R24, R21 ;  /* 0x00000015ff18723e */ /* 0x000fe200020006ff */
[--C-:B------:R-:W-:Y:S01]  /*d0c0*/  HADD2.F32 R9, -RZ, R3.reuse.H0_H0 ;  /* 0x20000003ff097230 */ /* 0x100fe20000004100 */
[----:B------:R-:W-:Y:S02]  /*d0d0*/  F2FP.F16.E4M3.UNPACK_B R14, R13 ;  /* 0x0000000dff0e723e */ /* 0x000fe400020006ff */
[----:B------:R-:W-:Y:S01]  /*d0e0*/  LOP3.LUT R20, R15, 0xff000000, R8, 0xf8, !PT ;  /* 0xff0000000f147812 */ /* 0x000fe200078ef808 */
[----:B------:R-:W-:Y:S01]  /*d0f0*/  HADD2.F32 R8, -RZ, R3.H1_H1 ;  /* 0x30000003ff087230 */ /* 0x000fe20000004100 */
[----:B------:R-:W-:Y:S01]  /*d100*/  F2FP.F16.E4M3.UNPACK_B R6, R6 ;  /* 0x00000006ff06723e */ /* 0x000fe200020006ff */
[----:B------:R-:W-:Y:S01]  /*d110*/  HADD2.F32 R25, -RZ, R24.H1_H1 ;  /* 0x30000018ff197230 */ /* 0x000fe20000004100 */
[-C--:B------:R-:W-:Y:S01]  /*d120*/  F2FP.F16.E4M3.UNPACK_B R10, R7.reuse ;  /* 0x00000007ff0a723e */ /* 0x080fe200020006ff */
[----:B------:R-:W-:Y:S01]  /*d130*/  HADD2.F32 R15, -RZ, R14.H1_H1 ;  /* 0x3000000eff0f7230 */ /* 0x000fe20000004100 */
[----:B------:R-:W-:Y:S01]  /*d140*/  F2FP.F16.E4M3.UNPACK_B R11, R7.H1 ;  /* 0x00000007ff0b723e */ /* 0x000fe200030006ff */
[----:B------:R-:W-:-:S02]  /*d150*/  HADD2.F32 R24, -RZ, R24.H0_H0 ;  /* 0x20000018ff187230 */ /* 0x000fc40000004100 */
[C---:B------:R-:W-:Y:S01]  /*d160*/  FMUL.FTZ R26, R8.reuse, R25 ;  /* 0x00000019081a7220 */ /* 0x040fe20000410000 */
[----:B------:R-:W-:Y:S01]  /*d170*/  F2FP.F16.E4M3.UNPACK_B R7, R5 ;  /* 0x00000005ff07723e */ /* 0x000fe200020006ff */
[----:B------:R-:W-:Y:S01]  /*d180*/  FMUL.FTZ R30, R8, R15 ;  /* 0x0000000f081e7220 */ /* 0x000fe20000410000 */
[----:B------:R-:W-:Y:S01]  /*d190*/  F2FP.F16.E4M3.UNPACK_B R8, R5.H1 ;  /* 0x00000005ff08723e */ /* 0x000fe200030006ff */
[----:B------:R-:W-:Y:S02]  /*d1a0*/  HADD2.F32 R5, -RZ, R6.H1_H1 ;  /* 0x30000006ff057230 */ /* 0x000fe40000004100 */
[C---:B------:R-:W-:Y:S01]  /*d1b0*/  FFMA.FTZ R28, R9.reuse, R15, -R26 ;  /* 0x0000000f091c7223 */ /* 0x040fe2000001081a */
[----:B------:R-:W-:Y:S02]  /*d1c0*/  HADD2.F32 R14, -RZ, R14.H0_H0 ;  /* 0x2000000eff0e7230 */ /* 0x000fe40000004100 */
[----:B------:R-:W-:Y:S01]  /*d1d0*/  FFMA.FTZ R29, R9, R25, R30 ;  /* 0x00000019091d7223 */ /* 0x000fe2000001001e */
[----:B------:R-:W-:Y:S01]  /*d1e0*/  HADD2.F32 R6, -RZ, R6.H0_H0 ;  /* 0x20000006ff067230 */ /* 0x000fe20000004100 */
[----:B------:R-:W-:Y:S01]  /*d1f0*/  F2FP.F16.E4M3.UNPACK_B R21, R21.H1 ;  /* 0x00000015ff15723e */ /* 0x000fe200030006ff */
[C---:B------:R-:W-:Y:S01]  /*d200*/  FMUL.FTZ R9, R5.reuse, R24 ;  /* 0x0000001805097220 */ /* 0x040fe20000410000 */
[----:B------:R-:W-:Y:S01]  /*d210*/  F2FP.F16.E4M3.UNPACK_B R13, R13.H1 ;  /* 0x0000000dff0d723e */ /* 0x000fe200030006ff */
[----:B------:R-:W-:Y:S01]  /*d220*/  FMUL.FTZ R27, R5, R14 ;  /* 0x0000000e051b7220 */ /* 0x000fe20000410000 */
[----:B------:R-:W-:-:S02]  /*d230*/  HADD2.F32 R5, -RZ, R10.H1_H1 ;  /* 0x3000000aff057230 */ /* 0x000fc40000004100 */
[C---:B------:R-:W-:Y:S01]  /*d240*/  FFMA.FTZ R25, R6.reuse, R14, -R9 ;  /* 0x0000000e06197223 */ /* 0x040fe20000010809 */
[----:B------:R-:W-:Y:S02]  /*d250*/  HADD2.F32 R15, -RZ, R21.H0_H0 ;  /* 0x20000015ff0f7230 */ /* 0x000fe40000004100 */
[----:B------:R-:W-:Y:S01]  /*d260*/  FFMA.FTZ R26, R6, R24, R27 ;  /* 0x00000018061a7223 */ /* 0x000fe2000001001b */
[----:B------:R-:W-:Y:S01]  /*d270*/  HADD2.F32 R9, -RZ, R13.H0_H0 ;  /* 0x2000000dff097230 */ /* 0x000fe20000004100 */
[----:B------:R-:W-:Y:S01]  /*d280*/  F2FP.F16.E4M3.UNPACK_B R3, R4 ;  /* 0x00000004ff03723e */ /* 0x000fe200020006ff */
        /* <DEDUP_REMOVED lines=8> */
[----:B------:R-:W-:Y:S02]  /*d310*/  HADD2.F32 R11, -RZ, R11.H0_H0 ;  /* 0x2000000bff0b7230 */ /* 0x000fe40000004100 */
[C---:B------:R-:W-:Y:S01]  /*d320*/  FMUL.FTZ R14, R6.reuse, R21 ;  /* 0x00000015060e7220 */ /* 0x040fe20000410000 */
[----:B------:R-:W-:Y:S01]  /*d330*/  F2FP.F16.E4M3.UNPACK_B R5, R20 ;  /* 0x00000014ff05723e */ /* 0x000fe200020006ff */
[-C--:B------:R-:W-:Y:S01]  /*d340*/  FMUL.FTZ R10, R6, R13.reuse ;  /* 0x0000000d060a7220 */ /* 0x080fe20000410000 */
[----:B------:R-:W-:Y:S01]  /*d350*/  F2FP.F16.E4M3.UNPACK_B R4, R4.H1 ;  /* 0x00000004ff04723e */ /* 0x000fe200030006ff */
[C---:B------:R-:W-:Y:S01]  /*d360*/  FFMA.FTZ R31, R11.reuse, R13, -R14 ;  /* 0x0000000d0b1f7223 */ /* 0x040fe2000001080e */
[-C--:B------:R-:W-:Y:S01]  /*d370*/  F2FP.F16.E4M3.UNPACK_B R9, R12.reuse ;  /* 0x0000000cff09723e */ /* 0x080fe200020006ff */
[----:B------:R-:W-:Y:S01]  /*d380*/  FFMA.FTZ R32, R11, R21, R10 ;  /* 0x000000150b207223 */ /* 0x000fe2000001000a */
[--C-:B------:R-:W-:Y:S01]  /*d390*/  HADD2.F32 R13, -RZ, R5.reuse.H1_H1 ;  /* 0x30000005ff0d7230 */ /* 0x100fe20000004100 */
[----:B------:R-:W-:Y:S01]  /*d3a0*/  F2FP.F16.E4M3.UNPACK_B R12, R12.H1 ;  /* 0x0000000cff0c723e */ /* 0x000fe200030006ff */
[----:B------:R-:W-:Y:S01]  /*d3b0*/  HADD2.F32 R11, -RZ, R5.H0_H0 ;  /* 0x20000005ff0b7230 */ /* 0x000fe20000004100 */
[----:B------:R-:W-:Y:S01]  /*d3c0*/  F2FP.F16.E4M3.UNPACK_B R20, R20.H1 ;  /* 0x00000014ff14723e */ /* 0x000fe200030006ff */
[----:B------:R-:W-:Y:S01]  /*d3d0*/  HADD2.F32 R6, -RZ, R4.H1_H1 ;  /* 0x30000004ff067230 */ /* 0x000fe20000004100 */
[----:B------:R-:W-:Y:S01]  /*d3e0*/  F2FP.SATFINITE.E4M3.F32.PACK_AB_MERGE_C R28, R29, R28, RZ ;  /* 0x0000001c1d1c723e */ /* 0x000fe200048070ff */
[----:B------:R-:W-:-:S02]  /*d3f0*/  HADD2.F32 R10, -RZ, R9.H1_H1 ;  /* 0x30000009ff0a7230 */ /* 0x000fc40000004100 */
[----:B------:R-:W-:Y:S02]  /*d400*/  HADD2.F32 R5, -RZ, R4.H0_H0 ;  /* 0x20000004ff057230 */ /* 0x000fe40000004100 */
[C---:B------:R-:W-:Y:S01]  /*d410*/  FMUL.FTZ R14, R6.reuse, R13 ;  /* 0x0000000d060e7220 */ /* 0x040fe20000410000 */
[----:B------:R-:W-:Y:S02]  /*d420*/  HADD2.F32 R4, -RZ, R3.H1_H1 ;  /* 0x30000003ff047230 */ /* 0x000fe40000004100 */
[-C--:B------:R-:W-:Y:S01]  /*d430*/  FMUL.FTZ R24, R6, R10.reuse ;  /* 0x0000000a06187220 */ /* 0x080fe20000410000 */
[----:B------:R-:W-:Y:S02]  /*d440*/  HADD2.F32 R9, -RZ, R9.H0_H0 ;  /* 0x20000009ff097230 */ /* 0x000fe40000004100 */
[C---:B------:R-:W-:Y:S01]  /*d450*/  FFMA.FTZ R14, R5.reuse, R10, -R14 ;  /* 0x0000000a050e7223 */ /* 0x040fe2000001080e */
[----:B------:R-:W-:Y:S02]  /*d460*/  HADD2.F32 R3, -RZ, R3.H0_H0 ;  /* 0x20000003ff037230 */ /* 0x000fe40000004100 */
[C---:B------:R-:W-:Y:S01]  /*d470*/  FMUL.FTZ R6, R4.reuse, R11 ;  /* 0x0000000b04067220 */ /* 0x040fe20000410000 */
[----:B------:R-:W-:Y:S01]  /*d480*/  FFMA.FTZ R13, R5, R13, R24 ;  /* 0x0000000d050d7223 */ /* 0x000fe20000010018 */
[----:B------:R-:W-:Y:S01]  /*d490*/  FMUL.FTZ R4, R4, R9 ;  /* 0x0000000904047220 */ /* 0x000fe20000410000 */
[----:B------:R-:W-:-:S02]  /*d4a0*/  HADD2.F32 R5, -RZ, R12.H1_H1 ;  /* 0x3000000cff057230 */ /* 0x000fc40000004100 */
[C---:B------:R-:W-:Y:S01]  /*d4b0*/  FFMA.FTZ R10, R3.reuse, R9, -R6 ;  /* 0x00000009030a7223 */ /* 0x040fe20000010806 */
[----:B------:R-:W-:Y:S02]  /*d4c0*/  HADD2.F32 R9, -RZ, R20.H1_H1 ;  /* 0x30000014ff097230 */ /* 0x000fe40000004100 */
[----:B------:R-:W-:Y:S01]  /*d4d0*/  FFMA.FTZ R11, R3, R11, R4 ;  /* 0x0000000b030b7223 */ /* 0x000fe20000010004 */
[----:B------:R-:W-:Y:S02]  /*d4e0*/  HADD2.F32 R4, -RZ, R8.H1_H1 ;  /* 0x30000008ff047230 */ /* 0x000fe40000004100 */
[----:B------:R-:W-:Y:S02]  /*d4f0*/  HADD2.F32 R20, -RZ, R20.H0_H0 ;  /* 0x20000014ff147230 */ /* 0x000fe40000004100 */
[----:B------:R-:W-:Y:S02]  /*d500*/  HADD2.F32 R3, -RZ, R7.H1_H1 ;  /* 0x30000007ff037230 */ /* 0x000fe40000004100 */
[----:B------:R-:W-:Y:S01]  /*d510*/  FMUL.FTZ R15, R4, R9 ;  /* 0x00000009040f7220 */ /* 0x000fe20000410000 */
[----:B------:R-:W-:-:S02]  /*d520*/  HADD2.F32 R12, -RZ, R12.H0_H0 ;  /* 0x2000000cff0c7230 */ /* 0x000fc40000004100 */
[-C--:B------:R-:W-:Y:S01]  /*d530*/  FMUL.FTZ R6, R4, R5.reuse ;  /* 0x0000000504067220 */ /* 0x080fe20000410000 */
[----:B------:R-:W-:Y:S02]  /*d540*/  HADD2.F32 R8, -RZ, R8.H0_H0 ;  /* 0x20000008ff087230 */ /* 0x000fe40000004100 */
[C---:B------:R-:W-:Y:S01]  /*d550*/  FMUL.FTZ R4, R3.reuse, R20 ;  /* 0x0000001403047220 */ /* 0x040fe20000410000 */
[----:B------:R-:W-:Y:S02]  /*d560*/  HADD2.F32 R7, -RZ, R7.H0_H0 ;  /* 0x20000007ff077230 */ /* 0x000fe40000004100 */
[-C--:B------:R-:W-:Y:S01]  /*d570*/  FMUL.FTZ R3, R3, R12.reuse ;  /* 0x0000000c03037220 */ /* 0x080fe20000410000 */
[C---:B------:R-:W-:Y:S01]  /*d580*/  FFMA.FTZ R15, R8.reuse, R5, -R15 ;  /* 0x00000005080f7223 */ /* 0x040fe2000001080f */
[----:B------:R-:W-:Y:S01]  /*d590*/  FFMA.FTZ R6, R8, R9, R6 ;  /* 0x0000000908067223 */ /* 0x000fe20000010006 */
[C---:B------:R-:W-:Y:S01]  /*d5a0*/  FFMA.FTZ R5, R7.reuse, R12, -R4 ;  /* 0x0000000c07057223 */ /* 0x040fe20000010804 */
[----:B------:R-:W-:Y:S01]  /*d5b0*/  FFMA.FTZ R20, R7, R20, R3 ;  /* 0x0000001407147223 */ /* 0x000fe20000010003 */
[----:B------:R-:W-:-:S02]  /*d5c0*/  F2FP.SATFINITE.E4M3.F32.PACK_AB_MERGE_C R7, R32, R31, RZ ;  /* 0x0000001f2007723e */ /* 0x000fc400048070ff */
[----:B------:R-:W-:Y:S02]  /*d5d0*/  F2FP.SATFINITE.E4M3.F32.PACK_AB_MERGE_C R4, R13, R14, RZ ;  /* 0x0000000e0d04723e */ /* 0x000fe400048070ff */
[----:B------:R-:W-:Y:S02]  /*d5e0*/  F2FP.SATFINITE.E4M3.F32.PACK_AB_MERGE_C R15, R6, R15, RZ ;  /* 0x0000000f060f723e */ /* 0x000fe400048070ff */
[----:B------:R-:W-:Y:S02]  /*d5f0*/  F2FP.SATFINITE.E4M3.F32.PACK_AB_MERGE_C R6, R26, R25, R28 ;  /* 0x000000191a06723e */ /* 0x000fe4000480701c */
[----:B------:R-:W-:Y:S02]  /*d600*/  F2FP.SATFINITE.E4M3.F32.PACK_AB_MERGE_C R7, R30, R27, R7 ;  /* 0x0000001b1e07723e */ /* 0x000fe40004807007 */
[----:B------:R-:W-:Y:S02]  /*d610*/  F2FP.SATFINITE.E4M3.F32.PACK_AB_MERGE_C R4, R11, R10, R4 ;  /* 0x0000000a0b04723e */ /* 0x000fe40004807004 */
[----:B------:R-:W-:-:S05]  /*d620*/  F2FP.SATFINITE.E4M3.F32.PACK_AB_MERGE_C R5, R20, R5, R15 ;  /* 0x000000051405723e */ /* 0x000fca000480700f */
[----:B------:R2:W-:Y:S01]  /*d630*/  STS.128 [R0+0x2000], R4 ;  /* 0x0020000400007388 */ /* 0x0005e20000000c00 */
[----:B------:R-:W-:Y:S05]  /*d640*/  BRA `(.L_x_1924) ;  /* 0x0000002400547947 */ /* 0x000fea0003800000 */
.L_x_1911:
        /* <DEDUP_REMOVED lines=8> */
[----:B0-----:R-:W-:-:S13]  /*d6d0*/  ISETP.NE.AND P0, PT, R34, 0x1, PT ;  /* 0x000000012200780c */ /* 0x001fda0003f05270 */
[----:B------:R-:W0:Y:S08]  /*d6e0*/  @P0 LDC R0, c[0x0][0x44c] ;  /* 0x00011300ff000b82 */ /* 0x000e300000000800 */
[----:B------:R-:W1:Y:S01]  /*d6f0*/  @P0 LDC R5, c[0x0][0x450] ;  /* 0x00011400ff050b82 */ /* 0x000e620000000800 */
[----:B0-----:R-:W-:-:S05]  /*d700*/  @P0 IMAD.HI.U32 R0, R3, R0, RZ ;  /* 0x0000000003000227 */ /* 0x001fca00078e00ff */
[----:B-1----:R-:W-:Y:S01]  /*d710*/  @P0 SHF.R.U32.HI R3, RZ, R5, R0 ;  /* 0x00000005ff030219 */ /* 0x002fe20000011600 */
[----:B------:R-:W-:-:S03]  /*d720*/  IMAD.MOV.U32 R5, RZ, RZ, R29 ;  /* 0x000000ffff057224 */ /* 0x000fc600078e001d */
        /* <DEDUP_REMOVED lines=14> */
[----:B------:R-:W0:Y:S01]  /*d810*/  LDC R39, c[0x0][0x3f4] ;  /* 0x0000fd00ff277b82 */ /* 0x000e220000000800 */
[----:B------:R-:W1:Y:S01]  /*d820*/  SHFL.IDX PT, R5, R35, RZ, 0x1c1f ;  /* 0x001c1fff23057589 */ /* 0x000e6200000e0000 */
[----:B------:R-:W-:Y:S01]  /*d830*/  IMAD R34, R197, R34, RZ ;  /* 0x00000022c5227224 */ /* 0x000fe200078e02ff */
[----:B------:R-:W-:Y:S02]  /*d840*/  ULDC.64 UR4, c[0x0][0x208] ;  /* 0x0000820000047ab9 */ /* 0x000fe40000000a00 */
[----:B------:R-:W2:Y:S04]  /*d850*/  SHFL.IDX PT, R14, R9, RZ, 0x1c1f ;  /* 0x001c1fff090e7589 */ /* 0x000ea800000e0000 */
[----:B------:R-:W3:Y:S04]  /*d860*/  SHFL.IDX PT, R3, R8, RZ, 0x1c1f ;  /* 0x001c1fff08037589 */ /* 0x000ee800000e0000 */
[----:B------:R-:W4:Y:S01]  /*d870*/  SHFL.IDX PT, R7, R37, RZ, 0x1c1f ;  /* 0x001c1fff25077589 */ /* 0x000f2200000e0000 */
[----:B0-----:R-:W-:-:S04]  /*d880*/  ISETP.GE.AND P0, PT, R18, R39, PT ;  /* 0x000000271200720c */ /* 0x001fc80003f06270 */
[----:B------:R-:W-:-:S13]  /*d890*/  ISETP.GE.OR P1, PT, R38, R34, P0 ;  /* 0x000000222600720c */ /* 0x000fda0000726670 */
[C---:B-1----:R-:W-:Y:S02]  /*d8a0*/  @!P1 IADD3 R0, P2, R18.reuse, R5, RZ ;  /* 0x0000000512009210 */ /* 0x042fe40007f5e0ff */
[----:B--2---:R-:W-:-:S03]  /*d8b0*/  @!P1 IADD3 R14, P3, R18, R14, RZ ;  /* 0x0000000e120e9210 */ /* 0x004fc60007f7e0ff */
[--C-:B---3--:R-:W-:Y:S02]  /*d8c0*/  @!P1 IMAD.X R5, R3, 0x1, R19.reuse, P2 ;  /* 0x0000000103059824 */ /* 0x108fe400010e0613 */
[----:B----4-:R-:W-:Y:S02]  /*d8d0*/  @!P1 IMAD.X R3, R7, 0x1, R19, P3 ;  /* 0x0000000107039824 */ /* 0x010fe400018e0613 */
[----:B------:R-:W-:Y:S02]  /*d8e0*/  @!P1 IMAD.MOV.U32 R4, RZ, RZ, R0 ;  /* 0x000000ffff049224 */ /* 0x000fe400078e0000 */
[----:B------:R-:W-:Y:S02]  /*d8f0*/  @!P1 IMAD.MOV.U32 R24, RZ, RZ, R14 ;  /* 0x000000ffff189224 */ /* 0x000fe400078e000e */
[----:B------:R-:W-:Y:S02]  /*d900*/  @!P1 IMAD.MOV.U32 R25, RZ, RZ, R3 ;  /* 0x000000ffff199224 */ /* 0x000fe400078e0003 */
[----:B------:R-:W2:Y:S04]  /*d910*/  @!P1 LD.E.128 R4, desc[UR4][R4.64] ;  /* 0x0000000404049980 */ /* 0x000ea8000c101d00 */
[----:B------:R-:W3:Y:S01]  /*d920*/  @!P1 LD.E.128 R24, desc[UR4][R24.64] ;  /* 0x0000000418189980 */ /* 0x000ee2000c101d00 */
[----:B------:R-:W-:-:S02]  /*d930*/  CS2R R32, SRZ ;  /* 0x0000000000207805 */ /* 0x000fc4000001ff00 */
[----:B------:R-:W-:Y:S02]  /*d940*/  CS2R R30, SRZ ;  /* 0x00000000001e7805 */ /* 0x000fe4000001ff00 */
[----:B------:R-:W-:Y:S01]  /*d950*/  CS2R R28, SRZ ;  /* 0x00000000001c7805 */ /* 0x000fe2000001ff00 */
[----:B------:R-:W0:Y:S01]  /*d960*/  SHFL.IDX PT, R35, R35, 0x1, 0x1c1f ;  /* 0x003c1f0023237f89 */ /* 0x000e2200000e0000 */
[----:B------:R-:W-:-:S03]  /*d970*/  CS2R R20, SRZ ;  /* 0x0000000000147805 */ /* 0x000fc6000001ff00 */
[----:B------:R1:W4:Y:S04]  /*d980*/  SHFL.IDX PT, R3, R8, 0x1, 0x1c1f ;  /* 0x003c1f0008037f89 */ /* 0x00032800000e0000 */
[----:B------:R1:W0:Y:S04]  /*d990*/  SHFL.IDX PT, R14, R9, 0x1, 0x1c1f ;  /* 0x003c1f00090e7f89 */ /* 0x00022800000e0000 */
[----:B------:R-:W0:Y:S01]  /*d9a0*/  SHFL.IDX PT, R37, R37, 0x1, 0x1c1f ;  /* 0x003c1f0025257f89 */ /* 0x000e2200000e0000 */
[----:B--2---:R-:W-:Y:S02]  /*d9b0*/  @!P1 IMAD.MOV.U32 R32, RZ, RZ, R4 ;  /* 0x000000ffff209224 */ /* 0x004fe400078e0004 */
[----:B------:R-:W-:Y:S01]  /*d9c0*/  @!P1 IMAD.MOV.U32 R33, RZ, RZ, R5 ;  /* 0x000000ffff219224 */ /* 0x000fe200078e0005 */
[----:B------:R-:W-:Y:S01]  /*d9d0*/  CS2R R4, SRZ ;  /* 0x0000000000047805 */ /* 0x000fe2000001ff00 */
[----:B------:R-:W-:-:S02]  /*d9e0*/  @!P1 IMAD.MOV.U32 R30, RZ, RZ, R6 ;  /* 0x000000ffff1e9224 */ /* 0x000fc400078e0006 */
[----:B------:R-:W-:Y:S02]  /*d9f0*/  @!P1 IMAD.MOV.U32 R31, RZ, RZ, R7 ;  /* 0x000000ffff1f9224 */ /* 0x000fe400078e0007 */
[----:B---3--:R-:W-:Y:S02]  /*da00*/  @!P1 IMAD.MOV.U32 R28, RZ, RZ, R24 ;  /* 0x000000ffff1c9224 */ /* 0x008fe400078e0018 */
[----:B------:R-:W-:Y:S02]  /*da10*/  @!P1 IMAD.MOV.U32 R29, RZ, RZ, R25 ;  /* 0x000000ffff1d9224 */ /* 0x000fe400078e0019 */
[----:B------:R-:W-:Y:S02]  /*da20*/  @!P1 IMAD.MOV.U32 R20, RZ, RZ, R26 ;  /* 0x000000ffff149224 */ /* 0x000fe400078e001a */
[----:B01--4-:R-:W-:-:S07]  /*da30*/  @!P1 IMAD.MOV.U32 R21, RZ, RZ, R27 ;  /* 0x000000ffff159224 */ /* 0x013fce00078e001b */
.L_x_2266:
[----:B------:R-:W-:Y:S01]  /*da40*/  VIADD R7, R38, 0x40 ;  /* 0x0000004026077836 */ /* 0x000fe20000000000 */
[----:B------:R-:W-:Y:S01]  /*da50*/  BSSY B1, `(.L_x_1928) ;  /* 0x0000011000017945 */ /* 0x000fe20003800000 */
[----:B------:R-:W-:Y:S02]  /*da60*/  CS2R R8, SRZ ;  /* 0x0000000000087805 */ /* 0x000fe4000001ff00 */
[----:B------:R-:W-:Y:S02]  /*da70*/  CS2R R10, SRZ ;  /* 0x00000000000a7805 */ /* 0x000fe4000001ff00 */
[----:B------:R-:W-:Y:S02]  /*da80*/  ISETP.GE.AND P1, PT, R7, R34, PT ;  /* 0x000000220700720c */ /* 0x000fe40003f26270 */
[----:B------:R-:W-:-:S11]  /*da90*/  CS2R R6, SRZ ;  /* 0x0000000000067805 */ /* 0x000fd6000001ff00 */
[----:B------:R-:W-:Y:S05]  /*daa0*/  @P1 BRA `(.L_x_1929) ;  /* 0x00000000002c1947 */ /* 0x000fea0003800000 */
[----:B------:R-:W-:Y:S02]  /*dab0*/  CS2R R6, SRZ ;  /* 0x0000000000067805 */ /* 0x000fe4000001ff00 */
[----:B------:R-:W-:Y:S02]  /*dac0*/  CS2R R8, SRZ ;  /* 0x0000000000087805 */ /* 0x000fe4000001ff00 */
[----:B------:R-:W-:Y:S01]  /*dad0*/  CS2R R10, SRZ ;  /* 0x00000000000a7805 */ /* 0x000fe2000001ff00 */
[----:B------:R-:W-:Y:S06]  /*dae0*/  @P0 BRA `(.L_x_1929) ;  /* 0x00000000001c0947 */ /* 0x000fec0003800000 */
[C---:B------:R-:W-:Y:S01]  /*daf0*/  IADD3 R8, P1, R18.reuse, R35, RZ ;  /* 0x0000002312087210 */ /* 0x040fe20007f3e0ff */
[----:B------:R-:W-:Y:S01]  /*db00*/  ULDC.64 UR4, c[0x0][0x208] ;  /* 0x0000820000047ab9 */ /* 0x000fe20000000a00 */
[----:B------:R-:W-:-:S03]  /*db10*/  IADD3 R4, P2, R18, R14, RZ ;  /* 0x0000000e12047210 */ /* 0x000fc60007f5e0ff */
[--C-:B------:R-:W-:Y:S02]  /*db20*/  IMAD.X R9, R3, 0x1, R19.reuse, P1 ;  /* 0x0000000103097824 */ /* 0x100fe400008e0613 */
[----:B------:R-:W-:-:S04]  /*db30*/  IMAD.X R5, R37, 0x1, R19, P2 ;  /* 0x0000000125057824 */ /* 0x000fc800010e0613 */
[----:B------:R-:W5:Y:S04]  /*db40*/  LD.E.128 R8, desc[UR4][R8.64] ;  /* 0x0000000408087980 */ /* 0x000f68000c101d00 */
[----:B------:R-:W5:Y:S02]  /*db50*/  LD.E.128 R4, desc[UR4][R4.64] ;  /* 0x0000000404047980 */ /* 0x000f64000c101d00 */
.L_x_1929:
[----:B------:R-:W-:Y:S05]  /*db60*/  BSYNC B1 ;  /* 0x0000000000017941 */ /* 0x000fea0003800000 */
.L_x_1928:
[----:B------:R-:W2:Y:S01]  /*db70*/  LDL R0, [R1+0x8] ;  /* 0x0000080001007983 */ /* 0x000ea20000100800 */
[----:B------:R-:W-:Y:S01]  /*db80*/  VIADD R12, R194, 0x40 ;  /* 0x00000040c20c7836 */ /* 0x000fe20000000000 */
[----:B------:R-:W-:Y:S01]  /*db90*/  VIADDMNMX R3, R34, -R201, 0x80, PT ;  /* 0x0000008022037446 */ /* 0x000fe200038009c9 */
[----:B------:R-:W-:Y:S03]  /*dba0*/  BSSY B1, `(.L_x_1930) ;  /* 0x000000b000017945 */ /* 0x000fe60003800000 */
[-C--:B------:R-:W-:Y:S02]  /*dbb0*/  ISETP.GE.OR P2, PT, R194, R3.reuse, P0 ;  /* 0x00000003c200720c */ /* 0x080fe40000746670 */
[----:B------:R-:W-:Y:S02]  /*dbc0*/  ISETP.GE.OR P0, PT, R12, R3, P0 ;  /* 0x000000030c00720c */ /* 0x000fe40000706670 */
[----:B--2---:R-:W-:-:S13]  /*dbd0*/  R2UR UR5, R0 ;  /* 0x00000000000572ca */ /* 0x004fda00000e0000 */
[----:B------:R-:W-:-:S04]  /*dbe0*/  ULEA.HI UR4, UR5, UR5, URZ, 0x1 ;  /* 0x0000000505047291 */ /* 0x000fc8000f8f083f */
[----:B------:R-:W-:-:S04]  /*dbf0*/  ULOP3.LUT UR4, UR4, 0xfffffffe, URZ, 0xc0, !UPT ;  /* 0xfffffffe04047892 */ /* 0x000fc8000f8ec03f */
[----:B------:R-:W-:-:S06]  /*dc00*/  UIADD3 UR4, UR5, -UR4, URZ ;  /* 0x8000000405047290 */ /* 0x000fcc000fffe03f */
[----:B------:R-:W-:-:S05]  /*dc10*/  IMAD.U32 R0, RZ, RZ, UR4 ;  /* 0x00000004ff007e24 */ /* 0x000fca000f8e00ff */
[----:B------:R-:W-:-:S04]  /*dc20*/  SHF.L.U32 R0, R0, 0x1f, RZ ;  /* 0x0000001f00007819 */ /* 0x000fc800000006ff */
[----:B------:R-:W0:Y:S02]  /*dc30*/  SYNCS.PHASECHK.TRANS64.TRYWAIT P1, [R17+URZ+0x22800], R0 ;  /* 0x02280000110075a7 */ /* 0x000e24000802017f */
[----:B0-----:R-:W-:Y:S05]  /*dc40*/  @!P1 BRA `(.L_x_1931) ;  /* 0x0000024400989947 */ /* 0x001fea0003800000 */
.L_x_2267:
[----:B------:R-:W-:Y:S05]  /*dc50*/  BSYNC B1 ;  /* 0x0000000000017941 */ /* 0x000fea0003800000 */
.L_x_1930:
[----:B------:R-:W-:Y:S04]  /*dc60*/  BSSY B1, `(.L_x_1932) ;  /* 0x0000100000017945 */ /* 0x000fe80003800000 */
[----:B------:R-:W-:Y:S05]  /*dc70*/  @P2 BRA `(.L_x_1933) ;  /* 0x0000000c00f82947 */ /* 0x000fea0003800000 */
[----:B0-----:R-:W-:Y:S02]  /*dc80*/  SHF.R.U32.HI R0, RZ, 0x8, R32 ;  /* 0x00000008ff007819 */ /* 0x001fe40000011620 */
[----:B------:R-:W-:Y:S02]  /*dc90*/  LOP3.LUT R3, R32, 0xff, RZ, 0xc0, !PT ;  /* 0x000000ff20037812 */ /* 0x000fe400078ec0ff */
[----:B------:R-:W-:Y:S02]  /*dca0*/  LOP3.LUT R0, R0, 0xff, RZ, 0xc0, !PT ;  /* 0x000000ff00007812 */ /* 0x000fe400078ec0ff */
[----:B------:R-:W-:Y:S02]  /*dcb0*/  SHF.R.U32.HI R12, RZ, 0x8, R33 ;  /* 0x00000008ff0c7819 */ /* 0x000fe40000011621 */
[----:B------:R-:W-:Y:S01]  /*dcc0*/  PRMT R35, R0, 0x7604, R3 ;  /* 0x0000760400237816 */ /* 0x000fe20000000003 */
[----:B------:R-:W-:Y:S01]  /*dcd0*/  IMAD.SHL.U32 R3, R213, 0x80, RZ ;  /* 0x00000080d5037824 */ /* 0x000fe200078e00ff */
[----:B------:R-:W-:-:S02]  /*dce0*/  LOP3.LUT R13, R33, 0xff, RZ, 0xc0, !PT ;  /* 0x000000ff210d7812 */ /* 0x000fc400078ec0ff */
[----:B------:R-:W-:Y:S02]  /*dcf0*/  LOP3.LUT R12, R12, 0xff, RZ, 0xc0, !PT ;  /* 0x000000ff0c0c7812 */ /* 0x000fe400078ec0ff */
[----:B------:R-:W-:Y:S02]  /*dd00*/  SHF.R.U32.HI R14, RZ, 0x8, R30 ;  /* 0x00000008ff0e7819 */ /* 0x000fe4000001161e */
[----:B------:R-:W-:Y:S02]  /*dd10*/  PRMT R38, R12, 0x7604, R13 ;  /* 0x000076040c267816 */ /* 0x000fe4000000000d */
[----:B------:R-:W-:Y:S02]  /*dd20*/  SHF.R.U32.HI R12, RZ, 0x8, R31 ;  /* 0x00000008ff0c7819 */ /* 0x000fe4000001161f */
[----:B------:R-:W-:Y:S01]  /*dd30*/  LOP3.LUT R24, R3, 0x380, RZ, 0xc0, !PT ;  /* 0x0000038003187812 */ /* 0x000fe200078ec0ff */
[----:B------:R-:W-:Y:S01]  /*dd40*/  IMAD.IADD R3, R18, 0x1, R39 ;  /* 0x0000000112037824 */ /* 0x000fe200078e0227 */
[----:B------:R-:W-:-:S02]  /*dd50*/  LOP3.LUT R15, R30, 0xff, RZ, 0xc0, !PT ;  /* 0x000000ff1e0f7812 */ /* 0x000fc400078ec0ff */
[----:B------:R-:W-:Y:S02]  /*dd60*/  LOP3.LUT R14, R14, 0xff, RZ, 0xc0, !PT ;  /* 0x000000ff0e0e7812 */ /* 0x000fe400078ec0ff */
[----:B------:R-:W-:Y:S02]  /*dd70*/  SHF.R.U32.HI R0, RZ, 0x8, R28 ;  /* 0x00000008ff007819 */ /* 0x000fe4000001161c */
[----:B------:R-:W-:Y:S02]  /*dd80*/  LOP3.LUT R13, R31, 0xff, RZ, 0xc0, !PT ;  /* 0x000000ff1f0d7812 */ /* 0x000fe400078ec0ff */
[----:B------:R-:W-:Y:S02]  /*dd90*/  LOP3.LUT R12, R12, 0xff, RZ, 0xc0, !PT ;  /* 0x000000ff0c0c7812 */ /* 0x000fe400078ec0ff */
[----:B------:R-:W-:Y:S02]  /*dda0*/  PRMT R41, R14, 0x7604, R15 ;  /* 0x000076040e297816 */ /* 0x000fe4000000000f */
[----:B------:R-:W-:-:S02]  /*ddb0*/  SHF.R.U32.HI R25, RZ, 0x3, R24 ;  /* 0x00000003ff197819 */ /* 0x000fc40000011618 */
[----:B------:R-:W-:Y:S02]  /*ddc0*/  LOP3.LUT R3, R24, 0x70, R3, 0xf8, !PT ;  /* 0x0000007018037812 */ /* 0x000fe400078ef803 */
[----:B------:R-:W-:Y:S02]  /*ddd0*/  LOP3.LUT R14, R0, 0xff, RZ, 0xc0, !PT ;  /* 0x000000ff000e7812 */ /* 0x000fe400078ec0ff */
[----:B------:R-:W-:Y:S02]  /*dde0*/  LOP3.LUT R0, R24, 0x70, R18, 0xf8, !PT ;  /* 0x0000007018007812 */ /* 0x000fe400078ef812 */
[----:B------:R-:W-:Y:S02]  /*ddf0*/  PRMT R45, R12, 0x7604, R13 ;  /* 0x000076040c2d7816 */ /* 0x000fe4000000000d */
[----:B------:R-:W-:Y:S02]  /*de00*/  SHF.R.U32.HI R24, RZ, 0x8, R29 ;  /* 0x00000008ff187819 */ /* 0x000fe4000001161d */
[----:B------:R-:W-:-:S02]  /*de10*/  SHF.R.U32.HI R12, RZ, 0x8, R20 ;  /* 0x00000008ff0c7819 */ /* 0x000fc40000011614 */
[-C--:B------:R-:W-:Y:S02]  /*de20*/  LOP3.LUT R3, R3, R25.reuse, RZ, 0x3c, !PT ;  /* 0x0000001903037212 */ /* 0x080fe400078e3cff */
[----:B------:R-:W-:Y:S02]  /*de30*/  LOP3.LUT R0, R0, R25, RZ, 0x3c, !PT ;  /* 0x0000001900007212 */ /* 0x000fe400078e3cff */
[----:B------:R-:W-:Y:S02]  /*de40*/  LOP3.LUT R25, R29, 0xff, RZ, 0xc0, !PT ;  /* 0x000000ff1d197812 */ /* 0x000fe400078ec0ff */
[----:B------:R-:W-:Y:S02]  /*de50*/  LOP3.LUT R27, R20, 0xff, RZ, 0xc0, !PT ;  /* 0x000000ff141b7812 */ /* 0x000fe400078ec0ff */
[----:B------:R-:W-:Y:S02]  /*de60*/  LOP3.LUT R24, R24, 0xff, RZ, 0xc0, !PT ;  /* 0x000000ff18187812 */ /* 0x000fe400078ec0ff */
[----:B------:R-:W-:-:S02]  /*de70*/  LOP3.LUT R26, R12, 0xff, RZ, 0xc0, !PT ;  /* 0x000000ff0c1a7812 */ /* 0x000fc400078ec0ff */
[C-C-:B------:R-:W-:Y:S02]  /*de80*/  IADD3 R3, R17.reuse, R3, R212.reuse ;  /* 0x0000000311037210 */ /* 0x140fe40007ffe0d4 */
[----:B------:R-:W-:Y:S02]  /*de90*/  LOP3.LUT R15, R28, 0xff, RZ, 0xc0, !PT ;  /* 0x000000ff1c0f7812 */ /* 0x000fe400078ec0ff */
[----:B------:R-:W-:Y:S02]  /*dea0*/  IADD3 R0, R17, R0, R212 ;  /* 0x0000000011007210 */ /* 0x000fe40007ffe0d4 */
[----:B------:R-:W-:Y:S02]  /*deb0*/  PRMT R49, R24, 0x7604, R25 ;  /* 0x0000760418317816 */ /* 0x000fe40000000019 */
[----:B------:R-:W-:Y:S02]  /*dec0*/  PRMT R51, R26, 0x7604, R27 ;  /* 0x000076041a337816 */ /* 0x000fe4000000001b */
[----:B------:R-:W0:Y:S01]  /*ded0*/  LDS.128 R24, [R3+0x14400] ;  /* 0x0144000003187984 */ /* 0x000e220000000c00 */
[----:B------:R-:W-:-:S02]  /*dee0*/  PRMT R47, R14, 0x7604, R15 ;  /* 0x000076040e2f7816 */ /* 0x000fc4000000000f */
[----:B------:R-:W-:Y:S01]  /*def0*/  SHF.R.U32.HI R34, RZ, 0x8, R21 ;  /* 0x00000008ff227819 */ /* 0x000fe20000011615 */
[----:B------:R-:W1:Y:S01]  /*df00*/  LDS.128 R12, [R0+0x14400] ;  /* 0x01440000000c7984 */ /* 0x000e620000000c00 */
[----:B------:R-:W-:Y:S02]  /*df10*/  LOP3.LUT R37, R21, 0xff, RZ, 0xc0, !PT ;  /* 0x000000ff15257812 */ /* 0x000fe400078ec0ff */
[----:B------:R-:W-:Y:S02]  /*df20*/  LOP3.LUT R34, R34, 0xff, RZ, 0xc0, !PT ;  /* 0x000000ff22227812 */ /* 0x000fe400078ec0ff */
[----:B------:R-:W-:Y:S02]  /*df30*/  SHF.R.U32.HI R40, RZ, 0x10, R30 ;  /* 0x00000010ff287819 */ /* 0x000fe4000001161e */
[----:B------:R-:W-:Y:S02]  /*df40*/  PRMT R44, R34, 0x7604, R37 ;  /* 0x00007604222c7816 */ /* 0x000fe40000000025 */
[----:B------:R-:W-:-:S02]  /*df50*/  SHF.R.U32.HI R37, RZ, 0x10, R33 ;  /* 0x00000010ff257819 */ /* 0x000fc40000011621 */
[----:B------:R-:W-:Y:S02]  /*df60*/  SHF.R.U32.HI R34, RZ, 0x10, R32 ;  /* 0x00000010ff227819 */ /* 0x000fe40000011620 */
[----:B------:R-:W-:Y:S02]  /*df70*/  LOP3.LUT R37, R37, 0xff, RZ, 0xc0, !PT ;  /* 0x000000ff25257812 */ /* 0x000fe400078ec0ff */
[----:B------:R-:W-:Y:S02]  /*df80*/  LOP3.LUT R34, R34, 0xff, RZ, 0xc0, !PT ;  /* 0x000000ff22227812 */ /* 0x000fe400078ec0ff */
[----:B------:R-:W-:Y:S02]  /*df90*/  PRMT R37, R37, 0x7054, R38 ;  /* 0x0000705425257816 */ /* 0x000fe40000000026 */
[----:B------:R-:W-:Y:S02]  /*dfa0*/  SHF.R.U32.HI R38, RZ, 0x10, R29 ;  /* 0x00000010ff267819 */ /* 0x000fe4000001161d */
[----:B------:R-:W-:-:S02]  /*dfb0*/  LOP3.LUT R40, R40, 0xff, RZ, 0xc0, !PT ;  /* 0x000000ff28287812 */ /* 0x000fc400078ec0ff */
[----:B------:R-:W-:Y:S02]  /*dfc0*/  LOP3.LUT R38, R38, 0xff, RZ, 0xc0, !PT ;  /* 0x000000ff26267812 */ /* 0x000fe400078ec0ff */
[----:B------:R-:W-:Y:S02]  /*dfd0*/  SHF.R.U32.HI R42, RZ, 0x10, R31 ;  /* 0x00000010ff2a7819 */ /* 0x000fe4000001161f */
[----:B------:R-:W-:Y:S02]  /*dfe0*/  PRMT R35, R34, 0x7054, R35 ;  /* 0x0000705422237816 */ /* 0x000fe40000000023 */
[----:B------:R-:W-:Y:S02]  /*dff0*/  PRMT R43, R40, 0x7054, R41 ;  /* 0x00007054282b7816 */ /* 0x000fe40000000029 */
[----:B------:R-:W-:Y:S02]  /*e000*/  SHF.R.U32.HI R34, RZ, 0x10, R28 ;  /* 0x00000010ff227819 */ /* 0x000fe4000001161c */
[----:B------:R-:W-:-:S02]  /*e010*/  SHF.R.U32.HI R40, RZ, 0x10, R20 ;  /* 0x00000010ff287819 */ /* 0x000fc40000011614 */
[----:B------:R-:W-:Y:S02]  /*e020*/  PRMT R49, R38, 0x7054, R49 ;  /* 0x0000705426317816 */ /* 0x000fe40000000031 */
[----:B------:R-:W-:Y:S02]  /*e030*/  SHF.R.U32.HI R41, RZ, 0x10, R21 ;  /* 0x00000010ff297819 */ /* 0x000fe40000011615 */
[----:B------:R-:W-:Y:S02]  /*e040*/  LOP3.LUT R42, R42, 0xff, RZ, 0xc0, !PT ;  /* 0x000000ff2a2a7812 */ /* 0x000fe400078ec0ff */
[----:B------:R-:W-:Y:S02]  /*e050*/  LOP3.LUT R34, R34, 0xff, RZ, 0xc0, !PT ;  /* 0x000000ff22227812 */ /* 0x000fe400078ec0ff */
[----:B------:R-:W-:Y:S02]  /*e060*/  LOP3.LUT R40, R40, 0xff, RZ, 0xc0, !PT ;  /* 0x000000ff28287812 */ /* 0x000fe400078ec0ff */
[----:B------:R-:W-:-:S02]  /*e070*/  LOP3.LUT R49, R49, 0xff000000, R29, 0xf8, !PT ;  /* 0xff00000031317812 */ /* 0x000fc400078ef81d */
[----:B------:R-:W-:Y:S02]  /*e080*/  LOP3.LUT R41, R41, 0xff, RZ, 0xc0, !PT ;  /* 0x000000ff29297812 */ /* 0x000fe400078ec0ff */
[----:B------:R-:W-:Y:S02]  /*e090*/  PRMT R45, R42, 0x7054, R45 ;  /* 0x000070542a2d7816 */ /* 0x000fe4000000002d */
[----:B------:R-:W-:Y:S02]  /*e0a0*/  PRMT R47, R34, 0x7054, R47 ;  /* 0x00007054222f7816 */ /* 0x000fe4000000002f */
[----:B------:R-:W-:Y:S02]  /*e0b0*/  PRMT R51, R40, 0x7054, R51 ;  /* 0x0000705428337816 */ /* 0x000fe40000000033 */
[----:B------:R-:W-:Y:S02]  /*e0c0*/  LOP3.LUT R42, R37, 0xff000000, R33, 0xf8, !PT ;  /* 0xff000000252a7812 */ /* 0x000fe400078ef821 */
[----:B------:R-:W-:-:S02]  /*e0d0*/  F2FP.F16.E4M3.UNPACK_B R46, R49.H1 ;  /* 0x00000031ff2e723e */ /* 0x000fc400030006ff */
[----:B0-----:R-:W-:Y:S02]  /*e0e0*/  F2FP.F16.E4M3.UNPACK_B R34, R25.H1 ;  /* 0x00000019ff22723e */ /* 0x001fe400030006ff */
[----:B------:R-:W-:Y:S02]  /*e0f0*/  PRMT R53, R41, 0x7054, R44 ;  /* 0x0000705429357816 */ /* 0x000fe4000000002c */
[----:B------:R-:W-:Y:S02]  /*e100*/  LOP3.LUT R41, R35, 0xff000000, R32, 0xf8, !PT ;  /* 0xff00000023297812 */ /* 0x000fe400078ef820 */
[----:B------:R-:W-:Y:S02]  /*e110*/  LOP3.LUT R30, R43, 0xff000000, R30, 0xf8, !PT ;  /* 0xff0000002b1e7812 */ /* 0x000fe400078ef81e */
[----:B------:R-:W-:Y:S02]  /*e120*/  LOP3.LUT R44, R45, 0xff000000, R31, 0xf8, !PT ;  /* 0xff0000002d2c7812 */ /* 0x000fe400078ef81f */
[----:B------:R-:W-:-:S02]  /*e130*/  LOP3.LUT R47, R47, 0xff000000, R28, 0xf8, !PT ;  /* 0xff0000002f2f7812 */ /* 0x000fc400078ef81c */
[----:B------:R-:W-:Y:S01]  /*e140*/  LOP3.LUT R48, R51, 0xff000000, R20, 0xf8, !PT ;  /* 0xff00000033307812 */ /* 0x000fe200078ef814 */
[----:B------:R-:W-:Y:S01]  /*e150*/  HADD2.F32 R51, -RZ, R46.H0_H0 ;  /* 0x2000002eff337230 */ /* 0x000fe20000004100 */
[----:B------:R-:W-:Y:S02]  /*e160*/  F2FP.F16.E4M3.UNPACK_B R43, R42.H1 ;  /* 0x0000002aff2b723e */ /* 0x000fe400030006ff */
[-C--:B-1----:R-:W-:Y:S02]  /*e170*/  F2FP.F16.E4M3.UNPACK_B R31, R15.reuse ;  /* 0x0000000fff1f723e */ /* 0x082fe400020006ff */
[----:B------:R-:W-:Y:S01]  /*e180*/  F2FP.F16.E4M3.UNPACK_B R32, R15.H1 ;  /* 0x0000000fff20723e */ /* 0x000fe200030006ff */
[----:B------:R-:W-:Y:S01]  /*e190*/  HADD2.F32 R45, -RZ, R43.H0_H0 ;  /* 0x2000002bff2d7230 */ /* 0x000fe20000004100 */
[----:B------:R-:W-:Y:S02]  /*e1a0*/  F2FP.F16.E4M3.UNPACK_B R28, R13.H1 ;  /* 0x0000000dff1c723e */ /* 0x000fe400030006ff */
[----:B------:R-:W-:-:S02]  /*e1b0*/  F2FP.F16.E4M3.UNPACK_B R15, R12 ;  /* 0x0000000cff0f723e */ /* 0x000fc400020006ff */
[----:B------:R-:W-:Y:S01]  /*e1c0*/  F2FP.F16.E4M3.UNPACK_B R20, R12.H1 ;  /* 0x0000000cff14723e */ /* 0x000fe200030006ff */
[--C-:B------:R-:W-:Y:S01]  /*e1d0*/  HADD2.F32 R12, -RZ, R34.reuse.H0_H0 ;  /* 0x20000022ff0c7230 */ /* 0x100fe20000004100 */
[----:B------:R-:W-:Y:S01]  /*e1e0*/  LOP3.LUT R50, R53, 0xff000000, R21, 0xf8, !PT ;  /* 0xff00000035327812 */ /* 0x000fe200078ef815 */
[----:B------:R-:W-:Y:S01]  /*e1f0*/  HADD2.F32 R34, -RZ, R34.H1_H1 ;  /* 0x30000022ff227230 */ /* 0x000fe20000004100 */
[----:B------:R-:W-:Y:S02]  /*e200*/  F2FP.F16.E4M3.UNPACK_B R21, R13 ;  /* 0x0000000dff15723e */ /* 0x000fe400020006ff */
[-C--:B------:R-:W-:Y:S01]  /*e210*/  F2FP.F16.E4M3.UNPACK_B R13, R14.reuse ;  /* 0x0000000eff0d723e */ /* 0x080fe200020006ff */
[----:B------:R-:W-:Y:S01]  /*e220*/  FMUL.FTZ R53, R12, R51 ;  /* 0x000000330c357220 */ /* 0x000fe20000410000 */
[----:B------:R-:W-:Y:S01]  /*e230*/  F2FP.F16.E4M3.UNPACK_B R29, R14.H1 ;  /* 0x0000000eff1d723e */ /* 0x000fe200030006ff */
[--C-:B------:R-:W-:Y:S01]  /*e240*/  HADD2.F32 R14, -RZ, R28.reuse.H0_H0 ;  /* 0x2000001cff0e7230 */ /* 0x100fe20000004100 */
[----:B------:R-:W-:Y:S01]  /*e250*/  F2FP.F16.E4M3.UNPACK_B R33, R25 ;  /* 0x00000019ff21723e */ /* 0x000fe200020006ff */
[----:B------:R-:W-:Y:S01]  /*e260*/  HADD2.F32 R28, -RZ, R28.H1_H1 ;  /* 0x3000001cff1c7230 */ /* 0x000fe20000004100 */
[----:B------:R-:W-:-:S02]  /*e270*/  F2FP.F16.E4M3.UNPACK_B R38, R27 ;  /* 0x0000001bff26723e */ /* 0x000fc400020006ff */
[----:B------:R-:W-:Y:S02]  /*e280*/  F2FP.F16.E4M3.UNPACK_B R40, R27.H1 ;  /* 0x0000001bff28723e */ /* 0x000fe400030006ff */
[-C--:B------:R-:W-:Y:S02]  /*e290*/  F2FP.F16.E4M3.UNPACK_B R25, R24.reuse ;  /* 0x00000018ff19723e */ /* 0x080fe400020006ff */
[----:B------:R-:W-:Y:S01]  /*e2a0*/  F2FP.F16.E4M3.UNPACK_B R27, R24.H1 ;  /* 0x00000018ff1b723e */ /* 0x000fe200030006ff */
[-C--:B------:R-:W-:Y:S01]  /*e2b0*/  FMUL.FTZ R24, R12, R45.reuse ;  /* 0x0000002d0c187220 */ /* 0x080fe20000410000 */
[C---:B------:R-:W-:Y:S01]  /*e2c0*/  FFMA.FTZ R12, R14.reuse, R45, -R53 ;  /* 0x0000002d0e0c7223 */ /* 0x040fe20000010835 */
[----:B------:R-:W-:Y:S01]  /*e2d0*/  F2FP.F16.E4M3.UNPACK_B R49, R49 ;  /* 0x00000031ff31723e */ /* 0x000fe200020006ff */
[----:B------:R-:W-:Y:S01]  /*e2e0*/  HADD2.F32 R53, -RZ, R46.H1_H1 ;  /* 0x3000002eff357230 */ /* 0x000fe20000004100 */
[----:B------:R-:W-:Y:S01]  /*e2f0*/  F2FP.F16.E4M3.UNPACK_B R42, R42 ;  /* 0x0000002aff2a723e */ /* 0x000fe200020006ff */
[----:B------:R-:W-:Y:S01]  /*e300*/  HADD2.F32 R45, -RZ, R43.H1_H1 ;  /* 0x3000002bff2d7230 */ /* 0x000fe20000004100 */
[-C--:B------:R-:W-:Y:S01]  /*e310*/  F2FP.F16.E4M3.UNPACK_B R35, R26.reuse ;  /* 0x0000001aff23723e */ /* 0x080fe200020006ff */
[----:B------:R-:W-:Y:S01]  /*e320*/  FFMA.FTZ R14, R14, R51, R24 ;  /* 0x000000330e0e7223 */ /* 0x000fe20000010018 */
[----:B------:R-:W-:Y:S01]  /*e330*/  F2FP.F16.E4M3.UNPACK_B R37, R26.H1 ;  /* 0x0000001aff25723e */ /* 0x000fe200030006ff */
[----:B------:R-:W-:-:S02]  /*e340*/  HADD2.F32 R51, -RZ, R49.H0_H0 ;  /* 0x20000031ff337230 */ /* 0x000fc40000004100 */
[C---:B------:R-:W-:Y:S01]  /*e350*/  FMUL.FTZ R57, R34.reuse, R53 ;  /* 0x0000003522397220 */ /* 0x040fe20000410000 */
[----:B------:R-:W-:Y:S02]  /*e360*/  HADD2.F32 R26, -RZ, R33.H0_H0 ;  /* 0x20000021ff1a7230 */ /* 0x000fe40000004100 */
[-C--:B------:R-:W-:Y:S01]  /*e370*/  FMUL.FTZ R34, R34, R45.reuse ;  /* 0x0000002d22227220 */ /* 0x080fe20000410000 */
[----:B------:R-:W-:Y:S02]  /*e380*/  HADD2.F32 R43, -RZ, R42.H0_H0 ;  /* 0x2000002aff2b7230 */ /* 0x000fe40000004100 */
[----:B------:R-:W-:Y:S01]  /*e390*/  FFMA.FTZ R57, R28, R45, -R57 ;  /* 0x0000002d1c397223 */ /* 0x000fe20000010839 */
[----:B------:R-:W-:Y:S02]  /*e3a0*/  HADD2.F32 R24, -RZ, R21.H0_H0 ;  /* 0x20000015ff187230 */ /* 0x000fe40000004100 */
[----:B------:R-:W-:Y:S01]  /*e3b0*/  FMUL.FTZ R55, R26, R51 ;  /* 0x000000331a377220 */ /* 0x000fe20000410000 */
[----:B------:R-:W-:Y:S01]  /*e3c0*/  FFMA.FTZ R53, R28, R53, R34 ;  /* 0x000000351c357223 */ /* 0x000fe20000010022 */
[----:B------:R-:W-:Y:S01]  /*e3d0*/  FMUL.FTZ R26, R26, R43 ;  /* 0x0000002b1a1a7220 */ /* 0x000fe20000410000 */
[----:B------:R-:W-:Y:S01]  /*e3e0*/  F2FP.F16.E4M3.UNPACK_B R45, R50.H1 ;  /* 0x00000032ff2d723e */ /* 0x000fe200030006ff */
[----:B------:R-:W-:Y:S01]  /*e3f0*/  HADD2.F32 R34, -RZ, R49.H1_H1 ;  /* 0x30000031ff227230 */ /* 0x000fe20000004100 */
[----:B------:R-:W-:Y:S01]  /*e400*/  F2FP.F16.E4M3.UNPACK_B R28, R44.H1 ;  /* 0x0000002cff1c723e */ /* 0x000fe200030006ff */
[----:B------:R-:W-:Y:S01]  /*e410*/  FFMA.FTZ R51, R24, R51, R26 ;  /* 0x0000003318337223 */ /* 0x000fe2000001001a */
[----:B------:R-:W-:-:S02]  /*e420*/  HADD2.F32 R33, -RZ, R33.H1_H1 ;  /* 0x30000021ff217230 */ /* 0x000fc40000004100 */
[----:B------:R-:W-:Y:S01]  /*e430*/  FFMA.FTZ R55, R24, R43, -R55 ;  /* 0x0000002b18377223 */ /* 0x000fe20000010837 */
[----:B------:R-:W-:Y:S01]  /*e440*/  HADD2.F32 R42, -RZ, R42.H1_H1 ;  /* 0x3000002aff2a7230 */ /* 0x000fe20000004100 */
[----:B------:R-:W-:Y:S01]  /*e450*/  F2FP.F16.E4M3.UNPACK_B R50, R50 ;  /* 0x00000032ff32723e */ /* 0x000fe200020006ff */
[----:B------:R-:W-:Y:S02]  /*e460*/  HADD2.F32 R49, -RZ, R45.H0_H0 ;  /* 0x2000002dff317230 */ /* 0x000fe40000004100 */
[C---:B------:R-:W-:Y:S01]  /*e470*/  FMUL.FTZ R46, R33.reuse, R34 ;  /* 0x00000022212e7220 */ /* 0x040fe20000410000 */
[----:B------:R-:W-:Y:S02]  /*e480*/  HADD2.F32 R26, -RZ, R40.H0_H0 ;  /* 0x20000028ff1a7230 */ /* 0x000fe40000004100 */
[----:B------:R-:W-:Y:S01]  /*e490*/  FMUL.FTZ R33, R33, R42 ;  /* 0x0000002a21217220 */ /* 0x000fe20000410000 */
[----:B------:R-:W-:Y:S01]  /*e4a0*/  HADD2.F32 R43, -RZ, R28.H0_H0 ;  /* 0x2000001cff2b7230 */ /* 0x000fe20000004100 */
[----:B------:R-:W-:Y:S01]  /*e4b0*/  F2FP.F16.E4M3.UNPACK_B R44, R44 ;  /* 0x0000002cff2c723e */ /* 0x000fe200020006ff */
[----:B------:R-:W-:-:S02]  /*e4c0*/  HADD2.F32 R21, -RZ, R21.H1_H1 ;  /* 0x30000015ff157230 */ /* 0x000fc40000004100 */
[C---:B------:R-:W-:Y:S01]  /*e4d0*/  FMUL.FTZ R59, R26.reuse, R49 ;  /* 0x000000311a3b7220 */ /* 0x040fe20000410000 */
[----:B------:R-:W-:Y:S02]  /*e4e0*/  HADD2.F32 R24, -RZ, R32.H0_H0 ;  /* 0x20000020ff187230 */ /* 0x000fe40000004100 */
[-C--:B------:R-:W-:Y:S01]  /*e4f0*/  FMUL.FTZ R26, R26, R43.reuse ;  /* 0x0000002b1a1a7220 */ /* 0x080fe20000410000 */
[----:B------:R-:W-:Y:S02]  /*e500*/  HADD2.F32 R45, -RZ, R45.H1_H1 ;  /* 0x3000002dff2d7230 */ /* 0x000fe40000004100 */
[C---:B------:R-:W-:Y:S01]  /*e510*/  FFMA.FTZ R46, R21.reuse, R42, -R46 ;  /* 0x0000002a152e7223 */ /* 0x040fe2000001082e */
[----:B------:R-:W-:Y:S01]  /*e520*/  FFMA.FTZ R42, R21, R34, R33 ;  /* 0x00000022152a7223 */ /* 0x000fe20000010021 */
[----:B------:R-:W-:Y:S02]  /*e530*/  HADD2.F32 R40, -RZ, R40.H1_H1 ;  /* 0x30000028ff287230 */ /* 0x000fe40000004100 */
[C---:B------:R-:W-:Y:S01]  /*e540*/  FFMA.FTZ R56, R24.reuse, R43, -R59 ;  /* 0x0000002b18387223 */ /* 0x040fe2000001083b */
[----:B------:R-:W-:Y:S01]  /*e550*/  FFMA.FTZ R58, R24, R49, R26 ;  /* 0x00000031183a7223 */ /* 0x000fe2000001001a */
[----:B------:R-:W-:-:S02]  /*e560*/  HADD2.F32 R33, -RZ, R28.H1_H1 ;  /* 0x3000001cff217230 */ /* 0x000fc40000004100 */
[----:B------:R-:W-:Y:S02]  /*e570*/  HADD2.F32 R28, -RZ, R50.H0_H0 ;  /* 0x20000032ff1c7230 */ /* 0x000fe40000004100 */
[C---:B------:R-:W-:Y:S01]  /*e580*/  FMUL.FTZ R49, R40.reuse, R45 ;  /* 0x0000002d28317220 */ /* 0x040fe20000410000 */
[----:B------:R-:W-:Y:S02]  /*e590*/  HADD2.F32 R24, -RZ, R38.H0_H0 ;  /* 0x20000026ff187230 */ /* 0x000fe40000004100 */
[----:B------:R-:W-:Y:S01]  /*e5a0*/  FMUL.FTZ R40, R40, R33 ;  /* 0x0000002128287220 */ /* 0x000fe20000410000 */
[----:B------:R-:W-:Y:S02]  /*e5b0*/  HADD2.F32 R32, -RZ, R32.H1_H1 ;  /* 0x30000020ff207230 */ /* 0x000fe40000004100 */
[----:B------:R-:W-:Y:S02]  /*e5c0*/  HADD2.F32 R26, -RZ, R44.H0_H0 ;  /* 0x2000002cff1a7230 */ /* 0x000fe40000004100 */
[----:B------:R-:W-:Y:S01]  /*e5d0*/  FMUL.FTZ R34, R24, R28 ;  /* 0x0000001c18227220 */ /* 0x000fe20000410000 */
[----:B------:R-:W-:-:S02]  /*e5e0*/  HADD2.F32 R21, -RZ, R31.H0_H0 ;  /* 0x2000001fff157230 */ /* 0x000fc40000004100 */
[C---:B------:R-:W-:Y:S01]  /*e5f0*/  FFMA.FTZ R61, R32.reuse, R33, -R49 ;  /* 0x00000021203d7223 */ /* 0x040fe20000010831 */
[----:B------:R-:W-:Y:S01]  /*e600*/  FFMA.FTZ R63, R32, R45, R40 ;  /* 0x0000002d203f7223 */ /* 0x000fe20000010028 */
[-C--:B------:R-:W-:Y:S01]  /*e610*/  FMUL.FTZ R43, R24, R26.reuse ;  /* 0x0000001a182b7220 */ /* 0x080fe20000410000 */
[----:B------:R-:W-:Y:S01]  /*e620*/  F2FP.F16.E4M3.UNPACK_B R32, R47.H1 ;  /* 0x0000002fff20723e */ /* 0x000fe200030006ff */
[C---:B------:R-:W-:Y:S01]  /*e630*/  FFMA.FTZ R49, R21.reuse, R26, -R34 ;  /* 0x0000001a15317223 */ /* 0x040fe20000010822 */
[----:B------:R-:W-:Y:S01]  /*e640*/  F2FP.F16.E4M3.UNPACK_B R26, R41.H1 ;  /* 0x00000029ff1a723e */ /* 0x000fe200030006ff */
[----:B------:R-:W-:Y:S01]  /*e650*/  FFMA.FTZ R52, R21, R28, R43 ;  /* 0x0000001c15347223 */ /* 0x000fe2000001002b */
[----:B------:R-:W-:Y:S01]  /*e660*/  HADD2.F32 R50, -RZ, R50.H1_H1 ;  /* 0x30000032ff327230 */ /* 0x000fe20000004100 */
[----:B------:R-:W-:Y:S01]  /*e670*/  F2FP.F16.E4M3.UNPACK_B R47, R47 ;  /* 0x0000002fff2f723e */ /* 0x000fe200020006ff */
[----:B------:R-:W-:Y:S01]  /*e680*/  HADD2.F32 R38, -RZ, R38.H1_H1 ;  /* 0x30000026ff267230 */ /* 0x000fe20000004100 */
[----:B------:R-:W-:Y:S01]  /*e690*/  F2FP.F16.E4M3.UNPACK_B R41, R41 ;  /* 0x00000029ff29723e */ /* 0x000fe200020006ff */
[----:B------:R-:W-:Y:S01]  /*e6a0*/  HADD2.F32 R33, -RZ, R32.H0_H0 ;  /* 0x20000020ff217230 */ /* 0x000fe20000004100 */
[----:B------:R-:W-:Y:S01]  /*e6b0*/  F2FP.SATFINITE.E4M3.F32.PACK_AB_MERGE_C R58, R63, R58, RZ ;  /* 0x0000003a3f3a723e */ /* 0x000fe200048070ff */
[----:B------:R-:W-:-:S02]  /*e6c0*/  HADD2.F32 R24, -RZ, R27.H0_H0 ;  /* 0x2000001bff187230 */ /* 0x000fc40000004100 */
[----:B------:R-:W-:Y:S01]  /*e6d0*/  FMUL.FTZ R40, R38, R50 ;  /* 0x0000003226287220 */ /* 0x000fe20000410000 */
[----:B------:R-:W-:Y:S02]  /*e6e0*/  HADD2.F32 R44, -RZ, R44.H1_H1 ;  /* 0x3000002cff2c7230 */ /* 0x000fe40000004100 */
[----:B------:R-:W-:Y:S02]  /*e6f0*/  HADD2.F32 R28, -RZ, R26.H0_H0 ;  /* 0x2000001aff1c7230 */ /* 0x000fe40000004100 */
[----:B------:R-:W-:Y:S01]  /*e700*/  FMUL.FTZ R34, R24, R33 ;  /* 0x0000002118227220 */ /* 0x000fe20000410000 */
[----:B------:R-:W-:Y:S02]  /*e710*/  HADD2.F32 R31, -RZ, R31.H1_H1 ;  /* 0x3000001fff1f7230 */ /* 0x000fe40000004100 */
[----:B------:R-:W-:Y:S01]  /*e720*/  FMUL.FTZ R43, R38, R44 ;  /* 0x0000002c262b7220 */ /* 0x000fe20000410000 */
[----:B------:R-:W-:Y:S02]  /*e730*/  HADD2.F32 R21, -RZ, R20.H0_H0 ;  /* 0x20000014ff157230 */ /* 0x000fe40000004100 */
[----:B------:R-:W-:Y:S01]  /*e740*/  FMUL.FTZ R24, R24, R28 ;  /* 0x0000001c18187220 */ /* 0x000fe20000410000 */
[----:B------:R-:W-:-:S02]  /*e750*/  HADD2.F32 R32, -RZ, R32.H1_H1 ;  /* 0x30000020ff207230 */ /* 0x000fc40000004100 */
[C---:B------:R-:W-:Y:S01]  /*e760*/  FFMA.FTZ R54, R31.reuse, R44, -R40 ;  /* 0x0000002c1f367223 */ /* 0x040fe20000010828 */
[----:B------:R-:W-:Y:S02]  /*e770*/  HADD2.F32 R27, -RZ, R27.H1_H1 ;  /* 0x3000001bff1b7230 */ /* 0x000fe40000004100 */
[----:B------:R-:W-:Y:S01]  /*e780*/  FFMA.FTZ R59, R31, R50, R43 ;  /* 0x000000321f3b7223 */ /* 0x000fe2000001002b */
[----:B------:R-:W-:Y:S02]  /*e790*/  HADD2.F32 R26, -RZ, R26.H1_H1 ;  /* 0x3000001aff1a7230 */ /* 0x000fe40000004100 */
[C---:B------:R-:W-:Y:S01]  /*e7a0*/  FFMA.FTZ R40, R21.reuse, R33, R24 ;  /* 0x0000002115287223 */ /* 0x040fe20000010018 */
[----:B------:R-:W-:Y:S02]  /*e7b0*/  HADD2.F32 R20, -RZ, R20.H1_H1 ;  /* 0x30000014ff147230 */ /* 0x000fe40000004100 */
[----:B------:R-:W-:Y:S01]  /*e7c0*/  FFMA.FTZ R38, R21, R28, -R34 ;  /* 0x0000001c15267223 */ /* 0x000fe20000010822 */
[C---:B------:R-:W-:Y:S01]  /*e7d0*/  FMUL.FTZ R31, R27.reuse, R32 ;  /* 0x000000201b1f7220 */ /* 0x040fe20000410000 */
[----:B------:R-:W-:Y:S01]  /*e7e0*/  FMUL.FTZ R33, R27, R26 ;  /* 0x0000001a1b217220 */ /* 0x000fe20000410000 */
[----:B------:R-:W-:Y:S01]  /*e7f0*/  HADD2.F32 R27, -RZ, R47.H0_H0 ;  /* 0x2000002fff1b7230 */ /* 0x000fe20000004100 */
[----:B------:R-:W-:Y:S01]  /*e800*/  F2FP.F16.E4M3.UNPACK_B R28, R48.H1 ;  /* 0x00000030ff1c723e */ /* 0x000fe200030006ff */
[----:B------:R-:W-:-:S02]  /*e810*/  HADD2.F32 R21, -RZ, R25.H0_H0 ;  /* 0x20000019ff157230 */ /* 0x000fc40000004100 */
[C---:B------:R-:W-:Y:S01]  /*e820*/  FFMA.FTZ R43, R20.reuse, R26, -R31 ;  /* 0x0000001a142b7223 */ /* 0x040fe2000001081f */
        /* <DEDUP_REMOVED lines=11> */
[----:B------:R-:W-:Y:S02]  /*e8e0*/  HADD2.F32 R15, -RZ, R15.H1_H1 ;  /* 0x3000000fff0f7230 */ /* 0x000fe40000004100 */
[C---:B------:R-:W-:Y:S01]  /*e8f0*/  FMUL.FTZ R34, R25.reuse, R26 ;  /* 0x0000001a19227220 */ /* 0x040fe20000410000 */
[----:B------:R-:W-:Y:S01]  /*e900*/  F2FP.F16.E4M3.UNPACK_B R21, R30.H1 ;  /* 0x0000001eff15723e */ /* 0x000fe200030006ff */
[-C--:B------:R-:W-:Y:S01]  /*e910*/  FMUL.FTZ R27, R25, R24.reuse ;  /* 0x00000018191b7220 */ /* 0x080fe20000410000 */
[----:B------:R-:W-:Y:S02]  /*e920*/  HADD2.F32 R25, -RZ, R28.H0_H0 ;  /* 0x2000001cff197230 */ /* 0x000fe40000004100 */
[----:B------:R-:W-:Y:S01]  /*e930*/  FFMA.FTZ R34, R15, R24, -R34 ;  /* 0x000000180f227223 */ /* 0x000fe20000010822 */
[----:B------:R-:W-:-:S02]  /*e940*/  HADD2.F32 R20, -RZ, R37.H0_H0 ;  /* 0x20000025ff147230 */ /* 0x000fc40000004100 */
[----:B------:R-:W-:Y:S01]  /*e950*/  FFMA.FTZ R33, R15, R26, R27 ;  /* 0x0000001a0f217223 */ /* 0x000fe2000001001b */
[----:B------:R-:W-:Y:S01]  /*e960*/  HADD2.F32 R24, -RZ, R21.H0_H0 ;  /* 0x20000015ff187230 */ /* 0x000fe20000004100 */
[----:B------:R-:W-:Y:S01]  /*e970*/  F2FP.F16.E4M3.UNPACK_B R30, R30 ;  /* 0x0000001eff1e723e */ /* 0x000fe200020006ff */
[----:B------:R-:W-:Y:S02]  /*e980*/  HADD2.F32 R15, -RZ, R29.H0_H0 ;  /* 0x2000001dff0f7230 */ /* 0x000fe40000004100 */
[C---:B------:R-:W-:Y:S01]  /*e990*/  FMUL.FTZ R44, R20.reuse, R25 ;  /* 0x00000019142c7220 */ /* 0x040fe20000410000 */
[----:B------:R-:W-:Y:S02]  /*e9a0*/  HADD2.F32 R28, -RZ, R28.H1_H1 ;  /* 0x3000001cff1c7230 */ /* 0x000fe40000004100 */
[-C--:B------:R-:W-:Y:S01]  /*e9b0*/  FMUL.FTZ R20, R20, R24.reuse ;  /* 0x0000001814147220 */ /* 0x080fe20000410000 */
[----:B------:R-:W-:Y:S02]  /*e9c0*/  HADD2.F32 R37, -RZ, R37.H1_H1 ;  /* 0x30000025ff257230 */ /* 0x000fe40000004100 */
[----:B------:R-:W-:Y:S01]  /*e9d0*/  FFMA.FTZ R44, R15, R24, -R44 ;  /* 0x000000180f2c7223 */ /* 0x000fe2000001082c */
[----:B------:R-:W-:-:S02]  /*e9e0*/  HADD2.F32 R26, -RZ, R21.H1_H1 ;  /* 0x30000015ff1a7230 */ /* 0x000fc40000004100 */
[----:B------:R-:W-:Y:S01]  /*e9f0*/  FFMA.FTZ R27, R15, R25, R20 ;  /* 0x000000190f1b7223 */ /* 0x000fe20000010014 */
[----:B------:R-:W-:Y:S02]  /*ea00*/  HADD2.F32 R29, -RZ, R29.H1_H1 ;  /* 0x3000001dff1d7230 */ /* 0x000fe40000004100 */
[C---:B------:R-:W-:Y:S01]  /*ea10*/  FMUL.FTZ R24, R37.reuse, R28 ;  /* 0x0000001c25187220 */ /* 0x040fe20000410000 */
[--C-:B------:R-:W-:Y:S02]  /*ea20*/  HADD2.F32 R20, -RZ, R35.reuse.H0_H0 ;  /* 0x20000023ff147230 */ /* 0x100fe40000004100 */
[-C--:B------:R-:W-:Y:S01]  /*ea30*/  FMUL.FTZ R21, R37, R26.reuse ;  /* 0x0000001a25157220 */ /* 0x080fe20000410000 */
[----:B------:R-:W-:Y:S02]  /*ea40*/  HADD2.F32 R35, -RZ, R35.H1_H1 ;  /* 0x30000023ff237230 */ /* 0x000fe40000004100 */
[----:B------:R-:W-:Y:S01]  /*ea50*/  FFMA.FTZ R37, R29, R26, -R24 ;  /* 0x0000001a1d257223 */ /* 0x000fe20000010818 */
[----:B------:R-:W-:-:S02]  /*ea60*/  HADD2.F32 R24, -RZ, R48.H0_H0 ;  /* 0x20000030ff187230 */ /* 0x000fc40000004100 */
[----:B------:R-:W-:Y:S01]  /*ea70*/  FFMA.FTZ R50, R29, R28, R21 ;  /* 0x0000001c1d327223 */ /* 0x000fe20000010015 */
[----:B------:R-:W-:Y:S02]  /*ea80*/  HADD2.F32 R21, -RZ, R30.H0_H0 ;  /* 0x2000001eff157230 */ /* 0x000fe40000004100 */
[----:B------:R-:W-:Y:S02]  /*ea90*/  HADD2.F32 R48, -RZ, R48.H1_H1 ;  /* 0x30000030ff307230 */ /* 0x000fe40000004100 */
[C---:B------:R-:W-:Y:S01]  /*eaa0*/  FMUL.FTZ R26, R20.reuse, R24 ;  /* 0x00000018141a7220 */ /* 0x040fe20000410000 */
[----:B------:R-:W-:Y:S02]  /*eab0*/  HADD2.F32 R30, -RZ, R30.H1_H1 ;  /* 0x3000001eff1e7230 */ /* 0x000fe40000004100 */
[----:B------:R-:W-:Y:S01]  /*eac0*/  FMUL.FTZ R25, R20, R21 ;  /* 0x0000001514197220 */ /* 0x000fe20000410000 */
[--C-:B------:R-:W-:Y:S02]  /*ead0*/  HADD2.F32 R15, -RZ, R13.reuse.H0_H0 ;  /* 0x2000000dff0f7230 */ /* 0x100fe40000004100 */
[----:B------:R-:W-:Y:S01]  /*eae0*/  FMUL.FTZ R28, R35, R48 ;  /* 0x00000030231c7220 */ /* 0x000fe20000410000 */
[----:B------:R-:W-:-:S02]  /*eaf0*/  HADD2.F32 R13, -RZ, R13.H1_H1 ;  /* 0x3000000dff0d7230 */ /* 0x000fc40000004100 */
[----:B------:R-:W-:Y:S01]  /*eb00*/  FMUL.FTZ R35, R35, R30 ;  /* 0x0000001e23237220 */ /* 0x000fe20000410000 */
[----:B------:R-:W-:Y:S01]  /*eb10*/  F2FP.SATFINITE.E4M3.F32.PACK_AB_MERGE_C R50, R50, R27, RZ ;  /* 0x0000001b3232723e */ /* 0x000fe200048070ff */
[C---:B------:R-:W-:Y:S01]  /*eb20*/  FFMA.FTZ R26, R15.reuse, R21, -R26 ;  /* 0x000000150f1a7223 */ /* 0x040fe2000001081a */
[----:B------:R-:W-:Y:S01]  /*eb30*/  FFMA.FTZ R20, R15, R24, R25 ;  /* 0x000000180f147223 */ /* 0x000fe20000010019 */
[C---:B------:R-:W-:Y:S01]  /*eb40*/  FFMA.FTZ R21, R13.reuse, R30, -R28 ;  /* 0x0000001e0d157223 */ /* 0x040fe2000001081c */
[----:B------:R-:W-:Y:S01]  /*eb50*/  FFMA.FTZ R35, R13, R48, R35 ;  /* 0x000000300d237223 */ /* 0x000fe20000010023 */
[----:B------:R-:W-:Y:S02]  /*eb60*/  F2FP.SATFINITE.E4M3.F32.PACK_AB_MERGE_C R13, R57, R12, RZ ;  /* 0x0000000c390d723e */ /* 0x000fe400048070ff */
[----:B------:R-:W-:Y:S02]  /*eb70*/  F2FP.SATFINITE.E4M3.F32.PACK_AB_MERGE_C R25, R53, R14, RZ ;  /* 0x0000000e3519723e */ /* 0x000fe400048070ff */
[----:B------:R-:W-:-:S02]  /*eb80*/  F2FP.SATFINITE.E4M3.F32.PACK_AB_MERGE_C R15, R61, R56, RZ ;  /* 0x000000383d0f723e */ /* 0x000fc400048070ff */
[----:B------:R-:W-:Y:S02]  /*eb90*/  F2FP.SATFINITE.E4M3.F32.PACK_AB_MERGE_C R12, R43, R38, RZ ;  /* 0x000000262b0c723e */ /* 0x000fe400048070ff */
[----:B------:R-:W-:Y:S02]  /*eba0*/  F2FP.SATFINITE.E4M3.F32.PACK_AB_MERGE_C R14, R37, R44, RZ ;  /* 0x0000002c250e723e */ /* 0x000fe400048070ff */
[----:B------:R-:W-:Y:S02]  /*ebb0*/  F2FP.SATFINITE.E4M3.F32.PACK_AB_MERGE_C R24, R45, R40, RZ ;  /* 0x000000282d18723e */ /* 0x000fe400048070ff */
[----:B------:R-:W-:Y:S02]  /*ebc0*/  F2FP.SATFINITE.E4M3.F32.PACK_AB_MERGE_C R13, R46, R55, R13 ;  /* 0x000000372e0d723e */ /* 0x000fe4000480700d */
[----:B------:R-:W-:Y:S02]  /*ebd0*/  F2FP.SATFINITE.E4M3.F32.PACK_AB_MERGE_C R15, R54, R49, R15 ;  /* 0x00000031360f723e */ /* 0x000fe4000480700f */
[----:B------:R-:W-:-:S02]  /*ebe0*/  F2FP.SATFINITE.E4M3.F32.PACK_AB_MERGE_C R12, R34, R31, R12 ;  /* 0x0000001f220c723e */ /* 0x000fc4000480700c */
[----:B------:R-:W-:Y:S02]  /*ebf0*/  F2FP.SATFINITE.E4M3.F32.PACK_AB_MERGE_C R14, R21, R26, R14 ;  /* 0x0000001a150e723e */ /* 0x000fe4000480700e */
[----:B------:R-:W-:Y:S02]  /*ec00*/  F2FP.SATFINITE.E4M3.F32.PACK_AB_MERGE_C R25, R42, R51, R25 ;  /* 0x000000332a19723e */ /* 0x000fe40004807019 */
[----:B------:R-:W-:Y:S01]  /*ec10*/  F2FP.SATFINITE.E4M3.F32.PACK_AB_MERGE_C R27, R59, R52, R58 ;  /* 0x000000343b1b723e */ /* 0x000fe2000480703a */
[----:B------:R1:W-:Y:S01]  /*ec20*/  STS.128 [R0+0x14400], R12 ;  /* 0x0144000c00007388 */ /* 0x0003e20000000c00 */
[----:B------:R-:W-:Y:S02]  /*ec30*/  F2FP.SATFINITE.E4M3.F32.PACK_AB_MERGE_C R24, R33, R32, R24 ;  /* 0x000000202118723e */ /* 0x000fe40004807018 */
[----:B------:R-:W-:-:S05]  /*ec40*/  F2FP.SATFINITE.E4M3.F32.PACK_AB_MERGE_C R26, R35, R20, R50 ;  /* 0x00000014231a723e */ /* 0x000fca0004807032 */
[----:B------:R1:W-:Y:S02]  /*ec50*/  STS.128 [R3+0x14400], R24 ;  /* 0x0144001803007388 */ /* 0x0003e40000000c00 */
.L_x_1933:
[----:B------:R-:W-:Y:S05]  /*ec60*/  BSYNC B1 ;  /* 0x0000000000017941 */ /* 0x000fea0003800000 */
.L_x_1932:
[----:B------:R-:W-:Y:S05]  /*ec70*/  @P0 BRA `(.L_x_1924) ;  /* 0x0000000c00c80947 */ /* 0x000fea0003800000 */
[----:B------:R-:W2:Y:S01]  /*ec80*/  LDL R53, [R1+0x10] ;  /* 0x0000100001357983 */ /* 0x000ea20000100800 */
[----:B-1---5:R-:W-:Y:S01]  /*ec90*/  SHF.R.U32.HI R13, RZ, 0x8, R9 ;  /* 0x00000008ff0d7819 */ /* 0x022fe20000011609 */
[----:B------:R-:W-:Y:S01]  /*eca0*/  IMAD.IADD R39, R18, 0x1, R39 ;  /* 0x0000000112277824 */ /* 0x000fe200078e0227 */
[----:B------:R-:W-:Y:S02]  /*ecb0*/  SHF.R.U32.HI R3, RZ, 0x8, R8 ;  /* 0x00000008ff037819 */ /* 0x000fe40000011608 */
[----:B------:R-:W-:Y:S02]  /*ecc0*/  LOP3.LUT R12, R9, 0xff, RZ, 0xc0, !PT ;  /* 0x000000ff090c7812 */ /* 0x000fe400078ec0ff */
[----:B------:R-:W-:Y:S02]  /*ecd0*/  LOP3.LUT R13, R13, 0xff, RZ, 0xc0, !PT ;  /* 0x000000ff0d0d7812 */ /* 0x000fe400078ec0ff */
[----:B0-----:R-:W-:Y:S02]  /*ece0*/  LOP3.LUT R0, R8, 0xff, RZ, 0xc0, !PT ;  /* 0x000000ff08007812 */ /* 0x001fe400078ec0ff */
[----:B------:R-:W-:-:S02]  /*ecf0*/  LOP3.LUT R3, R3, 0xff, RZ, 0xc0, !PT ;  /* 0x000000ff03037812 */ /* 0x000fc400078ec0ff */
[----:B------:R-:W-:Y:S02]  /*ed00*/  PRMT R20, R13, 0x7604, R12 ;  /* 0x000076040d147816 */ /* 0x000fe4000000000c */
[----:B------:R-:W-:Y:S02]  /*ed10*/  SHF.R.U32.HI R12, RZ, 0x8, R10 ;  /* 0x00000008ff0c7819 */ /* 0x000fe4000001160a */
[----:B------:R-:W-:Y:S02]  /*ed20*/  PRMT R3, R3, 0x7604, R0 ;  /* 0x0000760403037816 */ /* 0x000fe40000000000 */
[----:B------:R-:W-:Y:S02]  /*ed30*/  LOP3.LUT R0, R10, 0xff, RZ, 0xc0, !PT ;  /* 0x000000ff0a007812 */ /* 0x000fe400078ec0ff */
[----:B------:R-:W-:Y:S02]  /*ed40*/  LOP3.LUT R13, R12, 0xff, RZ, 0xc0, !PT ;  /* 0x000000ff0c0d7812 */ /* 0x000fe400078ec0ff */
[----:B------:R-:W-:-:S02]  /*ed50*/  SHF.R.U32.HI R24, RZ, 0x3, R210 ;  /* 0x00000003ff187819 */ /* 0x000fc400000116d2 */
[----:B------:R-:W-:Y:S02]  /*ed60*/  PRMT R29, R13, 0x7604, R0 ;  /* 0x000076040d1d7816 */ /* 0x000fe40000000000 */
[----:B------:R-:W-:Y:S02]  /*ed70*/  LOP3.LUT R0, R210, 0x70, R39, 0xf8, !PT ;  /* 0x00000070d2007812 */ /* 0x000fe400078ef827 */
[----:B------:R-:W-:Y:S02]  /*ed80*/  SHF.R.U32.HI R15, RZ, 0x8, R11 ;  /* 0x00000008ff0f7819 */ /* 0x000fe4000001160b */
[----:B------:R-:W-:Y:S02]  /*ed90*/  LOP3.LUT R0, R0, R24, RZ, 0x3c, !PT ;  /* 0x0000001800007212 */ /* 0x000fe400078e3cff */
[----:B------:R-:W-:Y:S02]  /*eda0*/  SHF.R.U32.HI R21, RZ, 0x8, R4 ;  /* 0x00000008ff157819 */ /* 0x000fe40000011604 */
[----:B------:R-:W-:-:S02]  /*edb0*/  IADD3 R0, R17, R0, R214 ;  /* 0x0000000011007210 */ /* 0x000fc40007ffe0d6 */
[----:B------:R-:W-:Y:S02]  /*edc0*/  LOP3.LUT R14, R11, 0xff, RZ, 0xc0, !PT ;  /* 0x000000ff0b0e7812 */ /* 0x000fe400078ec0ff */
[----:B------:R-:W-:Y:S01]  /*edd0*/  LOP3.LUT R12, R4, 0xff, RZ, 0xc0, !PT ;  /* 0x000000ff040c7812 */ /* 0x000fe200078ec0ff */
[----:B------:R-:W0:Y:S01]  /*ede0*/  LDS.128 R24, [R0+0x14400] ;  /* 0x0144000000187984 */ /* 0x000e220000000c00 */
[----:B------:R-:W-:Y:S02]  /*edf0*/  LOP3.LUT R15, R15, 0xff, RZ, 0xc0, !PT ;  /* 0x000000ff0f0f7812 */ /* 0x000fe400078ec0ff */
[----:B------:R-:W-:Y:S02]  /*ee00*/  LOP3.LUT R21, R21, 0xff, RZ, 0xc0, !PT ;  /* 0x000000ff15157812 */ /* 0x000fe400078ec0ff */
[----:B------:R-:W-:Y:S02]  /*ee10*/  PRMT R28, R15, 0x7604, R14 ;  /* 0x000076040f1c7816 */ /* 0x000fe4000000000e */
[----:B------:R-:W-:-:S02]  /*ee20*/  PRMT R35, R21, 0x7604, R12 ;  /* 0x0000760415237816 */ /* 0x000fc4000000000c */
[----:B------:R-:W-:Y:S02]  /*ee30*/  SHF.R.U32.HI R30, RZ, 0x8, R5 ;  /* 0x00000008ff1e7819 */ /* 0x000fe40000011605 */
[----:B------:R-:W-:Y:S02]  /*ee40*/  SHF.R.U32.HI R32, RZ, 0x8, R6 ;  /* 0x00000008ff207819 */ /* 0x000fe40000011606 */
[----:B------:R-:W-:Y:S02]  /*ee50*/  LOP3.LUT R21, R5, 0xff, RZ, 0xc0, !PT ;  /* 0x000000ff05157812 */ /* 0x000fe400078ec0ff */
[----:B------:R-:W-:Y:S02]  /*ee60*/  LOP3.LUT R30, R30, 0xff, RZ, 0xc0, !PT ;  /* 0x000000ff1e1e7812 */ /* 0x000fe400078ec0ff */
[----:B------:R-:W-:Y:S02]  /*ee70*/  LOP3.LUT R31, R6, 0xff, RZ, 0xc0, !PT ;  /* 0x000000ff061f7812 */ /* 0x000fe400078ec0ff */
[----:B------:R-:W-:-:S02]  /*ee80*/  LOP3.LUT R32, R32, 0xff, RZ, 0xc0, !PT ;  /* 0x000000ff20207812 */ /* 0x000fc400078ec0ff */
[----:B------:R-:W-:Y:S02]  /*ee90*/  PRMT R30, R30, 0x7604, R21 ;  /* 0x000076041e1e7816 */ /* 0x000fe40000000015 */
[----:B------:R-:W-:Y:S02]  /*eea0*/  SHF.R.U32.HI R21, RZ, 0x10, R9 ;  /* 0x00000010ff157819 */ /* 0x000fe40000011609 */
[----:B------:R-:W-:Y:S02]  /*eeb0*/  SHF.R.U32.HI R37, RZ, 0x10, R5 ;  /* 0x00000010ff257819 */ /* 0x000fe40000011605 */
[----:B------:R-:W-:Y:S01]  /*eec0*/  PRMT R39, R32, 0x7604, R31 ;  /* 0x0000760420277816 */ /* 0x000fe2000000001f */
[----:B------:R-:W-:Y:S01]  /*eed0*/  IMAD.U32 R21, R21, 0x10000, RZ ;  /* 0x0001000015157824 */ /* 0x000fe200078e00ff */
[----:B------:R-:W-:Y:S01]  /*eee0*/  SHF.R.U32.HI R31, RZ, 0x10, R11 ;  /* 0x00000010ff1f7819 */ /* 0x000fe2000001160b */
[----:B------:R-:W-:Y:S01]  /*eef0*/  IMAD.U32 R37, R37, 0x10000, RZ ;  /* 0x0001000025257824 */ /* 0x000fe200078e00ff */
[----:B------:R-:W-:-:S02]  /*ef00*/  SHF.R.U32.HI R34, RZ, 0x8, R7 ;  /* 0x00000008ff227819 */ /* 0x000fc40000011607 */
[----:B------:R-:W-:Y:S01]  /*ef10*/  LOP3.LUT R33, R7, 0xff, RZ, 0xc0, !PT ;  /* 0x000000ff07217812 */ /* 0x000fe200078ec0ff */
[----:B------:R-:W-:Y:S01]  /*ef20*/  IMAD.U32 R31, R31, 0x10000, RZ ;  /* 0x000100001f1f7824 */ /* 0x000fe200078e00ff */
[----:B------:R-:W-:Y:S02]  /*ef30*/  LOP3.LUT R34, R34, 0xff, RZ, 0xc0, !PT ;  /* 0x000000ff22227812 */ /* 0x000fe400078ec0ff */
[----:B------:R-:W-:Y:S02]  /*ef40*/  SHF.R.U32.HI R41, RZ, 0x10, R7 ;  /* 0x00000010ff297819 */ /* 0x000fe40000011607 */
[----:B------:R-:W-:Y:S02]  /*ef50*/  LOP3.LUT R21, R20, 0xff0000, R21, 0xf8, !PT ;  /* 0x00ff000014157812 */ /* 0x000fe400078ef815 */
[----:B------:R-:W-:Y:S01]  /*ef60*/  LOP3.LUT R37, R30, 0xff0000, R37, 0xf8, !PT ;  /* 0x00ff00001e257812 */ /* 0x000fe200078ef825 */
[----:B------:R-:W-:Y:S01]  /*ef70*/  IMAD.U32 R41, R41, 0x10000, RZ ;  /* 0x0001000029297824 */ /* 0x000fe200078e00ff */
[----:B------:R-:W-:-:S02]  /*ef80*/  PRMT R34, R34, 0x7604, R33 ;  /* 0x0000760422227816 */ /* 0x000fc40000000021 */
        /* <DEDUP_REMOVED lines=8> */
[----:B------:R-:W-:Y:S02]  /*f010*/  F2FP.F16.E4M3.UNPACK_B R34, R37 ;  /* 0x00000025ff22723e */ /* 0x000fe400020006ff */
[----:B0-----:R-:W-:Y:S02]  /*f020*/  F2FP.F16.E4M3.UNPACK_B R10, R25 ;  /* 0x00000019ff0a723e */ /* 0x001fe400020006ff */
[----:B------:R-:W-:Y:S01]  /*f030*/  F2FP.F16.E4M3.UNPACK_B R11, R29 ;  /* 0x0000001dff0b723e */ /* 0x000fe200020006ff */
[----:B------:R-:W-:Y:S01]  /*f040*/  HADD2.F32 R31, -RZ, R34.H0_H0 ;  /* 0x20000022ff1f7230 */ /* 0x000fe20000004100 */
[----:B------:R-:W-:Y:S01]  /*f050*/  LOP3.LUT R35, R35, 0xff000000, R4, 0xf8, !PT ;  /* 0xff00000023237812 */ /* 0x000fe200078ef804 */
[--C-:B------:R-:W-:Y:S01]  /*f060*/  HADD2.F32 R5, -RZ, R10.reuse.H0_H0 ;  /* 0x2000000aff057230 */ /* 0x100fe20000004100 */
[--C-:B------:R-:W-:Y:S01]  /*f070*/  LOP3.LUT R39, R39, 0xff0000, R6.reuse, 0xf8, !PT ;  /* 0x00ff000027277812 */ /* 0x100fe200078ef806 */
[----:B------:R-:W-:Y:S01]  /*f080*/  HADD2.F32 R30, -RZ, R11.H0_H0 ;  /* 0x2000000bff1e7230 */ /* 0x000fe20000004100 */
[----:B------:R-:W-:Y:S01]  /*f090*/  F2FP.F16.E4M3.UNPACK_B R25, R25.H1 ;  /* 0x00000019ff19723e */ /* 0x000fe200030006ff */
[----:B------:R-:W-:Y:S01]  /*f0a0*/  HADD2.F32 R10, -RZ, R10.H1_H1 ;  /* 0x3000000aff0a7230 */ /* 0x000fe20000004100 */
[----:B------:R-:W-:Y:S01]  /*f0b0*/  LOP3.LUT R38, R39, 0xff000000, R6, 0xf8, !PT ;  /* 0xff00000027267812 */ /* 0x000fe200078ef806 */
[C---:B------:R-:W-:Y:S01]  /*f0c0*/  FMUL.FTZ R39, R5.reuse, R31 ;  /* 0x0000001f05277220 */ /* 0x040fe20000410000 */
[----:B------:R-:W-:Y:S01]  /*f0d0*/  FMUL.FTZ R40, R5, R30 ;  /* 0x0000001e05287220 */ /* 0x000fe20000410000 */
[----:B------:R-:W-:-:S02]  /*f0e0*/  F2FP.F16.E4M3.UNPACK_B R37, R37.H1 ;  /* 0x00000025ff25723e */ /* 0x000fc400030006ff */
[----:B------:R-:W-:Y:S02]  /*f0f0*/  F2FP.F16.E4M3.UNPACK_B R29, R29.H1 ;  /* 0x0000001dff1d723e */ /* 0x000fe400030006ff */
[----:B------:R-:W-:Y:S02]  /*f100*/  LOP3.LUT R41, R41, 0xff000000, R7, 0xf8, !PT ;  /* 0xff00000029297812 */ /* 0x000fe400078ef807 */
[--C-:B------:R-:W-:Y:S02]  /*f110*/  LOP3.LUT R3, R3, 0xff0000, R8.reuse, 0xf8, !PT ;  /* 0x00ff000003037812 */ /* 0x100fe400078ef808 */
[-C--:B------:R-:W-:Y:S02]  /*f120*/  F2FP.F16.E4M3.UNPACK_B R21, R27.reuse ;  /* 0x0000001bff15723e */ /* 0x080fe400020006ff */
[----:B------:R-:W-:Y:S02]  /*f130*/  LOP3.LUT R28, R3, 0xff000000, R8, 0xf8, !PT ;  /* 0xff000000031c7812 */ /* 0x000fe400078ef808 */
[----:B------:R-:W-:-:S02]  /*f140*/  F2FP.F16.E4M3.UNPACK_B R27, R27.H1 ;  /* 0x0000001bff1b723e */ /* 0x000fc400030006ff */
[-C--:B------:R-:W-:Y:S02]  /*f150*/  F2FP.F16.E4M3.UNPACK_B R9, R24.reuse ;  /* 0x00000018ff09723e */ /* 0x080fe400020006ff */
[----:B------:R-:W-:Y:S02]  /*f160*/  F2FP.F16.E4M3.UNPACK_B R24, R24.H1 ;  /* 0x00000018ff18723e */ /* 0x000fe400030006ff */
[-C--:B------:R-:W-:Y:S02]  /*f170*/  F2FP.F16.E4M3.UNPACK_B R20, R26.reuse ;  /* 0x0000001aff14723e */ /* 0x080fe400020006ff */
[----:B------:R-:W-:Y:S01]  /*f180*/  F2FP.F16.E4M3.UNPACK_B R26, R26.H1 ;  /* 0x0000001aff1a723e */ /* 0x000fe200030006ff */
[----:B--2---:R-:W0:Y:S02]  /*f190*/  LDS.128 R12, [R53+0x14400] ;  /* 0x01440000350c7984 */ /* 0x004e240000000c00 */
[-C--:B0-----:R-:W-:Y:S02]  /*f1a0*/  F2FP.F16.E4M3.UNPACK_B R4, R13.reuse ;  /* 0x0000000dff04723e */ /* 0x081fe400020006ff */
[----:B------:R-:W-:-:S02]  /*f1b0*/  F2FP.F16.E4M3.UNPACK_B R13, R13.H1 ;  /* 0x0000000dff0d723e */ /* 0x000fc400030006ff */
[-C--:B------:R-:W-:Y:S01]  /*f1c0*/  F2FP.F16.E4M3.UNPACK_B R8, R15.reuse ;  /* 0x0000000fff08723e */ /* 0x080fe200020006ff */
[--C-:B------:R-:W-:Y:S01]  /*f1d0*/  HADD2.F32 R6, -RZ, R4.reuse.H0_H0 ;  /* 0x20000004ff067230 */ /* 0x100fe20000004100 */
[----:B------:R-:W-:Y:S01]  /*f1e0*/  F2FP.F16.E4M3.UNPACK_B R15, R15.H1 ;  /* 0x0000000fff0f723e */ /* 0x000fe200030006ff */
[----:B------:R-:W-:Y:S01]  /*f1f0*/  HADD2.F32 R4, -RZ, R4.H1_H1 ;  /* 0x30000004ff047230 */ /* 0x000fe20000004100 */
[----:B------:R-:W-:Y:S02]  /*f200*/  F2FP.F16.E4M3.UNPACK_B R3, R12 ;  /* 0x0000000cff03723e */ /* 0x000fe400020006ff */
[C---:B------:R-:W-:Y:S01]  /*f210*/  FFMA.FTZ R5, R6.reuse, R30, -R39 ;  /* 0x0000001e06057223 */ /* 0x040fe20000010827 */
[----:B------:R-:W-:Y:S01]  /*f220*/  FFMA.FTZ R40, R6, R31, R40 ;  /* 0x0000001f06287223 */ /* 0x000fe20000010028 */
[----:B------:R-:W-:Y:S01]  /*f230*/  HADD2.F32 R31, -RZ, R11.H1_H1 ;  /* 0x3000000bff1f7230 */ /* 0x000fe20000004100 */
[----:B------:R-:W-:Y:S01]  /*f240*/  F2FP.F16.E4M3.UNPACK_B R12, R12.H1 ;  /* 0x0000000cff0c723e */ /* 0x000fe200030006ff */
[----:B------:R-:W-:Y:S01]  /*f250*/  HADD2.F32 R39, -RZ, R34.H1_H1 ;  /* 0x30000022ff277230 */ /* 0x000fe20000004100 */
[-C--:B------:R-:W-:Y:S01]  /*f260*/  F2FP.F16.E4M3.UNPACK_B R7, R14.reuse ;  /* 0x0000000eff07723e */ /* 0x080fe200020006ff */
[----:B------:R-:W-:Y:S01]  /*f270*/  HADD2.F32 R34, -RZ, R37.H0_H0 ;  /* 0x20000025ff227230 */ /* 0x000fe20000004100 */
[----:B------:R-:W-:Y:S01]  /*f280*/  F2FP.F16.E4M3.UNPACK_B R14, R14.H1 ;  /* 0x0000000eff0e723e */ /* 0x000fe200030006ff */
[----:B------:R-:W-:-:S02]  /*f290*/  HADD2.F32 R11, -RZ, R25.H0_H0 ;  /* 0x20000019ff0b7230 */ /* 0x000fc40000004100 */
[C---:B------:R-:W-:Y:S01]  /*f2a0*/  FMUL.FTZ R43, R10.reuse, R39 ;  /* 0x000000270a2b7220 */ /* 0x040fe20000410000 */
[----:B------:R-:W-:Y:S02]  /*f2b0*/  HADD2.F32 R30, -RZ, R29.H0_H0 ;  /* 0x2000001dff1e7230 */ /* 0x000fe40000004100 */
[-C--:B------:R-:W-:Y:S01]  /*f2c0*/  FMUL.FTZ R10, R10, R31.reuse ;  /* 0x0000001f0a0a7220 */ /* 0x080fe20000410000 */
[----:B------:R-:W-:Y:S02]  /*f2d0*/  HADD2.F32 R6, -RZ, R13.H0_H0 ;  /* 0x2000000dff067230 */ /* 0x000fe40000004100 */
[C---:B------:R-:W-:Y:S01]  /*f2e0*/  FMUL.FTZ R45, R11.reuse, R34 ;  /* 0x000000220b2d7220 */ /* 0x040fe20000410000 */
[----:B------:R-:W-:Y:S01]  /*f2f0*/  FFMA.FTZ R42, R4, R31, -R43 ;  /* 0x0000001f042a7223 */ /* 0x000fe2000001082b */
[-C--:B------:R-:W-:Y:S01]  /*f300*/  FMUL.FTZ R11, R11, R30.reuse ;  /* 0x0000001e0b0b7220 */ /* 0x080fe20000410000 */
[----:B------:R-:W-:Y:S01]  /*f310*/  F2FP.F16.E4M3.UNPACK_B R31, R41 ;  /* 0x00000029ff1f723e */ /* 0x000fe200020006ff */
[----:B------:R-:W-:Y:S01]  /*f320*/  FFMA.FTZ R45, R6, R30, -R45 ;  /* 0x0000001e062d7223 */ /* 0x000fe2000001082d */
[----:B------:R-:W-:Y:S01]  /*f330*/  FFMA.FTZ R39, R4, R39, R10 ;  /* 0x0000002704277223 */ /* 0x000fe2000001000a */
[----:B------:R-:W-:Y:S01]  /*f340*/  FFMA.FTZ R43, R6, R34, R11 ;  /* 0x00000022062b7223 */ /* 0x000fe2000001000b */
[----:B------:R-:W-:Y:S01]  /*f350*/  F2FP.F16.E4M3.UNPACK_B R11, R33 ;  /* 0x00000021ff0b723e */ /* 0x000fe200020006ff */
[----:B------:R-:W-:Y:S01]  /*f360*/  HADD2.F32 R30, -RZ, R37.H1_H1 ;  /* 0x30000025ff1e7230 */ /* 0x000fe20000004100 */
[----:B------:R-:W-:Y:S01]  /*f370*/  F2FP.F16.E4M3.UNPACK_B R41, R41.H1 ;  /* 0x00000029ff29723e */ /* 0x000fe200030006ff */
[----:B------:R-:W-:Y:S01]  /*f380*/  HADD2.F32 R10, -RZ, R29.H1_H1 ;  /* 0x3000001dff0a7230 */ /* 0x000fe20000004100 */
[----:B------:R-:W-:Y:S01]  /*f390*/  F2FP.F16.E4M3.UNPACK_B R33, R33.H1 ;  /* 0x00000021ff21723e */ /* 0x000fe200030006ff */
[----:B------:R-:W-:-:S02]  /*f3a0*/  HADD2.F32 R25, -RZ, R25.H1_H1 ;  /* 0x30000019ff197230 */ /* 0x000fc40000004100 */
[----:B------:R-:W-:Y:S02]  /*f3b0*/  HADD2.F32 R37, -RZ, R31.H0_H0 ;  /* 0x2000001fff257230 */ /* 0x000fe40000004100 */
[----:B------:R-:W-:Y:S02]  /*f3c0*/  HADD2.F32 R6, -RZ, R21.H0_H0 ;  /* 0x20000015ff067230 */ /* 0x000fe40000004100 */
[C---:B------:R-:W-:Y:S01]  /*f3d0*/  FMUL.FTZ R34, R25.reuse, R30 ;  /* 0x0000001e19227220 */ /* 0x040fe20000410000 */
[----:B------:R-:W-:Y:S02]  /*f3e0*/  HADD2.F32 R29, -RZ, R11.H0_H0 ;  /* 0x2000000bff1d7230 */ /* 0x000fe40000004100 */
[----:B------:R-:W-:Y:S01]  /*f3f0*/  FMUL.FTZ R25, R25, R10 ;  /* 0x0000000a19197220 */ /* 0x000fe20000410000 */
[----:B------:R-:W-:Y:S02]  /*f400*/  HADD2.F32 R13, -RZ, R13.H1_H1 ;  /* 0x3000000dff0d7230 */ /* 0x000fe40000004100 */
[----:B------:R-:W-:Y:S01]  /*f410*/  FMUL.FTZ R47, R6, R37 ;  /* 0x00000025062f7220 */ /* 0x000fe20000410000 */
[----:B------:R-:W-:-:S02]  /*f420*/  HADD2.F32 R4, -RZ, R8.H0_H0 ;  /* 0x20000008ff047230 */ /* 0x000fc40000004100 */
[----:B------:R-:W-:Y:S01]  /*f430*/  FMUL.FTZ R6, R6, R29 ;  /* 0x0000001d06067220 */ /* 0x000fe20000410000 */
[----:B------:R-:W-:Y:S02]  /*f440*/  HADD2.F32 R11, -RZ, R11.H1_H1 ;  /* 0x3000000bff0b7230 */ /* 0x000fe40000004100 */
[C---:B------:R-:W-:Y:S01]  /*f450*/  FFMA.FTZ R46, R13.reuse, R30, R25 ;  /* 0x0000001e0d2e7223 */ /* 0x040fe20000010019 */
[----:B------:R-:W-:Y:S02]  /*f460*/  HADD2.F32 R31, -RZ, R31.H1_H1 ;  /* 0x3000001fff1f7230 */ /* 0x000fe40000004100 */
[----:B------:R-:W-:Y:S01]  /*f470*/  FFMA.FTZ R37, R4, R37, R6 ;  /* 0x0000002504257223 */ /* 0x000fe20000010006 */
[----:B------:R-:W-:Y:S02]  /*f480*/  HADD2.F32 R21, -RZ, R21.H1_H1 ;  /* 0x30000015ff157230 */ /* 0x000fe40000004100 */
[----:B------:R-:W-:Y:S01]  /*f490*/  FFMA.FTZ R44, R13, R10, -R34 ;  /* 0x0000000a0d2c7223 */ /* 0x000fe20000010822 */
[----:B------:R-:W-:-:S02]  /*f4a0*/  HADD2.F32 R25, -RZ, R41.H0_H0 ;  /* 0x20000029ff197230 */ /* 0x000fc40000004100 */
[----:B------:R-:W-:Y:S01]  /*f4b0*/  FFMA.FTZ R47, R4, R29, -R47 ;  /* 0x0000001d042f7223 */ /* 0x000fe2000001082f */
[----:B------:R-:W-:Y:S02]  /*f4c0*/  HADD2.F32 R6, -RZ, R27.H0_H0 ;  /* 0x2000001bff067230 */ /* 0x000fe40000004100 */
[C---:B------:R-:W-:Y:S01]  /*f4d0*/  FMUL.FTZ R29, R21.reuse, R31 ;  /* 0x0000001f151d7220 */ /* 0x040fe20000410000 */
[----:B------:R-:W-:Y:S02]  /*f4e0*/  HADD2.F32 R13, -RZ, R33.H0_H0 ;  /* 0x20000021ff0d7230 */ /* 0x000fe40000004100 */
[----:B------:R-:W-:Y:S01]  /*f4f0*/  FMUL.FTZ R10, R21, R11 ;  /* 0x0000000b150a7220 */ /* 0x000fe20000410000 */
[----:B------:R-:W-:Y:S02]  /*f500*/  HADD2.F32 R4, -RZ, R15.H0_H0 ;  /* 0x2000000fff047230 */ /* 0x000fe40000004100 */
[----:B------:R-:W-:Y:S01]  /*f510*/  FMUL.FTZ R21, R6, R25 ;  /* 0x0000001906157220 */ /* 0x000fe20000410000 */
[----:B------:R-:W-:-:S02]  /*f520*/  HADD2.F32 R8, -RZ, R8.H1_H1 ;  /* 0x30000008ff087230 */ /* 0x000fc40000004100 */
[-C--:B------:R-:W-:Y:S01]  /*f530*/  FMUL.FTZ R6, R6, R13.reuse ;  /* 0x0000000d06067220 */ /* 0x080fe20000410000 */
[----:B------:R-:W-:Y:S02]  /*f540*/  HADD2.F32 R30, -RZ, R41.H1_H1 ;  /* 0x30000029ff1e7230 */ /* 0x000fe40000004100 */
[----:B------:R-:W-:Y:S01]  /*f550*/  FFMA.FTZ R49, R4, R13, -R21 ;  /* 0x0000000d04317223 */ /* 0x000fe20000010815 */
[----:B------:R-:W-:Y:S01]  /*f560*/  F2FP.F16.E4M3.UNPACK_B R13, R35.H1 ;  /* 0x00000023ff0d723e */ /* 0x000fe200030006ff */
[C---:B------:R-:W-:Y:S01]  /*f570*/  FFMA.FTZ R48, R8.reuse, R11, -R29 ;  /* 0x0000000b08307223 */ /* 0x040fe2000001081d */
[----:B------:R-:W-:Y:S01]  /*f580*/  FFMA.FTZ R50, R8, R31, R10 ;  /* 0x0000001f08327223 */ /* 0x000fe2000001000a */
[----:B------:R-:W-:Y:S01]  /*f590*/  HADD2.F32 R27, -RZ, R27.H1_H1 ;  /* 0x3000001bff1b7230 */ /* 0x000fe20000004100 */
[----:B------:R-:W-:Y:S01]  /*f5a0*/  F2FP.F16.E4M3.UNPACK_B R8, R28.H1 ;  /* 0x0000001cff08723e */ /* 0x000fe200030006ff */
[----:B------:R-:W-:Y:S02]  /*f5b0*/  HADD2.F32 R10, -RZ, R33.H1_H1 ;  /* 0x30000021ff0a7230 */ /* 0x000fe40000004100 */
[----:B------:R-:W-:Y:S01]  /*f5c0*/  FFMA.FTZ R51, R4, R25, R6 ;  /* 0x0000001904337223 */ /* 0x000fe20000010006 */
[----:B------:R-:W-:-:S02]  /*f5d0*/  HADD2.F32 R15, -RZ, R15.H1_H1 ;  /* 0x3000000fff0f7230 */ /* 0x000fc40000004100 */
[C---:B------:R-:W-:Y:S01]  /*f5e0*/  FMUL.FTZ R34, R27.reuse, R30 ;  /* 0x0000001e1b227220 */ /* 0x040fe20000410000 */
[----:B------:R-:W-:Y:S02]  /*f5f0*/  HADD2.F32 R21, -RZ, R13.H0_H0 ;  /* 0x2000000dff157230 */ /* 0x000fe40000004100 */
[-C--:B------:R-:W-:Y:S01]  /*f600*/  FMUL.FTZ R27, R27, R10.reuse ;  /* 0x0000000a1b1b7220 */ /* 0x080fe20000410000 */
[----:B------:R-:W-:Y:S02]  /*f610*/  HADD2.F32 R6, -RZ, R24.H0_H0 ;  /* 0x20000018ff067230 */ /* 0x000fe40000004100 */
[C---:B------:R-:W-:Y:S01]  /*f620*/  FFMA.FTZ R52, R15.reuse, R10, -R34 ;  /* 0x0000000a0f347223 */ /* 0x040fe20000010822 */
[----:B------:R-:W-:Y:S02]  /*f630*/  HADD2.F32 R11, -RZ, R8.H0_H0 ;  /* 0x20000008ff0b7230 */ /* 0x000fe40000004100 */
[----:B------:R-:W-:Y:S01]  /*f640*/  FFMA.FTZ R54, R15, R30, R27 ;  /* 0x0000001e0f367223 */ /* 0x000fe2000001001b */
        /* <DEDUP_REMOVED lines=8> */
[----:B------:R-:W-:Y:S01]  /*f6d0*/  HADD2.F32 R12, -RZ, R12.H1_H1 ;  /* 0x3000000cff0c7230 */ /* 0x000fe20000004100 */
[----:B------:R-:W-:Y:S01]  /*f6e0*/  F2FP.F16.E4M3.UNPACK_B R35, R35 ;  /* 0x00000023ff23723e */ /* 0x000fe200020006ff */
[C---:B------:R-:W-:Y:S01]  /*f6f0*/  FMUL.FTZ R21, R24.reuse, R15 ;  /* 0x0000000f18157220 */ /* 0x040fe20000410000 */
[----:B------:R-:W-:Y:S01]  /*f700*/  F2FP.F16.E4M3.UNPACK_B R28, R28 ;  /* 0x0000001cff1c723e */ /* 0x000fe200020006ff */
[----:B------:R-:W-:Y:S01]  /*f710*/  FMUL.FTZ R24, R24, R11 ;  /* 0x0000000b18187220 */ /* 0x000fe20000410000 */
[----:B------:R-:W-:-:S02]  /*f720*/  HADD2.F32 R6, -RZ, R9.H0_H0 ;  /* 0x20000009ff067230 */ /* 0x000fc40000004100 */
[C---:B------:R-:W-:Y:S01]  /*f730*/  FFMA.FTZ R30, R12.reuse, R11, -R21 ;  /* 0x0000000b0c1e7223 */ /* 0x040fe20000010815 */
[--C-:B------:R-:W-:Y:S02]  /*f740*/  HADD2.F32 R13, -RZ, R35.reuse.H0_H0 ;  /* 0x20000023ff0d7230 */ /* 0x100fe40000004100 */
[----:B------:R-:W-:Y:S01]  /*f750*/  FFMA.FTZ R34, R12, R15, R24 ;  /* 0x0000000f0c227223 */ /* 0x000fe20000010018 */
[--C-:B------:R-:W-:Y:S01]  /*f760*/  HADD2.F32 R11, -RZ, R28.reuse.H0_H0 ;  /* 0x2000001cff0b7230 */ /* 0x100fe20000004100 */
[----:B------:R-:W-:Y:S01]  /*f770*/  F2FP.F16.E4M3.UNPACK_B R10, R38.H1 ;  /* 0x00000026ff0a723e */ /* 0x000fe200030006ff */
[----:B------:R-:W-:Y:S02]  /*f780*/  HADD2.F32 R8, -RZ, R35.H1_H1 ;  /* 0x30000023ff087230 */ /* 0x000fe40000004100 */
[C---:B------:R-:W-:Y:S01]  /*f790*/  FMUL.FTZ R15, R6.reuse, R13 ;  /* 0x0000000d060f7220 */ /* 0x040fe20000410000 */
[----:B------:R-:W-:Y:S02]  /*f7a0*/  HADD2.F32 R9, -RZ, R9.H1_H1 ;  /* 0x30000009ff097230 */ /* 0x000fe40000004100 */
[----:B------:R-:W-:Y:S01]  /*f7b0*/  FMUL.FTZ R21, R6, R11 ;  /* 0x0000000b06157220 */ /* 0x000fe20000410000 */
[----:B------:R-:W-:Y:S01]  /*f7c0*/  HADD2.F32 R4, -RZ, R3.H0_H0 ;  /* 0x20000003ff047230 */ /* 0x000fe20000004100 */
[----:B------:R-:W-:Y:S01]  /*f7d0*/  F2FP.F16.E4M3.UNPACK_B R6, R32.H1 ;  /* 0x00000020ff06723e */ /* 0x000fe200030006ff */
[----:B------:R-:W-:-:S02]  /*f7e0*/  HADD2.F32 R28, -RZ, R28.H1_H1 ;  /* 0x3000001cff1c7230 */ /* 0x000fc40000004100 */
[C---:B------:R-:W-:Y:S01]  /*f7f0*/  FMUL.FTZ R12, R9.reuse, R8 ;  /* 0x00000008090c7220 */ /* 0x040fe20000410000 */
[----:B------:R-:W-:Y:S02]  /*f800*/  HADD2.F32 R3, -RZ, R3.H1_H1 ;  /* 0x30000003ff037230 */ /* 0x000fe40000004100 */
[C---:B------:R-:W-:Y:S01]  /*f810*/  FFMA.FTZ R15, R4.reuse, R11, -R15 ;  /* 0x0000000b040f7223 */ /* 0x040fe2000001080f */
[----:B------:R-:W-:Y:S01]  /*f820*/  FFMA.FTZ R21, R4, R13, R21 ;  /* 0x0000000d04157223 */ /* 0x000fe20000010015 */
[-C--:B------:R-:W-:Y:S01]  /*f830*/  FMUL.FTZ R9, R9, R28.reuse ;  /* 0x0000001c09097220 */ /* 0x080fe20000410000 */
[----:B------:R-:W-:Y:S02]  /*f840*/  HADD2.F32 R11, -RZ, R10.H0_H0 ;  /* 0x2000000aff0b7230 */ /* 0x000fe40000004100 */
[C---:B------:R-:W-:Y:S01]  /*f850*/  FFMA.FTZ R12, R3.reuse, R28, -R12 ;  /* 0x0000001c030c7223 */ /* 0x040fe2000001080c */
[----:B------:R-:W-:Y:S02]  /*f860*/  HADD2.F32 R4, -RZ, R26.H0_H0 ;  /* 0x2000001aff047230 */ /* 0x000fe40000004100 */
[----:B------:R-:W-:Y:S01]  /*f870*/  FFMA.FTZ R24, R3, R8, R9 ;  /* 0x0000000803187223 */ /* 0x000fe20000010009 */
[--C-:B------:R-:W-:Y:S01]  /*f880*/  HADD2.F32 R8, -RZ, R6.reuse.H0_H0 ;  /* 0x20000006ff087230 */ /* 0x100fe20000004100 */
[----:B------:R-:W-:Y:S01]  /*f890*/  F2FP.F16.E4M3.UNPACK_B R38, R38 ;  /* 0x00000026ff26723e */ /* 0x000fe200020006ff */
[----:B------:R-:W-:-:S02]  /*f8a0*/  HADD2.F32 R9, -RZ, R6.H1_H1 ;  /* 0x30000006ff097230 */ /* 0x000fc40000004100 */
[C---:B------:R-:W-:Y:S01]  /*f8b0*/  FMUL.FTZ R6, R4.reuse, R11 ;  /* 0x0000000b04067220 */ /* 0x040fe20000410000 */
[----:B------:R-:W-:Y:S02]  /*f8c0*/  HADD2.F32 R3, -RZ, R14.H0_H0 ;  /* 0x2000000eff037230 */ /* 0x000fe40000004100 */
[----:B------:R-:W-:Y:S01]  /*f8d0*/  FMUL.FTZ R4, R4, R8 ;  /* 0x0000000804047220 */ /* 0x000fe20000410000 */
[----:B------:R-:W-:Y:S01]  /*f8e0*/  HADD2.F32 R26, -RZ, R26.H1_H1 ;  /* 0x3000001aff1a7230 */ /* 0x000fe20000004100 */
[----:B------:R-:W-:Y:S01]  /*f8f0*/  F2FP.F16.E4M3.UNPACK_B R32, R32 ;  /* 0x00000020ff20723e */ /* 0x000fe200020006ff */
[----:B------:R-:W-:Y:S02]  /*f900*/  HADD2.F32 R13, -RZ, R10.H1_H1 ;  /* 0x3000000aff0d7230 */ /* 0x000fe40000004100 */
[----:B------:R-:W-:Y:S01]  /*f910*/  FFMA.FTZ R28, R3, R8, -R6 ;  /* 0x00000008031c7223 */ /* 0x000fe20000010806 */
[----:B------:R-:W-:Y:S02]  /*f920*/  HADD2.F32 R14, -RZ, R14.H1_H1 ;  /* 0x3000000eff0e7230 */ /* 0x000fe40000004100 */
[----:B------:R-:W-:Y:S01]  /*f930*/  FMUL.FTZ R6, R26, R9 ;  /* 0x000000091a067220 */ /* 0x000fe20000410000 */
[----:B------:R-:W-:-:S02]  /*f940*/  HADD2.F32 R8, -RZ, R38.H0_H0 ;  /* 0x20000026ff087230 */ /* 0x000fc40000004100 */
[----:B------:R-:W-:Y:S01]  /*f950*/  FMUL.FTZ R29, R26, R13 ;  /* 0x0000000d1a1d7220 */ /* 0x000fe20000410000 */
[----:B------:R-:W-:Y:S01]  /*f960*/  FFMA.FTZ R26, R3, R11, R4 ;  /* 0x0000000b031a7223 */ /* 0x000fe20000010004 */
[C---:B------:R-:W-:Y:S01]  /*f970*/  FFMA.FTZ R31, R14.reuse, R13, R6 ;  /* 0x0000000d0e1f7223 */ /* 0x040fe20000010006 */
[----:B------:R-:W-:Y:S02]  /*f980*/  HADD2.F32 R4, -RZ, R20.H0_H0 ;  /* 0x20000014ff047230 */ /* 0x000fe40000004100 */
[----:B------:R-:W-:Y:S01]  /*f990*/  FFMA.FTZ R29, R14, R9, -R29 ;  /* 0x000000090e1d7223 */ /* 0x000fe2000001081d */
[--C-:B------:R-:W-:Y:S01]  /*f9a0*/  HADD2.F32 R6, -RZ, R32.reuse.H0_H0 ;  /* 0x20000020ff067230 */ /* 0x100fe20000004100 */
[----:B------:R-:W-:Y:S01]  /*f9b0*/  F2FP.SATFINITE.E4M3.F32.PACK_AB_MERGE_C R44, R44, R45, RZ ;  /* 0x0000002d2c2c723e */ /* 0x000fe200048070ff */
[----:B------:R-:W-:Y:S02]  /*f9c0*/  HADD2.F32 R32, -RZ, R32.H1_H1 ;  /* 0x30000020ff207230 */ /* 0x000fe40000004100 */
[----:B------:R-:W-:Y:S01]  /*f9d0*/  FMUL.FTZ R10, R4, R8 ;  /* 0x00000008040a7220 */ /* 0x000fe20000410000 */
[----:B------:R-:W-:-:S02]  /*f9e0*/  HADD2.F32 R38, -RZ, R38.H1_H1 ;  /* 0x30000026ff267230 */ /* 0x000fc40000004100 */
[----:B------:R-:W-:Y:S01]  /*f9f0*/  FMUL.FTZ R9, R4, R6 ;  /* 0x0000000604097220 */ /* 0x000fe20000410000 */
[----:B------:R-:W-:Y:S01]  /*fa00*/  HADD2.F32 R20, -RZ, R20.H1_H1 ;  /* 0x30000014ff147230 */ /* 0x000fe20000004100 */
[----:B------:R-:W-:Y:S01]  /*fa10*/  F2FP.SATFINITE.E4M3.F32.PACK_AB_MERGE_C R28, R29, R28, RZ ;  /* 0x0000001c1d1c723e */ /* 0x000fe200048070ff */
[--C-:B------:R-:W-:Y:S01]  /*fa20*/  HADD2.F32 R3, -RZ, R7.reuse.H0_H0 ;  /* 0x20000007ff037230 */ /* 0x100fe20000004100 */
[----:B------:R-:W-:Y:S01]  /*fa30*/  F2FP.SATFINITE.E4M3.F32.PACK_AB_MERGE_C R26, R31, R26, RZ ;  /* 0x0000001a1f1a723e */ /* 0x000fe200048070ff */
[----:B------:R-:W-:Y:S02]  /*fa40*/  HADD2.F32 R7, -RZ, R7.H1_H1 ;  /* 0x30000007ff077230 */ /* 0x000fe40000004100 */
[C---:B------:R-:W-:Y:S01]  /*fa50*/  FMUL.FTZ R4, R20.reuse, R38 ;  /* 0x0000002614047220 */ /* 0x040fe20000410000 */
[----:B------:R-:W-:Y:S01]  /*fa60*/  FMUL.FTZ R11, R20, R32 ;  /* 0x00000020140b7220 */ /* 0x000fe20000410000 */
[C---:B------:R-:W-:Y:S01]  /*fa70*/  FFMA.FTZ R6, R3.reuse, R6, -R10 ;  /* 0x0000000603067223 */ /* 0x040fe2000001080a */
[----:B------:R-:W-:Y:S01]  /*fa80*/  FFMA.FTZ R10, R3, R8, R9 ;  /* 0x00000008030a7223 */ /* 0x000fe20000010009 */
[C---:B------:R-:W-:Y:S01]  /*fa90*/  FFMA.FTZ R3, R7.reuse, R32, -R4 ;  /* 0x0000002007037223 */ /* 0x040fe20000010804 */
[----:B------:R-:W-:Y:S01]  /*faa0*/  FFMA.FTZ R13, R7, R38, R11 ;  /* 0x00000026070d7223 */ /* 0x000fe2000001000b */
        /* <DEDUP_REMOVED lines=10> */
[----:B------:R-:W-:Y:S01]  /*fb50*/  F2FP.SATFINITE.E4M3.F32.PACK_AB_MERGE_C R11, R50, R37, R11 ;  /* 0x00000025320b723e */ /* 0x000fe2000480700b */
[----:B------:R3:W-:Y:S01]  /*fb60*/  STS.128 [R53+0x14400], R4 ;  /* 0x0144000435007388 */ /* 0x0007e20000000c00 */
[----:B------:R-:W-:Y:S02]  /*fb70*/  F2FP.SATFINITE.E4M3.F32.PACK_AB_MERGE_C R8, R24, R21, R8 ;  /* 0x000000151808723e */ /* 0x000fe40004807008 */
[----:B------:R-:W-:-:S05]  /*fb80*/  F2FP.SATFINITE.E4M3.F32.PACK_AB_MERGE_C R10, R13, R10, R26 ;  /* 0x0000000a0d0a723e */ /* 0x000fca000480701a */
[----:B------:R3:W-:Y:S02]  /*fb90*/  STS.128 [R0+0x14400], R8 ;  /* 0x0144000800007388 */ /* 0x0007e40000000c00 */
.L_x_1924:
[----:B------:R-:W-:Y:S05]  /*fba0*/  BSYNC B0 ;  /* 0x0000000000007941 */ /* 0x000fea0003800000 */
.L_x_1910:
[----:B------:R-:W-:Y:S01]  /*fbb0*/  @!PT LDS RZ, [RZ] ;  /* 0x00000000fffff984 */ /* 0x000fe20000000800 */
[----:B------:R-:W-:Y:S01]  /*fbc0*/  @!PT LDS RZ, [RZ] ;  /* 0x00000000fffff984 */ /* 0x000fe20000000800 */
[----:B------:R-:W-:Y:S01]  /*fbd0*/  @!PT LDS RZ, [RZ] ;  /* 0x00000000fffff984 */ /* 0x000fe20000000800 */
[----:B------:R-:W-:Y:S01]  /*fbe0*/  @!PT LDS RZ, [RZ] ;  /* 0x00000000fffff984 */ /* 0x000fe20000000800 */
[----:B------:R0:W-:Y:S06]  /*fbf0*/  MEMBAR.ALL.CTA ;  /* 0x0000000000007992 */ /* 0x0001ec0000008000 */
[----:B0-----:R-:W0:Y:S01]  /*fc00*/  FENCE.VIEW.ASYNC.S ;  /* 0x00000000000073c6 */ /* 0x001e220000000000 */
[----:B------:R-:W-:Y:S05]  /*fc10*/  WARPSYNC.ALL ;  /* 0x0000000000007948 */ /* 0x000fea0003800000 */
[----:B0-----:R-:W-:Y:S06]  /*fc20*/  BAR.SYNC.DEFER_BLOCKING 0xd, 0x100 ;  /* 0x0344000000007b1d */ /* 0x001fec0000010000 */
.L_x_1907:
[----:B0123--:R-:W2:Y:S02]  /*fc30*/  LDL R0, [R1] ;  /* 0x0000000001007983 */ /* 0x00fea40000100800 */
[----:B--2---:R-:W-:-:S13]  /*fc40*/  R2UR UR4, R0 ;  /* 0x00000000000472ca */ /* 0x004fda00000e0000 */
[----:B------:R-:W-:-:S05]  /*fc50*/  IMAD.U32 R0, RZ, RZ, UR4 ;  /* 0x00000004ff007e24 */ /* 0x000fca000f8e00ff */
[----:B------:R-:W-:-:S13]  /*fc60*/  ISETP.NE.AND P0, PT, R0, 0x3, PT ;  /* 0x000000030000780c */ /* 0x000fda0003f05270 */
[----:B------:R-:W-:Y:S05]  /*fc70*/  @!P0 BRA `(.L_x_1934) ;  /* 0x0000000000048947 */ /* 0x000fea0003800000 */
[----:B------:R-:W-:Y:S01]  /*fc80*/  BPT.TRAP 0x1 ;  /* 0x000000040000795c */ /* 0x000fe20000300000 */
.L_x_1934:
[----:B-----5:R-:W-:Y:S01]  /*fc90*/  IMAD R20, R190, 0x8, R17 ;  /* 0x00000008be147824 */ /* 0x020fe200078e0211 */
[----:B------:R-:W-:-:S04]  /*fca0*/  SHF.L.U32 R3, R192, 0x1f, RZ ;  /* 0x0000001fc0037819 */ /* 0x000fc800000006ff */
[----:B------:R0:W1:Y:S01]  /*fcb0*/  SYNCS.PHASECHK.TRANS64.TRYWAIT P1, [R20+URZ+0x22830], R3 ;  /* 0x02283003140075a7 */ /* 0x000062000802017f */
[----:B------:R-:W-:Y:S05]  /*fcc0*/  @!P0 BRA `(.L_x_1935) ;  /* 0x0000000000048947 */ /* 0x000fea0003800000 */
[----:B------:R-:W-:Y:S01]  /*fcd0*/  BPT.TRAP 0x1 ;  /* 0x000000040000795c */ /* 0x000fe20000300000 */
.L_x_1935:
        /* <DEDUP_REMOVED lines=8> */
.L_x_1936:
[----:B------:R-:W-:Y:S01]  /*fd60*/  IMAD.MOV.U32 R5, RZ, RZ, 0x40000040 ;  /* 0x40000040ff057424 */ /* 0x000fe200078e00ff */
[----:B------:R-:W-:Y:S01]  /*fd70*/  LOP3.LUT R10, R36, 0x10000, RZ, 0xfc, !PT ;  /* 0x00010000240a7812 */ /* 0x000fe200078efcff */
[----:B------:R-:W-:Y:S01]  /*fd80*/  IMAD.MOV.U32 R11, RZ, RZ, 0x40000040 ;  /* 0x40000040ff0b7424 */ /* 0x000fe200078e00ff */
[----:B------:R-:W-:Y:S05]  /*fd90*/  WARPSYNC.ALL ;  /* 0x0000000000007948 */ /* 0x000fea0003800000 */
[C---:B------:R-:W-:Y:S01]  /*fda0*/  R2UR UR6, R4.reuse ;  /* 0x00000000040672ca */ /* 0x040fe200000e0000 */
[----:B------:R-:W-:Y:S01]  /*fdb0*/  WARPGROUP.ARRIVE ;  /* 0x00000000000079c5 */ /* 0x000fe20000000000 */
[----:B------:R-:W-:Y:S01]  /*fdc0*/  R2UR UR7, R5 ;  /* 0x00000000050772ca */ /* 0x000fe200000e0000 */
[----:B------:R-:W-:Y:S01]  /*fdd0*/  VIADD R6, R4, 0x100 ;  /* 0x0000010004067836 */ /* 0x000fe20000000000 */
[----:B------:R-:W-:Y:S01]  /*fde0*/  R2UR UR4, R10 ;  /* 0x000000000a0472ca */ /* 0x000fe200000e0000 */
[----:B------:R-:W-:Y:S01]  /*fdf0*/  IMAD.MOV.U32 R7, RZ, RZ, 0x40000040 ;  /* 0x40000040ff077424 */ /* 0x000fe200078e00ff */
[----:B------:R-:W-:Y:S01]  /*fe00*/  R2UR UR5, R11 ;  /* 0x000000000b0572ca */ /* 0x000fe200000e0000 */
[----:B------:R-:W-:Y:S01]  /*fe10*/  VIADD R8, R4, 0x200 ;  /* 0x0000020004087836 */ /* 0x000fe20000000000 */
[----:B------:R-:W-:Y:S01]  /*fe20*/  R2UR UR10, R6 ;  /* 0x00000000060a72ca */ /* 0x000fe200000e0000 */
[----:B------:R-:W-:Y:S01]  /*fe30*/  IMAD.MOV.U32 R9, RZ, RZ, 0x40000040 ;  /* 0x40000040ff097424 */ /* 0x000fe200078e00ff */
[----:B------:R-:W-:Y:S01]  /*fe40*/  R2UR UR11, R7 ;  /* 0x00000000070b72ca */ /* 0x000fe200000e0000 */
[----:B------:R-:W-:Y:S01]  /*fe50*/  VIADD R6, R4, 0x300 ;  /* 0x0000030004067836 */ /* 0x000fe20000000000 */
[----:B------:R-:W-:Y:S01]  /*fe60*/  R2UR UR8, R10 ;  /* 0x000000000a0872ca */ /* 0x000fe200000e0000 */
[----:B----4-:R-:W-:Y:S01]  /*fe70*/  VIADD R14, R4, 0x400 ;  /* 0x00000400040e7836 */ /* 0x010fe20000000000 */
[----:B------:R-:W-:Y:S01]  /*fe80*/  R2UR UR9, R11 ;  /* 0x000000000b0972ca */ /* 0x000fe200000e0000 */
[----:B------:R-:W-:Y:S01]  /*fe90*/  IMAD.MOV.U32 R15, RZ, RZ, 0x40000040 ;  /* 0x40000040ff0f7424 */ /* 0x000fe200078e00ff */
[----:B------:R-:W-:Y:S01]  /*fea0*/  R2UR UR14, R8 ;  /* 0x00000000080e72ca */ /* 0x000fe200000e0000 */
[----:B------:R-:W-:Y:S01]  /*feb0*/  VIADD R8, R4, 0x102 ;  /* 0x0000010204087836 */ /* 0x000fe20000000000 */
[----:B------:R-:W-:Y:S01]  /*fec0*/  R2UR UR15, R9 ;  /* 0x00000000090f72ca */ /* 0x000fe200000e0000 */
[----:B------:R-:W-:Y:S01]  /*fed0*/  QGMMA.64x32x32.F32.E4M3.E4M3 R88, gdesc[UR4], RZ, !UPT, gsb0 ;  /* 0x00600000045879f3 */ /* 0x000fe2000c0008ff */
[----:B------:R-:W-:Y:S01]  /*fee0*/  R2UR UR12, R10 ;  /* 0x000000000a0c72ca */ /* 0x000fe200000e0000 */
[----:B------:R-:W-:Y:S01]  /*fef0*/  IMAD.MOV.U32 R9, RZ, RZ, 0x40000040 ;  /* 0x40000040ff097424 */ /* 0x000fe200078e00ff */
        /* <DEDUP_REMOVED lines=18> */
[----:B------:R-:W-:Y:S01]  /*10020*/  R2UR UR6, R6 ;  /* 0x00000000060672ca */ /* 0x000fe200000e0000 */
[----:B------:R-:W-:Y:S01]  /*10030*/  VIADD R6, R4, 0x202 ;  /* 0x0000020204067836 */ /* 0x000fe20000000000 */
[----:B------:R-:W-:Y:S01]  /*10040*/  R2UR UR7, R7 ;  /* 0x00000000070772ca */ /* 0x000fe200000e0000 */
[----:B------:R-:W-:Y:S01]  /*10050*/  IMAD.MOV.U32 R7, RZ, RZ, 0x40000040 ;  /* 0x40000040ff077424 */ /* 0x000fe200078e00ff */
[----:B------:R-:W-:-:S02]  /*10060*/  WARPGROUP.DEPBAR.LE gsb0, 0x0 ;  /* 0x00008000000079c5 */ /* 0x000fc40000010000 */
[----:B------:R-:W-:-:S06]  /*10070*/  WARPGROUP.ARRIVE ;  /* 0x00000000000079c5 */ /* 0x000fcc0000000000 */
[----:B------:R-:W-:Y:S01]  /*10080*/  QGMMA.64x32x32.F32.E4M3.E4M3 R72, gdesc[UR8], RZ, !UPT, gsb0 ;  /* 0x00600000084879f3 */ /* 0x000fe2000c0008ff */
[----:B------:R-:W-:Y:S01]  /*10090*/  R2UR UR10, R8 ;  /* 0x00000000080a72ca */ /* 0x000fe200000e0000 */
[----:B------:R-:W-:Y:S01]  /*100a0*/  VIADD R8, R10, 0x2 ;  /* 0x000000020a087836 */ /* 0x000fe20000000000 */
[----:B------:R-:W-:Y:S01]  /*100b0*/  R2UR UR11, R9 ;  /* 0x00000000090b72ca */ /* 0x000fe200000e0000 */
[----:B------:R-:W-:-:S03]  /*100c0*/  IMAD.MOV.U32 R9, RZ, RZ, 0x40000040 ;  /* 0x40000040ff097424 */ /* 0x000fc600078e00ff */
[C---:B------:R-:W-:Y:S02]  /*100d0*/  R2UR UR4, R8.reuse ;  /* 0x00000000080472ca */ /* 0x040fe400000e0000 */
[C---:B------:R-:W-:Y:S02]  /*100e0*/  R2UR UR5, R9.reuse ;  /* 0x00000000090572ca */ /* 0x040fe400000e0000 */
[----:B------:R-:W-:Y:S02]  /*100f0*/  R2UR UR8, R8 ;  /* 0x00000000080872ca */ /* 0x000fe400000e0000 */
[----:B------:R-:W-:Y:S01]  /*10100*/  R2UR UR9, R9 ;  /* 0x00000000090972ca */ /* 0x000fe200000e0000 */
[----:B------:R-:W-:Y:S02]  /*10110*/  WARPGROUP.DEPBAR.LE gsb0, 0x0 ;  /* 0x00008000000079c5 */ /* 0x000fe40000010000 */
        /* <DEDUP_REMOVED lines=78> */
[----:B------:R-:W-:Y:S01]  /*10600*/  R2UR UR5, R5 ;  /* 0x00000000050572ca */ /* 0x000fe200000e0000 */
[----:B------:R-:W-:Y:S02]  /*10610*/  WARPGROUP.DEPBAR.LE gsb0, 0x0 ;  /* 0x00008000000079c5 */ /* 0x000fe40000010000 */
[----:B------:R-:W-:-:S06]  /*10620*/  WARPGROUP.ARRIVE ;  /* 0x00000000000079c5 */ /* 0x000fcc0000000000 */
[----:B------:R-:W-:Y:S01]  /*10630*/  QGMMA.64x32x32.F32.E4M3.E4M3 R72, gdesc[UR8], R72, gsb0 ;  /* 0x00600000084879f3 */ /* 0x000fe20008000848 */
[----:B------:R-:W-:Y:S01]  /*10640*/  R2UR UR10, R106 ;  /* 0x000000006a0a72ca */ /* 0x000fe200000e0000 */
[----:B------:R-:W-:Y:S01]  /*10650*/  VIADD R106, R4, 0x306 ;  /* 0x00000306046a7836 */ /* 0x000fe20000000000 */
[----:B------:R-:W-:Y:S01]  /*10660*/  R2UR UR11, R107 ;  /* 0x000000006b0b72ca */ /* 0x000fe200000e0000 */
[----:B------:R-:W-:Y:S01]  /*10670*/  VIADD R4, R10, 0x6 ;  /* 0x000000060a047836 */ /* 0x000fe20000000000 */
[----:B------:R-:W-:Y:S01]  /*10680*/  R2UR UR9, R5 ;  /* 0x00000000050972ca */ /* 0x000fe200000e0000 */
[----:B------:R-:W-:-:S03]  /*10690*/  IMAD.MOV.U32 R107, RZ, RZ, 0x40000040 ;  /* 0x40000040ff6b7424 */ /* 0x000fc600078e00ff */
[C---:B------:R-:W-:Y:S02]  /*106a0*/  R2UR UR4, R4.reuse ;  /* 0x00000000040472ca */ /* 0x040fe400000e0000 */
        /* <DEDUP_REMOVED lines=40> */
.L_x_1938:
[----:B------:R-:W2:Y:S01]  /*10930*/  LDC R154, c[0x0][0x448] ;  /* 0x00011200ff9a7b82 */ /* 0x000ea20000000800 */
[C---:B------:R-:W-:Y:S01]  /*10940*/  FMUL.FTZ R111, R2.reuse, R24 ;  /* 0x00000018026f7220 */ /* 0x040fe20000410000 */
[C---:B------:R-:W-:Y:S01]  /*10950*/  FMUL.FTZ R24, R2.reuse, R26 ;  /* 0x0000001a02187220 */ /* 0x040fe20000410000 */
[----:B------:R-:W-:Y:S01]  /*10960*/  FMUL.FTZ R26, R2, R30 ;  /* 0x0000001e021a7220 */ /* 0x000fe20000410000 */
[----:B------:R-:W-:Y:S02]  /*10970*/  IMAD.IADD R117, R208, 0x1, R201 ;  /* 0x00000001d0757824 */ /* 0x000fe400078e02c9 */
[C---:B------:R-:W-:Y:S01]  /*10980*/  FMUL.FTZ R12, R2.reuse, R88 ;  /* 0x00000058020c7220 */ /* 0x040fe20000410000 */
[C---:B------:R-:W-:Y:S01]  /*10990*/  FMUL.FTZ R106, R2.reuse, R89 ;  /* 0x00000059026a7220 */ /* 0x040fe20000410000 */
[C---:B------:R-:W-:Y:S01]  /*109a0*/  FMUL.FTZ R0, R2.reuse, R90 ;  /* 0x0000005a02007220 */ /* 0x040fe20000410000 */
[C---:B01----:R-:W-:Y:S01]  /*109b0*/  FMUL.FTZ R3, R2.reuse, R91 ;  /* 0x0000005b02037220 */ /* 0x043fe20000410000 */
        /* <DEDUP_REMOVED lines=15> */
[----:B--2---:R-:W-:Y:S01]  /*10ab0*/  ISETP.NE.AND P1, PT, R154, 0x1, PT ;  /* 0x000000019a00780c */ /* 0x004fe20003f25270 */
        /* <DEDUP_REMOVED lines=9> */
[C---:B------:R-:W-:Y:S01]  /*10b50*/  FMUL.FTZ R86, R2.reuse, R60 ;  /* 0x0000003c02567220 */ /* 0x040fe20000410000 */
[C---:B------:R-:W-:Y:S01]  /*10b60*/  FMUL.FTZ R87, R2.reuse, R61 ;  /* 0x0000003d02577220 */ /* 0x040fe20000410000 */
[----:B------:R-:W-:Y:S01]  /*10b70*/  IMAD.MOV.U32 R126, RZ, RZ, -0xa0 ;  /* 0xffffff60ff7e7424 */ /* 0x000fe200078e00ff */
[----:B------:R-:W0:Y:S01]  /*10b80*/  @P1 LDC R14, c[0x0][0x44c] ;  /* 0x00011300ff0e1b82 */ /* 0x000e220000000800 */
[C---:B------:R-:W-:Y:S01]  /*10b90*/  FMUL.FTZ R84, R2.reuse, R56 ;  /* 0x0000003802547220 */ /* 0x040fe20000410000 */
[C---:B------:R-:W-:Y:S01]  /*10ba0*/  FMUL.FTZ R85, R2.reuse, R57 ;  /* 0x0000003902557220 */ /* 0x040fe20000410000 */
[C---:B------:R-:W-:Y:S01]  /*10bb0*/  FMUL.FTZ R60, R2.reuse, R66 ;  /* 0x00000042023c7220 */ /* 0x040fe20000410000 */
[C---:B------:R-:W-:Y:S01]  /*10bc0*/  FMUL.FTZ R61, R2.reuse, R67 ;  /* 0x00000043023d7220 */ /* 0x040fe20000410000 */
[C---:B------:R-:W-:Y:S01]  /*10bd0*/  FMUL.FTZ R56, R2.reuse, R58 ;  /* 0x0000003a02387220 */ /* 0x040fe20000410000 */
[C---:B------:R-:W-:Y:S01]  /*10be0*/  FMUL.FTZ R57, R2.reuse, R59 ;  /* 0x0000003b02397220 */ /* 0x040fe20000410000 */
[C---:B------:R-:W-:Y:S01]  /*10bf0*/  FMUL.FTZ R66, R2.reuse, R68 ;  /* 0x0000004402427220 */ /* 0x040fe20000410000 */
[----:B------:R-:W1:Y:S01]  /*10c00*/  @P1 LDC R30, c[0x0][0x450] ;  /* 0x00011400ff1e1b82 */ /* 0x000e620000000800 */
        /* <DEDUP_REMOVED lines=13> */
[----:B------:R-:W-:Y:S01]  /*10ce0*/  LOP3.LUT R22, R22, 0xffffffef, RZ, 0xc0, !PT ;  /* 0xffffffef16167812 */ /* 0x000fe200078ec0ff */
[----:B------:R-:W-:-:S02]  /*10cf0*/  IMAD R126, R105, R126, 0xa1 ;  /* 0x000000a1697e7424 */ /* 0x000fc400078e027e */
[----:B------:R-:W-:Y:S01]  /*10d00*/  FMUL.FTZ R92, R2, R102 ;  /* 0x00000066025c7220 */ /* 0x000fe20000410000 */
[----:B0-----:R-:W-:-:S04]  /*10d10*/  @P1 IMAD.HI.U32 R21, R117, R14, RZ ;  /* 0x0000000e75151227 */ /* 0x001fc800078e00ff */
[C---:B------:R-:W-:Y:S01]  /*10d20*/  FMUL.FTZ R93, R2.reuse, R103 ;  /* 0x00000067025d7220 */ /* 0x040fe20000410000 */
[----:B------:R-:W0:Y:S01]  /*10d30*/  LDC.64 R14, c[0x0][0x9e0] ;  /* 0x00027800ff0e7b82 */ /* 0x000e220000000a00 */
[C---:B------:R-:W-:Y:S01]  /*10d40*/  FMUL.FTZ R70, R2.reuse, R44 ;  /* 0x0000002c02467220 */ /* 0x040fe20000410000 */
[C---:B------:R-:W-:Y:S01]  /*10d50*/  FMUL.FTZ R71, R2.reuse, R45 ;  /* 0x0000002d02477220 */ /* 0x040fe20000410000 */
[C---:B------:R-:W-:Y:S01]  /*10d60*/  FMUL.FTZ R42, R2.reuse, R46 ;  /* 0x0000002e022a7220 */ /* 0x040fe20000410000 */
[C---:B------:R-:W-:Y:S01]  /*10d70*/  FMUL.FTZ R43, R2.reuse, R47 ;  /* 0x0000002f022b7220 */ /* 0x040fe20000410000 */
[----:B-1----:R-:W-:Y:S01]  /*10d80*/  @P1 SHF.R.U32.HI R117, RZ, R30, R21 ;  /* 0x0000001eff751219 */ /* 0x002fe20000011615 */
[----:B------:R-:W-:Y:S02]  /*10d90*/  IMAD.U32 R21, RZ, RZ, UR61 ;  /* 0x0000003dff157e24 */ /* 0x000fe4000f8e00ff */
[C---:B------:R-:W-:Y:S01]  /*10da0*/  FMUL.FTZ R113, R2.reuse, R28 ;  /* 0x0000001c02717220 */ /* 0x040fe20000410000 */
[C---:B------:R-:W-:Y:S01]  /*10db0*/  FMUL.FTZ R114, R2.reuse, R29 ;  /* 0x0000001d02727220 */ /* 0x040fe20000410000 */
[C---:B------:R-:W-:Y:S01]  /*10dc0*/  FMUL.FTZ R27, R2.reuse, R31 ;  /* 0x0000001f021b7220 */ /* 0x040fe20000410000 */
[----:B------:R-:W1:Y:S01]  /*10dd0*/  SHFL.IDX PT, R32, R117, RZ, 0x1c1f ;  /* 0x001c1fff75207589 */ /* 0x000e6200000e0000 */
[----:B------:R-:W-:Y:S01]  /*10de0*/  PRMT R20, R21, 0x654, R20 ;  /* 0x0000065415147816 */ /* 0x000fe20000000014 */
        /* <DEDUP_REMOVED lines=19> */
[----:B------:R-:W-:Y:S01]  /*10f20*/  @P1 LOP3.LUT R22, R22, 0x10, RZ, 0xfc, !PT ;  /* 0x0000001016161812 */ /* 0x000fe200078efcff */
[----:B------:R2:W-:Y:S01]  /*10f30*/  SYNCS.ARRIVE.TRANS64.RED.A1T0 RZ, [R20+URZ], RZ ;  /* 0x000000ff14ff79a7 */ /* 0x0005e2000810043f */
[----:B0-----:R-:W-:Y:S01]  /*10f40*/  ISETP.GE.AND P1, PT, R15, 0x1, PT ;  /* 0x000000010f00780c */ /* 0x001fe20003f26270 */
[----:B------:R-:W-:Y:S01]  /*10f50*/  ULDC UR4, c[0x0][0x9dc] ;  /* 0x0002770000047ab9 */ /* 0x000fe20000000800 */
[----:B------:R-:W0:Y:S01]  /*10f60*/  MUFU.TANH R12, R12 ;  /* 0x0000000c000c7308 */ /* 0x000e220000002400 */
[----:B------:R-:W-:Y:S01]  /*10f70*/  ULOP3.LUT UR5, URZ, UR4, URZ, 0x33, !UPT ;  /* 0x000000043f057292 */ /* 0x000fe2000f8e333f */
[----:B------:R-:W-:Y:S01]  /*10f80*/  IMAD R122, R105, -0xa0, R198 ;  /* 0xffffff60697a7824 */ /* 0x000fe200078e02c6 */
[----:B------:R-:W-:-:S02]  /*10f90*/  LOP3.LUT R22, R22, 0xfffffff7, RZ, 0xc0, !PT ;  /* 0xfffffff716167812 */ /* 0x000fc400078ec0ff */
[----:B--2---:R-:W-:Y:S01]  /*10fa0*/  IADD3 R20, R198, R126, -R199 ;  /* 0x0000007ec6147210 */ /* 0x004fe20007ffe8c7 */
[----:B------:R-:W-:Y:S01]  /*10fb0*/  VIADD R126, R126, 0xffffffff ;  /* 0xffffffff7e7e7836 */ /* 0x000fe20000000000 */
[----:B------:R-:W-:Y:S01]  /*10fc0*/  IADD3 R122, -R199, 0xa0, R122 ;  /* 0x000000a0c77a7810 */ /* 0x000fe20007ffe17a */
[----:B------:R-:W2:Y:S01]  /*10fd0*/  MUFU.TANH R106, R106 ;  /* 0x0000006a006a7308 */ /* 0x000ea20000002400 */
[----:B------:R-:W-:Y:S02]  /*10fe0*/  IMAD.U32 R203, RZ, RZ, UR5 ;  /* 0x00000005ffcb7e24 */ /* 0x000fe4000f8e00ff */
[----:B------:R-:W-:Y:S01]  /*10ff0*/  IMAD.IADD R123, R20, 0x1, -R197 ;  /* 0x00000001147b7824 */ /* 0x000fe200078e0ac5 */
[----:B------:R-:W-:Y:S01]  /*11000*/  @P1 LOP3.LUT R22, R22, 0x8, RZ, 0xfc, !PT ;  /* 0x0000000816161812 */ /* 0x000fe200078efcff */
[----:B------:R-:W-:Y:S02]  /*11010*/  IMAD.IADD R120, R126, 0x1, -R199 ;  /* 0x000000017e787824 */ /* 0x000fe400078e0ac7 */
[C---:B------:R-:W-:Y:S01]  /*11020*/  VIADD R121, R123.reuse, UR5 ;  /* 0x000000057b797c36 */ /* 0x040fe20008000000 */
[----:B------:R-:W3:Y:S01]  /*11030*/  MUFU.TANH R0, R0 ;  /* 0x0000000000007308 */ /* 0x000ee20000002400 */
[----:B------:R-:W-:-:S02]  /*11040*/  IMAD.IADD R123, R123, 0x1, R14 ;  /* 0x000000017b7b7824 */ /* 0x000fc400078e020e */
[----:B-1----:R-:W-:-:S03]  /*11050*/  IMAD.IADD R125, R121, 0x1, R32 ;  /* 0x00000001797d7824 */ /* 0x002fc600078e0220 */
[----:B------:R-:W-:Y:S02]  /*11060*/  VIADDMNMX R124, R32, R123, R122, PT ;  /* 0x0000007b207c7246 */ /* 0x000fe4000380017a */
[----:B------:R-:W1:Y:S08]  /*11070*/  MUFU.TANH R3, R3 ;  /* 0x0000000300037308 */ /* 0x000e700000002400 */
        /* <DEDUP_REMOVED lines=76> */
[----:B-1234-:R-:W-:Y:S05]  /*11540*/  @!P1 BRA `(.L_x_1939) ;  /* 0x00000000004c9947 */ /* 0x01efea0003800000 */
[----:B------:R-:W-:Y:S01]  /*11550*/  IADD3 R33, -R197, R198, R32 ;  /* 0x000000c6c5217210 */ /* 0x000fe20007ffe120 */
[----:B------:R-:W-:Y:S03]  /*11560*/  BSSY B0, `(.L_x_1940) ;  /* 0x000000e000007945 */ /* 0x000fe60003800000 */
[----:B------:R-:W-:-:S13]  /*11570*/  ISETP.GT.AND P1, PT, R33, -0x1, PT ;  /* 0xffffffff2100780c */ /* 0x000fda0003f24270 */
        /* <DEDUP_REMOVED lines=8> */
.L_x_1941:
[----:B------:R-:W-:-:S13]  /*11600*/  ISETP.NE.AND P1, PT, R15, 0x1, PT ;  /* 0x000000010f00780c */ /* 0x000fda0003f25270 */
[----:B------:R-:W1:Y:S02]  /*11610*/  @P1 LDC.64 R20, c[0x0][0x9e8] ;  /* 0x00027a00ff141b82 */ /* 0x000e640000000a00 */
[----:B-1----:R-:W-:-:S05]  /*11620*/  @P1 IMAD.HI.U32 R20, R33, R20, RZ ;  /* 0x0000001421141227 */ /* 0x002fca00078e00ff */
[----:B------:R-:W-:-:S07]  /*11630*/  @P1 SHF.R.U32.HI R33, RZ, R21, R20 ;  /* 0x00000015ff211219 */ /* 0x000fce0000011614 */
.L_x_1942:
[----:B------:R-:W-:Y:S05]  /*11640*/  BSYNC B0 ;  /* 0x0000000000007941 */ /* 0x000fea0003800000 */
.L_x_1940:
[----:B------:R-:W-:-:S05]  /*11650*/  IMAD R20, R33, R15, R120 ;  /* 0x0000000f21147224 */ /* 0x000fca00078e0278 */
[----:B------:R-:W-:Y:S02]  /*11660*/  VIMNMX R125, R125, R20, !PT ;  /* 0x000000147d7d7248 */ /* 0x000fe40007fe0100 */
[----:B------:R-:W-:-:S07]  /*11670*/  VIADDMNMX R124, R20, R15, R124, PT ;  /* 0x0000000f147c7246 */ /* 0x000fce000380017c */
.L_x_1939:
[C---:B------:R-:W-:Y:S01]  /*11680*/  ISETP.GE.AND P1, PT, R126.reuse, 0x2, PT ;  /* 0x000000027e00780c */ /* 0x040fe20003f26270 */
[----:B------:R-:W1:Y:S01]  /*11690*/  SHFL.IDX PT, R20, R117, 0x1, 0x1c1f ;  /* 0x003c1f0075147f89 */ /* 0x000e6200000e0000 */
[----:B------:R-:W-:Y:S02]  /*116a0*/  ISETP.GE.AND P5, PT, R126, 0x11, PT ;  /* 0x000000117e00780c */ /* 0x000fe40003fa6270 */
[----:B------:R-:W-:Y:S02]  /*116b0*/  ISETP.GT.AND P2, PT, R125, 0x1, !P1 ;  /* 0x000000017d00780c */ /* 0x000fe40004f44270 */
[----:B------:R-:W-:Y:S02]  /*116c0*/  P2R R146, PR, RZ, 0x20 ;  /* 0x00000020ff927803 */ /* 0x000fe40000000000 */
[----:B------:R-:W-:Y:S02]  /*116d0*/  ISETP.LT.OR P3, PT, R124, 0x2, P2 ;  /* 0x000000027c00780c */ /* 0x000fe40001761670 */
[----:B------:R-:W-:-:S02]  /*116e0*/  ISETP.GE.AND P2, PT, R126, 0x9, PT ;  /* 0x000000097e00780c */ /* 0x000fc40003f46270 */
[----:B------:R-:W-:Y:S02]  /*116f0*/  FSEL R106, R106, -INF , !P3 ;  /* 0xff8000006a6a7808 */ /* 0x000fe40005800000 */
[----:B------:R-:W-:-:S04]  /*11700*/  ISETP.GT.AND P3, PT, R125, 0x8, !P2 ;  /* 0x000000087d00780c */ /* 0x000fc80005764270 */
[----:B------:R-:W-:-:S04]  /*11710*/  ISETP.LT.OR P3, PT, R124, 0x9, P3 ;  /* 0x000000097c00780c */ /* 0x000fc80001f61670 */
[----:B------:R-:W-:Y:S02]  /*11720*/  FSEL R108, R108, -INF , !P3 ;  /* 0xff8000006c6c7808 */ /* 0x000fe40005800000 */
[----:B------:R-:W-:-:S04]  /*11730*/  ISETP.GE.AND P3, PT, R126, 0xa, PT ;  /* 0x0000000a7e00780c */ /* 0x000fc80003f66270 */
[----:B------:R-:W-:-:S04]  /*11740*/  ISETP.GT.AND P4, PT, R125, 0x9, !P3 ;  /* 0x000000097d00780c */ /* 0x000fc80005f84270 */
[----:B------:R-:W-:-:S04]  /*11750*/  ISETP.LT.OR P4, PT, R124, 0xa, P4 ;  /* 0x0000000a7c00780c */ /* 0x000fc80002781670 */
[----:B0-----:R-:W-:Y:S02]  /*11760*/  FSEL R107, R107, -INF , !P4 ;  /* 0xff8000006b6b7808 */ /* 0x001fe40006000000 */
[----:B------:R-:W-:Y:S02]  /*11770*/  ISETP.GT.AND P4, PT, R125, 0x10, !P5 ;  /* 0x000000107d00780c */ /* 0x000fe40006f84270 */
[----:B------:R-:W-:Y:S02]  /*11780*/  ISETP.GE.AND P5, PT, R126, 0x12, PT ;  /* 0x000000127e00780c */ /* 0x000fe40003fa6270 */
[----:B------:R-:W-:Y:S02]  /*11790*/  ISETP.LT.OR P4, PT, R124, 0x11, P4 ;  /* 0x000000117c00780c */ /* 0x000fe40002781670 */
[----:B------:R-:W-:Y:S02]  /*117a0*/  P2R R147, PR, RZ, 0x20 ;  /* 0x00000020ff937803 */ /* 0x000fe40000000000 */
[----:B------:R-:W-:-:S02]  /*117b0*/  FSEL R95, R95, -INF , !P4 ;  /* 0xff8000005f5f7808 */ /* 0x000fc40006000000 */
[C---:B------:R-:W-:Y:S02]  /*117c0*/  ISETP.GT.AND P4, PT, R125.reuse, 0x11, !P5 ;  /* 0x000000117d00780c */ /* 0x040fe40006f84270 */
[----:B------:R-:W-:Y:S02]  /*117d0*/  ISETP.GE.AND P5, PT, R126, 0x19, PT ;  /* 0x000000197e00780c */ /* 0x000fe40003fa6270 */
[----:B------:R-:W-:Y:S02]  /*117e0*/  ISETP.LT.OR P4, PT, R124, 0x12, P4 ;  /* 0x000000127c00780c */ /* 0x000fe40002781670 */
[----:B------:R-:W-:Y:S02]  /*117f0*/  P2R R145, PR, RZ, 0x20 ;  /* 0x00000020ff917803 */ /* 0x000fe40000000000 */
[----:B------:R-:W-:Y:S02]  /*11800*/  FSEL R94, R94, -INF , !P4 ;  /* 0xff8000005e5e7808 */ /* 0x000fe40006000000 */
[----:B------:R-:W-:-:S02]  /*11810*/  ISETP.GT.AND P4, PT, R125, 0x18, !P5 ;  /* 0x000000187d00780c */ /* 0x000fc40006f84270 */
[----:B------:R-:W-:Y:S02]  /*11820*/  ISETP.GE.AND P5, PT, R126, 0x1a, PT ;  /* 0x0000001a7e00780c */ /* 0x000fe40003fa6270 */
[----:B------:R-:W-:Y:S02]  /*11830*/  ISETP.LT.OR P4, PT, R124, 0x19, P4 ;  /* 0x000000197c00780c */ /* 0x000fe40002781670 */
[----:B------:R-:W-:Y:S02]  /*11840*/  P2R R144, PR, RZ, 0x20 ;  /* 0x00000020ff907803 */ /* 0x000fe40000000000 */
[----:B------:R-:W-:Y:S02]  /*11850*/  FSEL R97, R97, -INF , !P4 ;  /* 0xff80000061617808 */ /* 0x000fe40006000000 */
[----:B------:R-:W-:Y:S02]  /*11860*/  ISETP.GT.AND P4, PT, R125, 0x19, !P5 ;  /* 0x000000197d00780c */ /* 0x000fe40006f84270 */
[----:B------:R-:W-:-:S02]  /*11870*/  ISETP.GE.AND P5, PT, R126, 0x21, PT ;  /* 0x000000217e00780c */ /* 0x000fc40003fa6270 */
[----:B------:R-:W-:Y:S02]  /*11880*/  ISETP.LT.OR P4, PT, R124, 0x1a, P4 ;  /* 0x0000001a7c00780c */ /* 0x000fe40002781670 */
[----:B------:R-:W-:Y:S02]  /*11890*/  P2R R143, PR, RZ, 0x20 ;  /* 0x00000020ff8f7803 */ /* 0x000fe40000000000 */
[----:B------:R-:W-:Y:S02]  /*118a0*/  FSEL R96, R96, -INF , !P4 ;  /* 0xff80000060607808 */ /* 0x000fe40006000000 */
[----:B------:R-:W-:Y:S02]  /*118b0*/  ISETP.GT.AND P4, PT, R125, 0x20, !P5 ;  /* 0x000000207d00780c */ /* 0x000fe40006f84270 */
[----:B------:R-:W-:Y:S02]  /*118c0*/  ISETP.GE.AND P5, PT, R126, 0x22, PT ;  /* 0x000000227e00780c */ /* 0x000fe40003fa6270 */
[----:B------:R-:W-:-:S02]  /*118d0*/  ISETP.LT.OR P4, PT, R124, 0x21, P4 ;  /* 0x000000217c00780c */ /* 0x000fc40002781670 */
[----:B------:R-:W-:Y:S02]  /*118e0*/  P2R R142, PR, RZ, 0x20 ;  /* 0x00000020ff8e7803 */ /* 0x000fe40000000000 */
[----:B------:R-:W-:Y:S02]  /*118f0*/  FSEL R99, R99, -INF , !P4 ;  /* 0xff80000063637808 */ /* 0x000fe40006000000 */
[----:B------:R-:W-:Y:S02]  /*11900*/  ISETP.GT.AND P4, PT, R125, 0x21, !P5 ;  /* 0x000000217d00780c */ /* 0x000fe40006f84270 */
[----:B------:R-:W-:Y:S02]  /*11910*/  ISETP.GE.AND P5, PT, R126, 0x29, PT ;  /* 0x000000297e00780c */ /* 0x000fe40003fa6270 */
[----:B------:R-:W-:Y:S02]  /*11920*/  ISETP.LT.OR P4, PT, R124, 0x22, P4 ;  /* 0x000000227c00780c */ /* 0x000fe40002781670 */
[----:B------:R-:W-:-:S02]  /*11930*/  P2R R141, PR, RZ, 0x20 ;  /* 0x00000020ff8d7803 */ /* 0x000fc40000000000 */
[----:B------:R-:W-:Y:S02]  /*11940*/  FSEL R98, R98, -INF , !P4 ;  /* 0xff80000062627808 */ /* 0x000fe40006000000 */
[----:B------:R-:W-:Y:S02]  /*11950*/  ISETP.GT.AND P4, PT, R125, 0x28, !P5 ;  /* 0x000000287d00780c */ /* 0x000fe40006f84270 */
[----:B------:R-:W-:Y:S02]  /*11960*/  ISETP.GE.AND P5, PT, R126, 0x2a, PT ;  /* 0x0000002a7e00780c */ /* 0x000fe40003fa6270 */
[----:B------:R-:W-:Y:S02]  /*11970*/  ISETP.LT.OR P4, PT, R124, 0x29, P4 ;  /* 0x000000297c00780c */ /* 0x000fe40002781670 */
[----:B------:R-:W-:Y:S02]  /*11980*/  P2R R140, PR, RZ, 0x20 ;  /* 0x00000020ff8c7803 */ /* 0x000fe40000000000 */
[----:B------:R-:W-:-:S02]  /*11990*/  FSEL R32, R100, -INF , !P4 ;  /* 0xff80000064207808 */ /* 0x000fc40006000000 */
[----:B------:R-:W-:Y:S02]  /*119a0*/  ISETP.GT.AND P4, PT, R125, 0x29, !P5 ;  /* 0x000000297d00780c */ /* 0x000fe40006f84270 */
        /* <DEDUP_REMOVED lines=33> */
[----:B------:R-:W-:Y:S01]  /*11bc0*/  FSEL R39, R85, -INF , !P4 ;  /* 0xff80000055277808 */ /* 0x000fe20006000000 */
[----:B-1----:R-:W-:Y:S01]  /*11bd0*/  IMAD.IADD R85, R121, 0x1, R20 ;  /* 0x0000000179557824 */ /* 0x002fe200078e0214 */
        /* <DEDUP_REMOVED lines=78> */
[----:B------:R-:W-:-:S02]  /*120c0*/  VIADDMNMX R86, R20, R123, R122, PT ;  /* 0x0000007b14567246 */ /* 0x000fc4000380017a */
        /* <DEDUP_REMOVED lines=33> */
[----:B------:R-:W-:-:S13]  /*122e0*/  ISETP.GE.AND P6, PT, R15, 0x1, PT ;  /* 0x000000010f00780c */ /* 0x000fda0003fc6270 */
[----:B------:R-:W-:Y:S05]  /*122f0*/  @!P6 BRA `(.L_x_1943) ;  /* 0x00000000004ce947 */ /* 0x000fea0003800000 */
[----:B------:R-:W-:Y:S01]  /*12300*/  IADD3 R101, -R197, R198, R20 ;  /* 0x000000c6c5657210 */ /* 0x000fe20007ffe114 */
[----:B------:R-:W-:Y:S03]  /*12310*/  BSSY B0, `(.L_x_1944) ;  /* 0x000000e000007945 */ /* 0x000fe60003800000 */
[----:B------:R-:W-:-:S13]  /*12320*/  ISETP.GT.AND P6, PT, R101, -0x1, PT ;  /* 0xffffffff6500780c */ /* 0x000fda0003fc4270 */
        /* <DEDUP_REMOVED lines=8> */
.L_x_1945:
[----:B------:R-:W-:-:S13]  /*123b0*/  ISETP.NE.AND P6, PT, R15, 0x1, PT ;  /* 0x000000010f00780c */ /* 0x000fda0003fc5270 */
[----:B------:R-:W0:Y:S02]  /*123c0*/  @P6 LDC.64 R20, c[0x0][0x9e8] ;  /* 0x00027a00ff146b82 */ /* 0x000e240000000a00 */
[----:B0-----:R-:W-:-:S05]  /*123d0*/  @P6 IMAD.HI.U32 R20, R101, R20, RZ ;  /* 0x0000001465146227 */ /* 0x001fca00078e00ff */
[----:B------:R-:W-:-:S07]  /*123e0*/  @P6 SHF.R.U32.HI R101, RZ, R21, R20 ;  /* 0x00000015ff656219 */ /* 0x000fce0000011614 */
.L_x_1946:
[----:B------:R-:W-:Y:S05]  /*123f0*/  BSYNC B0 ;  /* 0x0000000000007941 */ /* 0x000fea0003800000 */
.L_x_1944:
[----:B------:R-:W-:-:S05]  /*12400*/  IMAD R120, R101, R15, R120 ;  /* 0x0000000f65787224 */ /* 0x000fca00078e0278 */
[----:B------:R-:W-:Y:S02]  /*12410*/  VIMNMX R85, R85, R120, !PT ;  /* 0x0000007855557248 */ /* 0x000fe40007fe0100 */
[----:B------:R-:W-:-:S07]  /*12420*/  VIADDMNMX R86, R120, R15, R86, PT ;  /* 0x0000000f78567246 */ /* 0x000fce0003800156 */
.L_x_1943:
[----:B------:R-:W-:Y:S01]  /*12430*/  ISETP.GT.AND P1, PT, R85, 0x1, !P1 ;  /* 0x000000015500780c */ /* 0x000fe20004f24270 */
[----:B------:R-:W-:Y:S01]  /*12440*/  ULDC UR60, c[0x0][0x988] ;  /* 0x00026200003c7ab9 */ /* 0x000fe20000000800 */
[----:B------:R-:W-:Y:S02]  /*12450*/  ISETP.NE.AND P6, PT, R147, RZ, PT ;  /* 0x000000ff9300720c */ /* 0x000fe40003fc5270 */
[----:B------:R-:W-:Y:S02]  /*12460*/  ISETP.LT.OR P1, PT, R86, 0x2, P1 ;  /* 0x000000025600780c */ /* 0x000fe40000f21670 */
[----:B------:R-:W-:Y:S02]  /*12470*/  ISETP.GT.AND P3, PT, R85, 0x9, !P3 ;  /* 0x000000095500780c */ /* 0x000fe40005f64270 */
[----:B------:R-:W-:Y:S02]  /*12480*/  FSEL R3, R3, -INF , !P1 ;  /* 0xff80000003037808 */ /* 0x000fe40004800000 */
[----:B------:R-:W-:-:S02]  /*12490*/  ISETP.NE.AND P1, PT, R146, RZ, PT ;  /* 0x000000ff9200720c */ /* 0x000fc40003f25270 */
[C---:B------:R-:W-:Y:S02]  /*124a0*/  ISETP.LT.OR P3, PT, R86.reuse, 0xa, P3 ;  /* 0x0000000a5600780c */ /* 0x040fe40001f61670 */
[----:B------:R-:W-:Y:S02]  /*124b0*/  ISETP.GT.AND P1, PT, R85, 0x10, !P1 ;  /* 0x000000105500780c */ /* 0x000fe40004f24270 */
[----:B------:R-:W-:Y:S02]  /*124c0*/  FSEL R89, R89, -INF , !P3 ;  /* 0xff80000059597808 */ /* 0x000fe40005800000 */
[----:B------:R-:W-:Y:S02]  /*124d0*/  ISETP.LT.OR P1, PT, R86, 0x11, P1 ;  /* 0x000000115600780c */ /* 0x000fe40000f21670 */
[----:B------:R-:W-:Y:S02]  /*124e0*/  ISETP.GT.AND P2, PT, R85, 0x8, !P2 ;  /* 0x000000085500780c */ /* 0x000fe40005744270 */
[----:B------:R-:W-:-:S02]  /*124f0*/  FSEL R90, R90, -INF , !P1 ;  /* 0xff8000005a5a7808 */ /* 0x000fc40004800000 */
[----:B------:R-:W-:Y:S02]  /*12500*/  ISETP.GT.AND P1, PT, R85, 0x11, !P6 ;  /* 0x000000115500780c */ /* 0x000fe40007724270 */
[----:B------:R-:W-:Y:S02]  /*12510*/  ISETP.NE.AND P3, PT, R148, RZ, PT ;  /* 0x000000ff9400720c */ /* 0x000fe40003f65270 */
[C---:B------:R-:W-:Y:S02]  /*12520*/  ISETP.LT.OR P1, PT, R86.reuse, 0x12, P1 ;  /* 0x000000125600780c */ /* 0x040fe40000f21670 */
[----:B------:R-:W-:Y:S02]  /*12530*/  ISETP.LT.OR P2, PT, R86, 0x9, P2 ;  /* 0x000000095600780c */ /* 0x000fe40001741670 */
[----:B------:R-:W-:Y:S02]  /*12540*/  FSEL R91, R91, -INF , !P1 ;  /* 0xff8000005b5b7808 */ /* 0x000fe40004800000 */
[----:B------:R-:W-:-:S02]  /*12550*/  ISETP.NE.AND P1, PT, R145, RZ, PT ;  /* 0x000000ff9100720c */ /* 0x000fc40003f25270 */
[----:B------:R-:W-:Y:S02]  /*12560*/  FSEL R88, R88, -INF , !P2 ;  /* 0xff80000058587808 */ /* 0x000fe40005000000 */
[----:B------:R-:W-:Y:S02]  /*12570*/  ISETP.GT.AND P1, PT, R85, 0x18, !P1 ;  /* 0x000000185500780c */ /* 0x000fe40004f24270 */
[----:B------:R-:W-:Y:S02]  /*12580*/  ISETP.NE.AND P2, PT, R153, RZ, PT ;  /* 0x000000ff9900720c */ /* 0x000fe40003f45270 */
[----:B------:R-:W-:Y:S02]  /*12590*/  ISETP.LT.OR P1, PT, R86, 0x19, P1 ;  /* 0x000000195600780c */ /* 0x000fe40000f21670 */
[----:B------:R-:W-:Y:S02]  /*125a0*/  ISETP.NE.AND P6, PT, R152, RZ, PT ;  /* 0x000000ff9800720c */ /* 0x000fe40003fc5270 */
        /* <DEDUP_REMOVED lines=43> */
[----:B------:R-:W-:Y:S02]  /*12860*/  ISETP.GT.AND P1, PT, R85, 0x31, !P3 ;  /* 0x000000315500780c */ /* 0x000fe40005f24270 */
[----:B------:R-:W-:Y:S02]  /*12870*/  ISETP.NE.AND P3, PT, R151, RZ, PT ;  /* 0x000000ff9700720c */ /* 0x000fe40003f65270 */
        /* <DEDUP_REMOVED lines=8> */
[----:B------:R-:W-:Y:S02]  /*12900*/  ISETP.GT.AND P1, PT, R85, 0x39, !P6 ;  /* 0x000000395500780c */ /* 0x000fe40007724270 */
[----:B------:R-:W-:-:S02]  /*12910*/  ISETP.NE.AND P6, PT, R149, RZ, PT ;  /* 0x000000ff9500720c */ /* 0x000fc40003fc5270 */
        /* <DEDUP_REMOVED lines=45> */
[----:B------:R-:W-:Y:S01]  /*12bf0*/  ISETP.NE.AND P1, PT, R132, RZ, PT ;  /* 0x000000ff8400720c */ /* 0x000fe20003f25270 */
[----:B------:R-:W0:Y:S01]  /*12c00*/  SHFL.BFLY PT, R20, R21, 0x2, 0x1f ;  /* 0x0c401f0015147f89 */ /* 0x000e2200000e0000 */
[C---:B------:R-:W-:Y:S02]  /*12c10*/  ISETP.GT.AND P4, PT, R85.reuse, 0x91, !P4 ;  /* 0x000000915500780c */ /* 0x040fe40006784270 */
[----:B------:R-:W-:-:S02]  /*12c20*/  ISETP.GT.AND P1, PT, R85, 0x58, !P1 ;  /* 0x000000585500780c */ /* 0x000fc40004f24270 */
[C---:B------:R-:W-:Y:S02]  /*12c30*/  ISETP.GT.AND P5, PT, R85.reuse, 0x98, !P5 ;  /* 0x000000985500780c */ /* 0x040fe40006fa4270 */
[C---:B------:R-:W-:Y:S02]  /*12c40*/  ISETP.LT.OR P1, PT, R86.reuse, 0x59, P1 ;  /* 0x000000595600780c */ /* 0x040fe40000f21670 */
[----:B------:R-:W-:Y:S02]  /*12c50*/  ISETP.LT.OR P4, PT, R86, 0x92, P4 ;  /* 0x000000925600780c */ /* 0x000fe40002781670 */
[----:B------:R-:W-:Y:S02]  /*12c60*/  FSEL R62, R62, -INF , !P1 ;  /* 0xff8000003e3e7808 */ /* 0x000fe40004800000 */
[----:B------:R-:W-:Y:S02]  /*12c70*/  ISETP.GT.AND P1, PT, R85, 0x59, !P3 ;  /* 0x000000595500780c */ /* 0x000fe40005f24270 */
[----:B------:R-:W-:-:S02]  /*12c80*/  ISETP.NE.AND P3, PT, R112, RZ, PT ;  /* 0x000000ff7000720c */ /* 0x000fc40003f65270 */
[C---:B------:R-:W-:Y:S02]  /*12c90*/  ISETP.LT.OR P1, PT, R86.reuse, 0x5a, P1 ;  /* 0x0000005a5600780c */ /* 0x040fe40000f21670 */
[C---:B------:R-:W-:Y:S02]  /*12ca0*/  ISETP.LT.OR P5, PT, R86.reuse, 0x99, P5 ;  /* 0x000000995600780c */ /* 0x040fe40002fa1670 */
[----:B------:R-:W-:Y:S02]  /*12cb0*/  FSEL R63, R63, -INF , !P1 ;  /* 0xff8000003f3f7808 */ /* 0x000fe40004800000 */
[----:B------:R-:W-:Y:S02]  /*12cc0*/  ISETP.GT.AND P1, PT, R85, 0x60, !P2 ;  /* 0x000000605500780c */ /* 0x000fe40005724270 */
[----:B0-----:R-:W-:Y:S02]  /*12cd0*/  FMNMX.FTZ R20, R21, R20, !PT ;  /* 0x0000001415147209 */ /* 0x001fe40007810000 */
[----:B------:R-:W-:-:S02]  /*12ce0*/  ISETP.LT.OR P1, PT, R86, 0x61, P1 ;  /* 0x000000615600780c */ /* 0x000fc40000f21670 */
[----:B------:R-:W-:Y:S01]  /*12cf0*/  ISETP.NE.AND P2, PT, R111, RZ, PT ;  /* 0x000000ff6f00720c */ /* 0x000fe20003f45270 */
[----:B------:R-:W0:Y:S01]  /*12d00*/  SHFL.BFLY PT, R219, R20, 0x1, 0x1f ;  /* 0x0c201f0014db7f89 */ /* 0x000e2200000e0000 */
[----:B------:R-:W-:Y:S02]  /*12d10*/  FSEL R40, R40, -INF , !P1 ;  /* 0xff80000028287808 */ /* 0x000fe40004800000 */
[----:B------:R-:W-:Y:S02]  /*12d20*/  ISETP.GT.AND P1, PT, R85, 0x61, !P6 ;  /* 0x000000615500780c */ /* 0x000fe40007724270 */
[----:B------:R-:W-:Y:S02]  /*12d30*/  ISETP.NE.AND P6, PT, R113, RZ, PT ;  /* 0x000000ff7100720c */ /* 0x000fe40003fc5270 */
[----:B------:R-:W-:Y:S02]  /*12d40*/  ISETP.LT.OR P1, PT, R86, 0x62, P1 ;  /* 0x000000625600780c */ /* 0x000fe40000f21670 */
[----:B------:R-:W-:-:S02]  /*12d50*/  FSEL R28, R28, -INF , !P4 ;  /* 0xff8000001c1c7808 */ /* 0x000fc40006000000 */
[----:B------:R-:W-:Y:S02]  /*12d60*/  FSEL R41, R41, -INF , !P1 ;  /* 0xff80000029297808 */ /* 0x000fe40004800000 */
[----:B------:R-:W-:Y:S02]  /*12d70*/  ISETP.NE.AND P1, PT, R131, RZ, PT ;  /* 0x000000ff8300720c */ /* 0x000fe40003f25270 */
[----:B------:R-:W-:Y:S02]  /*12d80*/  FSEL R30, R30, -INF , !P5 ;  /* 0xff8000001e1e7808 */ /* 0x000fe40006800000 */
[----:B------:R-:W-:-:S04]  /*12d90*/  ISETP.GT.AND P1, PT, R85, 0x68, !P1 ;  /* 0x000000685500780c */ /* 0x000fc80004f24270 */
[----:B------:R-:W-:Y:S02]  /*12da0*/  ISETP.LT.OR P1, PT, R86, 0x69, P1 ;  /* 0x000000695600780c */ /* 0x000fe40000f21670 */
[----:B0-----:R-:W-:Y:S02]  /*12db0*/  FMNMX.FTZ R219, R20, R219, !PT ;  /* 0x000000db14db7209 */ /* 0x001fe40007810000 */
        /* <DEDUP_REMOVED lines=25> */
[----:B------:R-:W-:Y:S01]  /*12f50*/  ISETP.NE.AND P1, PT, R100, RZ, PT ;  /* 0x000000ff6400720c */ /* 0x000fe20003f25270 */
[----:B------:R-:W-:-:S03]  /*12f60*/  IMAD.U32 R100, RZ, RZ, UR60 ;  /* 0x0000003cff647e24 */ /* 0x000fc6000f8e00ff */
[----:B------:R-:W-:Y:S01]  /*12f70*/  ISETP.GT.AND P1, PT, R85, 0x81, !P1 ;  /* 0x000000815500780c */ /* 0x000fe20004f24270 */
[----:B------:R-:W-:-:S03]  /*12f80*/  FFMA.FTZ R103, R219, R100, -8 ;  /* 0xc1000000db677423 */ /* 0x000fc60000010064 */
[----:B------:R-:W-:-:S04]  /*12f90*/  ISETP.LT.OR P1, PT, R86, 0x82, P1 ;  /* 0x000000825600780c */ /* 0x000fc80000f21670 */
[----:B------:R-:W-:Y:S02]  /*12fa0*/  FSEL R25, R25, -INF , !P1 ;  /* 0xff80000019197808 */ /* 0x000fe40004800000 */
[----:B------:R-:W-:-:S04]  /*12fb0*/  ISETP.GT.AND P1, PT, R85, 0x88, !P3 ;  /* 0x000000885500780c */ /* 0x000fc80005f24270 */
[----:B------:R-:W-:-:S04]  /*12fc0*/  ISETP.LT.OR P1, PT, R86, 0x89, P1 ;  /* 0x000000895600780c */ /* 0x000fc80000f21670 */
[----:B------:R-:W-:Y:S02]  /*12fd0*/  FSEL R26, R26, -INF , !P1 ;  /* 0xff8000001a1a7808 */ /* 0x000fe40004800000 */
        /* <DEDUP_REMOVED lines=14> */
[--C-:B------:R-:W-:Y:S01]  /*130c0*/  FFMA.FTZ R20, R108, UR60, -R103.reuse ;  /* 0x0000003c6c147c23 */ /* 0x100fe20008010867 */
[----:B------:R-:W-:-:S01]  /*130d0*/  FFMA.FTZ R108, R33, UR60, -R103 ;  /* 0x0000003c216c7c23 */ /* 0x000fc20008010867 */
[----:B------:R-:W-:Y:S01]  /*130e0*/  FSEL R100, R0, -INF , !P1 ;  /* 0xff80000000647808 */ /* 0x000fe20004800000 */
[----:B------:R-:W-:-:S01]  /*130f0*/  FFMA.FTZ R0, R87, UR60, -R103 ;  /* 0x0000003c57007c23 */ /* 0x000fc20008010867 */
[--C-:B------:R-:W-:Y:S01]  /*13100*/  FFMA.FTZ R87, R95, UR60, -R103.reuse ;  /* 0x0000003c5f577c23 */ /* 0x100fe20008010867 */
[----:B------:R-:W-:-:S01]  /*13110*/  FFMA.FTZ R95, R97, UR60, -R103 ;  /* 0x0000003c615f7c23 */ /* 0x000fc20008010867 */
[----:B------:R-:W-:Y:S01]  /*13120*/  FMNMX.FTZ R97, R100, R3, !PT ;  /* 0x0000000364617209 */ /* 0x000fe20007810000 */
[----:B------:R-:W-:-:S01]  /*13130*/  FFMA.FTZ R101, R107, UR60, -R103 ;  /* 0x0000003c6b657c23 */ /* 0x000fc20008010867 */
[--C-:B------:R-:W-:Y:S01]  /*13140*/  FFMA.FTZ R109, R36, UR60, -R103.reuse ;  /* 0x0000003c246d7c23 */ /* 0x100fe20008010867 */
[----:B------:R-:W-:Y:S01]  /*13150*/  ISETP.GT.AND P1, PT, R85, 0x99, !P6 ;  /* 0x000000995500780c */ /* 0x000fe20007724270 */
[----:B------:R-:W-:Y:S01]  /*13160*/  MUFU.EX2 R0, R0 ;  /* 0x0000000000007308 */ /* 0x000fe20000000800 */
[----:B------:R-:W-:Y:S01]  /*13170*/  FMNMX.FTZ R102, R88, R97, !PT ;  /* 0x0000006158667209 */ /* 0x000fe20007810000 */
[--C-:B------:R-:W-:Y:S01]  /*13180*/  FFMA.FTZ R94, R94, UR60, -R103.reuse ;  /* 0x0000003c5e5e7c23 */ /* 0x100fe20008010867 */
[----:B------:R-:W-:Y:S01]  /*13190*/  ISETP.LT.OR P1, PT, R86, 0x9a, P1 ;  /* 0x0000009a5600780c */ /* 0x000fe20000f21670 */
[--C-:B------:R-:W-:Y:S01]  /*131a0*/  FFMA.FTZ R96, R96, UR60, -R103.reuse ;  /* 0x0000003c60607c23 */ /* 0x100fe20008010867 */
[----:B------:R-:W-:Y:S01]  /*131b0*/  FMNMX.FTZ R99, R89, R102, !PT ;  /* 0x0000006659637209 */ /* 0x000fe20007810000 */
[--C-:B------:R-:W-:Y:S01]  /*131c0*/  FFMA.FTZ R98, R98, UR60, -R103.reuse ;  /* 0x0000003c62627c23 */ /* 0x100fe20008010867 */
[----:B------:R-:W-:Y:S01]  /*131d0*/  FSEL R31, R31, -INF , !P1 ;  /* 0xff8000001f1f7808 */ /* 0x000fe20004800000 */
[----:B------:R0:W-:Y:S01]  /*131e0*/  MUFU.EX2 R97, R106 ;  /* 0x0000006a00617308 */ /* 0x0001e20000000800 */
[----:B------:R-:W-:Y:S01]  /*131f0*/  FMNMX.FTZ R102, R90, R99, !PT ;  /* 0x000000635a667209 */ /* 0x000fe20007810000 */
[----:B------:R-:W-:Y:S01]  /*13200*/  FFMA.FTZ R32, R32, UR60, -R103 ;  /* 0x0000003c20207c23 */ /* 0x000fe20008010867 */
[----:B------:R-:W-:-:S02]  /*13210*/  ISETP.NE.AND P6, PT, R154, 0x1, PT ;  /* 0x000000019a00780c */ /* 0x000fc40003fc5270 */
[----:B------:R-:W-:-:S03]  /*13220*/  FMNMX.FTZ R99, R91, R102, !PT ;  /* 0x000000665b637209 */ /* 0x000fc60007810000 */
[----:B------:R-:W-:Y:S01]  /*13230*/  MUFU.EX2 R21, R21 ;  /* 0x0000001500157308 */ /* 0x000fe20000000800 */
[----:B------:R-:W-:Y:S01]  /*13240*/  FMNMX.FTZ R102, R92, R99, !PT ;  /* 0x000000635c667209 */ /* 0x000fe20007810000 */
[----:B0-----:R-:W-:-:S03]  /*13250*/  FFMA.FTZ R106, R34, UR60, -R103 ;  /* 0x0000003c226a7c23 */ /* 0x001fc60008010867 */
[----:B------:R-:W-:-:S03]  /*13260*/  FMNMX.FTZ R99, R93, R102, !PT ;  /* 0x000000665d637209 */ /* 0x000fc60007810000 */
[----:B------:R-:W-:Y:S01]  /*13270*/  MUFU.EX2 R20, R20 ;  /* 0x0000001400147308 */ /* 0x000fe20000000800 */
[----:B------:R-:W-:-:S04]  /*13280*/  FMNMX.FTZ R102, R72, R99, !PT ;  /* 0x0000006348667209 */ /* 0x000fc80007810000 */
[----:B------:R-:W-:-:S03]  /*13290*/  FMNMX.FTZ R33, R73, R102, !PT ;  /* 0x0000006649217209 */ /* 0x000fc60007810000 */
[----:B------:R-:W0:Y:S01]  /*132a0*/  MUFU.EX2 R101, R101 ;  /* 0x0000006500657308 */ /* 0x000e220000000800 */
[----:B------:R-:W-:-:S04]  /*132b0*/  FMNMX.FTZ R34, R74, R33, !PT ;  /* 0x000000214a227209 */ /* 0x000fc80007810000 */
[----:B------:R-:W-:Y:S01]  /*132c0*/  FMNMX.FTZ R107, R75, R34, !PT ;  /* 0x000000224b6b7209 */ /* 0x000fe20007810000 */
[----:B------:R-:W-:-:S02]  /*132d0*/  FFMA.FTZ R34, R35, UR60, -R103 ;  /* 0x0000003c23227c23 */ /* 0x000fc40008010867 */
[----:B------:R1:W-:Y:S01]  /*132e0*/  MUFU.EX2 R33, R106 ;  /* 0x0000006a00217308 */ /* 0x0003e20000000800 */
[----:B------:R-:W-:-:S04]  /*132f0*/  FMNMX.FTZ R102, R76, R107, !PT ;  /* 0x0000006b4c667209 */ /* 0x000fc80007810000 */
[----:B------:R-:W-:Y:S01]  /*13300*/  FMNMX.FTZ R35, R77, R102, !PT ;  /* 0x000000664d237209 */ /* 0x000fe20007810000 */
[----:B------:R-:W-:-:S02]  /*13310*/  FFMA.FTZ R102, R37, UR60, -R103 ;  /* 0x0000003c25667c23 */ /* 0x000fc40008010867 */
[----:B------:R-:W-:Y:S01]  /*13320*/  MUFU.EX2 R87, R87 ;  /* 0x0000005700577308 */ /* 0x000fe20000000800 */
[----:B------:R-:W-:Y:S01]  /*13330*/  FMNMX.FTZ R36, R78, R35, !PT ;  /* 0x000000234e247209 */ /* 0x000fe20007810000 */
[--C-:B-1----:R-:W-:Y:S01]  /*13340*/  FFMA.FTZ R106, R39, UR60, -R103.reuse ;  /* 0x0000003c276a7c23 */ /* 0x102fe20008010867 */
[----:B0-----:R-:W-:Y:S02]  /*13350*/  F2FP.SATFINITE.E4M3.F32.PACK_AB_MERGE_C R184, R101, R20, RZ ;  /* 0x0000001465b8723e */ /* 0x001fe400048070ff */
[----:B------:R-:W-:Y:S02]  /*13360*/  FMNMX.FTZ R107, R79, R36, !PT ;  /* 0x000000244f6b7209 */ /* 0x000fe40007810000 */
[----:B------:R-:W-:Y:S01]  /*13370*/  F2FP.SATFINITE.E4M3.F32.PACK_AB_MERGE_C R184, R21, R0, R184 ;  /* 0x0000000015b8723e */ /* 0x000fe200048070b8 */
[----:B------:R-:W-:Y:S01]  /*13380*/  MUFU.EX2 R94, R94 ;  /* 0x0000005e005e7308 */ /* 0x000fe20000000800 */
[----:B------:R-:W-:Y:S01]  /*13390*/  FMNMX.FTZ R36, R56, R107, !PT ;  /* 0x0000006b38247209 */ /* 0x000fe20007810000 */
[----:B------:R-:W-:-:S03]  /*133a0*/  FFMA.FTZ R107, R49, UR60, -R103 ;  /* 0x0000003c316b7c23 */ /* 0x000fc60008010867 */
[----:B------:R-:W-:Y:S01]  /*133b0*/  FMNMX.FTZ R37, R57, R36, !PT ;  /* 0x0000002439257209 */ /* 0x000fe20007810000 */
[----:B------:R-:W-:-:S02]  /*133c0*/  FFMA.FTZ R36, R38, UR60, -R103 ;  /* 0x0000003c26247c23 */ /* 0x000fc40008010867 */
        /* <DEDUP_REMOVED lines=9> */
[----:B------:R-:W-:-:S03]  /*13460*/  FMNMX.FTZ R39, R63, R48, !PT ;  /* 0x000000303f277209 */ /* 0x000fc60007810000 */
[----:B------:R-:W-:Y:S01]  /*13470*/  MUFU.EX2 R98, R98 ;  /* 0x0000006200627308 */ /* 0x000fe20000000800 */
[----:B------:R-:W-:Y:S01]  /*13480*/  FMNMX.FTZ R48, R40, R39, !PT ;  /* 0x0000002728307209 */ /* 0x000fe20007810000 */
[--C-:B-1----:R-:W-:Y:S01]  /*13490*/  FFMA.FTZ R106, R51, UR60, -R103.reuse ;  /* 0x0000003c336a7c23 */ /* 0x102fe20008010867 */
[----:B0-----:R-:W-:Y:S02]  /*134a0*/  F2FP.SATFINITE.E4M3.F32.PACK_AB_MERGE_C R186, R96, R95, RZ ;  /* 0x0000005f60ba723e */ /* 0x001fe400048070ff */
[----:B------:R-:W-:Y:S01]  /*134b0*/  FMNMX.FTZ R49, R41, R48, !PT ;  /* 0x0000003029317209 */ /* 0x000fe20007810000 */
[----:B------:R-:W-:-:S01]  /*134c0*/  FFMA.FTZ R48, R50, UR60, -R103 ;  /* 0x0000003c32307c23 */ /* 0x000fc20008010867 */
[----:B------:R-:W-:Y:S01]  /*134d0*/  F2FP.SATFINITE.E4M3.F32.PACK_AB_MERGE_C R186, R94, R87, R186 ;  /* 0x000000575eba723e */ /* 0x000fe200048070ba */
[----:B------:R0:W-:Y:S01]  /*134e0*/  MUFU.EX2 R39, R107 ;  /* 0x0000006b00277308 */ /* 0x0001e20000000800 */
[----:B------:R-:W-:-:S04]  /*134f0*/  FMNMX.FTZ R50, R42, R49, !PT ;  /* 0x000000312a327209 */ /* 0x000fc80007810000 */
[----:B------:R-:W-:-:S03]  /*13500*/  FMNMX.FTZ R49, R43, R50, !PT ;  /* 0x000000322b317209 */ /* 0x000fc60007810000 */
[----:B------:R-:W-:Y:S01]  /*13510*/  MUFU.EX2 R32, R32 ;  /* 0x0000002000207308 */ /* 0x000fe20000000800 */
[----:B------:R-:W-:Y:S01]  /*13520*/  FMNMX.FTZ R50, R44, R49, !PT ;  /* 0x000000312c327209 */ /* 0x000fe20007810000 */
[----:B0-----:R-:W-:-:S03]  /*13530*/  FFMA.FTZ R107, R53, UR60, -R103 ;  /* 0x0000003c356b7c23 */ /* 0x001fc60008010867 */
[----:B------:R-:W-:Y:S01]  /*13540*/  FMNMX.FTZ R51, R45, R50, !PT ;  /* 0x000000322d337209 */ /* 0x000fe20007810000 */
[----:B------:R-:W-:-:S02]  /*13550*/  FFMA.FTZ R50, R52, UR60, -R103 ;  /* 0x0000003c34327c23 */ /* 0x000fc40008010867 */
[----:B------:R-:W0:Y:S01]  /*13560*/  MUFU.EX2 R99, R108 ;  /* 0x0000006c00637308 */ /* 0x000e220000000800 */
[----:B------:R-:W-:-:S04]  /*13570*/  FMNMX.FTZ R52, R46, R51, !PT ;  /* 0x000000332e347209 */ /* 0x000fc80007810000 */
[----:B------:R-:W-:-:S03]  /*13580*/  FMNMX.FTZ R51, R47, R52, !PT ;  /* 0x000000342f337209 */ /* 0x000fc60007810000 */
[----:B------:R-:W-:Y:S01]  /*13590*/  MUFU.EX2 R34, R34 ;  /* 0x0000002200227308 */ /* 0x000fe20000000800 */
[----:B------:R-:W-:-:S04]  /*135a0*/  FMNMX.FTZ R52, R24, R51, !PT ;  /* 0x0000003318347209 */ /* 0x000fc80007810000 */
[----:B------:R-:W-:Y:S01]  /*135b0*/  FMNMX.FTZ R53, R25, R52, !PT ;  /* 0x0000003419357209 */ /* 0x000fe20007810000 */
[----:B------:R-:W-:-:S02]  /*135c0*/  FFMA.FTZ R52, R54, UR60, -R103 ;  /* 0x0000003c36347c23 */ /* 0x000fc40008010867 */
[----:B------:R-:W-:Y:S01]  /*135d0*/  MUFU.EX2 R35, R109 ;  /* 0x0000006d00237308 */ /* 0x000fe20000000800 */
[----:B------:R-:W-:Y:S01]  /*135e0*/  FMNMX.FTZ R54, R26, R53, !PT ;  /* 0x000000351a367209 */ /* 0x000fe20007810000 */
[--C-:B------:R-:W-:Y:S01]  /*135f0*/  FFMA.FTZ R53, R55, UR60, -R103.reuse ;  /* 0x0000003c37357c23 */ /* 0x100fe20008010867 */
[----:B0-----:R-:W-:Y:S02]  /*13600*/  F2FP.SATFINITE.E4M3.F32.PACK_AB_MERGE_C R180, R99, R32, RZ ;  /* 0x0000002063b4723e */ /* 0x001fe400048070ff */
[----:B------:R-:W-:Y:S02]  /*13610*/  FMNMX.FTZ R54, R27, R54, !PT ;  /* 0x000000361b367209 */ /* 0x000fe40007810000 */
[----:B------:R-:W-:Y:S01]  /*13620*/  F2FP.SATFINITE.E4M3.F32.PACK_AB_MERGE_C R180, R98, R97, R180 ;  /* 0x0000006162b4723e */ /* 0x000fe200048070b4 */
[----:B------:R-:W0:Y:S01]  /*13630*/  MUFU.EX2 R102, R102 ;  /* 0x0000006600667308 */ /* 0x000e220000000800 */
[----:B------:R-:W-:Y:S01]  /*13640*/  FMNMX.FTZ R55, R29, R54, !PT ;  /* 0x000000361d377209 */ /* 0x000fe20007810000 */
[----:B------:R-:W-:-:S03]  /*13650*/  FFMA.FTZ R54, R64, UR60, -R103 ;  /* 0x0000003c40367c23 */ /* 0x000fc60008010867 */
[----:B------:R-:W-:-:S03]  /*13660*/  FMNMX.FTZ R55, R28, R55, !PT ;  /* 0x000000371c377209 */ /* 0x000fc60007810000 */
[----:B------:R-:W-:Y:S01]  /*13670*/  MUFU.EX2 R36, R36 ;  /* 0x0000002400247308 */ /* 0x000fe20000000800 */
        /* <DEDUP_REMOVED lines=8> */
[----:B------:R-:W-:-:S01]  /*13700*/  FFMA.FTZ R64, R66, UR60, -R103 ;  /* 0x0000003c42407c23 */ /* 0x000fc20008010867 */
[----:B------:R-:W1:Y:S01]  /*13710*/  SHFL.BFLY PT, R86, R85, 0x2, 0x1f ;  /* 0x0c401f0055567f89 */ /* 0x000e6200000e0000 */
[----:B------:R-:W-:-:S01]  /*13720*/  FFMA.FTZ R66, R68, UR60, -R103 ;  /* 0x0000003c44427c23 */ /* 0x000fc20008010867 */
[--C-:B------:R-:W-:Y:S01]  /*13730*/  FFMA.FTZ R68, R70, UR60, -R103.reuse ;  /* 0x0000003c46447c23 */ /* 0x100fe20008010867 */
[----:B------:R-:W-:-:S01]  /*13740*/  FFMA.FTZ R70, R80, UR60, -R103 ;  /* 0x0000003c50467c23 */ /* 0x000fc20008010867 */
[--C-:B------:R-:W-:Y:S01]  /*13750*/  FFMA.FTZ R80, R82, UR60, -R103.reuse ;  /* 0x0000003c52507c23 */ /* 0x100fe20008010867 */
[----:B------:R-:W-:-:S01]  /*13760*/  FFMA.FTZ R82, R83, UR60, -R103 ;  /* 0x0000003c53527c23 */ /* 0x000fc20008010867 */
[----:B------:R-:W-:Y:S01]  /*13770*/  FFMA.FTZ R83, R12, UR60, -R103 ;  /* 0x0000003c0c537c23 */ /* 0x000fe20008010867 */
[----:B------:R-:W2:Y:S01]  /*13780*/  MUFU.EX2 R38, R38 ;  /* 0x0000002600267308 */ /* 0x000ea20000000800 */
[----:B0-----:R-:W-:-:S04]  /*13790*/  F2FP.SATFINITE.E4M3.F32.PACK_AB_MERGE_C R182, R102, R35, RZ ;  /* 0x0000002366b6723e */ /* 0x001fc800048070ff */
[----:B------:R-:W-:-:S03]  /*137a0*/  F2FP.SATFINITE.E4M3.F32.PACK_AB_MERGE_C R182, R34, R33, R182 ;  /* 0x0000002122b6723e */ /* 0x000fc600048070b6 */
[----:B------:R-:W-:Y:S08]  /*137b0*/  MUFU.EX2 R50, R50 ;  /* 0x0000003200327308 */ /* 0x000ff00000000800 */
[----:B------:R-:W0:Y:S01]  /*137c0*/  MUFU.EX2 R51, R107 ;  /* 0x0000006b00337308 */ /* 0x000e220000000800 */
[----:B-1----:R-:W-:Y:S02]  /*137d0*/  FMNMX.FTZ R86, R85, R86, !PT ;  /* 0x0000005655567209 */ /* 0x002fe40007810000 */
[----:B--2---:R-:W-:-:S03]  /*137e0*/  F2FP.SATFINITE.E4M3.F32.PACK_AB_MERGE_C R176, R39, R38, RZ ;  /* 0x0000002627b0723e */ /* 0x004fc600048070ff */
[----:B------:R-:W1:Y:S01]  /*137f0*/  SHFL.BFLY PT, R85, R86, 0x1, 0x1f ;  /* 0x0c201f0056557f89 */ /* 0x000e6200000e0000 */
[----:B------:R-:W-:Y:S01]  /*13800*/  F2FP.SATFINITE.E4M3.F32.PACK_AB_MERGE_C R176, R37, R36, R176 ;  /* 0x0000002425b0723e */ /* 0x000fe200048070b0 */
[----:B------:R-:W-:Y:S08]  /*13810*/  MUFU.EX2 R48, R48 ;  /* 0x0000003000307308 */ /* 0x000ff00000000800 */
[----:B------:R-:W2:Y:S01]  /*13820*/  MUFU.EX2 R49, R106 ;  /* 0x0000006a00317308 */ /* 0x000ea20000000800 */
[----:B0-----:R-:W-:-:S07]  /*13830*/  F2FP.SATFINITE.E4M3.F32.PACK_AB_MERGE_C R178, R51, R50, RZ ;  /* 0x0000003233b2723e */ /* 0x001fce00048070ff */
[----:B------:R-:W-:Y:S01]  /*13840*/  MUFU.EX2 R54, R54 ;  /* 0x0000003600367308 */ /* 0x000fe20000000800 */
[----:B-1----:R-:W-:Y:S01]  /*13850*/  FMNMX.FTZ R218, R86, R85, !PT ;  /* 0x0000005556da7209 */ /* 0x002fe20007810000 */
[----:B------:R-:W-:-:S06]  /*13860*/  IMAD.U32 R85, RZ, RZ, UR60 ;  /* 0x0000003cff557e24 */ /* 0x000fcc000f8e00ff */
[----:B------:R-:W-:Y:S01]  /*13870*/  MUFU.EX2 R55, R55 ;  /* 0x0000003700377308 */ /* 0x000fe20000000800 */
[----:B--2---:R-:W-:Y:S01]  /*13880*/  F2FP.SATFINITE.E4M3.F32.PACK_AB_MERGE_C R178, R49, R48, R178 ;  /* 0x0000003031b2723e */ /* 0x004fe200048070b2 */
[C---:B------:R-:W-:Y:S01]  /*13890*/  FFMA.FTZ R84, R218.reuse, R85, -8 ;  /* 0xc1000000da547423 */ /* 0x040fe20000010055 */
[----:B------:R-:W-:-:S04]  /*138a0*/  FSETP.NEU.FTZ.AND P1, PT, R218, -INF , PT ;  /* 0xff800000da00780b */ /* 0x000fc80003f3d000 */
[----:B------:R-:W-:Y:S01]  /*138b0*/  FSEL R84, R84, RZ, P1 ;  /* 0x000000ff54547208 */ /* 0x000fe20000800000 */
[----:B------:R-:W-:Y:S04]  /*138c0*/  MUFU.EX2 R52, R52 ;  /* 0x0000003400347308 */ /* 0x000fe80000000800 */
        /* <DEDUP_REMOVED lines=13> */
[----:B------:R-:W-:Y:S01]  /*139a0*/  FFMA.FTZ R60, R61, UR60, -R84 ;  /* 0x0000003c3d3c7c23 */ /* 0x000fe20008010854 */
[----:B------:R-:W-:Y:S01]  /*139b0*/  MUFU.EX2 R12, R12 ;  /* 0x0000000c000c7308 */ /* 0x000fe20000000800 */
[----:B------:R-:W-:-:S01]  /*139c0*/  FADD.FTZ R61, R0, R21 ;  /* 0x00000015003d7221 */ /* 0x000fc20000010000 */
[--C-:B------:R-:W-:Y:S01]  /*139d0*/  FFMA.FTZ R86, R90, UR60, -R84.reuse ;  /* 0x0000003c5a567c23 */ /* 0x100fe20008010854 */
[----:B------:R-:W-:-:S01]  /*139e0*/  FFMA.FTZ R90, R92, UR60, -R84 ;  /* 0x0000003c5c5a7c23 */ /* 0x000fc20008010854 */
[----:B------:R-:W-:Y:S01]  /*139f0*/  FFMA.FTZ R72, R72, UR60, -R84 ;  /* 0x0000003c48487c23 */ /* 0x000fe20008010854 */
[----:B------:R-:W-:-:S01]  /*13a00*/  FADD.FTZ R92, R20, R61 ;  /* 0x0000003d145c7221 */ /* 0x000fc20000010000 */
        /* <DEDUP_REMOVED lines=11> */
[----:B------:R-:W-:-:S01]  /*13ac0*/  FADD.FTZ R100, R94, R103 ;  /* 0x000000675e647221 */ /* 0x000fc20000010000 */
[--C-:B------:R-:W-:Y:S01]  /*13ad0*/  FFMA.FTZ R40, R40, UR60, -R84.reuse ;  /* 0x0000003c28287c23 */ /* 0x100fe20008010854 */
[----:B------:R-:W-:-:S01]  /*13ae0*/  FFMA.FTZ R41, R41, UR60, -R84 ;  /* 0x0000003c29297c23 */ /* 0x000fc20008010854 */
[----:B------:R-:W-:Y:S01]  /*13af0*/  FFMA.FTZ R42, R42, UR60, -R84 ;  /* 0x0000003c2a2a7c23 */ /* 0x000fe20008010854 */
[----:B------:R-:W-:-:S01]  /*13b00*/  FADD.FTZ R103, R95, R100 ;  /* 0x000000645f677221 */ /* 0x000fc20000010000 */
[--C-:B------:R-:W-:Y:S01]  /*13b10*/  FFMA.FTZ R43, R43, UR60, -R84.reuse ;  /* 0x0000003c2b2b7c23 */ /* 0x100fe20008010854 */
[----:B------:R-:W-:-:S01]  /*13b20*/  FFMA.FTZ R45, R45, UR60, -R84 ;  /* 0x0000003c2d2d7c23 */ /* 0x000fc20008010854 */
[----:B------:R-:W2:Y:S01]  /*13b30*/  MUFU.EX2 R88, R88 ;  /* 0x0000005800587308 */ /* 0x000ea20000000800 */
        /* <DEDUP_REMOVED lines=18> */
[----:B------:R-:W-:-:S04]  /*13c60*/  F2FP.SATFINITE.E4M3.F32.PACK_AB_MERGE_C R85, R88, R85, RZ ;  /* 0x000000555855723e */ /* 0x000fc800048070ff */
[----:B------:R-:W-:Y:S01]  /*13c70*/  F2FP.SATFINITE.E4M3.F32.PACK_AB_MERGE_C R185, R3, R12, R85 ;  /* 0x0000000c03b9723e */ /* 0x000fe20004807055 */
[----:B------:R-:W2:Y:S01]  /*13c80*/  MUFU.EX2 R90, R90 ;  /* 0x0000005a005a7308 */ /* 0x000ea20000000800 */
[----:B0-----:R-:W-:-:S07]  /*13c90*/  FADD.FTZ R92, R86, R63 ;  /* 0x0000003f565c7221 */ /* 0x001fce0000010000 */
[----:B------:R-:W0:Y:S01]  /*13ca0*/  MUFU.EX2 R91, R91 ;  /* 0x0000005b005b7308 */ /* 0x000e220000000800 */
[----:B-1----:R-:W-:-:S01]  /*13cb0*/  FADD.FTZ R63, R89, R92 ;  /* 0x0000005c593f7221 */ /* 0x002fc20000010000 */
[----:B------:R-:W-:-:S04]  /*13cc0*/  FADD.FTZ R92, R32, R103 ;  /* 0x00000067205c7221 */ /* 0x000fc80000010000 */
[----:B------:R-:W-:Y:S02]  /*13cd0*/  FADD.FTZ R92, R99, R92 ;  /* 0x0000005c635c7221 */ /* 0x000fe40000010000 */
[----:B------:R-:W1:Y:S01]  /*13ce0*/  MUFU.EX2 R72, R72 ;  /* 0x0000004800487308 */ /* 0x000e620000000800 */
[----:B--2---:R-:W-:-:S01]  /*13cf0*/  FADD.FTZ R20, R90, R63 ;  /* 0x0000003f5a147221 */ /* 0x004fc20000010000 */
[----:B------:R-:W-:-:S06]  /*13d00*/  FADD.FTZ R95, R33, R92 ;  /* 0x0000005c215f7221 */ /* 0x000fcc0000010000 */
[----:B------:R-:W2:Y:S01]  /*13d10*/  MUFU.EX2 R73, R73 ;  /* 0x0000004900497308 */ /* 0x000ea20000000800 */
[----:B0-----:R-:W-:-:S01]  /*13d20*/  FADD.FTZ R63, R91, R20 ;  /* 0x000000145b3f7221 */ /* 0x001fc20000010000 */
[----:B------:R-:W-:Y:S01]  /*13d30*/  FADD.FTZ R20, R34, R95 ;  /* 0x0000005f22147221 */ /* 0x000fe20000010000 */
[----:B------:R-:W-:-:S04]  /*13d40*/  F2FP.SATFINITE.E4M3.F32.PACK_AB_MERGE_C R90, R91, R90, RZ ;  /* 0x0000005a5b5a723e */ /* 0x000fc800048070ff */
[----:B------:R-:W-:Y:S01]  /*13d50*/  F2FP.SATFINITE.E4M3.F32.PACK_AB_MERGE_C R187, R89, R86, R90 ;  /* 0x0000005659bb723e */ /* 0x000fe2000480705a */
[----:B------:R-:W0:Y:S01]  /*13d60*/  MUFU.EX2 R74, R74 ;  /* 0x0000004a004a7308 */ /* 0x000e220000000800 */
[----:B-1----:R-:W-:-:S01]  /*13d70*/  FADD.FTZ R0, R72, R63 ;  /* 0x0000003f48007221 */ /* 0x002fc20000010000 */
[----:B------:R-:W-:-:S04]  /*13d80*/  FADD.FTZ R63, R35, R20 ;  /* 0x00000014233f7221 */ /* 0x000fc80000010000 */
[----:B------:R-:W-:Y:S02]  /*13d90*/  FADD.FTZ R63, R102, R63 ;  /* 0x0000003f663f7221 */ /* 0x000fe40000010000 */
[----:B------:R-:W1:Y:S01]  /*13da0*/  MUFU.EX2 R93, R93 ;  /* 0x0000005d005d7308 */ /* 0x000e620000000800 */
[----:B--2---:R-:W-:-:S01]  /*13db0*/  FADD.FTZ R21, R73, R0 ;  /* 0x0000000049157221 */ /* 0x004fc20000010000 */
[----:B------:R-:W-:Y:S01]  /*13dc0*/  FADD.FTZ R32, R36, R63 ;  /* 0x0000003f24207221 */ /* 0x000fe20000010000 */
[----:B------:R-:W-:-:S03]  /*13dd0*/  FFMA.FTZ R0, R44, UR60, -R84 ;  /* 0x0000003c2c007c23 */ /* 0x000fc60008010854 */
[----:B------:R-:W-:Y:S02]  /*13de0*/  FADD.FTZ R33, R37, R32 ;  /* 0x0000002025217221 */ /* 0x000fe40000010000 */
[----:B------:R-:W2:Y:S01]  /*13df0*/  MUFU.EX2 R75, R75 ;  /* 0x0000004b004b7308 */ /* 0x000ea20000000800 */
[----:B0-----:R-:W-:-:S01]  /*13e00*/  FADD.FTZ R20, R74, R21 ;  /* 0x000000154a147221 */ /* 0x001fc20000010000 */
[----:B------:R-:W-:Y:S02]  /*13e10*/  FADD.FTZ R38, R38, R33 ;  /* 0x0000002126267221 */ /* 0x000fe40000010000 */
[----:B------:R-:W0:Y:S02]  /*13e20*/  @P6 LDC R33, c[0x0][0x450] ;  /* 0x00011400ff216b82 */ /* 0x000e240000000800 */
[----:B------:R-:W-:-:S02]  /*13e30*/  FADD.FTZ R39, R39, R38 ;  /* 0x0000002627277221 */ /* 0x000fc40000010000 */
[----:B------:R-:W3:Y:S01]  /*13e40*/  MUFU.EX2 R76, R76 ;  /* 0x0000004c004c7308 */ /* 0x000ee20000000800 */
[----:B-1----:R-:W-:-:S01]  /*13e50*/  FADD.FTZ R20, R93, R20 ;  /* 0x000000145d147221 */ /* 0x002fc20000010000 */
[----:B------:R-:W-:Y:S01]  /*13e60*/  FADD.FTZ R32, R48, R39 ;  /* 0x0000002730207221 */ /* 0x000fe20000010000 */
[----:B------:R-:W-:-:S03]  /*13e70*/  F2FP.SATFINITE.E4M3.F32.PACK_AB_MERGE_C R74, R93, R74, RZ ;  /* 0x0000004a5d4a723e */ /* 0x000fc600048070ff */
[----:B------:R-:W-:Y:S01]  /*13e80*/  FADD.FTZ R49, R49, R32 ;  /* 0x0000002031317221 */ /* 0x000fe20000010000 */
[----:B------:R-:W-:Y:S01]  /*13e90*/  F2FP.SATFINITE.E4M3.F32.PACK_AB_MERGE_C R32, R55, R54, RZ ;  /* 0x000000363720723e */ /* 0x000fe200048070ff */
[----:B------:R-:W1:Y:S01]  /*13ea0*/  MUFU.EX2 R77, R77 ;  /* 0x0000004d004d7308 */ /* 0x000e620000000800 */
[----:B--2---:R-:W-:-:S01]  /*13eb0*/  FADD.FTZ R21, R75, R20 ;  /* 0x000000144b157221 */ /* 0x004fc20000010000 */
[----:B------:R-:W-:Y:S01]  /*13ec0*/  FADD.FTZ R50, R50, R49 ;  /* 0x0000003132327221 */ /* 0x000fe20000010000 */
[----:B------:R-:W-:-:S03]  /*13ed0*/  F2FP.SATFINITE.E4M3.F32.PACK_AB_MERGE_C R181, R73, R72, R74 ;  /* 0x0000004849b5723e */ /* 0x000fc6000480704a */
[----:B------:R-:W-:Y:S02]  /*13ee0*/  FADD.FTZ R51, R51, R50 ;  /* 0x0000003233337221 */ /* 0x000fe40000010000 */
[----:B------:R-:W2:Y:S01]  /*13ef0*/  MUFU.EX2 R78, R78 ;  /* 0x0000004e004e7308 */ /* 0x000ea20000000800 */
[----:B---3--:R-:W-:-:S07]  /*13f00*/  FADD.FTZ R20, R76, R21 ;  /* 0x000000154c147221 */ /* 0x008fce0000010000 */
[----:B------:R-:W3:Y:S01]  /*13f10*/  MUFU.EX2 R56, R56 ;  /* 0x0000003800387308 */ /* 0x000ee20000000800 */
[----:B-1----:R-:W-:-:S07]  /*13f20*/  FADD.FTZ R21, R77, R20 ;  /* 0x000000144d157221 */ /* 0x002fce0000010000 */
[----:B------:R-:W1:Y:S01]  /*13f30*/  MUFU.EX2 R57, R57 ;  /* 0x0000003900397308 */ /* 0x000e620000000800 */
[----:B--2---:R-:W-:-:S01]  /*13f40*/  FADD.FTZ R21, R78, R21 ;  /* 0x000000154e157221 */ /* 0x004fc20000010000 */
[----:B------:R-:W-:-:S04]  /*13f50*/  F2FP.SATFINITE.E4M3.F32.PACK_AB_MERGE_C R77, R78, R77, RZ ;  /* 0x0000004d4e4d723e */ /* 0x000fc800048070ff */
[----:B------:R-:W-:Y:S02]  /*13f60*/  F2FP.SATFINITE.E4M3.F32.PACK_AB_MERGE_C R183, R76, R75, R77 ;  /* 0x0000004b4cb7723e */ /* 0x000fe4000480704d */
[----:B------:R-:W2:Y:S01]  /*13f70*/  MUFU.EX2 R58, R58 ;  /* 0x0000003a003a7308 */ /* 0x000ea20000000800 */
[----:B---3--:R-:W-:-:S07]  /*13f80*/  FADD.FTZ R20, R56, R21 ;  /* 0x0000001538147221 */ /* 0x008fce0000010000 */
[----:B------:R-:W3:Y:S01]  /*13f90*/  MUFU.EX2 R79, R79 ;  /* 0x0000004f004f7308 */ /* 0x000ee20000000800 */
[----:B-1----:R-:W-:-:S07]  /*13fa0*/  FADD.FTZ R21, R57, R20 ;  /* 0x0000001439157221 */ /* 0x002fce0000010000 */
[----:B------:R-:W1:Y:S01]  /*13fb0*/  MUFU.EX2 R59, R59 ;  /* 0x0000003b003b7308 */ /* 0x000e620000000800 */
[----:B--2---:R-:W-:-:S07]  /*13fc0*/  FADD.FTZ R20, R58, R21 ;  /* 0x000000153a147221 */ /* 0x004fce0000010000 */
[----:B------:R-:W2:Y:S01]  /*13fd0*/  MUFU.EX2 R60, R60 ;  /* 0x0000003c003c7308 */ /* 0x000ea20000000800 */
[----:B---3--:R-:W-:-:S01]  /*13fe0*/  FADD.FTZ R20, R79, R20 ;  /* 0x000000144f147221 */ /* 0x008fc20000010000 */
[----:B------:R-:W-:-:S04]  /*13ff0*/  F2FP.SATFINITE.E4M3.F32.PACK_AB_MERGE_C R58, R79, R58, RZ ;  /* 0x0000003a4f3a723e */ /* 0x000fc800048070ff */
[----:B------:R-:W-:Y:S02]  /*14000*/  F2FP.SATFINITE.E4M3.F32.PACK_AB_MERGE_C R177, R57, R56, R58 ;  /* 0x0000003839b1723e */ /* 0x000fe4000480703a */
[----:B------:R-:W3:Y:S01]  /*14010*/  MUFU.EX2 R61, R61 ;  /* 0x0000003d003d7308 */ /* 0x000ee20000000800 */
[----:B-1----:R-:W-:-:S07]  /*14020*/  FADD.FTZ R21, R59, R20 ;  /* 0x000000143b157221 */ /* 0x002fce0000010000 */
[----:B------:R-:W1:Y:S01]  /*14030*/  MUFU.EX2 R62, R62 ;  /* 0x0000003e003e7308 */ /* 0x000e620000000800 */
[----:B--2---:R-:W-:-:S07]  /*14040*/  FADD.FTZ R20, R60, R21 ;  /* 0x000000153c147221 */ /* 0x004fce0000010000 */
[----:B------:R-:W2:Y:S01]  /*14050*/  MUFU.EX2 R53, R53 ;  /* 0x0000003500357308 */ /* 0x000ea20000000800 */
[----:B---3--:R-:W-:-:S07]  /*14060*/  FADD.FTZ R21, R61, R20 ;  /* 0x000000143d157221 */ /* 0x008fce0000010000 */
[----:B------:R-:W3:Y:S01]  /*14070*/  MUFU.EX2 R40, R40 ;  /* 0x0000002800287308 */ /* 0x000ee20000000800 */
[----:B-1----:R-:W-:-:S01]  /*14080*/  FADD.FTZ R21, R62, R21 ;  /* 0x000000153e157221 */ /* 0x002fc20000010000 */
[----:B------:R-:W-:-:S04]  /*14090*/  F2FP.SATFINITE.E4M3.F32.PACK_AB_MERGE_C R61, R62, R61, RZ ;  /* 0x0000003d3e3d723e */ /* 0x000fc800048070ff */
[----:B------:R-:W-:Y:S02]  /*140a0*/  F2FP.SATFINITE.E4M3.F32.PACK_AB_MERGE_C R179, R60, R59, R61 ;  /* 0x0000003b3cb3723e */ /* 0x000fe4000480703d */
[----:B------:R-:W1:Y:S01]  /*140b0*/  MUFU.EX2 R41, R41 ;  /* 0x0000002900297308 */ /* 0x000e620000000800 */
[----:B--2---:R-:W-:Y:S01]  /*140c0*/  F2FP.SATFINITE.E4M3.F32.PACK_AB_MERGE_C R172, R53, R52, R32 ;  /* 0x0000003435ac723e */ /* 0x004fe20004807020 */
[----:B------:R-:W-:-:S04]  /*140d0*/  FADD.FTZ R52, R52, R51 ;  /* 0x0000003334347221 */ /* 0x000fc80000010000 */
[----:B------:R-:W-:Y:S02]  /*140e0*/  FADD.FTZ R53, R53, R52 ;  /* 0x0000003435357221 */ /* 0x000fe40000010000 */
[----:B------:R-:W2:Y:S01]  /*140f0*/  MUFU.EX2 R42, R42 ;  /* 0x0000002a002a7308 */ /* 0x000ea20000000800 */
[----:B---3--:R-:W-:-:S01]  /*14100*/  FADD.FTZ R20, R40, R21 ;  /* 0x0000001528147221 */ /* 0x008fc20000010000 */
[----:B------:R-:W-:-:S04]  /*14110*/  FADD.FTZ R54, R54, R53 ;  /* 0x0000003536367221 */ /* 0x000fc80000010000 */
[----:B------:R-:W-:Y:S02]  /*14120*/  FADD.FTZ R55, R55, R54 ;  /* 0x0000003637377221 */ /* 0x000fe40000010000 */
[----:B------:R-:W-:Y:S01]  /*14130*/  MUFU.EX2 R66, R66 ;  /* 0x0000004200427308 */ /* 0x000fe20000000800 */
[----:B-1----:R-:W-:-:S07]  /*14140*/  FADD.FTZ R21, R41, R20 ;  /* 0x0000001429157221 */ /* 0x002fce0000010000 */
[----:B------:R-:W1:Y:S01]  /*14150*/  MUFU.EX2 R67, R67 ;  /* 0x0000004300437308 */ /* 0x000e620000000800 */
[----:B--2---:R-:W-:-:S01]  /*14160*/  FADD.FTZ R20, R42, R21 ;  /* 0x000000152a147221 */ /* 0x004fc20000010000 */
[----:B------:R-:W-:-:S06]  /*14170*/  IMAD.MOV.U32 R21, RZ, RZ, R201 ;  /* 0x000000ffff157224 */ /* 0x000fcc00078e00c9 */
[----:B------:R-:W2:Y:S08]  /*14180*/  MUFU.EX2 R43, R43 ;  /* 0x0000002b002b7308 */ /* 0x000eb00000000800 */
[----:B------:R-:W-:Y:S01]  /*14190*/  MUFU.EX2 R64, R64 ;  /* 0x0000004000407308 */ /* 0x000fe20000000800 */
[----:B-1----:R-:W-:-:S07]  /*141a0*/  F2FP.SATFINITE.E4M3.F32.PACK_AB_MERGE_C R32, R67, R66, RZ ;  /* 0x000000424320723e */ /* 0x002fce00048070ff */
[----:B------:R-:W1:Y:S01]  /*141b0*/  MUFU.EX2 R65, R65 ;  /* 0x0000004100417308 */ /* 0x000e620000000800 */
[C---:B--2---:R-:W-:Y:S01]  /*141c0*/  F2FP.SATFINITE.E4M3.F32.PACK_AB_MERGE_C R42, R43.reuse, R42, RZ ;  /* 0x0000002a2b2a723e */ /* 0x044fe200048070ff */
[----:B------:R-:W-:Y:S02]  /*141d0*/  FADD.FTZ R43, R43, R20 ;  /* 0x000000142b2b7221 */ /* 0x000fe40000010000 */
[----:B------:R-:W2:Y:S01]  /*141e0*/  @P6 LDC R20, c[0x0][0x44c] ;  /* 0x00011300ff146b82 */ /* 0x000ea20000000800 */
[----:B------:R-:W-:-:S03]  /*141f0*/  F2FP.SATFINITE.E4M3.F32.PACK_AB_MERGE_C R173, R41, R40, R42 ;  /* 0x0000002829ad723e */ /* 0x000fc6000480702a */
[----:B------:R-:W3:Y:S08]  /*14200*/  MUFU.EX2 R0, R0 ;  /* 0x0000000000007308 */ /* 0x000ef00000000800 */
[----:B------:R-:W4:Y:S01]  /*14210*/  MUFU.EX2 R45, R45 ;  /* 0x0000002d002d7308 */ /* 0x000f220000000800 */
[----:B-1----:R-:W-:Y:S01]  /*14220*/  F2FP.SATFINITE.E4M3.F32.PACK_AB_MERGE_C R174, R65, R64, R32 ;  /* 0x0000004041ae723e */ /* 0x002fe20004807020 */
[----:B------:R-:W-:-:S04]  /*14230*/  FADD.FTZ R64, R64, R55 ;  /* 0x0000003740407221 */ /* 0x000fc80000010000 */
[----:B------:R-:W-:Y:S02]  /*14240*/  FADD.FTZ R65, R65, R64 ;  /* 0x0000004041417221 */ /* 0x000fe40000010000 */
[----:B------:R-:W1:Y:S01]  /*14250*/  MUFU.EX2 R46, R46 ;  /* 0x0000002e002e7308 */ /* 0x000e620000000800 */
[----:B---3--:R-:W-:-:S01]  /*14260*/  FADD.FTZ R12, R0, R43 ;  /* 0x0000002b000c7221 */ /* 0x008fc20000010000 */
[----:B------:R-:W-:Y:S01]  /*14270*/  FADD.FTZ R66, R66, R65 ;  /* 0x0000004142427221 */ /* 0x000fe20000010000 */
[----:B--2---:R-:W-:-:S04]  /*14280*/  @P6 IMAD.HI.U32 R20, R201, R20, RZ ;  /* 0x00000014c9146227 */ /* 0x004fc800078e00ff */
[----:B------:R-:W-:Y:S01]  /*14290*/  FADD.FTZ R67, R67, R66 ;  /* 0x0000004243437221 */ /* 0x000fe20000010000 */
[----:B------:R-:W-:Y:S01]  /*142a0*/  MUFU.EX2 R70, R70 ;  /* 0x0000004600467308 */ /* 0x000fe20000000800 */
[----:B----4-:R-:W-:-:S01]  /*142b0*/  FADD.FTZ R3, R45, R12 ;  /* 0x0000000c2d037221 */ /* 0x010fc20000010000 */
[----:B0-----:R-:W-:Y:S02]  /*142c0*/  @P6 SHF.R.U32.HI R21, RZ, R33, R20 ;  /* 0x00000021ff156219 */ /* 0x001fe40000011614 */
[----:B------:R-:W-:-:S03]  /*142d0*/  ISETP.GE.AND P6, PT, R15, 0x1, PT ;  /* 0x000000010f00780c */ /* 0x000fc60003fc6270 */
[----:B------:R-:W-:Y:S01]  /*142e0*/  IMAD.IADD R21, R104, 0x1, R21 ;  /* 0x0000000168157824 */ /* 0x000fe200078e0215 */
[----:B------:R-:W0:Y:S01]  /*142f0*/  MUFU.EX2 R71, R71 ;  /* 0x0000004700477308 */ /* 0x000e220000000800 */
[----:B-1----:R-:W-:-:S02]  /*14300*/  FADD.FTZ R12, R46, R3 ;  /* 0x000000032e0c7221 */ /* 0x002fc40000010000 */
[----:B------:R-:W-:-:S05]  /*14310*/  IMAD.IADD R14, R21, 0x1, R14 ;  /* 0x00000001150e7824 */ /* 0x000fca00078e020e */
        /* <DEDUP_REMOVED lines=13> */
[----:B-1----:R-:W-:-:S01]  /*143f0*/  FADD.FTZ R12, R24, R47 ;  /* 0x0000002f180c7221 */ /* 0x002fc20000010000 */
        /* <DEDUP_REMOVED lines=10> */
[----:B0-----:R-:W-:-:S01]  /*144a0*/  FADD.FTZ R0, R27, R0 ;  /* 0x000000001b007221 */ /* 0x001fc20000010000 */
[----:B------:R-:W-:-:S04]  /*144b0*/  F2FP.SATFINITE.E4M3.F32.PACK_AB_MERGE_C R26, R27, R26, RZ ;  /* 0x0000001a1b1a723e */ /* 0x000fc800048070ff */
[----:B------:R-:W-:Y:S02]  /*144c0*/  F2FP.SATFINITE.E4M3.F32.PACK_AB_MERGE_C R169, R25, R24, R26 ;  /* 0x0000001819a9723e */ /* 0x000fe4000480701a */
[----:B------:R-:W0:Y:S08]  /*144d0*/  MUFU.EX2 R29, R29 ;  /* 0x0000001d001d7308 */ /* 0x000e300000000800 */
[----:B------:R-:W2:Y:S01]  /*144e0*/  MUFU.EX2 R28, R28 ;  /* 0x0000001c001c7308 */ /* 0x000ea20000000800 */
[----:B-1----:R-:W-:Y:S01]  /*144f0*/  F2FP.SATFINITE.E4M3.F32.PACK_AB_MERGE_C R170, R81, R80, R3 ;  /* 0x0000005051aa723e */ /* 0x002fe20004807003 */
[----:B------:R-:W-:-:S04]  /*14500*/  FADD.FTZ R80, R80, R71 ;  /* 0x0000004750507221 */ /* 0x000fc80000010000 */
[----:B------:R-:W-:Y:S02]  /*14510*/  FADD.FTZ R81, R81, R80 ;  /* 0x0000005051517221 */ /* 0x000fe40000010000 */
[----:B------:R-:W-:Y:S01]  /*14520*/  MUFU.EX2 R30, R30 ;  /* 0x0000001e001e7308 */ /* 0x000fe20000000800 */
[----:B0-----:R-:W-:-:S01]  /*14530*/  FADD.FTZ R3, R29, R0 ;  /* 0x000000001d037221 */ /* 0x001fc20000010000 */
[----:B------:R-:W-:-:S04]  /*14540*/  FADD.FTZ R12, R82, R81 ;  /* 0x00000051520c7221 */ /* 0x000fc80000010000 */
[----:B------:R-:W-:Y:S02]  /*14550*/  FADD.FTZ R12, R83, R12 ;  /* 0x0000000c530c7221 */ /* 0x000fe40000010000 */
[----:B------:R-:W0:Y:S01]  /*14560*/  MUFU.EX2 R31, R31 ;  /* 0x0000001f001f7308 */ /* 0x000e220000000800 */
[----:B--2---:R-:W-:-:S01]  /*14570*/  FADD.FTZ R3, R28, R3 ;  /* 0x000000031c037221 */ /* 0x004fc20000010000 */
[----:B0-----:R-:W-:-:S03]  /*14580*/  F2FP.SATFINITE.E4M3.F32.PACK_AB_MERGE_C R0, R31, R30, RZ ;  /* 0x0000001e1f00723e */ /* 0x001fc600048070ff */
[----:B------:R-:W-:Y:S01]  /*14590*/  FADD.FTZ R30, R30, R3 ;  /* 0x000000031e1e7221 */ /* 0x000fe20000010000 */
[----:B------:R-:W-:-:S03]  /*145a0*/  F2FP.SATFINITE.E4M3.F32.PACK_AB_MERGE_C R171, R28, R29, R0 ;  /* 0x0000001d1cab723e */ /* 0x000fc60004807000 */
[----:B------:R-:W-:Y:S01]  /*145b0*/  FADD.FTZ R3, R31, R30 ;  /* 0x0000001e1f037221 */ /* 0x000fe20000010000 */
[----:B------:R-:W-:Y:S01]  /*145c0*/  VIADD R0, R105, 0xfffffffe ;  /* 0xfffffffe69007836 */ /* 0x000fe20000000000 */
        /* <DEDUP_REMOVED lines=12> */
.L_x_1949:
[----:B------:R-:W-:-:S13]  /*14690*/  ISETP.NE.AND P1, PT, R15, 0x1, PT ;  /* 0x000000010f00780c */ /* 0x000fda0003f25270 */
[----:B------:R-:W0:Y:S02]  /*146a0*/  @P1 LDC.64 R24, c[0x0][0x9e8] ;  /* 0x00027a00ff181b82 */ /* 0x000e240000000a00 */
[----:B0-----:R-:W-:-:S05]  /*146b0*/  @P1 IMAD.HI.U32 R24, R20, R24, RZ ;  /* 0x0000001814181227 */ /* 0x001fca00078e00ff */
[----:B------:R-:W-:-:S07]  /*146c0*/  @P1 SHF.R.U32.HI R20, RZ, R25, R24 ;  /* 0x00000019ff141219 */ /* 0x000fce0000011618 */
.L_x_1950:
[----:B------:R-:W-:Y:S05]  /*146d0*/  BSYNC B0 ;  /* 0x0000000000007941 */ /* 0x000fea0003800000 */
.L_x_1948:
[----:B------:R-:W-:-:S05]  /*146e0*/  IMAD R15, R20, R15, R15 ;  /* 0x0000000f140f7224 */ /* 0x000fca00078e020f */
[----:B------:R-:W-:-:S07]  /*146f0*/  VIMNMX R14, R14, R15, PT ;  /* 0x0000000f0e0e7248 */ /* 0x000fce0003fe0100 */
.L_x_1947:
[----:B------:R-:W-:Y:S01]  /*14700*/  IMAD.HI R14, R14, 0x66666667, RZ ;  /* 0x666666670e0e7827 */ /* 0x000fe200078e02ff */
[----:B------:R-:W-:Y:S02]  /*14710*/  CS2R R24, SRZ ;  /* 0x0000000000187805 */ /* 0x000fe4000001ff00 */
[----:B------:R-:W-:Y:S02]  /*14720*/  CS2R R26, SRZ ;  /* 0x00000000001a7805 */ /* 0x000fe4000001ff00 */
[----:B------:R-:W-:Y:S02]  /*14730*/  CS2R R28, SRZ ;  /* 0x00000000001c7805 */ /* 0x000fe4000001ff00 */
[----:B------:R-:W-:Y:S02]  /*14740*/  CS2R R30, SRZ ;  /* 0x00000000001e7805 */ /* 0x000fe4000001ff00 */
[----:B------:R-:W-:Y:S02]  /*14750*/  SHF.R.U32.HI R15, RZ, 0x1f, R14 ;  /* 0x0000001fff0f7819 */ /* 0x000fe4000001160e */
[----:B------:R-:W-:-:S02]  /*14760*/  CS2R R32, SRZ ;  /* 0x0000000000207805 */ /* 0x000fc4000001ff00 */
[----:B------:R-:W-:Y:S02]  /*14770*/  CS2R R34, SRZ ;  /* 0x0000000000227805 */ /* 0x000fe4000001ff00 */
[----:B------:R-:W-:Y:S02]  /*14780*/  CS2R R36, SRZ ;  /* 0x0000000000247805 */ /* 0x000fe4000001ff00 */
[----:B------:R-:W-:Y:S02]  /*14790*/  LEA.HI.SX32 R15, R14, R15, 0x1a ;  /* 0x0000000f0e0f7211 */ /* 0x000fe400078fd2ff */
[----:B------:R-:W-:Y:S02]  /*147a0*/  CS2R R38, SRZ ;  /* 0x0000000000267805 */ /* 0x000fe4000001ff00 */
[----:B------:R-:W-:Y:S02]  /*147b0*/  CS2R R40, SRZ ;  /* 0x0000000000287805 */ /* 0x000fe4000001ff00 */
[----:B------:R-:W-:-:S02]  /*147c0*/  CS2R R42, SRZ ;  /* 0x00000000002a7805 */ /* 0x000fc4000001ff00 */
[----:B------:R-:W-:Y:S02]  /*147d0*/  VIMNMX R205, R204, R15, !PT ;  /* 0x0000000fcccd7248 */ /* 0x000fe40007fe0100 */
[----:B------:R-:W-:Y:S02]  /*147e0*/  CS2R R44, SRZ ;  /* 0x00000000002c7805 */ /* 0x000fe4000001ff00 */
[----:B------:R-:W-:Y:S02]  /*147f0*/  CS2R R46, SRZ ;  /* 0x00000000002e7805 */ /* 0x000fe4000001ff00 */
[----:B------:R-:W-:Y:S02]  /*14800*/  CS2R R48, SRZ ;  /* 0x0000000000307805 */ /* 0x000fe4000001ff00 */
[----:B------:R-:W-:Y:S02]  /*14810*/  ISETP.GE.AND P1, PT, R0, R205, PT ;  /* 0x000000cd0000720c */ /* 0x000fe40003f26270 */
        /* <DEDUP_REMOVED lines=51> */
[----:B------:R-:W-:-:S07]  /*14b50*/  CS2R R24, SRZ ;  /* 0x0000000000187805 */ /* 0x000fce000001ff00 */
.L_x_1971:
[----:B------:R-:W-:Y:S01]  /*14b60*/  ISETP.NE.AND P1, PT, R202, RZ, PT ;  /* 0x000000ffca00720c */ /* 0x000fe20003f25270 */
[----:B------:R-:W-:Y:S01]  /*14b70*/  VIADD R206, R190, 0x1 ;  /* 0x00000001bece7836 */ /* 0x000fe20000000000 */
[----:B------:R-:W-:Y:S05]  /*14b80*/  YIELD ;  /* 0x0000000000007946 */ /* 0x000fea0003800000 */
[----:B------:R-:W-:-:S04]  /*14b90*/  ISETP.NE.AND P2, PT, R206, 0x2, PT ;  /* 0x00000002ce00780c */ /* 0x000fc80003f45270 */
[----:B------:R-:W-:Y:S02]  /*14ba0*/  SEL R15, RZ, 0x1, P2 ;  /* 0x00000001ff0f7807 */ /* 0x000fe40001000000 */
[----:B------:R-:W-:Y:S02]  /*14bb0*/  SEL R206, R206, RZ, P2 ;  /* 0x000000ffcece7207 */ /* 0x000fe40001000000 */
[----:B------:R-:W-:Y:S01]  /*14bc0*/  LOP3.LUT R216, R192, R15, RZ, 0x3c, !PT ;  /* 0x0000000fc0d87212 */ /* 0x000fe200078e3cff */
[----:B------:R-:W-:Y:S06]  /*14bd0*/  @P1 BRA `(.L_x_1952) ;  /* 0x0000000000301947 */ /* 0x000fec0003800000 */
[----:B------:R-:W-:Y:S05]  /*14be0*/  @!P0 BRA `(.L_x_1953) ;  /* 0x0000000000048947 */ /* 0x000fea0003800000 */
[----:B------:R-:W-:Y:S01]  /*14bf0*/  BPT.TRAP 0x1 ;  /* 0x000000040000795c */ /* 0x000fe20000300000 */
.L_x_1953:
[----:B------:R-:W-:Y:S01]  /*14c00*/  IMAD R15, R206, 0x8, R17 ;  /* 0x00000008ce0f7824 */ /* 0x000fe200078e0211 */
[----:B------:R-:W-:-:S04]  /*14c10*/  SHF.L.U32 R14, R216, 0x1f, RZ ;  /* 0x0000001fd80e7819 */ /* 0x000fc800000006ff */
[----:B------:R0:W1:Y:S01]  /*14c20*/  SYNCS.PHASECHK.TRANS64.TRYWAIT P2, [R15+URZ+0x22830], R14 ;  /* 0x0228300e0f0075a7 */ /* 0x000062000804017f */
[----:B------:R-:W-:Y:S05]  /*14c30*/  @!P0 BRA `(.L_x_1954) ;  /* 0x0000000000048947 */ /* 0x000fea0003800000 */
[----:B------:R-:W-:Y:S01]  /*14c40*/  BPT.TRAP 0x1 ;  /* 0x000000040000795c */ /* 0x000fe20000300000 */
.L_x_1954:
[----:B------:R-:W-:Y:S04]  /*14c50*/  BSSY B0, `(.L_x_1952) ;  /* 0x0000004000007945 */ /* 0x000fe80003800000 */
[----:B-1----:R-:W-:Y:S05]  /*14c60*/  @P2 BRA `(.L_x_1955) ;  /* 0x0000000000082947 */ /* 0x002fea0003800000 */
[----:B------:R-:W1:Y:S02]  /*14c70*/  SYNCS.PHASECHK.TRANS64.TRYWAIT P2, [R15+URZ+0x22830], R14 ;  /* 0x0228300e0f0075a7 */ /* 0x000e64000804017f */
[----:B-1----:R-:W-:Y:S05]  /*14c80*/  @!P2 BRA `(.L_x_1956) ;  /* 0x000001d400b0a947 */ /* 0x002fea0003800000 */
.L_x_1955:
[----:B------:R-:W-:Y:S05]  /*14c90*/  BSYNC B0 ;  /* 0x0000000000007941 */ /* 0x000fea0003800000 */
.L_x_1952:
[----:B01----:R-:W0:Y:S01]  /*14ca0*/  S2R R14, SR_TID.X ;  /* 0x00000000000e7919 */ /* 0x003e220000002100 */
[----:B------:R-:W-:Y:S05]  /*14cb0*/  WARPSYNC.ALL ;  /* 0x0000000000007948 */ /* 0x000fea0003800000 */
[----:B------:R-:W-:Y:S01]  /*14cc0*/  IMAD R20, R206, 0x500, R13 ;  /* 0x00000500ce147824 */ /* 0x000fe200078e020d */
[----:B------:R-:W-:Y:S01]  /*14cd0*/  R2UR UR28, R10 ;  /* 0x000000000a1c72ca */ /* 0x000fe200000e0000 */
[----:B------:R-:W-:Y:S01]  /*14ce0*/  IMAD.MOV.U32 R21, RZ, RZ, 0x40000040 ;  /* 0x40000040ff157424 */ /* 0x000fe200078e00ff */
[----:B------:R-:W-:Y:S01]  /*14cf0*/  R2UR UR29, R11 ;  /* 0x000000000b1d72ca */ /* 0x000fe200000e0000 */
[----:B------:R-:W-:Y:S01]  /*14d00*/  IMAD.MOV.U32 R15, RZ, RZ, 0x40000040 ;  /* 0x40000040ff0f7424 */ /* 0x000fe200078e00ff */
[C---:B------:R-:W-:Y:S01]  /*14d10*/  R2UR UR30, R20.reuse ;  /* 0x00000000141e72ca */ /* 0x040fe200000e0000 */
[C---:B------:R-:W-:Y:S01]  /*14d20*/  VIADD R88, R20.reuse, 0x200 ;  /* 0x0000020014587836 */ /* 0x040fe20000000000 */
[----:B------:R-:W-:Y:S01]  /*14d30*/  R2UR UR31, R21 ;  /* 0x00000000151f72ca */ /* 0x000fe200000e0000 */
[----:B------:R-:W-:Y:S01]  /*14d40*/  IMAD.MOV.U32 R89, RZ, RZ, 0x40000040 ;  /* 0x40000040ff597424 */ /* 0x000fe200078e00ff */
        /* <DEDUP_REMOVED lines=10> */
[----:B------:R-:W-:-:S02]  /*14df0*/  R2UR UR36, R10 ;  /* 0x000000000a2472ca */ /* 0x000fc400000e0000 */
[----:B------:R-:W-:Y:S02]  /*14e00*/  R2UR UR37, R11 ;  /* 0x000000000b2572ca */ /* 0x000fe400000e0000 */
[----:B------:R-:W-:Y:S01]  /*14e10*/  R2UR UR46, R88 ;  /* 0x00000000582e72ca */ /* 0x000fe200000e0000 */
[----:B------:R-:W-:Y:S01]  /*14e20*/  VIADD R88, R20, 0x402 ;  /* 0x0000040214587836 */ /* 0x000fe20000000000 */
[----:B------:R-:W-:Y:S02]  /*14e30*/  R2UR UR47, R89 ;  /* 0x00000000592f72ca */ /* 0x000fe400000e0000 */
[----:B0-----:R-:W-:Y:S02]  /*14e40*/  SHF.R.U32.HI R14, RZ, 0x7, R14 ;  /* 0x00000007ff0e7819 */ /* 0x001fe4000001160e */
[----:B------:R-:W-:Y:S01]  /*14e50*/  R2UR UR6, R90 ;  /* 0x000000005a0672ca */ /* 0x000fe200000e0000 */
[----:B------:R-:W-:Y:S01]  /*14e60*/  VIADD R90, R20, 0x2 ;  /* 0x00000002145a7836 */ /* 0x000fe20000000000 */
[----:B------:R-:W-:Y:S01]  /*14e70*/  R2UR UR7, R91 ;  /* 0x000000005b0772ca */ /* 0x000fe200000e0000 */
[----:B------:R-:W-:Y:S01]  /*14e80*/  VIADD R92, R14, 0x8 ;  /* 0x000000080e5c7836 */ /* 0x000fe20000000000 */
[----:B------:R-:W-:Y:S01]  /*14e90*/  R2UR UR44, R10 ;  /* 0x000000000a2c72ca */ /* 0x000fe200000e0000 */
[----:B------:R-:W-:Y:S01]  /*14ea0*/  VIADD R14, R20, 0x100 ;  /* 0x00000100140e7836 */ /* 0x000fe20000000000 */
[----:B------:R-:W-:-:S02]  /*14eb0*/  R2UR UR45, R11 ;  /* 0x000000000b2d72ca */ /* 0x000fc400000e0000 */
[----:B------:R0:W-:Y:S01]  /*14ec0*/  BAR.SYNC.DEFER_BLOCKING R92, 0x100 ;  /* 0x0004005c0000751d */ /* 0x0001e20000010000 */
[----:B------:R-:W-:Y:S02]  /*14ed0*/  R2UR UR4, R90 ;  /* 0x000000005a0472ca */ /* 0x000fe400000e0000 */
[----:B------:R-:W-:Y:S01]  /*14ee0*/  R2UR UR34, R14 ;  /* 0x000000000e2272ca */ /* 0x000fe200000e0000 */
[----:B------:R-:W-:Y:S01]  /*14ef0*/  VIADD R14, R20, 0x400 ;  /* 0x00000400140e7836 */ /* 0x000fe20000000000 */
[----:B------:R-:W-:Y:S02]  /*14f00*/  R2UR UR5, R91 ;  /* 0x000000005b0572ca */ /* 0x000fe400000e0000 */
[----:B------:R-:W-:Y:S01]  /*14f10*/  MOV R90, UR47 ;  /* 0x0000002f005a7c02 */ /* 0x000fe20008000f00 */
[----:B------:R-:W-:Y:S01]  /*14f20*/  UMOV UR47, UR7 ;  /* 0x00000007002f7c82 */ /* 0x000fe20008000000 */
[----:B------:R-:W-:Y:S01]  /*14f30*/  MOV R91, UR46 ;  /* 0x0000002e005b7c02 */ /* 0x000fe20008000f00 */
[----:B------:R-:W-:Y:S01]  /*14f40*/  UMOV UR46, UR6 ;  /* 0x00000006002e7c82 */ /* 0x000fe20008000000 */
[----:B------:R-:W-:Y:S01]  /*14f50*/  R2UR UR54, R88 ;  /* 0x00000000583672ca */ /* 0x000fe200000e0000 */
[C---:B0-----:R-:W-:Y:S01]  /*14f60*/  VIADD R92, R20.reuse, 0x102 ;  /* 0x00000102145c7836 */ /* 0x041fe20000000000 */
[----:B------:R-:W-:Y:S01]  /*14f70*/  R2UR UR59, R93 ;  /* 0x000000005d3b72ca */ /* 0x000fe200000e0000 */
[----:B------:R-:W-:Y:S01]  /*14f80*/  VIADD R88, R20, 0x204 ;  /* 0x0000020414587836 */ /* 0x000fe20000000000 */
[----:B------:R-:W-:Y:S01]  /*14f90*/  R2UR UR8, R14 ;  /* 0x000000000e0872ca */ /* 0x000fe200000e0000 */
[----:B------:R-:W-:Y:S01]  /*14fa0*/  VIADD R14, R20, 0x302 ;  /* 0x00000302140e7836 */ /* 0x000fe20000000000 */
[----:B------:R-:W-:Y:S01]  /*14fb0*/  R2UR UR58, R92 ;  /* 0x000000005c3a72ca */ /* 0x000fe200000e0000 */
[----:B------:R-:W-:Y:S01]  /*14fc0*/  VIADD R92, R20, 0x4 ;  /* 0x00000004145c7836 */ /* 0x000fe20000000000 */
[----:B------:R-:W-:Y:S01]  /*14fd0*/  R2UR UR14, R88 ;  /* 0x00000000580e72ca */ /* 0x000fe200000e0000 */
[----:B------:R-:W-:Y:S01]  /*14fe0*/  VIADD R88, R20, 0x404 ;  /* 0x0000040414587836 */ /* 0x000fe20000000000 */
[----:B------:R-:W-:-:S02]  /*14ff0*/  R2UR UR9, R15 ;  /* 0x000000000f0972ca */ /* 0x000fc400000e0000 */
[C---:B------:R-:W-:Y:S01]  /*15000*/  R2UR UR55, R89.reuse ;  /* 0x00000000593772ca */ /* 0x040fe200000e0000 */
[----:B------:R-:W-:Y:S01]  /*15010*/  WARPGROUP.ARRIVE ;  /* 0x00000000000079c5 */ /* 0x000fe20000000000 */
[----:B------:R-:W-:Y:S01]  /*15020*/  R2UR UR6, R92 ;  /* 0x000000005c0672ca */ /* 0x000fe200000e0000 */
[----:B------:R-:W-:Y:S01]  /*15030*/  VIADD R92, R20, 0x6 ;  /* 0x00000006145c7836 */ /* 0x000fe20000000000 */
[C---:B------:R-:W-:Y:S02]  /*15040*/  R2UR UR15, R89.reuse ;  /* 0x00000000590f72ca */ /* 0x040fe400000e0000 */
[----:B------:R-:W-:Y:S01]  /*15050*/  R2UR UR22, R88 ;  /* 0x00000000581672ca */ /* 0x000fe200000e0000 */
[----:B------:R-:W-:Y:S01]  /*15060*/  QGMMA.64x32x32.F32.E4M3.E4M3 R152, gdesc[UR28], RZ, !UPT, gsb0 ;  /* 0x006000001c9879f3 */ /* 0x000fe2000c0008ff */
[----:B------:R-:W-:Y:S01]  /*15070*/  R2UR UR23, R89 ;  /* 0x00000000591772ca */ /* 0x000fe200000e0000 */
[----:B------:R-:W-:Y:S01]  /*15080*/  VIADD R88, R20, 0x206 ;  /* 0x0000020614587836 */ /* 0x000fe20000000000 */
[----:B------:R-:W-:Y:S01]  /*15090*/  R2UR UR56, R10 ;  /* 0x000000000a3872ca */ /* 0x000fe200000e0000 */
[----:B------:R-:W-:Y:S01]  /*150a0*/  IMAD.MOV.U32 R89, RZ, RZ, 0x40000040 ;  /* 0x40000040ff597424 */ /* 0x000fe200078e00ff */
[----:B------:R-:W-:-:S02]  /*150b0*/  R2UR UR57, R11 ;  /* 0x000000000b3972ca */ /* 0x000fc400000e0000 */
[C---:B------:R-:W-:Y:S02]  /*150c0*/  R2UR UR7, R93.reuse ;  /* 0x000000005d0772ca */ /* 0x040fe400000e0000 */
[----:B------:R-:W-:Y:S02]  /*150d0*/  R2UR UR26, R92 ;  /* 0x000000005c1a72ca */ /* 0x000fe400000e0000 */
[----:B------:R-:W-:Y:S02]  /*150e0*/  R2UR UR27, R93 ;  /* 0x000000005d1b72ca */ /* 0x000fe400000e0000 */
[----:B------:R-:W-:Y:S01]  /*150f0*/  MOV R217, UR59 ;  /* 0x0000003b00d97c02 */ /* 0x000fe20008000f00 */
[----:B------:R-:W-:Y:S01]  /*15100*/  UMOV UR59, UR9 ;  /* 0x00000009003b7c82 */ /* 0x000fe20008000000 */
[----:B------:R-:W-:Y:S01]  /*15110*/  MOV R222, UR58 ;  /* 0x0000003a00de7c02 */ /* 0x000fe20008000f00 */
[----:B------:R-:W-:Y:S01]  /*15120*/  UMOV UR58, UR8 ;  /* 0x00000008003a7c82 */ /* 0x000fe20008000000 */
[----:B------:R-:W-:Y:S01]  /*15130*/  MOV R224, UR6 ;  /* 0x0000000600e07c02 */ /* 0x000fe20008000f00 */
[----:B------:R-:W-:Y:S01]  /*15140*/  UMOV UR6, UR4 ;  /* 0x0000000400067c82 */ /* 0x000fe20008000000 */
[----:B------:R-:W-:-:S02]  /*15150*/  R2UR UR4, R8 ;  /* 0x00000000080472ca */ /* 0x000fc400000e0000 */
[----:B------:R-:W-:Y:S01]  /*15160*/  MOV R223, UR7 ;  /* 0x0000000700df7c02 */ /* 0x000fe20008000f00 */
[----:B------:R-:W-:Y:S01]  /*15170*/  UMOV UR7, UR5 ;  /* 0x0000000500077c82 */ /* 0x000fe20008000000 */
[----:B------:R-:W-:Y:S02]  /*15180*/  R2UR UR5, R9 ;  /* 0x00000000090572ca */ /* 0x000fe400000e0000 */
[----:B------:R-:W-:Y:S01]  /*15190*/  R2UR UR50, R14 ;  /* 0x000000000e3272ca */ /* 0x000fe200000e0000 */
[----:B------:R-:W-:Y:S01]  /*151a0*/  VIADD R14, R20, 0x104 ;  /* 0x00000104140e7836 */ /* 0x000fe20000000000 */
[----:B------:R-:W-:Y:S02]  /*151b0*/  R2UR UR51, R15 ;  /* 0x000000000f3372ca */ /* 0x000fe400000e0000 */
[----:B------:R-:W-:Y:S02]  /*151c0*/  R2UR UR48, R8 ;  /* 0x00000000083072ca */ /* 0x000fe400000e0000 */
[----:B------:R-:W-:-:S02]  /*151d0*/  R2UR UR49, R9 ;  /* 0x00000000093172ca */ /* 0x000fc400000e0000 */
[----:B------:R-:W-:Y:S02]  /*151e0*/  R2UR UR52, R8 ;  /* 0x00000000083472ca */ /* 0x000fe400000e0000 */
        /* <DEDUP_REMOVED lines=14> */
[----:B------:R-:W-:Y:S01]  /*152d0*/  R2UR UR21, R7 ;  /* 0x00000000071572ca */ /* 0x000fe200000e0000 */
[----:B------:R-:W-:Y:S02]  /*152e0*/  WARPGROUP.DEPBAR.LE gsb0, 0x0 ;  /* 0x00008000000079c5 */ /* 0x000fe40000010000 */
[----:B------:R-:W-:Y:S01]  /*152f0*/  WARPGROUP.ARRIVE ;  /* 0x00000000000079c5 */ /* 0x000fe20000000000 */
[----:B------:R-:W-:Y:S02]  /*15300*/  R2UR UR24, R4 ;  /* 0x00000000041872ca */ /* 0x000fe400000e0000 */
[----:B------:R-:W-:Y:S02]  /*15310*/  R2UR UR25, R5 ;  /* 0x00000000051972ca */ /* 0x000fe400000e0000 */
[----:B------:R-:W-:Y:S01]  /*15320*/  R2UR UR30, R14 ;  /* 0x000000000e1e72ca */ /* 0x000fe200000e0000 */
[----:B------:R-:W-:Y:S01]  /*15330*/  QGMMA.64x32x32.F32.E4M3.E4M3 R136, gdesc[UR32], RZ, !UPT, gsb0 ;  /* 0x00600000208879f3 */ /* 0x000fe2000c0008ff */
[----:B------:R-:W-:Y:S01]  /*15340*/  R2UR UR34, R88 ;  /* 0x00000000582272ca */ /* 0x000fe200000e0000 */
[C---:B------:R-:W-:Y:S01]  /*15350*/  VIADD R14, R20.reuse, 0x306 ;  /* 0x00000306140e7836 */ /* 0x040fe20000000000 */
        /* <DEDUP_REMOVED lines=8> */
[----:B------:R-:W-:Y:S02]  /*153e0*/  R2UR UR42, R20 ;  /* 0x00000000142a72ca */ /* 0x000fe400000e0000 */
[----:B------:R-:W-:Y:S02]  /*153f0*/  R2UR UR43, R21 ;  /* 0x00000000152b72ca */ /* 0x000fe400000e0000 */
[----:B------:R-:W-:-:S02]  /*15400*/  R2UR UR40, R4 ;  /* 0x00000000042872ca */ /* 0x000fc400000e0000 */
        /* <DEDUP_REMOVED lines=75> */
.L_x_1958:
[----:B------:R-:W-:Y:S01]  /*158c0*/  SHF.L.U32 R14, R192, 0x1f, RZ ;  /* 0x0000001fc00e7819 */ /* 0x000fe200000006ff */
[----:B------:R-:W-:-:S04]  /*158d0*/  IMAD R15, R190, 0x8, R17 ;  /* 0x00000008be0f7824 */ /* 0x000fc800078e0211 */
[----:B------:R0:W1:Y:S01]  /*158e0*/  SYNCS.PHASECHK.TRANS64.TRYWAIT P1, [R15+URZ+0x22850], R14 ;  /* 0x0228500e0f0075a7 */ /* 0x000062000802017f */
[----:B------:R-:W-:Y:S05]  /*158f0*/  @!P0 BRA `(.L_x_1959) ;  /* 0x0000000000048947 */ /* 0x000fea0003800000 */
[----:B------:R-:W-:Y:S01]  /*15900*/  BPT.TRAP 0x1 ;  /* 0x000000040000795c */ /* 0x000fe20000300000 */
.L_x_1959:
[----:B-1----:R-:W-:Y:S05]  /*15910*/  @P1 BRA `(.L_x_1957) ;  /* 0x0000000000081947 */ /* 0x002fea0003800000 */
[----:B------:R-:W1:Y:S02]  /*15920*/  SYNCS.PHASECHK.TRANS64.TRYWAIT P1, [R15+URZ+0x22850], R14 ;  /* 0x0228500e0f0075a7 */ /* 0x000e64000802017f */
[----:B-1----:R-:W-:Y:S05]  /*15930*/  @!P1 BRA `(.L_x_1960) ;  /* 0x000001c800989947 */ /* 0x002fea0003800000 */
.L_x_1957:
        /* <DEDUP_REMOVED lines=11> */
[----:B------:R-:W-:-:S04]  /*159f0*/  IMAD R14, R190, 0x500, R14 ;  /* 0x00000500be0e7824 */ /* 0x000fc800078e020e */
[C---:B------:R-:W-:Y:S01]  /*15a00*/  VIADD R20, R14.reuse, 0x100 ;  /* 0x000001000e147836 */ /* 0x040fe20000000000 */
[----:B------:R-:W-:-:S13]  /*15a10*/  R2UR UR6, R14 ;  /* 0x000000000e0672ca */ /* 0x000fda00000e0000 */
        /* <DEDUP_REMOVED lines=12> */
[----:B------:R-:W-:Y:S02]  /*15ae0*/  IMAD.MOV.U32 R21, RZ, RZ, -0x3ffffff0 ;  /* 0xc0000010ff157424 */ /* 0x000fe400078e00ff */
[----:B------:R-:W-:Y:S01]  /*15af0*/  VIADD R14, R14, 0x400 ;  /* 0x000004000e0e7836 */ /* 0x000fe20000000000 */
[----:B------:R-:W-:Y:S02]  /*15b00*/  WARPGROUP.DEPBAR.LE gsb0, 0x0 ;  /* 0x00008000000079c5 */ /* 0x000fe40000010000 */
[----:B------:R-:W-:-:S07]  /*15b10*/  WARPGROUP.ARRIVE ;  /* 0x00000000000079c5 */ /* 0x000fce0000000000 */
        /* <DEDUP_REMOVED lines=16> */
.L_x_1961:
[----:B------:R-:W1:Y:S01]  /*15c20*/  LDC R168, c[0x0][0x448] ;  /* 0x00011200ffa87b82 */ /* 0x000e620000000800 */
[C---:B0-----:R-:W-:Y:S01]  /*15c30*/  FMUL.FTZ R14, R2.reuse, R152 ;  /* 0x00000098020e7220 */ /* 0x041fe20000410000 */
        /* <DEDUP_REMOVED lines=22> */
[----:B-1----:R-:W-:Y:S01]  /*15da0*/  ISETP.NE.AND P2, PT, R168, 0x1, PT ;  /* 0x00000001a800780c */ /* 0x002fe20003f45270 */
        /* <DEDUP_REMOVED lines=13> */
[----:B------:R-:W0:Y:S01]  /*15e80*/  @P2 LDC R88, c[0x0][0x44c] ;  /* 0x00011300ff582b82 */ /* 0x000e220000000800 */
[C---:B------:R-:W-:Y:S01]  /*15e90*/  FMUL.FTZ R107, R2.reuse, R111 ;  /* 0x0000006f026b7220 */ /* 0x040fe20000410000 */
[C---:B------:R-:W-:Y:S01]  /*15ea0*/  FMUL.FTZ R111, R2.reuse, R115 ;  /* 0x00000073026f7220 */ /* 0x040fe20000410000 */
[C---:B------:R-:W-:Y:S01]  /*15eb0*/  FMUL.FTZ R115, R2.reuse, R119 ;  /* 0x0000007702737220 */ /* 0x040fe20000410000 */
[----:B------:R-:W-:Y:S01]  /*15ec0*/  FMUL.FTZ R119, R2, R89 ;  /* 0x0000005902777220 */ /* 0x000fe20000410000 */
[----:B------:R-:W-:-:S02]  /*15ed0*/  IMAD.IADD R169, R208, 0x1, R201 ;  /* 0x00000001d0a97824 */ /* 0x000fc400078e02c9 */
        /* <DEDUP_REMOVED lines=9> */
[----:B------:R-:W-:Y:S02]  /*15f70*/  IMAD.U32 R100, RZ, RZ, UR61 ;  /* 0x0000003dff647e24 */ /* 0x000fe4000f8e00ff */
        /* <DEDUP_REMOVED lines=8> */
[----:B0-----:R-:W-:-:S04]  /*16000*/  @P2 IMAD.HI.U32 R88, R169, R88, RZ ;  /* 0x00000058a9582227 */ /* 0x001fc800078e00ff */
[C---:B------:R-:W-:Y:S01]  /*16010*/  FMUL.FTZ R140, R2.reuse, R140 ;  /* 0x0000008c028c7220 */ /* 0x040fe20000410000 */
[C---:B------:R-:W-:Y:S01]  /*16020*/  FMUL.FTZ R141, R2.reuse, R141 ;  /* 0x0000008d028d7220 */ /* 0x040fe20000410000 */
[C---:B------:R-:W-:Y:S01]  /*16030*/  FMUL.FTZ R144, R2.reuse, R144 ;  /* 0x0000009002907220 */ /* 0x040fe20000410000 */
[C---:B------:R-:W-:Y:S01]  /*16040*/  FMUL.FTZ R145, R2.reuse, R145 ;  /* 0x0000009102917220 */ /* 0x040fe20000410000 */
[C---:B------:R-:W-:Y:S01]  /*16050*/  FMUL.FTZ R148, R2.reuse, R148 ;  /* 0x0000009402947220 */ /* 0x040fe20000410000 */
[C---:B------:R-:W-:Y:S01]  /*16060*/  FMUL.FTZ R149, R2.reuse, R149 ;  /* 0x0000009502957220 */ /* 0x040fe20000410000 */
[----:B------:R-:W-:Y:S01]  /*16070*/  FMUL.FTZ R124, R2, R124 ;  /* 0x0000007c027c7220 */ /* 0x000fe20000410000 */
[----:B-1----:R-:W-:Y:S01]  /*16080*/  @P2 SHF.R.U32.HI R169, RZ, R89, R88 ;  /* 0x00000059ffa92219 */ /* 0x002fe20000011658 */
[----:B------:R-:W-:Y:S02]  /*16090*/  IMAD R89, R206, 0x8, R17 ;  /* 0x00000008ce597824 */ /* 0x000fe400078e0211 */
[C---:B------:R-:W-:Y:S01]  /*160a0*/  FMUL.FTZ R125, R2.reuse, R125 ;  /* 0x0000007d027d7220 */ /* 0x040fe20000410000 */
[C---:B------:R-:W-:Y:S01]  /*160b0*/  FMUL.FTZ R128, R2.reuse, R128 ;  /* 0x0000008002807220 */ /* 0x040fe20000410000 */
[----:B------:R-:W-:Y:S01]  /*160c0*/  FMUL.FTZ R129, R2, R129 ;  /* 0x0000008102817220 */ /* 0x000fe20000410000 */
[----:B------:R-:W0:Y:S01]  /*160d0*/  SHFL.IDX PT, R88, R169, RZ, 0x1c1f ;  /* 0x001c1fffa9587589 */ /* 0x000e2200000e0000 */
        /* <DEDUP_REMOVED lines=14> */
[----:B------:R-:W-:Y:S01]  /*161c0*/  PRMT R89, R100, 0x654, R89 ;  /* 0x0000065464597816 */ /* 0x000fe20000000059 */
[----:B------:R-:W-:-:S02]  /*161d0*/  IMAD R102, R0, -0xa0, RZ ;  /* 0xffffff6000667824 */ /* 0x000fc400078e02ff */
[----:B------:R-:W-:Y:S01]  /*161e0*/  FMUL.FTZ R99, R2, R103 ;  /* 0x0000006702637220 */ /* 0x000fe20000410000 */
[----:B------:R-:W-:Y:S01]  /*161f0*/  R2UR UR4, R203 ;  /* 0x00000000cb0472ca */ /* 0x000fe200000e0000 */
[----:B------:R1:W-:Y:S01]  /*16200*/  SYNCS.ARRIVE.TRANS64.RED.A1T0 RZ, [R89+URZ], RZ ;  /* 0x000000ff59ff79a7 */ /* 0x0003e2000810043f */
[----:B------:R-:W-:Y:S01]  /*16210*/  LOP3.LUT P1, RZ, R22, 0x8, RZ, 0xc0, !PT ;  /* 0x0000000816ff7812 */ /* 0x000fe2000782c0ff */
[----:B------:R-:W2:Y:S01]  /*16220*/  MUFU.TANH R14, R14 ;  /* 0x0000000e000e7308 */ /* 0x000ea20000002400 */
[----:B------:R-:W-:Y:S01]  /*16230*/  ULDC UR5, c[0x0][0x9e0] ;  /* 0x0002780000057ab9 */ /* 0x000fe20000000800 */
[----:B------:R-:W-:Y:S01]  /*16240*/  IMAD.IADD R100, R102, 0x1, -R199 ;  /* 0x0000000166647824 */ /* 0x000fe200078e0ac7 */
[----:B-1----:R-:W-:-:S05]  /*16250*/  IADD3 R89, -R199, 0x1, R102 ;  /* 0x00000001c7597810 */ /* 0x002fca0007ffe166 */
[----:B------:R-:W1:Y:S01]  /*16260*/  MUFU.TANH R15, R15 ;  /* 0x0000000f000f7308 */ /* 0x000e620000002400 */
[----:B------:R-:W-:-:S05]  /*16270*/  IADD3 R89, -R197, R89, R198 ;  /* 0x00000059c5597210 */ /* 0x000fca0007ffe1c6 */
[C---:B------:R-:W-:Y:S02]  /*16280*/  VIADD R172, R89.reuse, UR5 ;  /* 0x0000000559ac7c36 */ /* 0x040fe40008000000 */
[----:B------:R-:W3:Y:S01]  /*16290*/  MUFU.TANH R20, R20 ;  /* 0x0000001400147308 */ /* 0x000ee20000002400 */
[----:B------:R-:W-:Y:S02]  /*162a0*/  VIADD R171, R89, UR4 ;  /* 0x0000000459ab7c36 */ /* 0x000fe40008000000 */
[--C-:B0-----:R-:W-:Y:S02]  /*162b0*/  IMAD.IADD R170, R172, 0x1, R88.reuse ;  /* 0x00000001acaa7824 */ /* 0x101fe400078e0258 */
[----:B------:R-:W-:-:S03]  /*162c0*/  IMAD.IADD R103, R171, 0x1, R88 ;  /* 0x00000001ab677824 */ /* 0x000fc600078e0258 */
        /* <DEDUP_REMOVED lines=91> */
.L_x_1964:
[----:B------:R-:W-:Y:S02]  /*16880*/  ULDC UR4, c[0x0][0x9e4] ;  /* 0x0002790000047ab9 */ /* 0x000fe40000000800 */
[----:B------:R-:W-:-:S05]  /*16890*/  IMAD.U32 R173, RZ, RZ, UR4 ;  /* 0x00000004ffad7e24 */ /* 0x000fca000f8e00ff */
[----:B------:R-:W-:-:S13]  /*168a0*/  ISETP.NE.AND P1, PT, R173, 0x1, PT ;  /* 0x00000001ad00780c */ /* 0x000fda0003f25270 */
[----:B------:R-:W1:Y:S02]  /*168b0*/  @P1 LDC.64 R88, c[0x0][0x9e8] ;  /* 0x00027a00ff581b82 */ /* 0x000e640000000a00 */
[----:B-1----:R-:W-:-:S05]  /*168c0*/  @P1 IMAD.HI.U32 R88, R175, R88, RZ ;  /* 0x00000058af581227 */ /* 0x002fca00078e00ff */
[----:B------:R-:W-:-:S07]  /*168d0*/  @P1 SHF.R.U32.HI R175, RZ, R89, R88 ;  /* 0x00000059ffaf1219 */ /* 0x000fce0000011658 */
.L_x_1965:
[----:B------:R-:W-:Y:S05]  /*168e0*/  BSYNC B0 ;  /* 0x0000000000007941 */ /* 0x000fea0003800000 */
.L_x_1963:
[----:B------:R-:W-:-:S05]  /*168f0*/  IMAD R88, R175, R173, R100 ;  /* 0x000000adaf587224 */ /* 0x000fca00078e0264 */
[----:B------:R-:W-:Y:S02]  /*16900*/  VIADDMNMX R170, R88, R173, R170, PT ;  /* 0x000000ad58aa7246 */ /* 0x000fe400038001aa */
[----:B------:R-:W-:-:S07]  /*16910*/  VIMNMX R103, R103, R88, !PT ;  /* 0x0000005867677248 */ /* 0x000fce0007fe0100 */
.L_x_1962:
[C---:B------:R-:W-:Y:S01]  /*16920*/  ISETP.GE.AND P1, PT, R102.reuse, 0x2, PT ;  /* 0x000000026600780c */ /* 0x040fe20003f26270 */
[----:B------:R-:W1:Y:S01]  /*16930*/  SHFL.IDX PT, R89, R169, 0x1, 0x1c1f ;  /* 0x003c1f00a9597f89 */ /* 0x000e6200000e0000 */
[----:B------:R-:W-:Y:S02]  /*16940*/  ISETP.GE.AND P3, PT, R102, 0x9, PT ;  /* 0x000000096600780c */ /* 0x000fe40003f66270 */
[----:B------:R-:W-:Y:S02]  /*16950*/  ISETP.GT.AND P2, PT, R103, 0x1, !P1 ;  /* 0x000000016700780c */ /* 0x000fe40004f44270 */
[----:B------:R-:W-:Y:S02]  /*16960*/  LOP3.LUT R16, R16, 0xfffffffd, RZ, 0xc0, !PT ;  /* 0xfffffffd10107812 */ /* 0x000fe400078ec0ff */
[----:B------:R-:W-:Y:S02]  /*16970*/  ISETP.LT.OR P2, PT, R170, 0x2, P2 ;  /* 0x00000002aa00780c */ /* 0x000fe40001741670 */
[----:B------:R-:W-:-:S02]  /*16980*/  LOP3.LUT R22, R22, 0xfffffffd, RZ, 0xc0, !PT ;  /* 0xfffffffd16167812 */ /* 0x000fc400078ec0ff */
[----:B------:R-:W-:Y:S02]  /*16990*/  FSEL R88, R15, -INF , !P2 ;  /* 0xff8000000f587808 */ /* 0x000fe40005000000 */
[----:B------:R-:W-:Y:S02]  /*169a0*/  ISETP.GT.AND P2, PT, R103, 0x8, !P3 ;  /* 0x000000086700780c */ /* 0x000fe40005f44270 */
[----:B------:R-:W-:Y:S02]  /*169b0*/  @P3 LOP3.LUT R16, R16, 0x2, RZ, 0xfc, !PT ;  /* 0x0000000210103812 */ /* 0x000fe400078efcff */
[----:B------:R-:W-:Y:S02]  /*169c0*/  ISETP.GE.AND P3, PT, R102, 0xa, PT ;  /* 0x0000000a6600780c */ /* 0x000fe40003f66270 */
[----:B------:R-:W-:Y:S02]  /*169d0*/  ISETP.LT.OR P2, PT, R170, 0x9, P2 ;  /* 0x00000009aa00780c */ /* 0x000fe40001741670 */
[----:B------:R-:W-:-:S02]  /*169e0*/  LOP3.LUT R16, R16, 0xfffffffb, RZ, 0xc0, !PT ;  /* 0xfffffffb10107812 */ /* 0x000fc400078ec0ff */
[----:B------:R-:W-:Y:S01]  /*169f0*/  FSEL R152, R152, -INF , !P2 ;  /* 0xff80000098987808 */ /* 0x000fe20005000000 */
[--C-:B-1----:R-:W-:Y:S01]  /*16a00*/  IMAD.IADD R172, R172, 0x1, R89.reuse ;  /* 0x00000001acac7824 */ /* 0x102fe200078e0259 */
[----:B------:R-:W-:Y:S01]  /*16a10*/  ISETP.GT.AND P2, PT, R103, 0x9, !P3 ;  /* 0x000000096700780c */ /* 0x000fe20005f44270 */
[----:B------:R-:W-:-:S03]  /*16a20*/  IMAD.IADD R171, R171, 0x1, R89 ;  /* 0x00000001abab7824 */ /* 0x000fc600078e0259 */
[----:B------:R-:W-:Y:S02]  /*16a30*/  ISETP.LT.OR P2, PT, R170, 0xa, P2 ;  /* 0x0000000aaa00780c */ /* 0x000fe40001741670 */
[----:B------:R-:W-:Y:S02]  /*16a40*/  @P3 LOP3.LUT R16, R16, 0x4, RZ, 0xfc, !PT ;  /* 0x0000000410103812 */ /* 0x000fe400078efcff */
[----:B------:R-:W-:Y:S02]  /*16a50*/  ISETP.GE.AND P3, PT, R102, 0x11, PT ;  /* 0x000000116600780c */ /* 0x000fe40003f66270 */
[----:B------:R-:W-:Y:S02]  /*16a60*/  LOP3.LUT R16, R16, 0xfffffff7, RZ, 0xc0, !PT ;  /* 0xfffffff710107812 */ /* 0x000fe400078ec0ff */
[----:B0-----:R-:W-:Y:S02]  /*16a70*/  FSEL R153, R153, -INF , !P2 ;  /* 0xff80000099997808 */ /* 0x001fe40005000000 */
        /* <DEDUP_REMOVED lines=15> */
[----:B------:R-:W-:Y:S02]  /*16b70*/  @P3 LOP3.LUT R22, R22, 0x2, RZ, 0xfc, !PT ;  /* 0x0000000216163812 */ /* 0x000fe400078efcff */
[----:B------:R-:W-:Y:S02]  /*16b80*/  ISETP.GE.AND P3, PT, R102, 0x1a, PT ;  /* 0x0000001a6600780c */ /* 0x000fe40003f66270 */
[----:B------:R-:W-:Y:S02]  /*16b90*/  LOP3.LUT R22, R22, 0xfffffffe, RZ, 0xc0, !PT ;  /* 0xfffffffe16167812 */ /* 0x000fe400078ec0ff */
[----:B------:R-:W-:-:S04]  /*16ba0*/  ISETP.GT.AND P2, PT, R103, 0x19, !P3 ;  /* 0x000000196700780c */ /* 0x000fc80005f44270 */
        /* <DEDUP_REMOVED lines=187> */
[----:B------:R-:W-:-:S13]  /*17760*/  ISETP.GE.AND P6, PT, R102, 0x9a, PT ;  /* 0x0000009a6600780c */ /* 0x000fda0003fc6270 */
[----:B------:R-:W-:Y:S02]  /*17770*/  @P6 LOP3.LUT R22, R22, 0x4, RZ, 0xfc, !PT ;  /* 0x0000000416166812 */ /* 0x000fe400078efcff */
[----:B------:R-:W-:-:S04]  /*17780*/  ISETP.GT.AND P6, PT, R103, 0x99, !P6 ;  /* 0x000000996700780c */ /* 0x000fc800077c4270 */
[----:B------:R-:W-:-:S04]  /*17790*/  ISETP.LT.OR P6, PT, R170, 0x9a, P6 ;  /* 0x0000009aaa00780c */ /* 0x000fc800037c1670 */
[----:B------:R-:W-:Y:S02]  /*177a0*/  FSEL R101, R101, -INF , !P6 ;  /* 0xff80000065657808 */ /* 0x000fe40007000000 */
[----:B------:R-:W-:-:S13]  /*177b0*/  LOP3.LUT P6, RZ, R22, 0x8, RZ, 0xc0, !PT ;  /* 0x0000000816ff7812 */ /* 0x000fda00078cc0ff */
[----:B------:R-:W-:Y:S05]  /*177c0*/  @!P6 BRA `(.L_x_1966) ;  /* 0x00000000005ce947 */ /* 0x000fea0003800000 */
        /* <DEDUP_REMOVED lines=13> */
.L_x_1968:
[----:B------:R-:W-:Y:S02]  /*178a0*/  ULDC UR4, c[0x0][0x9e4] ;  /* 0x0002790000047ab9 */ /* 0x000fe40000000800 */
[----:B------:R-:W-:-:S05]  /*178b0*/  IMAD.U32 R102, RZ, RZ, UR4 ;  /* 0x00000004ff667e24 */ /* 0x000fca000f8e00ff */
[----:B------:R-:W-:-:S13]  /*178c0*/  ISETP.NE.AND P6, PT, R102, 0x1, PT ;  /* 0x000000016600780c */ /* 0x000fda0003fc5270 */
[----:B------:R-:W0:Y:S02]  /*178d0*/  @P6 LDC.64 R14, c[0x0][0x9e8] ;  /* 0x00027a00ff0e6b82 */ /* 0x000e240000000a00 */
[----:B0-----:R-:W-:-:S05]  /*178e0*/  @P6 IMAD.HI.U32 R14, R89, R14, RZ ;  /* 0x0000000e590e6227 */ /* 0x001fca00078e00ff */
[----:B------:R-:W-:-:S07]  /*178f0*/  @P6 SHF.R.U32.HI R89, RZ, R15, R14 ;  /* 0x0000000fff596219 */ /* 0x000fce000001160e */
.L_x_1969:
[----:B------:R-:W-:Y:S05]  /*17900*/  BSYNC B0 ;  /* 0x0000000000007941 */ /* 0x000fea0003800000 */
.L_x_1967:
[----:B------:R-:W-:-:S05]  /*17910*/  IMAD R89, R89, R102, R100 ;  /* 0x0000006659597224 */ /* 0x000fca00078e0264 */
[----:B------:R-:W-:Y:S02]  /*17920*/  VIADDMNMX R172, R89, R102, R172, PT ;  /* 0x0000006659ac7246 */ /* 0x000fe400038001ac */
[----:B------:R-:W-:-:S07]  /*17930*/  VIMNMX R171, R171, R89, !PT ;  /* 0x00000059abab7248 */ /* 0x000fce0007fe0100 */
.L_x_1966:
[----:B------:R-:W-:Y:S01]  /*17940*/  ISETP.GT.AND P1, PT, R171, 0x1, !P1 ;  /* 0x00000001ab00780c */ /* 0x000fe20004f24270 */
[----:B------:R-:W-:Y:S01]  /*17950*/  ULDC UR4, c[0x0][0x988] ;  /* 0x0002620000047ab9 */ /* 0x000fe20000000800 */
[----:B------:R-:W-:Y:S01]  /*17960*/  LOP3.LUT P6, RZ, R16, 0x8000000, RZ, 0xc0, !PT ;  /* 0x0800000010ff7812 */ /* 0x000fe200078cc0ff */
[----:B------:R-:W-:Y:S01]  /*17970*/  UMOV UR60, UR4 ;  /* 0x00000004003c7c82 */ /* 0x000fe20008000000 */
[----:B------:R-:W-:Y:S01]  /*17980*/  ISETP.LT.OR P1, PT, R172, 0x2, P1 ;  /* 0x00000002ac00780c */ /* 0x000fe20000f21670 */
[----:B------:R-:W-:Y:S01]  /*17990*/  IMAD.U32 R103, RZ, RZ, UR60 ;  /* 0x0000003cff677e24 */ /* 0x000fe2000f8e00ff */
        /* <DEDUP_REMOVED lines=100> */
[C---:B------:R-:W-:Y:S02]  /*17fe0*/  ISETP.LT.OR P2, PT, R172.reuse, 0x8a, P2 ;  /* 0x0000008aac00780c */ /* 0x040fe40001741670 */
[C---:B------:R-:W-:Y:S02]  /*17ff0*/  ISETP.GT.AND P1, PT, R171.reuse, 0x40, !P1 ;  /* 0x00000040ab00780c */ /* 0x040fe40004f24270 */
[----:B------:R-:W-:Y:S02]  /*18000*/  ISETP.GT.AND P3, PT, R171, 0x90, !P3 ;  /* 0x00000090ab00780c */ /* 0x000fe40005f64270 */
[----:B------:R-:W-:Y:S02]  /*18010*/  ISETP.LT.OR P1, PT, R172, 0x41, P1 ;  /* 0x00000041ac00780c */ /* 0x000fe40000f21670 */
[----:B------:R-:W-:Y:S02]  /*18020*/  FSEL R93, R93, -INF , !P2 ;  /* 0xff8000005d5d7808 */ /* 0x000fe40005000000 */
[----:B------:R-:W-:-:S02]  /*18030*/  FSEL R120, R120, -INF , !P1 ;  /* 0xff80000078787808 */ /* 0x000fc40004800000 */
[----:B------:R-:W-:Y:S02]  /*18040*/  LOP3.LUT P1, RZ, R16, 0x400000, RZ, 0xc0, !PT ;  /* 0x0040000010ff7812 */ /* 0x000fe4000782c0ff */
[C---:B------:R-:W-:Y:S02]  /*18050*/  ISETP.LT.OR P3, PT, R172.reuse, 0x91, P3 ;  /* 0x00000091ac00780c */ /* 0x040fe40001f61670 */
[C---:B------:R-:W-:Y:S02]  /*18060*/  ISETP.GT.AND P1, PT, R171.reuse, 0x41, !P1 ;  /* 0x00000041ab00780c */ /* 0x040fe40004f24270 */
[----:B------:R-:W-:Y:S02]  /*18070*/  ISETP.GT.AND P4, PT, R171, 0x91, !P4 ;  /* 0x00000091ab00780c */ /* 0x000fe40006784270 */
[----:B------:R-:W-:Y:S02]  /*18080*/  ISETP.LT.OR P1, PT, R172, 0x42, P1 ;  /* 0x00000042ac00780c */ /* 0x000fe40000f21670 */
[----:B0-----:R-:W-:-:S02]  /*18090*/  FMNMX.FTZ R100, R89, R14, !PT ;  /* 0x0000000e59647209 */ /* 0x001fc40007810000 */
[----:B------:R-:W-:Y:S02]  /*180a0*/  FSEL R121, R121, -INF , !P1 ;  /* 0xff80000079797808 */ /* 0x000fe40004800000 */
[----:B------:R-:W-:Y:S01]  /*180b0*/  LOP3.LUT P1, RZ, R16, 0x200000, RZ, 0xc0, !PT ;  /* 0x0020000010ff7812 */ /* 0x000fe2000782c0ff */
[----:B------:R-:W0:Y:S01]  /*180c0*/  SHFL.BFLY PT, R15, R100, 0x1, 0x1f ;  /* 0x0c201f00640f7f89 */ /* 0x000e2200000e0000 */
[----:B------:R-:W-:Y:S02]  /*180d0*/  FSEL R94, R94, -INF , !P3 ;  /* 0xff8000005e5e7808 */ /* 0x000fe40005800000 */
[----:B------:R-:W-:Y:S02]  /*180e0*/  ISETP.GT.AND P1, PT, R171, 0x48, !P1 ;  /* 0x00000048ab00780c */ /* 0x000fe40004f24270 */
[C---:B------:R-:W-:Y:S02]  /*180f0*/  ISETP.LT.OR P4, PT, R172.reuse, 0x92, P4 ;  /* 0x00000092ac00780c */ /* 0x040fe40002781670 */
[----:B------:R-:W-:-:S02]  /*18100*/  ISETP.LT.OR P1, PT, R172, 0x49, P1 ;  /* 0x00000049ac00780c */ /* 0x000fc40000f21670 */
[----:B------:R-:W-:Y:S02]  /*18110*/  ISETP.GT.AND P5, PT, R171, 0x98, !P5 ;  /* 0x00000098ab00780c */ /* 0x000fe40006fa4270 */
[----:B------:R-:W-:Y:S02]  /*18120*/  FSEL R122, R122, -INF , !P1 ;  /* 0xff8000007a7a7808 */ /* 0x000fe40004800000 */
[----:B------:R-:W-:Y:S02]  /*18130*/  LOP3.LUT P1, RZ, R16, 0x100000, RZ, 0xc0, !PT ;  /* 0x0010000010ff7812 */ /* 0x000fe4000782c0ff */
[----:B------:R-:W-:Y:S02]  /*18140*/  FSEL R95, R95, -INF , !P4 ;  /* 0xff8000005f5f7808 */ /* 0x000fe40006000000 */
[----:B------:R-:W-:Y:S02]  /*18150*/  ISETP.GT.AND P1, PT, R171, 0x49, !P1 ;  /* 0x00000049ab00780c */ /* 0x000fe40004f24270 */
[----:B------:R-:W-:-:S02]  /*18160*/  ISETP.LT.OR P5, PT, R172, 0x99, P5 ;  /* 0x00000099ac00780c */ /* 0x000fc40002fa1670 */
[----:B------:R-:W-:Y:S02]  /*18170*/  ISETP.LT.OR P1, PT, R172, 0x4a, P1 ;  /* 0x0000004aac00780c */ /* 0x000fe40000f21670 */
[----:B------:R-:W-:Y:S02]  /*18180*/  FSEL R98, R98, -INF , !P5 ;  /* 0xff80000062627808 */ /* 0x000fe40006800000 */
[----:B------:R-:W-:Y:S02]  /*18190*/  FSEL R123, R123, -INF , !P1 ;  /* 0xff8000007b7b7808 */ /* 0x000fe40004800000 */
[----:B------:R-:W-:Y:S02]  /*181a0*/  LOP3.LUT P1, RZ, R16, 0x80000, RZ, 0xc0, !PT ;  /* 0x0008000010ff7812 */ /* 0x000fe4000782c0ff */
[----:B0-----:R-:W-:Y:S02]  /*181b0*/  FMNMX.FTZ R14, R100, R15, !PT ;  /* 0x0000000f640e7209 */ /* 0x001fe40007810000 */
        /* <DEDUP_REMOVED lines=59> */
[C---:B------:R-:W-:Y:S02]  /*18570*/  ISETP.GT.AND P1, PT, R171.reuse, RZ, !P6 ;  /* 0x000000ffab00720c */ /* 0x040fe40007724270 */
[----:B------:R-:W-:Y:S02]  /*18580*/  LOP3.LUT P6, RZ, R22, 0x4, RZ, 0xc0, !PT ;  /* 0x0000000416ff7812 */ /* 0x000fe400078cc0ff */
[----:B------:R-:W-:Y:S02]  /*18590*/  ISETP.LT.OR P1, PT, R172, 0x1, P1 ;  /* 0x00000001ac00780c */ /* 0x000fe40000f21670 */
[----:B------:R-:W-:Y:S02]  /*185a0*/  ISETP.GT.AND P2, PT, R171, 0x99, !P6 ;  /* 0x00000099ab00780c */ /* 0x000fe40007744270 */
[----:B------:R-:W-:Y:S01]  /*185b0*/  FSEL R15, R20, -INF , !P1 ;  /* 0xff800000140f7808 */ /* 0x000fe20004800000 */
[----:B------:R-:W-:-:S01]  /*185c0*/  FFMA.FTZ R20, R14, R103, -8 ;  /* 0xc10000000e147423 */ /* 0x000fc20000010067 */
[----:B------:R-:W-:-:S02]  /*185d0*/  FSETP.NEU.FTZ.AND P1, PT, R14, -INF , PT ;  /* 0xff8000000e00780b */ /* 0x000fc40003f3d000 */
[----:B------:R-:W-:Y:S02]  /*185e0*/  ISETP.LT.OR P2, PT, R172, 0x9a, P2 ;  /* 0x0000009aac00780c */ /* 0x000fe40001741670 */
[----:B------:R-:W-:-:S05]  /*185f0*/  FSEL R89, R20, RZ, P1 ;  /* 0x000000ff14597208 */ /* 0x000fca0000800000 */
[--C-:B------:R-:W-:Y:S01]  /*18600*/  FFMA.FTZ R100, R156, UR60, -R89.reuse ;  /* 0x0000003c9c647c23 */ /* 0x100fe20008010859 */
[----:B------:R-:W-:Y:S01]  /*18610*/  FMNMX.FTZ R156, R15, R218, !PT ;  /* 0x000000da0f9c7209 */ /* 0x000fe20007810000 */
[--C-:B------:R-:W-:Y:S01]  /*18620*/  FFMA.FTZ R102, R160, UR60, -R89.reuse ;  /* 0x0000003ca0667c23 */ /* 0x100fe20008010859 */
[----:B------:R-:W-:-:S01]  /*18630*/  FFMA.FTZ R160, R109, UR60, -R89 ;  /* 0x0000003c6da07c23 */ /* 0x000fc20008010859 */
[----:B------:R-:W-:Y:S01]  /*18640*/  FSEL R109, R99, -INF , !P2 ;  /* 0xff800000636d7808 */ /* 0x000fe20005000000 */
[----:B------:R-:W-:-:S01]  /*18650*/  FFMA.FTZ R20, R88, UR60, -R89 ;  /* 0x0000003c58147c23 */ /* 0x000fc20008010859 */
[----:B------:R-:W-:Y:S01]  /*18660*/  FMNMX.FTZ R169, R21, R156, !PT ;  /* 0x0000009c15a97209 */ /* 0x000fe20007810000 */
[----:B------:R-:W-:-:S01]  /*18670*/  FFMA.FTZ R88, R152, UR60, -R89 ;  /* 0x0000003c98587c23 */ /* 0x000fc20008010859 */
[--C-:B------:R-:W-:Y:S01]  /*18680*/  FFMA.FTZ R152, R164, UR60, -R89.reuse ;  /* 0x0000003ca4987c23 */ /* 0x100fe20008010859 */
[----:B------:R0:W-:Y:S01]  /*18690*/  MUFU.EX2 R99, R160 ;  /* 0x000000a000637308 */ /* 0x0001e20000000800 */
        /* <DEDUP_REMOVED lines=42> */
[----:B0-----:R-:W-:-:S01]  /*18940*/  FFMA.FTZ R160, R168, UR60, -R89 ;  /* 0x0000003ca8a07c23 */ /* 0x001fc20008010859 */
[----:B------:R-:W-:Y:S01]  /*18950*/  FFMA.FTZ R101, R101, UR60, -R89 ;  /* 0x0000003c65657c23 */ /* 0x000fe20008010859 */
[----:B------:R-:W-:Y:S01]  /*18960*/  FMNMX.FTZ R169, R143, R156, !PT ;  /* 0x0000009c8fa97209 */ /* 0x000fe20007810000 */
[----:B------:R-:W-:Y:S01]  /*18970*/  IMAD.U32 R168, RZ, RZ, UR60 ;  /* 0x0000003cffa87e24 */ /* 0x000fe2000f8e00ff */
[----:B------:R-:W-:Y:S02]  /*18980*/  MUFU.EX2 R103, R103 ;  /* 0x0000006700677308 */ /* 0x000fe40000000800 */
[----:B------:R-:W-:-:S04]  /*18990*/  FMNMX.FTZ R156, R146, R169, !PT ;  /* 0x000000a9929c7209 */ /* 0x000fc80007810000 */
[----:B------:R-:W-:Y:S02]  /*189a0*/  FMNMX.FTZ R169, R147, R156, !PT ;  /* 0x0000009c93a97209 */ /* 0x000fe40007810000 */
        /* <DEDUP_REMOVED lines=36> */
[----:B------:R-:W-:Y:S03]  /*18bf0*/  MUFU.EX2 R145, R145 ;  /* 0x0000009100917308 */ /* 0x000fe60000000800 */
[----:B------:R-:W0:Y:S05]  /*18c00*/  SHFL.BFLY PT, R169, R156, 0x2, 0x1f ;  /* 0x0c401f009ca97f89 */ /* 0x000e2a00000e0000 */
[----:B------:R-:W-:Y:S08]  /*18c10*/  MUFU.EX2 R148, R148 ;  /* 0x0000009400947308 */ /* 0x000ff00000000800 */
[----:B------:R-:W-:Y:S08]  /*18c20*/  MUFU.EX2 R149, R149 ;  /* 0x0000009500957308 */ /* 0x000ff00000000800 */
[----:B------:R-:W-:Y:S01]  /*18c30*/  MUFU.EX2 R150, R150 ;  /* 0x0000009600967308 */ /* 0x000fe20000000800 */
[----:B0-----:R-:W-:Y:S01]  /*18c40*/  FMNMX.FTZ R164, R156, R169, !PT ;  /* 0x000000a99ca47209 */ /* 0x001fe20007810000 */
[----:B------:R-:W-:Y:S01]  /*18c50*/  FFMA.FTZ R156, R166, UR60, -R89 ;  /* 0x0000003ca69c7c23 */ /* 0x000fe20008010859 */
[----:B------:R-:W-:-:S03]  /*18c60*/  FSEL R166, R14, RZ, P1 ;  /* 0x000000ff0ea67208 */ /* 0x000fc60000800000 */
[----:B------:R-:W0:Y:S02]  /*18c70*/  SHFL.BFLY PT, R169, R164, 0x1, 0x1f ;  /* 0x0c201f00a4a97f89 */ /* 0x000e2400000e0000 */
[----:B------:R-:W-:Y:S01]  /*18c80*/  MUFU.EX2 R151, R151 ;  /* 0x0000009700977308 */ /* 0x000fe20000000800 */
[----:B------:R-:W-:-:S07]  /*18c90*/  FADD.FTZ R166, -R166, R219 ;  /* 0x000000dba6a67221 */ /* 0x000fce0000010100 */
[----:B------:R-:W-:Y:S08]  /*18ca0*/  MUFU.EX2 R124, R124 ;  /* 0x0000007c007c7308 */ /* 0x000ff00000000800 */
[----:B------:R-:W-:Y:S01]  /*18cb0*/  MUFU.EX2 R125, R125 ;  /* 0x0000007d007d7308 */ /* 0x000fe20000000800 */
[----:B0-----:R-:W-:Y:S01]  /*18cc0*/  FMNMX.FTZ R89, R164, R169, !PT ;  /* 0x000000a9a4597209 */ /* 0x001fe20007810000 */
[----:B------:R-:W-:-:S06]  /*18cd0*/  FMUL.FTZ R164, R166, UR60 ;  /* 0x0000003ca6a47c20 */ /* 0x000fcc0008410000 */
[----:B------:R-:W-:Y:S01]  /*18ce0*/  MUFU.EX2 R128, R128 ;  /* 0x0000008000807308 */ /* 0x000fe20000000800 */
[C---:B------:R-:W-:Y:S01]  /*18cf0*/  FSETP.NEU.FTZ.AND P1, PT, R89.reuse, -INF , PT ;  /* 0xff8000005900780b */ /* 0x040fe20003f3d000 */
[----:B------:R-:W-:-:S05]  /*18d00*/  FFMA.FTZ R168, R89, R168, -8 ;  /* 0xc100000059a87423 */ /* 0x000fca00000100a8 */
[----:B------:R-:W-:Y:S01]  /*18d10*/  FSEL R166, R168, RZ, P1 ;  /* 0x000000ffa8a67208 */ /* 0x000fe20000800000 */
[----:B------:R-:W0:Y:S04]  /*18d20*/  MUFU.EX2 R164, R164 ;  /* 0x000000a400a47308 */ /* 0x000e280000000800 */
        /* <DEDUP_REMOVED lines=8> */
[----:B------:R-:W-:Y:S01]  /*18db0*/  MUFU.EX2 R168, R168 ;  /* 0x000000a800a87308 */ /* 0x000fe20000000800 */
[----:B------:R-:W-:-:S01]  /*18dc0*/  FFMA.FTZ R162, R162, UR60, -R166 ;  /* 0x0000003ca2a27c23 */ /* 0x000fc200080108a6 */
[--C-:B------:R-:W-:Y:S01]  /*18dd0*/  FFMA.FTZ R136, R136, UR60, -R166.reuse ;  /* 0x0000003c88887c23 */ /* 0x100fe200080108a6 */
[----:B------:R-:W-:-:S01]  /*18de0*/  FFMA.FTZ R137, R137, UR60, -R166 ;  /* 0x0000003c89897c23 */ /* 0x000fc200080108a6 */
[----:B------:R-:W-:Y:S01]  /*18df0*/  FADD.FTZ R161, -R161, R218 ;  /* 0x000000daa1a17221 */ /* 0x000fe20000010100 */
[----:B0-----:R-:W-:-:S01]  /*18e00*/  FFMA.FTZ R169, R164, R12, R103 ;  /* 0x0000000ca4a97223 */ /* 0x001fc20000010067 */
[--C-:B------:R-:W-:Y:S01]  /*18e10*/  FFMA.FTZ R138, R138, UR60, -R166.reuse ;  /* 0x0000003c8a8a7c23 */ /* 0x100fe200080108a6 */
[----:B------:R-:W-:-:S01]  /*18e20*/  FFMA.FTZ R139, R139, UR60, -R166 ;  /* 0x0000003c8b8b7c23 */ /* 0x000fc200080108a6 */
[----:B------:R-:W-:Y:S01]  /*18e30*/  FMUL.FTZ R161, R161, UR60 ;  /* 0x0000003ca1a17c20 */ /* 0x000fe20008410000 */
        /* <DEDUP_REMOVED lines=25> */
[----:B0-----:R-:W-:-:S01]  /*18fd0*/  FFMA.FTZ R12, R161, R3, R168 ;  /* 0x00000003a10c7223 */ /* 0x001fc200000100a8 */
[----:B------:R-:W-:Y:S01]  /*18fe0*/  FADD.FTZ R169, R163, R170 ;  /* 0x000000aaa3a97221 */ /* 0x000fe20000010000 */
[----:B------:R-:W-:-:S01]  /*18ff0*/  FFMA.FTZ R107, R107, UR60, -R166 ;  /* 0x0000003c6b6b7c23 */ /* 0x000fc200080108a6 */
[----:B------:R-:W-:Y:S01]  /*19000*/  FFMA.FTZ R110, R110, UR60, -R166 ;  /* 0x0000003c6e6e7c23 */ /* 0x000fe200080108a6 */
[----:B------:R-:W-:-:S01]  /*19010*/  FADD.FTZ R12, R15, R12 ;  /* 0x0000000c0f0c7221 */ /* 0x000fc20000010000 */
        /* <DEDUP_REMOVED lines=14> */
[----:B------:R-:W-:-:S04]  /*19100*/  FFMA.FTZ R109, R109, UR60, -R166 ;  /* 0x0000003c6d6d7c23 */ /* 0x000fc800080108a6 */
        /* <DEDUP_REMOVED lines=68> */
[----:B0-----:R-:W-:-:S04]  /*19550*/  FADD.FTZ R12, R108, R3 ;  /* 0x000000036c0c7221 */ /* 0x001fc80000010000 */
[----:B------:R-:W-:-:S03]  /*19560*/  FADD.FTZ R3, R99, R12 ;  /* 0x0000000c63037221 */ /* 0x000fc60000010000 */
        /* <DEDUP_REMOVED lines=52> */
.L_x_1970:
[----:B------:R-:W-:Y:S01]  /*198b0*/  F2FP.SATFINITE.E4M3.F32.PACK_AB_MERGE_C R21, R154, R21, RZ ;  /* 0x000000159a15723e */ /* 0x000fe200048070ff */
[----:B------:R-:W-:Y:S01]  /*198c0*/  FMUL.FTZ R24, R24, R164 ;  /* 0x000000a418187220 */ /* 0x000fe20000410000 */
[----:B------:R-:W-:Y:S01]  /*198d0*/  F2FP.SATFINITE.E4M3.F32.PACK_AB_MERGE_C R88, R153, R88, RZ ;  /* 0x000000589958723e */ /* 0x000fe200048070ff */
[----:B------:R-:W-:Y:S01]  /*198e0*/  FMUL.FTZ R25, R25, R164 ;  /* 0x000000a419197220 */ /* 0x000fe20000410000 */
[----:B------:R-:W-:Y:S01]  /*198f0*/  F2FP.SATFINITE.E4M3.F32.PACK_AB_MERGE_C R185, R15, R168, R21 ;  /* 0x000000a80fb9723e */ /* 0x000fe20004807015 */
[----:B------:R-:W-:Y:S01]  /*19900*/  IMAD R15, R190, 0x8, R17 ;  /* 0x00000008be0f7824 */ /* 0x000fe200078e0211 */
[----:B------:R-:W-:Y:S01]  /*19910*/  ISETP.GT.AND P1, PT, R0, R205, PT ;  /* 0x000000cd0000720c */ /* 0x000fe20003f24270 */
[----:B------:R-:W-:Y:S01]  /*19920*/  FMUL.FTZ R28, R28, R164 ;  /* 0x000000a41c1c7220 */ /* 0x000fe20000410000 */
[----:B------:R-:W-:Y:S01]  /*19930*/  F2FP.SATFINITE.E4M3.F32.PACK_AB_MERGE_C R184, R20, R103, R88 ;  /* 0x0000006714b8723e */ /* 0x000fe20004807058 */
[----:B------:R-:W-:Y:S01]  /*19940*/  IMAD.U32 R20, RZ, RZ, UR61 ;  /* 0x0000003dff147e24 */ /* 0x000fe2000f8e00ff */
[----:B------:R-:W-:Y:S01]  /*19950*/  F2FP.SATFINITE.E4M3.F32.PACK_AB_MERGE_C R102, R163, R102, RZ ;  /* 0x00000066a366723e */ /* 0x000fe200048070ff */
[----:B------:R-:W-:Y:S01]  /*19960*/  VIADD R15, R15, 0x22860 ;  /* 0x000228600f0f7836 */ /* 0x000fe20000000000 */
[----:B------:R-:W-:Y:S01]  /*19970*/  F2FP.SATFINITE.E4M3.F32.PACK_AB_MERGE_C R159, R162, R159, RZ ;  /* 0x0000009fa29f723e */ /* 0x000fe200048070ff */
[----:B------:R-:W-:Y:S01]  /*19980*/  FMUL.FTZ R29, R29, R164 ;  /* 0x000000a41d1d7220 */ /* 0x000fe20000410000 */
[----:B------:R-:W-:Y:S01]  /*19990*/  F2FP.SATFINITE.E4M3.F32.PACK_AB_MERGE_C R140, R141, R140, RZ ;  /* 0x0000008c8d8c723e */ /* 0x000fe200048070ff */
[-C--:B------:R-:W-:Y:S01]  /*199a0*/  FMUL.FTZ R32, R32, R164.reuse ;  /* 0x000000a420207220 */ /* 0x080fe20000410000 */
[----:B------:R-:W-:Y:S01]  /*199b0*/  PRMT R15, R20, 0x654, R15 ;  /* 0x00000654140f7816 */ /* 0x000fe2000000000f */
[----:B------:R-:W-:Y:S01]  /*199c0*/  FMUL.FTZ R33, R33, R164 ;  /* 0x000000a421217220 */ /* 0x000fe20000410000 */
[----:B------:R-:W-:Y:S01]  /*199d0*/  F2FP.SATFINITE.E4M3.F32.PACK_AB_MERGE_C R138, R139, R138, RZ ;  /* 0x0000008a8b8a723e */ /* 0x000fe200048070ff */
        /* <DEDUP_REMOVED lines=92> */
[----:B------:R-:W-:Y:S02]  /*19fa0*/  IMAD.MOV.U32 R218, RZ, RZ, R89 ;  /* 0x000000ffffda7224 */ /* 0x000fe400078e0059 */
[----:B------:R-:W-:Y:S02]  /*19fb0*/  IMAD.MOV.U32 R219, RZ, RZ, R14 ;  /* 0x000000ffffdb7224 */ /* 0x000fe400078e000e */
[----:B------:R-:W-:Y:S02]  /*19fc0*/  IMAD.MOV.U32 R192, RZ, RZ, R216 ;  /* 0x000000ffffc07224 */ /* 0x000fe400078e00d8 */
[----:B------:R-:W-:Y:S01]  /*19fd0*/  IMAD.MOV.U32 R190, RZ, RZ, R206 ;  /* 0x000000ffffbe7224 */ /* 0x000fe200078e00ce */
[----:B0-----:R-:W-:Y:S06]  /*19fe0*/  @P1 BRA `(.L_x_1971) ;  /* 0xffffffa800dc1947 */ /* 0x001fec000383ffff */
[----:B------:R-:W-:Y:S02]  /*19ff0*/  IMAD.MOV.U32 R218, RZ, RZ, R89 ;  /* 0x000000ffffda7224 */ /* 0x000fe400078e0059 */
[----:B------:R-:W-:Y:S02]  /*1a000*/  IMAD.MOV.U32 R219, RZ, RZ, R14 ;  /* 0x000000ffffdb7224 */ /* 0x000fe400078e000e */
[----:B------:R-:W-:Y:S02]  /*1a010*/  IMAD.MOV.U32 R190, RZ, RZ, R206 ;  /* 0x000000ffffbe7224 */ /* 0x000fe400078e00ce */
[----:B------:R-:W-:-:S07]  /*1a020*/  IMAD.MOV.U32 R192, RZ, RZ, R216 ;  /* 0x000000ffffc07224 */ /* 0x000fce00078e00d8 */
.L_x_1951:
[----:B------:R-:W0:Y:S01]  /*1a030*/  LDC R14, c[0x0][0x448] ;  /* 0x00011200ff0e7b82 */ /* 0x000e220000000800 */
[----:B------:R-:W-:Y:S01]  /*1a040*/  LOP3.LUT R22, R22, 0xfffffff7, RZ, 0xc0, !PT ;  /* 0xfffffff716167812 */ /* 0x000fe200078ec0ff */
[----:B------:R-:W-:Y:S01]  /*1a050*/  ULDC UR4, c[0x0][0x9dc] ;  /* 0x0002770000047ab9 */ /* 0x000fe20000000800 */
[----:B------:R-:W-:-:S05]  /*1a060*/  IADD3 R21, R198, 0x1, -R197 ;  /* 0x00000001c6157810 */ /* 0x000fca0007ffe8c5 */
[----:B------:R-:W1:Y:S01]  /*1a070*/  LDC R90, c[0x0][0x9e4] ;  /* 0x00027900ff5a7b82 */ /* 0x000e620000000800 */
[----:B0-----:R-:W-:Y:S01]  /*1a080*/  ISETP.NE.AND P1, PT, R14, 0x1, PT ;  /* 0x000000010e00780c */ /* 0x001fe20003f25270 */
[----:B------:R-:W-:-:S12]  /*1a090*/  VIADD R14, R201, 0x7f ;  /* 0x0000007fc90e7836 */ /* 0x000fd80000000000 */
[----:B------:R-:W0:Y:S01]  /*1a0a0*/  @P1 LDC R15, c[0x0][0x44c] ;  /* 0x00011300ff0f1b82 */ /* 0x000e220000000800 */
[----:B------:R-:W-:-:S04]  /*1a0b0*/  @P1 LOP3.LUT R22, R22, 0x8, RZ, 0xfc, !PT ;  /* 0x0000000816161812 */ /* 0x000fc800078efcff */
[----:B------:R-:W-:-:S03]  /*1a0c0*/  LOP3.LUT R22, R22, 0xffffffef, RZ, 0xc0, !PT ;  /* 0xffffffef16167812 */ /* 0x000fc600078ec0ff */
[----:B------:R-:W2:Y:S01]  /*1a0d0*/  @P1 LDC R20, c[0x0][0x450] ;  /* 0x00011400ff141b82 */ /* 0x000ea20000000800 */
[----:B0-----:R-:W-:-:S05]  /*1a0e0*/  @P1 IMAD.HI.U32 R15, R14, R15, RZ ;  /* 0x0000000f0e0f1227 */ /* 0x001fca00078e00ff */
[----:B--2---:R-:W-:Y:S02]  /*1a0f0*/  @P1 SHF.R.U32.HI R14, RZ, R20, R15 ;  /* 0x00000014ff0e1219 */ /* 0x004fe4000001160f */
[----:B-1----:R-:W-:-:S03]  /*1a100*/  ISETP.GE.AND P1, PT, R90, 0x1, PT ;  /* 0x000000015a00780c */ /* 0x002fc60003f26270 */
[----:B------:R-:W-:-:S04]  /*1a110*/  IMAD.IADD R14, R21, 0x1, R14 ;  /* 0x00000001150e7824 */ /* 0x000fc800078e020e */
[----:B------:R-:W-:-:S06]  /*1a120*/  VIADD R15, R14, -UR4 ;  /* 0x800000040e0f7c36 */ /* 0x000fcc0008000000 */
[----:B------:R-:W-:Y:S01]  /*1a130*/  @P1 LOP3.LUT R22, R22, 0x10, RZ, 0xfc, !PT ;  /* 0x0000001016161812 */ /* 0x000fe200078efcff */
        /* <DEDUP_REMOVED lines=11> */
.L_x_1974:
[----:B------:R-:W-:-:S13]  /*1a1f0*/  ISETP.NE.AND P1, PT, R90, 0x1, PT ;  /* 0x000000015a00780c */ /* 0x000fda0003f25270 */
[----:B------:R-:W0:Y:S02]  /*1a200*/  @P1 LDC.64 R20, c[0x0][0x9e8] ;  /* 0x00027a00ff141b82 */ /* 0x000e240000000a00 */
[----:B0-----:R-:W-:-:S05]  /*1a210*/  @P1 IMAD.HI.U32 R20, R14, R20, RZ ;  /* 0x000000140e141227 */ /* 0x001fca00078e00ff */
[----:B------:R-:W-:-:S07]  /*1a220*/  @P1 SHF.R.U32.HI R14, RZ, R21, R20 ;  /* 0x00000015ff0e1219 */ /* 0x000fce0000011614 */
.L_x_1975:
[----:B------:R-:W-:Y:S05]  /*1a230*/  BSYNC B0 ;  /* 0x0000000000007941 */ /* 0x000fea0003800000 */
.L_x_1973:
[----:B------:R-:W-:-:S05]  /*1a240*/  IMAD R14, R14, R90, RZ ;  /* 0x0000005a0e0e7224 */ /* 0x000fca00078e02ff */
[----:B------:R-:W-:-:S07]  /*1a250*/  VIMNMX R15, R15, R14, !PT ;  /* 0x0000000e0f0f7248 */ /* 0x000fce0007fe0100 */
.L_x_1972:
[----:B------:R-:W-:-:S04]  /*1a260*/  VIADD R15, R15, 0x9f ;  /* 0x0000009f0f0f7836 */ /* 0x000fc80000000000 */
[----:B------:R-:W-:-:S05]  /*1a270*/  IMAD.HI R15, R15, 0x66666667, RZ ;  /* 0x666666670f0f7827 */ /* 0x000fca00078e02ff */
[----:B------:R-:W-:-:S04]  /*1a280*/  SHF.R.U32.HI R14, RZ, 0x1f, R15 ;  /* 0x0000001fff0e7819 */ /* 0x000fc8000001160f */
[----:B------:R-:W-:-:S04]  /*1a290*/  LEA.HI.SX32 R205, R15, R14, 0x1a ;  /* 0x0000000e0fcd7211 */ /* 0x000fc800078fd2ff */
[----:B------:R-:W-:-:S04]  /*1a2a0*/  VIMNMX R205, R204, R205, !PT ;  /* 0x000000cdcccd7248 */ /* 0x000fc80007fe0100 */
[----:B------:R-:W-:-:S13]  /*1a2b0*/  ISETP.GE.AND P1, PT, R0, R205, PT ;  /* 0x000000cd0000720c */ /* 0x000fda0003f26270 */
[----:B------:R-:W-:Y:S05]  /*1a2c0*/  @!P1 BRA `(.L_x_1976) ;  /* 0x00000038000c9947 */ /* 0x000fea0003800000 */
[----:B------:R-:W-:Y:S02]  /*1a2d0*/  IMAD.MOV.U32 R206, RZ, RZ, R218 ;  /* 0x000000ffffce7224 */ /* 0x000fe400078e00da */
[----:B------:R-:W-:Y:S02]  /*1a2e0*/  IMAD.MOV.U32 R216, RZ, RZ, R219 ;  /* 0x000000ffffd87224 */ /* 0x000fe400078e00db */
[----:B------:R-:W-:Y:S02]  /*1a2f0*/  IMAD.MOV.U32 R224, RZ, RZ, R192 ;  /* 0x000000ffffe07224 */ /* 0x000fe400078e00c0 */
[----:B------:R-:W-:-:S07]  /*1a300*/  IMAD.MOV.U32 R217, RZ, RZ, R190 ;  /* 0x000000ffffd97224 */ /* 0x000fce00078e00be */
.L_x_1988:
        /* <DEDUP_REMOVED lines=8> */
.L_x_1978:
        /* <DEDUP_REMOVED lines=8> */
.L_x_1979:
[----:B------:R-:W-:Y:S04]  /*1a410*/  BSSY B0, `(.L_x_1977) ;  /* 0x0000004000007945 */ /* 0x000fe80003800000 */
[----:B-1----:R-:W-:Y:S05]  /*1a420*/  @P2 BRA `(.L_x_1980) ;  /* 0x0000000000082947 */ /* 0x002fea0003800000 */
[----:B------:R-:W1:Y:S02]  /*1a430*/  SYNCS.PHASECHK.TRANS64.TRYWAIT P2, [R14+URZ+0x22830], R15 ;  /* 0x0228300f0e0075a7 */ /* 0x000e64000804017f */
[----:B-1----:R-:W-:Y:S05]  /*1a440*/  @!P2 BRA `(.L_x_1981) ;  /* 0x0000017c00e8a947 */ /* 0x002fea0003800000 */
.L_x_1980:
[----:B------:R-:W-:Y:S05]  /*1a450*/  BSYNC B0 ;  /* 0x0000000000007941 */ /* 0x000fea0003800000 */
.L_x_1977:
        /* <DEDUP_REMOVED lines=18> */
[----:B------:R-:W-:Y:S01]  /*1a580*/  VIADD R90, R20, 0x300 ;  /* 0x00000300145a7836 */ /* 0x000fe20000000000 */
[----:B------:R-:W-:Y:S01]  /*1a590*/  R2UR UR33, R11 ;  /* 0x000000000b2172ca */ /* 0x000fe200000e0000 */
[----:B------:R-:W-:Y:S01]  /*1a5a0*/  IMAD.MOV.U32 R21, RZ, RZ, 0x40000040 ;  /* 0x40000040ff157424 */ /* 0x000fe200078e00ff */
[----:B------:R-:W-:Y:S01]  /*1a5b0*/  R2UR UR34, R88 ;  /* 0x00000000582272ca */ /* 0x000fe200000e0000 */
[----:B------:R-:W-:Y:S01]  /*1a5c0*/  VIADD R88, R20, 0x400 ;  /* 0x0000040014587836 */ /* 0x000fe20000000000 */
[----:B------:R-:W-:-:S02]  /*1a5d0*/  R2UR UR39, R15 ;  /* 0x000000000f2772ca */ /* 0x000fc400000e0000 */
[----:B------:R-:W-:Y:S02]  /*1a5e0*/  R2UR UR36, R10 ;  /* 0x000000000a2472ca */ /* 0x000fe400000e0000 */
        /* <DEDUP_REMOVED lines=8> */
[----:B------:R-:W-:Y:S01]  /*1a670*/  R2UR UR46, R88 ;  /* 0x00000000582e72ca */ /* 0x000fe200000e0000 */
[C---:B------:R-:W-:Y:S01]  /*1a680*/  VIADD R90, R20.reuse, 0x102 ;  /* 0x00000102145a7836 */ /* 0x040fe20000000000 */
[----:B------:R0:W-:Y:S01]  /*1a690*/  BAR.SYNC.DEFER_BLOCKING R92, 0x100 ;  /* 0x0004005c0000751d */ /* 0x0001e20000010000 */
[----:B------:R-:W-:Y:S01]  /*1a6a0*/  R2UR UR7, R91 ;  /* 0x000000005b0772ca */ /* 0x000fe200000e0000 */
[----:B------:R-:W-:Y:S01]  /*1a6b0*/  VIADD R88, R20, 0x402 ;  /* 0x0000040214587836 */ /* 0x000fe20000000000 */
[----:B------:R-:W-:Y:S01]  /*1a6c0*/  R2UR UR38, R14 ;  /* 0x000000000e2672ca */ /* 0x000fe200000e0000 */
[----:B------:R-:W-:Y:S01]  /*1a6d0*/  VIADD R14, R20, 0x2 ;  /* 0x00000002140e7836 */ /* 0x000fe20000000000 */
[----:B------:R-:W-:-:S02]  /*1a6e0*/  R2UR UR44, R10 ;  /* 0x000000000a2c72ca */ /* 0x000fc400000e0000 */
[----:B------:R-:W-:Y:S01]  /*1a6f0*/  R2UR UR45, R11 ;  /* 0x000000000b2d72ca */ /* 0x000fe200000e0000 */
[----:B0-----:R-:W-:Y:S01]  /*1a700*/  VIADD R92, R20, 0x4 ;  /* 0x00000004145c7836 */ /* 0x001fe20000000000 */
        /* <DEDUP_REMOVED lines=9> */
[C---:B------:R-:W-:Y:S02]  /*1a7a0*/  R2UR UR55, R89.reuse ;  /* 0x00000000593772ca */ /* 0x040fe400000e0000 */
[----:B------:R-:W-:Y:S01]  /*1a7b0*/  R2UR UR14, R88 ;  /* 0x00000000580e72ca */ /* 0x000fe200000e0000 */
[----:B------:R-:W-:Y:S01]  /*1a7c0*/  WARPGROUP.ARRIVE ;  /* 0x00000000000079c5 */ /* 0x000fe20000000000 */
[----:B------:R-:W-:Y:S01]  /*1a7d0*/  VIADD R88, R20, 0x404 ;  /* 0x0000040414587836 */ /* 0x000fe20000000000 */
[----:B------:R-:W-:Y:S01]  /*1a7e0*/  R2UR UR6, R92 ;  /* 0x000000005c0672ca */ /* 0x000fe200000e0000 */
[----:B------:R-:W-:Y:S01]  /*1a7f0*/  VIADD R92, R20, 0x6 ;  /* 0x00000006145c7836 */ /* 0x000fe20000000000 */
[C---:B------:R-:W-:Y:S02]  /*1a800*/  R2UR UR15, R89.reuse ;  /* 0x00000000590f72ca */ /* 0x040fe400000e0000 */
[----:B------:R-:W-:Y:S01]  /*1a810*/  QGMMA.64x32x32.F32.E4M3.E4M3 R152, gdesc[UR28], RZ, !UPT, gsb0 ;  /* 0x006000001c9879f3 */ /* 0x000fe2000c0008ff */
[----:B------:R-:W-:Y:S01]  /*1a820*/  R2UR UR22, R88 ;  /* 0x00000000581672ca */ /* 0x000fe200000e0000 */
[----:B------:R-:W-:Y:S01]  /*1a830*/  VIADD R88, R20, 0x206 ;  /* 0x0000020614587836 */ /* 0x000fe20000000000 */
[----:B------:R-:W-:Y:S01]  /*1a840*/  R2UR UR23, R89 ;  /* 0x00000000591772ca */ /* 0x000fe200000e0000 */
[----:B------:R-:W-:Y:S01]  /*1a850*/  IMAD.MOV.U32 R89, RZ, RZ, 0x40000040 ;  /* 0x40000040ff597424 */ /* 0x000fe200078e00ff */
[----:B------:R-:W-:-:S02]  /*1a860*/  R2UR UR56, R10 ;  /* 0x000000000a3872ca */ /* 0x000fc400000e0000 */
[----:B------:R-:W-:Y:S02]  /*1a870*/  R2UR UR57, R11 ;  /* 0x000000000b3972ca */ /* 0x000fe400000e0000 */
[C---:B------:R-:W-:Y:S02]  /*1a880*/  R2UR UR7, R93.reuse ;  /* 0x000000005d0772ca */ /* 0x040fe400000e0000 */
        /* <DEDUP_REMOVED lines=9> */
[----:B------:R-:W-:Y:S02]  /*1a920*/  MOV R222, UR7 ;  /* 0x0000000700de7c02 */ /* 0x000fe40008000f00 */
[----:B------:R-:W-:Y:S02]  /*1a930*/  MOV R223, UR6 ;  /* 0x0000000600df7c02 */ /* 0x000fe40008000f00 */
[----:B------:R-:W-:Y:S01]  /*1a940*/  R2UR UR50, R14 ;  /* 0x000000000e3272ca */ /* 0x000fe200000e0000 */
[----:B------:R-:W-:Y:S01]  /*1a950*/  VIADD R14, R20, 0x104 ;  /* 0x00000104140e7836 */ /* 0x000fe20000000000 */
[----:B------:R-:W-:Y:S02]  /*1a960*/  R2UR UR51, R15 ;  /* 0x000000000f3372ca */ /* 0x000fe400000e0000 */
[C---:B------:R-:W-:Y:S01]  /*1a970*/  R2UR UR48, R8.reuse ;  /* 0x00000000083072ca */ /* 0x040fe200000e0000 */
[----:B------:R-:W-:Y:S01]  /*1a980*/  UMOV UR6, UR4 ;  /* 0x0000000400067c82 */ /* 0x000fe20008000000 */
[----:B------:R-:W-:Y:S01]  /*1a990*/  R2UR UR4, R8 ;  /* 0x00000000080472ca */ /* 0x000fe200000e0000 */
[----:B------:R-:W-:Y:S01]  /*1a9a0*/  UMOV UR7, UR5 ;  /* 0x0000000500077c82 */ /* 0x000fe20008000000 */
[----:B------:R-:W-:-:S02]  /*1a9b0*/  R2UR UR5, R9 ;  /* 0x00000000090572ca */ /* 0x000fc400000e0000 */
[C---:B------:R-:W-:Y:S02]  /*1a9c0*/  R2UR UR49, R9.reuse ;  /* 0x00000000093172ca */ /* 0x040fe400000e0000 */
[----:B------:R-:W-:Y:S02]  /*1a9d0*/  R2UR UR52, R8 ;  /* 0x00000000083472ca */ /* 0x000fe400000e0000 */
[----:B------:R-:W-:Y:S02]  /*1a9e0*/  R2UR UR53, R9 ;  /* 0x00000000093572ca */ /* 0x000fe400000e0000 */
[----:B------:R-:W-:Y:S01]  /*1a9f0*/  R2UR UR10, R14 ;  /* 0x000000000e0a72ca */ /* 0x000fe200000e0000 */
[----:B------:R-:W-:Y:S01]  /*1aa00*/  VIADD R14, R20, 0x304 ;  /* 0x00000304140e7836 */ /* 0x000fe20000000000 */
[----:B------:R-:W-:Y:S02]  /*1aa10*/  R2UR UR11, R15 ;  /* 0x000000000f0b72ca */ /* 0x000fe400000e0000 */
[----:B------:R-:W-:-:S02]  /*1aa20*/  R2UR UR8, R6 ;  /* 0x00000000060872ca */ /* 0x000fc400000e0000 */
[C---:B------:R-:W-:Y:S02]  /*1aa30*/  R2UR UR9, R7.reuse ;  /* 0x00000000070972ca */ /* 0x040fe400000e0000 */
[----:B------:R-:W-:Y:S02]  /*1aa40*/  R2UR UR12, R6 ;  /* 0x00000000060c72ca */ /* 0x000fe400000e0000 */
[----:B------:R-:W-:Y:S02]  /*1aa50*/  R2UR UR13, R7 ;  /* 0x00000000070d72ca */ /* 0x000fe400000e0000 */
[----:B------:R-:W-:Y:S01]  /*1aa60*/  R2UR UR18, R14 ;  /* 0x000000000e1272ca */ /* 0x000fe200000e0000 */
[----:B------:R-:W-:Y:S01]  /*1aa70*/  VIADD R14, R20, 0x106 ;  /* 0x00000106140e7836 */ /* 0x000fe20000000000 */
[----:B------:R-:W-:Y:S02]  /*1aa80*/  R2UR UR19, R15 ;  /* 0x000000000f1372ca */ /* 0x000fe400000e0000 */
[----:B------:R-:W-:Y:S01]  /*1aa90*/  R2UR UR16, R6 ;  /* 0x00000000061072ca */ /* 0x000fe200000e0000 */
[----:B------:R-:W-:-:S02]  /*1aaa0*/  WARPGROUP.DEPBAR.LE gsb0, 0x0 ;  /* 0x00008000000079c5 */ /* 0x000fc40000010000 */
[----:B------:R-:W-:Y:S01]  /*1aab0*/  WARPGROUP.ARRIVE ;  /* 0x00000000000079c5 */ /* 0x000fe20000000000 */
[C---:B------:R-:W-:Y:S02]  /*1aac0*/  R2UR UR17, R7.reuse ;  /* 0x00000000071172ca */ /* 0x040fe400000e0000 */
[----:B------:R-:W-:Y:S02]  /*1aad0*/  R2UR UR20, R6 ;  /* 0x00000000061472ca */ /* 0x000fe400000e0000 */
[----:B------:R-:W-:Y:S01]  /*1aae0*/  R2UR UR21, R7 ;  /* 0x00000000071572ca */ /* 0x000fe200000e0000 */
[----:B------:R-:W-:Y:S01]  /*1aaf0*/  QGMMA.64x32x32.F32.E4M3.E4M3 R136, gdesc[UR32], RZ, !UPT, gsb0 ;  /* 0x00600000208879f3 */ /* 0x000fe2000c0008ff */
[----:B------:R-:W-:Y:S02]  /*1ab00*/  R2UR UR34, R88 ;  /* 0x00000000582272ca */ /* 0x000fe400000e0000 */
[----:B------:R-:W-:Y:S02]  /*1ab10*/  R2UR UR35, R89 ;  /* 0x00000000592372ca */ /* 0x000fe400000e0000 */
[----:B------:R-:W-:-:S02]  /*1ab20*/  R2UR UR24, R4 ;  /* 0x00000000041872ca */ /* 0x000fc400000e0000 */
[----:B------:R-:W-:Y:S02]  /*1ab30*/  R2UR UR25, R5 ;  /* 0x00000000051972ca */ /* 0x000fe400000e0000 */
[----:B------:R-:W-:Y:S01]  /*1ab40*/  R2UR UR30, R14 ;  /* 0x000000000e1e72ca */ /* 0x000fe200000e0000 */
[----:B------:R-:W-:Y:S01]  /*1ab50*/  VIADD R14, R20, 0x306 ;  /* 0x00000306140e7836 */ /* 0x000fe20000000000 */
[----:B------:R-:W-:Y:S01]  /*1ab60*/  R2UR UR31, R15 ;  /* 0x000000000f1f72ca */ /* 0x000fe200000e0000 */
[----:B------:R-:W-:Y:S01]  /*1ab70*/  IMAD.MOV.U32 R15, RZ, RZ, 0x40000040 ;  /* 0x40000040ff0f7424 */ /* 0x000fe200078e00ff */
[----:B------:R-:W-:Y:S01]  /*1ab80*/  R2UR UR28, R4 ;  /* 0x00000000041c72ca */ /* 0x000fe200000e0000 */
[----:B------:R-:W-:Y:S01]  /*1ab90*/  VIADD R20, R20, 0x406 ;  /* 0x0000040614147836 */ /* 0x000fe20000000000 */
[----:B------:R-:W-:Y:S02]  /*1aba0*/  R2UR UR29, R5 ;  /* 0x00000000051d72ca */ /* 0x000fe400000e0000 */
[----:B------:R-:W-:-:S02]  /*1abb0*/  R2UR UR32, R4 ;  /* 0x00000000042072ca */ /* 0x000fc400000e0000 */
[----:B------:R-:W-:Y:S02]  /*1abc0*/  R2UR UR33, R5 ;  /* 0x00000000052172ca */ /* 0x000fe400000e0000 */
        /* <DEDUP_REMOVED lines=78> */
.L_x_1983:
[----:B------:R-:W-:Y:S01]  /*1b0b0*/  SHF.L.U32 R14, R224, 0x1f, RZ ;  /* 0x0000001fe00e7819 */ /* 0x000fe200000006ff */
[----:B------:R-:W-:-:S04]  /*1b0c0*/  IMAD R15, R217, 0x8, R17 ;  /* 0x00000008d90f7824 */ /* 0x000fc800078e0211 */
[----:B------:R0:W1:Y:S01]  /*1b0d0*/  SYNCS.PHASECHK.TRANS64.TRYWAIT P1, [R15+URZ+0x22850], R14 ;  /* 0x0228500e0f0075a7 */ /* 0x000062000802017f */
[----:B------:R-:W-:Y:S05]  /*1b0e0*/  @!P0 BRA `(.L_x_1984) ;  /* 0x0000000000048947 */ /* 0x000fea0003800000 */
[----:B------:R-:W-:Y:S01]  /*1b0f0*/  BPT.TRAP 0x1 ;  /* 0x000000040000795c */ /* 0x000fe20000300000 */
.L_x_1984:
[----:B-1----:R-:W-:Y:S05]  /*1b100*/  @P1 BRA `(.L_x_1982) ;  /* 0x0000000000081947 */ /* 0x002fea0003800000 */
[----:B------:R-:W1:Y:S02]  /*1b110*/  SYNCS.PHASECHK.TRANS64.TRYWAIT P1, [R15+URZ+0x22850], R14 ;  /* 0x0228500e0f0075a7 */ /* 0x000e64000802017f */
[----:B-1----:R-:W-:Y:S05]  /*1b120*/  @!P1 BRA `(.L_x_1985) ;  /* 0x0000017000c49947 */ /* 0x002fea0003800000 */
.L_x_1982:
        /* <DEDUP_REMOVED lines=46> */
.L_x_1986:
[C---:B------:R-:W-:Y:S01]  /*1b410*/  FMUL.FTZ R15, R2.reuse, R152 ;  /* 0x00000098020f7220 */ /* 0x040fe20000410000 */
[C---:B0-----:R-:W-:Y:S01]  /*1b420*/  FMUL.FTZ R14, R2.reuse, R153 ;  /* 0x00000099020e7220 */ /* 0x041fe20000410000 */
[C---:B------:R-:W-:Y:S01]  /*1b430*/  FMUL.FTZ R152, R2.reuse, R156 ;  /* 0x0000009c02987220 */ /* 0x040fe20000410000 */
        /* <DEDUP_REMOVED lines=101> */
[----:B------:R-:W-:Y:S01]  /*1ba90*/  ULDC UR4, c[0x0][0x988] ;  /* 0x0002620000047ab9 */ /* 0x000fe20000000800 */
[----:B------:R-:W-:Y:S01]  /*1baa0*/  IMAD.U32 R170, RZ, RZ, UR61 ;  /* 0x0000003dffaa7e24 */ /* 0x000fe2000f8e00ff */
[----:B------:R-:W-:-:S04]  /*1bab0*/  UMOV UR60, UR4 ;  /* 0x00000004003c7c82 */ /* 0x000fc80008000000 */
        /* <DEDUP_REMOVED lines=131> */
[----:B-1----:R-:W-:-:S05]  /*1c2f0*/  FMNMX.FTZ R164, R101, R164, !PT ;  /* 0x000000a465a47209 */ /* 0x002fca0007810000 */
[----:B------:R-:W1:Y:S02]  /*1c300*/  SHFL.BFLY PT, R165, R164, 0x2, 0x1f ;  /* 0x0c401f00a4a57f89 */ /* 0x000e6400000e0000 */
[----:B------:R-:W3:Y:S01]  /*1c310*/  MUFU.TANH R103, R103 ;  /* 0x0000006700677308 */ /* 0x000ee20000002400 */
[----:B--2---:R-:W-:-:S04]  /*1c320*/  FMNMX.FTZ R167, R99, R166, !PT ;  /* 0x000000a663a77209 */ /* 0x004fc80007810000 */
[----:B0-----:R-:W-:-:S04]  /*1c330*/  FMNMX.FTZ R166, R102, R167, !PT ;  /* 0x000000a766a67209 */ /* 0x001fc80007810000 */
[----:B---3--:R-:W-:-:S05]  /*1c340*/  FMNMX.FTZ R166, R103, R166, !PT ;  /* 0x000000a667a67209 */ /* 0x008fca0007810000 */
[----:B------:R-:W0:Y:S01]  /*1c350*/  SHFL.BFLY PT, R169, R166, 0x2, 0x1f ;  /* 0x0c401f00a6a97f89 */ /* 0x000e2200000e0000 */
[----:B-1----:R-:W-:-:S05]  /*1c360*/  FMNMX.FTZ R167, R164, R165, !PT ;  /* 0x000000a5a4a77209 */ /* 0x002fca0007810000 */
[----:B------:R-:W1:Y:S01]  /*1c370*/  SHFL.BFLY PT, R168, R167, 0x1, 0x1f ;  /* 0x0c201f00a7a87f89 */ /* 0x000e6200000e0000 */
[----:B0-----:R-:W-:-:S05]  /*1c380*/  FMNMX.FTZ R169, R166, R169, !PT ;  /* 0x000000a9a6a97209 */ /* 0x001fca0007810000 */
[----:B------:R-:W0:Y:S01]  /*1c390*/  SHFL.BFLY PT, R218, R169, 0x1, 0x1f ;  /* 0x0c201f00a9da7f89 */ /* 0x000e2200000e0000 */
[----:B-1----:R-:W-:Y:S01]  /*1c3a0*/  FMNMX.FTZ R219, R167, R168, !PT ;  /* 0x000000a8a7db7209 */ /* 0x002fe20007810000 */
[----:B------:R-:W-:Y:S02]  /*1c3b0*/  IMAD.U32 R168, RZ, RZ, UR60 ;  /* 0x0000003cffa87e24 */ /* 0x000fe4000f8e00ff */
[----:B------:R-:W-:Y:S02]  /*1c3c0*/  IMAD.U32 R167, RZ, RZ, UR60 ;  /* 0x0000003cffa77e24 */ /* 0x000fe4000f8e00ff */
[----:B------:R-:W-:-:S01]  /*1c3d0*/  FFMA.FTZ R166, R219, R168, -8 ;  /* 0xc1000000dba67423 */ /* 0x000fc200000100a8 */
[----:B------:R-:W-:-:S03]  /*1c3e0*/  FADD.FTZ R165, -R219, R216 ;  /* 0x000000d8dba57221 */ /* 0x000fc60000010100 */
[--C-:B------:R-:W-:Y:S01]  /*1c3f0*/  FFMA.FTZ R168, R15, UR60, -R166.reuse ;  /* 0x0000003c0fa87c23 */ /* 0x100fe200080108a6 */
[----:B------:R-:W-:-:S01]  /*1c400*/  FFMA.FTZ R15, R14, UR60, -R166 ;  /* 0x0000003c0e0f7c23 */ /* 0x000fc200080108a6 */
        /* <DEDUP_REMOVED lines=12> */
[----:B0-----:R-:W-:Y:S01]  /*1c4d0*/  FMNMX.FTZ R218, R169, R218, !PT ;  /* 0x000000daa9da7209 */ /* 0x001fe20007810000 */
[----:B------:R-:W0:Y:S01]  /*1c4e0*/  MUFU.EX2 R165, R165 ;  /* 0x000000a500a57308 */ /* 0x000e220000000800 */
[----:B------:R-:W-:-:S01]  /*1c4f0*/  FFMA.FTZ R144, R144, UR60, -R166 ;  /* 0x0000003c90907c23 */ /* 0x000fc200080108a6 */
[--C-:B------:R-:W-:Y:S01]  /*1c500*/  FFMA.FTZ R145, R145, UR60, -R166.reuse ;  /* 0x0000003c91917c23 */ /* 0x100fe200080108a6 */
[----:B------:R-:W-:-:S01]  /*1c510*/  FFMA.FTZ R148, R148, UR60, -R166 ;  /* 0x0000003c94947c23 */ /* 0x000fc200080108a6 */
[C---:B------:R-:W-:Y:S01]  /*1c520*/  FADD.FTZ R164, -R218.reuse, R206 ;  /* 0x000000cedaa47221 */ /* 0x040fe20000010100 */
[----:B------:R-:W-:-:S01]  /*1c530*/  FFMA.FTZ R160, R218, R167, -8 ;  /* 0xc1000000daa07423 */ /* 0x000fc200000100a7 */
[--C-:B------:R-:W-:Y:S01]  /*1c540*/  FFMA.FTZ R149, R149, UR60, -R166.reuse ;  /* 0x0000003c95957c23 */ /* 0x100fe200080108a6 */
[----:B------:R-:W-:-:S01]  /*1c550*/  FFMA.FTZ R120, R120, UR60, -R166 ;  /* 0x0000003c78787c23 */ /* 0x000fc200080108a6 */
[----:B------:R-:W-:Y:S01]  /*1c560*/  FMUL.FTZ R164, R164, UR60 ;  /* 0x0000003ca4a47c20 */ /* 0x000fe20008410000 */
[----:B------:R-:W-:-:S01]  /*1c570*/  FFMA.FTZ R21, R21, UR60, -R160 ;  /* 0x0000003c15157c23 */ /* 0x000fc200080108a0 */
[--C-:B------:R-:W-:Y:S01]  /*1c580*/  FFMA.FTZ R20, R20, UR60, -R160.reuse ;  /* 0x0000003c14147c23 */ /* 0x100fe200080108a0 */
[----:B------:R-:W-:-:S01]  /*1c590*/  FFMA.FTZ R154, R154, UR60, -R160 ;  /* 0x0000003c9a9a7c23 */ /* 0x000fc200080108a0 */
[----:B------:R-:W1:Y:S01]  /*1c5a0*/  MUFU.EX2 R15, R15 ;  /* 0x0000000f000f7308 */ /* 0x000e620000000800 */
[----:B------:R-:W-:-:S01]  /*1c5b0*/  FFMA.FTZ R155, R155, UR60, -R160 ;  /* 0x0000003c9b9b7c23 */ /* 0x000fc200080108a0 */
[--C-:B------:R-:W-:Y:S01]  /*1c5c0*/  FFMA.FTZ R158, R158, UR60, -R160.reuse ;  /* 0x0000003c9e9e7c23 */ /* 0x100fe200080108a0 */
[----:B------:R-:W-:-:S01]  /*1c5d0*/  FFMA.FTZ R159, R159, UR60, -R160 ;  /* 0x0000003c9f9f7c23 */ /* 0x000fc200080108a0 */
[----:B------:R-:W-:Y:S01]  /*1c5e0*/  FFMA.FTZ R162, R162, UR60, -R160 ;  /* 0x0000003ca2a27c23 */ /* 0x000fe200080108a0 */
[----:B0-----:R-:W-:-:S01]  /*1c5f0*/  FFMA.FTZ R12, R165, R12, R168 ;  /* 0x0000000ca50c7223 */ /* 0x001fc200000100a8 */
[----:B------:R-:W-:Y:S01]  /*1c600*/  FFMA.FTZ R163, R163, UR60, -R160 ;  /* 0x0000003ca3a37c23 */ /* 0x000fe200080108a0 */
        /* <DEDUP_REMOVED lines=70> */
[----:B------:R-:W-:-:S03]  /*1ca70*/  FFMA.FTZ R103, R103, UR60, -R160 ;  /* 0x0000003c67677c23 */ /* 0x000fc600080108a0 */
        /* <DEDUP_REMOVED lines=106> */
[----:B------:R-:W-:-:S04]  /*1d120*/  IMAD R3, R190, 0x8, R17 ;  /* 0x00000008be037824 */ /* 0x000fc800078e0211 */
[----:B------:R-:W-:Y:S02]  /*1d130*/  VIADD R3, R3, 0x22840 ;  /* 0x0002284003037836 */ /* 0x000fe40000000000 */
[----:B------:R-:W1:Y:S01]  /*1d140*/  MUFU.EX2 R119, R119 ;  /* 0x0000007700777308 */ /* 0x000e620000000800 */
[----:B--2---:R-:W-:-:S02]  /*1d150*/  FADD.FTZ R166, R118, R167 ;  /* 0x000000a776a67221 */ /* 0x004fc40000010000 */
[----:B------:R-:W-:-:S04]  /*1d160*/  PRMT R3, R170, 0x654, R3 ;  /* 0x00000654aa037816 */ /* 0x000fc80000000003 */
[----:B------:R2:W-:Y:S01]  /*1d170*/  SYNCS.ARRIVE.TRANS64.RED.A1T0 RZ, [R3+URZ], RZ ;  /* 0x000000ff03ff79a7 */ /* 0x0005e2000810043f */
[----:B------:R-:W3:Y:S01]  /*1d180*/  MUFU.EX2 R88, R88 ;  /* 0x0000005800587308 */ /* 0x000ee20000000800 */
[----:B0-----:R-:W-:-:S07]  /*1d190*/  FADD.FTZ R167, R117, R12 ;  /* 0x0000000c75a77221 */ /* 0x001fce0000010000 */
[----:B------:R-:W0:Y:S01]  /*1d1a0*/  MUFU.EX2 R90, R90 ;  /* 0x0000005a005a7308 */ /* 0x000e220000000800 */
[----:B-1----:R-:W-:-:S07]  /*1d1b0*/  FADD.FTZ R169, R119, R166 ;  /* 0x000000a677a97221 */ /* 0x002fce0000010000 */
[----:B------:R-:W1:Y:S01]  /*1d1c0*/  MUFU.EX2 R89, R89 ;  /* 0x0000005900597308 */ /* 0x000e620000000800 */
[----:B---3--:R-:W-:-:S07]  /*1d1d0*/  FADD.FTZ R12, R88, R167 ;  /* 0x000000a7580c7221 */ /* 0x008fce0000010000 */
[----:B------:R-:W3:Y:S01]  /*1d1e0*/  MUFU.EX2 R91, R91 ;  /* 0x0000005b005b7308 */ /* 0x000ee20000000800 */
[----:B0-----:R-:W-:-:S07]  /*1d1f0*/  FADD.FTZ R166, R90, R169 ;  /* 0x000000a95aa67221 */ /* 0x001fce0000010000 */
[----:B------:R-:W0:Y:S01]  /*1d200*/  MUFU.EX2 R92, R92 ;  /* 0x0000005c005c7308 */ /* 0x000e220000000800 */
[----:B-1----:R-:W-:-:S07]  /*1d210*/  FADD.FTZ R167, R89, R12 ;  /* 0x0000000c59a77221 */ /* 0x002fce0000010000 */
        /* <DEDUP_REMOVED lines=26> */
.L_x_1987:
[----:B------:R-:W-:Y:S01]  /*1d3c0*/  F2FP.SATFINITE.E4M3.F32.PACK_AB_MERGE_C R14, R153, R14, RZ ;  /* 0x0000000e990e723e */ /* 0x000fe200048070ff */
[----:B------:R-:W-:Y:S01]  /*1d3d0*/  FMUL.FTZ R24, R24, R165 ;  /* 0x000000a518187220 */ /* 0x000fe20000410000 */
[----:B------:R-:W-:Y:S01]  /*1d3e0*/  ISETP.GT.AND P1, PT, R0, R205, PT ;  /* 0x000000cd0000720c */ /* 0x000fe20003f24270 */
[-C--:B------:R-:W-:Y:S01]  /*1d3f0*/  FMUL.FTZ R25, R25, R165.reuse ;  /* 0x000000a519197220 */ /* 0x080fe20000410000 */
[----:B------:R-:W-:Y:S01]  /*1d400*/  F2FP.SATFINITE.E4M3.F32.PACK_AB_MERGE_C R184, R15, R168, R14 ;  /* 0x000000a80fb8723e */ /* 0x000fe2000480700e */
[----:B------:R-:W-:Y:S01]  /*1d410*/  IMAD R14, R217, 0x8, R17 ;  /* 0x00000008d90e7824 */ /* 0x000fe200078e0211 */
[----:B------:R-:W-:Y:S01]  /*1d420*/  F2FP.SATFINITE.E4M3.F32.PACK_AB_MERGE_C R154, R155, R154, RZ ;  /* 0x0000009a9b9a723e */ /* 0x000fe200048070ff */
[----:B------:R-:W-:Y:S01]  /*1d430*/  IMAD.U32 R15, RZ, RZ, UR61 ;  /* 0x0000003dff0f7e24 */ /* 0x000fe2000f8e00ff */
[----:B------:R-:W-:Y:S01]  /*1d440*/  F2FP.SATFINITE.E4M3.F32.PACK_AB_MERGE_C R156, R161, R156, RZ ;  /* 0x0000009ca19c723e */ /* 0x000fe200048070ff */
[----:B------:R-:W-:Y:S01]  /*1d450*/  VIADD R14, R14, 0x22860 ;  /* 0x000228600e0e7836 */ /* 0x000fe20000000000 */
[----:B------:R-:W-:Y:S01]  /*1d460*/  F2FP.SATFINITE.E4M3.F32.PACK_AB_MERGE_C R162, R163, R162, RZ ;  /* 0x000000a2a3a2723e */ /* 0x000fe200048070ff */
[-C--:B------:R-:W-:Y:S01]  /*1d470*/  FMUL.FTZ R28, R28, R165.reuse ;  /* 0x000000a51c1c7220 */ /* 0x080fe20000410000 */
[----:B------:R-:W-:Y:S01]  /*1d480*/  F2FP.SATFINITE.E4M3.F32.PACK_AB_MERGE_C R140, R141, R140, RZ ;  /* 0x0000008c8d8c723e */ /* 0x000fe200048070ff */
[-C--:B------:R-:W-:Y:S01]  /*1d490*/  FMUL.FTZ R29, R29, R165.reuse ;  /* 0x000000a51d1d7220 */ /* 0x080fe20000410000 */
[----:B------:R-:W-:Y:S01]  /*1d4a0*/  PRMT R14, R15, 0x654, R14 ;  /* 0x000006540f0e7816 */ /* 0x000fe2000000000e */
[-C--:B------:R-:W-:Y:S01]  /*1d4b0*/  FMUL.FTZ R32, R32, R165.reuse ;  /* 0x000000a520207220 */ /* 0x080fe20000410000 */
[----:B------:R-:W-:Y:S01]  /*1d4c0*/  F2FP.SATFINITE.E4M3.F32.PACK_AB_MERGE_C R142, R143, R142, RZ ;  /* 0x0000008e8f8e723e */ /* 0x000fe200048070ff */
[-C--:B------:R-:W-:Y:S01]  /*1d4d0*/  FMUL.FTZ R33, R33, R165.reuse ;  /* 0x000000a521217220 */ /* 0x080fe20000410000 */
[----:B------:R-:W-:Y:S01]  /*1d4e0*/  F2FP.SATFINITE.E4M3.F32.PACK_AB_MERGE_C R148, R149, R148, RZ ;  /* 0x000000949594723e */ /* 0x000fe200048070ff */
[----:B------:R0:W-:Y:S01]  /*1d4f0*/  SYNCS.ARRIVE.TRANS64.RED.A1T0 RZ, [R14+URZ], RZ ;  /* 0x000000ff0eff79a7 */ /* 0x0001e2000810043f */
        /* <DEDUP_REMOVED lines=96> */
.L_x_1976:
[----:B------:R-:W-:-:S13]  /*1db00*/  ISETP.GE.AND P1, PT, R0, R204, PT ;  /* 0x000000cc0000720c */ /* 0x000fda0003f26270 */
[----:B------:R-:W-:Y:S05]  /*1db10*/  @!P1 BRA `(.L_x_1989) ;  /* 0x0000005400489947 */ /* 0x000fea0003800000 */
[----:B------:R-:W-:Y:S02]  /*1db20*/  IMAD.MOV.U32 R205, RZ, RZ, R218 ;  /* 0x000000ffffcd7224 */ /* 0x000fe400078e00da */
[----:B------:R-:W-:Y:S02]  /*1db30*/  IMAD.MOV.U32 R206, RZ, RZ, R219 ;  /* 0x000000ffffce7224 */ /* 0x000fe400078e00db */
[----:B------:R-:W-:Y:S02]  /*1db40*/  IMAD.MOV.U32 R223, RZ, RZ, R192 ;  /* 0x000000ffffdf7224 */ /* 0x000fe400078e00c0 */
[----:B------:R-:W-:-:S07]  /*1db50*/  IMAD.MOV.U32 R216, RZ, RZ, R190 ;  /* 0x000000ffffd87224 */ /* 0x000fce00078e00be */
.L_x_2009:
        /* <DEDUP_REMOVED lines=8> */
.L_x_1991:
        /* <DEDUP_REMOVED lines=8> */
.L_x_1992:
[----:B------:R-:W-:Y:S04]  /*1dc60*/  BSSY B0, `(.L_x_1990) ;  /* 0x0000004000007945 */ /* 0x000fe80003800000 */
[----:B-1----:R-:W-:Y:S05]  /*1dc70*/  @P2 BRA `(.L_x_1993) ;  /* 0x0000000000082947 */ /* 0x002fea0003800000 */
[----:B------:R-:W1:Y:S02]  /*1dc80*/  SYNCS.PHASECHK.TRANS64.TRYWAIT P2, [R14+URZ+0x22830], R15 ;  /* 0x0228300f0e0075a7 */ /* 0x000e64000804017f */
[----:B-1----:R-:W-:Y:S05]  /*1dc90*/  @!P2 BRA `(.L_x_1994) ;  /* 0x0000014400fca947 */ /* 0x002fea0003800000 */
.L_x_1993:
[----:B------:R-:W-:Y:S05]  /*1dca0*/  BSYNC B0 ;  /* 0x0000000000007941 */ /* 0x000fea0003800000 */
.L_x_1990:
        /* <DEDUP_REMOVED lines=35> */
[----:B------:R0:W-:Y:S01]  /*1dee0*/  BAR.SYNC.DEFER_BLOCKING R92, 0x100 ;  /* 0x0004005c0000751d */ /* 0x0001e20000010000 */
[----:B------:R-:W-:-:S02]  /*1def0*/  R2UR UR11, R89 ;  /* 0x00000000590b72ca */ /* 0x000fc400000e0000 */
[----:B------:R-:W-:Y:S01]  /*1df00*/  R2UR UR54, R14 ;  /* 0x000000000e3672ca */ /* 0x000fe200000e0000 */
[C---:B------:R-:W-:Y:S01]  /*1df10*/  VIADD R14, R20.reuse, 0x2 ;  /* 0x00000002140e7836 */ /* 0x040fe20000000000 */
[----:B------:R-:W-:Y:S02]  /*1df20*/  R2UR UR9, R91 ;  /* 0x000000005b0972ca */ /* 0x000fe400000e0000 */
[----:B------:R-:W-:Y:S01]  /*1df30*/  MOV R217, UR7 ;  /* 0x0000000700d97c02 */ /* 0x000fe20008000f00 */
[----:B0-----:R-:W-:Y:S01]  /*1df40*/  VIADD R92, R20, 0x4 ;  /* 0x00000004145c7836 */ /* 0x001fe20000000000 */
[----:B------:R-:W-:Y:S02]  /*1df50*/  R2UR UR23, R93 ;  /* 0x000000005d1772ca */ /* 0x000fe400000e0000 */
[----:B------:R-:W-:Y:S01]  /*1df60*/  MOV R218, UR6 ;  /* 0x0000000600da7c02 */ /* 0x000fe20008000f00 */
[----:B------:R-:W-:Y:S01]  /*1df70*/  UMOV UR6, UR10 ;  /* 0x0000000a00067c82 */ /* 0x000fe20008000000 */
[----:B------:R-:W-:Y:S01]  /*1df80*/  R2UR UR10, R88 ;  /* 0x00000000580a72ca */ /* 0x000fe200000e0000 */
[----:B------:R-:W-:Y:S01]  /*1df90*/  UMOV UR7, UR11 ;  /* 0x0000000b00077c82 */ /* 0x000fe20008000000 */
[----:B------:R-:W-:Y:S01]  /*1dfa0*/  R2UR UR11, R89 ;  /* 0x00000000590b72ca */ /* 0x000fe200000e0000 */
[----:B------:R-:W-:Y:S01]  /*1dfb0*/  VIADD R88, R20, 0x402 ;  /* 0x0000040214587836 */ /* 0x000fe20000000000 */
[----:B------:R-:W-:Y:S01]  /*1dfc0*/  R2UR UR22, R92 ;  /* 0x000000005c1672ca */ /* 0x000fe200000e0000 */
[----:B------:R-:W-:Y:S01]  /*1dfd0*/  VIADD R92, R20, 0x6 ;  /* 0x00000006145c7836 */ /* 0x000fe20000000000 */
[----:B------:R-:W-:Y:S01]  /*1dfe0*/  R2UR UR4, R14 ;  /* 0x000000000e0472ca */ /* 0x000fe200000e0000 */
[----:B------:R-:W-:Y:S01]  /*1dff0*/  VIADD R14, R20, 0x302 ;  /* 0x00000302140e7836 */ /* 0x000fe20000000000 */
[----:B------:R-:W-:-:S02]  /*1e000*/  R2UR UR5, R15 ;  /* 0x000000000f0572ca */ /* 0x000fc400000e0000 */
[----:B------:R-:W-:Y:S01]  /*1e010*/  R2UR UR18, R88 ;  /* 0x00000000581272ca */ /* 0x000fe200000e0000 */
[----:B------:R-:W-:Y:S01]  /*1e020*/  WARPGROUP.ARRIVE ;  /* 0x00000000000079c5 */ /* 0x000fe20000000000 */
[----:B------:R-:W-:Y:S01]  /*1e030*/  VIADD R88, R20, 0x204 ;  /* 0x0000020414587836 */ /* 0x000fe20000000000 */
[----:B------:R-:W-:Y:S01]  /*1e040*/  MOV R91, UR10 ;  /* 0x0000000a005b7c02 */ /* 0x000fe20008000f00 */
[----:B------:R-:W-:Y:S01]  /*1e050*/  UMOV UR10, UR8 ;  /* 0x00000008000a7c82 */ /* 0x000fe20008000000 */
[----:B------:R-:W-:Y:S01]  /*1e060*/  MOV R90, UR11 ;  /* 0x0000000b005a7c02 */ /* 0x000fe20008000f00 */
[----:B------:R-:W-:Y:S01]  /*1e070*/  UMOV UR11, UR9 ;  /* 0x00000009000b7c82 */ /* 0x000fe20008000000 */
[----:B------:R-:W-:Y:S01]  /*1e080*/  QGMMA.64x32x32.F32.E4M3.E4M3 R152, gdesc[UR44], RZ, !UPT, gsb0 ;  /* 0x006000002c9879f3 */ /* 0x000fe2000c0008ff */
[----:B------:R-:W-:Y:S02]  /*1e090*/  R2UR UR8, R10 ;  /* 0x000000000a0872ca */ /* 0x000fe400000e0000 */
[----:B------:R-:W-:-:S02]  /*1e0a0*/  R2UR UR9, R11 ;  /* 0x000000000b0972ca */ /* 0x000fc400000e0000 */
[----:B------:R-:W-:Y:S01]  /*1e0b0*/  R2UR UR30, R88 ;  /* 0x00000000581e72ca */ /* 0x000fe200000e0000 */
[----:B------:R-:W-:Y:S01]  /*1e0c0*/  VIADD R88, R20, 0x404 ;  /* 0x0000040414587836 */ /* 0x000fe20000000000 */
[----:B------:R-:W-:Y:S01]  /*1e0d0*/  MOV R219, UR23 ;  /* 0x0000001700db7c02 */ /* 0x000fe20008000f00 */
[----:B------:R-:W-:Y:S01]  /*1e0e0*/  UMOV UR23, UR5 ;  /* 0x0000000500177c82 */ /* 0x000fe20008000000 */
[----:B------:R-:W-:Y:S01]  /*1e0f0*/  MOV R222, UR22 ;  /* 0x0000001600de7c02 */ /* 0x000fe20008000f00 */
[----:B------:R-:W-:Y:S01]  /*1e100*/  UMOV UR22, UR4 ;  /* 0x0000000400167c82 */ /* 0x000fe20008000000 */
[C---:B------:R-:W-:Y:S02]  /*1e110*/  R2UR UR19, R89.reuse ;  /* 0x00000000591372ca */ /* 0x040fe400000e0000 */
[C---:B------:R-:W-:Y:S02]  /*1e120*/  R2UR UR31, R89.reuse ;  /* 0x00000000591f72ca */ /* 0x040fe400000e0000 */
[----:B------:R-:W-:Y:S01]  /*1e130*/  R2UR UR38, R88 ;  /* 0x00000000582672ca */ /* 0x000fe200000e0000 */
[----:B------:R-:W-:Y:S01]  /*1e140*/  VIADD R88, R20, 0x206 ;  /* 0x0000020614587836 */ /* 0x000fe20000000000 */
        /* <DEDUP_REMOVED lines=8> */
[----:B------:R-:W-:Y:S01]  /*1e1d0*/  R2UR UR14, R14 ;  /* 0x000000000e0e72ca */ /* 0x000fe200000e0000 */
[----:B------:R-:W-:Y:S01]  /*1e1e0*/  VIADD R14, R20, 0x104 ;  /* 0x00000104140e7836 */ /* 0x000fe20000000000 */
[----:B------:R-:W-:-:S02]  /*1e1f0*/  R2UR UR15, R15 ;  /* 0x000000000f0f72ca */ /* 0x000fc400000e0000 */
[C---:B------:R-:W-:Y:S02]  /*1e200*/  R2UR UR12, R8.reuse ;  /* 0x00000000080c72ca */ /* 0x040fe400000e0000 */
[C---:B------:R-:W-:Y:S02]  /*1e210*/  R2UR UR13, R9.reuse ;  /* 0x00000000090d72ca */ /* 0x040fe400000e0000 */
        /* <DEDUP_REMOVED lines=12> */
[C---:B------:R-:W-:Y:S01]  /*1e2e0*/  R2UR UR32, R6.reuse ;  /* 0x00000000062072ca */ /* 0x040fe200000e0000 */
[----:B------:R-:W-:Y:S02]  /*1e2f0*/  WARPGROUP.DEPBAR.LE gsb0, 0x0 ;  /* 0x00008000000079c5 */ /* 0x000fe40000010000 */
[----:B------:R-:W-:Y:S01]  /*1e300*/  WARPGROUP.ARRIVE ;  /* 0x00000000000079c5 */ /* 0x000fe20000000000 */
[C---:B------:R-:W-:Y:S02]  /*1e310*/  R2UR UR33, R7.reuse ;  /* 0x00000000072172ca */ /* 0x040fe400000e0000 */
[----:B------:R-:W-:Y:S02]  /*1e320*/  R2UR UR36, R6 ;  /* 0x00000000062472ca */ /* 0x000fe400000e0000 */
[----:B------:R-:W-:Y:S01]  /*1e330*/  R2UR UR37, R7 ;  /* 0x00000000072572ca */ /* 0x000fe200000e0000 */
[----:B------:R-:W-:Y:S01]  /*1e340*/  QGMMA.64x32x32.F32.E4M3.E4M3 R136, gdesc[UR48], RZ, !UPT, gsb0 ;  /* 0x00600000308879f3 */ /* 0x000fe2000c0008ff */
[----:B------:R-:W-:-:S02]  /*1e350*/  R2UR UR50, R88 ;  /* 0x00000000583272ca */ /* 0x000fc400000e0000 */
[----:B------:R-:W-:Y:S02]  /*1e360*/  R2UR UR51, R89 ;  /* 0x00000000593372ca */ /* 0x000fe400000e0000 */
[----:B------:R-:W-:Y:S02]  /*1e370*/  R2UR UR40, R4 ;  /* 0x00000000042872ca */ /* 0x000fe400000e0000 */
[----:B------:R-:W-:Y:S02]  /*1e380*/  R2UR UR41, R5 ;  /* 0x00000000052972ca */ /* 0x000fe400000e0000 */
[----:B------:R-:W-:Y:S01]  /*1e390*/  R2UR UR46, R14 ;  /* 0x000000000e2e72ca */ /* 0x000fe200000e0000 */
        /* <DEDUP_REMOVED lines=8> */
[----:B------:R-:W-:Y:S02]  /*1e420*/  R2UR UR58, R20 ;  /* 0x00000000143a72ca */ /* 0x000fe400000e0000 */
[----:B------:R-:W-:Y:S02]  /*1e430*/  R2UR UR59, R21 ;  /* 0x00000000153b72ca */ /* 0x000fe400000e0000 */
[----:B------:R-:W-:Y:S02]  /*1e440*/  R2UR UR56, R4 ;  /* 0x00000000043872ca */ /* 0x000fe400000e0000 */
[----:B------:R-:W-:Y:S01]  /*1e450*/  R2UR UR57, R5 ;  /* 0x00000000053972ca */ /* 0x000fe200000e0000 */
[----:B------:R-:W-:-:S02]  /*1e460*/  WARPGROUP.DEPBAR.LE gsb0, 0x0 ;  /* 0x00008000000079c5 */ /* 0x000fc40000010000 */
        /* <DEDUP_REMOVED lines=73> */
.L_x_1996:
[----:B------:R-:W-:Y:S01]  /*1e900*/  SHF.L.U32 R14, R223, 0x1f, RZ ;  /* 0x0000001fdf0e7819 */ /* 0x000fe200000006ff */
[----:B------:R-:W-:-:S04]  /*1e910*/  IMAD R15, R216, 0x8, R17 ;  /* 0x00000008d80f7824 */ /* 0x000fc800078e0211 */
[----:B------:R0:W1:Y:S01]  /*1e920*/  SYNCS.PHASECHK.TRANS64.TRYWAIT P1, [R15+URZ+0x22850], R14 ;  /* 0x0228500e0f0075a7 */ /* 0x000062000802017f */
[----:B------:R-:W-:Y:S05]  /*1e930*/  @!P0 BRA `(.L_x_1997) ;  /* 0x0000000000048947 */ /* 0x000fea0003800000 */
[----:B------:R-:W-:Y:S01]  /*1e940*/  BPT.TRAP 0x1 ;  /* 0x000000040000795c */ /* 0x000fe20000300000 */
.L_x_1997:
[----:B-1----:R-:W-:Y:S05]  /*1e950*/  @P1 BRA `(.L_x_1995) ;  /* 0x0000000000081947 */ /* 0x002fea0003800000 */
[----:B------:R-:W1:Y:S02]  /*1e960*/  SYNCS.PHASECHK.TRANS64.TRYWAIT P1, [R15+URZ+0x22850], R14 ;  /* 0x0228500e0f0075a7 */ /* 0x000e64000802017f */
[----:B-1----:R-:W-:Y:S05]  /*1e970*/  @!P1 BRA `(.L_x_1998) ;  /* 0x0000013800d89947 */ /* 0x002fea0003800000 */
.L_x_1995:
        /* <DEDUP_REMOVED lines=46> */
.L_x_1999:
        /* <DEDUP_REMOVED lines=53> */
[----:B------:R-:W-:Y:S01]  /*1efb0*/  IMAD.U32 R98, RZ, RZ, UR61 ;  /* 0x0000003dff627e24 */ /* 0x000fe2000f8e00ff */
[----:B------:R-:W2:Y:S01]  /*1efc0*/  LDC R176, c[0x0][0x9e4] ;  /* 0x00027900ffb07b82 */ /* 0x000ea20000000800 */
        /* <DEDUP_REMOVED lines=20> */
[----:B------:R-:W-:-:S02]  /*1f110*/  VIADD R89, R88, 0x22840 ;  /* 0x0002284058597836 */ /* 0x000fc40000000000 */
[C---:B------:R-:W-:Y:S01]  /*1f120*/  FMUL.FTZ R132, R2.reuse, R132 ;  /* 0x0000008402847220 */ /* 0x040fe20000410000 */
[----:B------:R-:W0:Y:S01]  /*1f130*/  SHFL.IDX PT, R88, R169, RZ, 0x1c1f ;  /* 0x001c1fffa9587589 */ /* 0x000e2200000e0000 */
[C---:B------:R-:W-:Y:S01]  /*1f140*/  FMUL.FTZ R133, R2.reuse, R133 ;  /* 0x0000008502857220 */ /* 0x040fe20000410000 */
[----:B------:R-:W-:Y:S01]  /*1f150*/  FMUL.FTZ R108, R2, R108 ;  /* 0x0000006c026c7220 */ /* 0x000fe20000410000 */
        /* <DEDUP_REMOVED lines=14> */
[----:B------:R-:W-:Y:S01]  /*1f240*/  R2UR UR4, R203 ;  /* 0x00000000cb0472ca */ /* 0x000fe200000e0000 */
[----:B------:R1:W-:Y:S01]  /*1f250*/  SYNCS.ARRIVE.TRANS64.RED.A1T0 RZ, [R89+URZ], RZ ;  /* 0x000000ff59ff79a7 */ /* 0x0003e2000810043f */
[----:B--2---:R-:W-:Y:S01]  /*1f260*/  ISETP.GE.AND P1, PT, R176, 0x1, PT ;  /* 0x00000001b000780c */ /* 0x004fe20003f26270 */
        /* <DEDUP_REMOVED lines=102> */
.L_x_2002:
[----:B------:R-:W-:Y:S02]  /*1f8d0*/  ULDC UR4, c[0x0][0x9e4] ;  /* 0x0002790000047ab9 */ /* 0x000fe40000000800 */
[----:B------:R-:W-:-:S05]  /*1f8e0*/  IMAD.U32 R173, RZ, RZ, UR4 ;  /* 0x00000004ffad7e24 */ /* 0x000fca000f8e00ff */
[----:B------:R-:W-:-:S13]  /*1f8f0*/  ISETP.NE.AND P1, PT, R173, 0x1, PT ;  /* 0x00000001ad00780c */ /* 0x000fda0003f25270 */
[----:B------:R-:W1:Y:S02]  /*1f900*/  @P1 LDC.64 R88, c[0x0][0x9e8] ;  /* 0x00027a00ff581b82 */ /* 0x000e640000000a00 */
[----:B-1----:R-:W-:-:S05]  /*1f910*/  @P1 IMAD.HI.U32 R88, R174, R88, RZ ;  /* 0x00000058ae581227 */ /* 0x002fca00078e00ff */
[----:B------:R-:W-:-:S07]  /*1f920*/  @P1 SHF.R.U32.HI R174, RZ, R89, R88 ;  /* 0x00000059ffae1219 */ /* 0x000fce0000011658 */
.L_x_2003:
[----:B------:R-:W-:Y:S05]  /*1f930*/  BSYNC B0 ;  /* 0x0000000000007941 */ /* 0x000fea0003800000 */
.L_x_2001:
[----:B------:R-:W-:-:S05]  /*1f940*/  IMAD R174, R174, R173, R99 ;  /* 0x000000adaeae7224 */ /* 0x000fca00078e0263 */
[----:B------:R-:W-:Y:S02]  /*1f950*/  VIADDMNMX R170, R174, R173, R170, PT ;  /* 0x000000adaeaa7246 */ /* 0x000fe400038001aa */
[----:B------:R-:W-:-:S07]  /*1f960*/  VIMNMX R103, R103, R174, !PT ;  /* 0x000000ae67677248 */ /* 0x000fce0007fe0100 */
.L_x_2000:
[C---:B------:R-:W-:Y:S02]  /*1f970*/  ISETP.GE.AND P1, PT, R102.reuse, 0x2, PT ;  /* 0x000000026600780c */ /* 0x040fe40003f26270 */
        /* <DEDUP_REMOVED lines=11> */
[----:B------:R-:W-:Y:S02]  /*1fa30*/  FSEL R152, R152, -INF , !P2 ;  /* 0xff80000098987808 */ /* 0x000fe40005000000 */
[----:B------:R-:W-:-:S04]  /*1fa40*/  ISETP.GT.AND P2, PT, R103, 0x9, !P3 ;  /* 0x000000096700780c */ /* 0x000fc80005f44270 */
        /* <DEDUP_REMOVED lines=212> */
[----:B------:R-:W0:-:S12]  /*20790*/  SHFL.IDX PT, R14, R169, 0x1, 0x1c1f ;  /* 0x003c1f00a90e7f89 */ /* 0x000e1800000e0000 */
[----:B------:R-:W-:Y:S02]  /*207a0*/  @P6 LOP3.LUT R22, R22, 0x4, RZ, 0xfc, !PT ;  /* 0x0000000416166812 */ /* 0x000fe400078efcff */
[----:B------:R-:W-:-:S04]  /*207b0*/  ISETP.GT.AND P6, PT, R103, 0x99, !P6 ;  /* 0x000000996700780c */ /* 0x000fc800077c4270 */
[----:B------:R-:W-:-:S04]  /*207c0*/  ISETP.LT.OR P6, PT, R170, 0x9a, P6 ;  /* 0x0000009aaa00780c */ /* 0x000fc800037c1670 */
[----:B------:R-:W-:Y:S02]  /*207d0*/  FSEL R101, R101, -INF , !P6 ;  /* 0xff80000065657808 */ /* 0x000fe40007000000 */
[----:B------:R-:W-:Y:S01]  /*207e0*/  ISETP.GE.AND P6, PT, R176, 0x1, PT ;  /* 0x00000001b000780c */ /* 0x000fe20003fc6270 */
[--C-:B0-----:R-:W-:Y:S02]  /*207f0*/  IMAD.IADD R172, R172, 0x1, R14.reuse ;  /* 0x00000001acac7824 */ /* 0x101fe400078e020e */
[----:B------:R-:W-:-:S10]  /*20800*/  IMAD.IADD R171, R171, 0x1, R14 ;  /* 0x00000001abab7824 */ /* 0x000fd400078e020e */
        /* <DEDUP_REMOVED lines=14> */
.L_x_2006:
[----:B------:R-:W-:Y:S02]  /*208f0*/  ULDC UR4, c[0x0][0x9e4] ;  /* 0x0002790000047ab9 */ /* 0x000fe40000000800 */
[----:B------:R-:W-:-:S05]  /*20900*/  IMAD.U32 R169, RZ, RZ, UR4 ;  /* 0x00000004ffa97e24 */ /* 0x000fca000f8e00ff */
[----:B------:R-:W-:-:S13]  /*20910*/  ISETP.NE.AND P6, PT, R169, 0x1, PT ;  /* 0x00000001a900780c */ /* 0x000fda0003fc5270 */
[----:B------:R-:W0:Y:S02]  /*20920*/  @P6 LDC.64 R88, c[0x0][0x9e8] ;  /* 0x00027a00ff586b82 */ /* 0x000e240000000a00 */
[----:B0-----:R-:W-:-:S05]  /*20930*/  @P6 IMAD.HI.U32 R88, R14, R88, RZ ;  /* 0x000000580e586227 */ /* 0x001fca00078e00ff */
[----:B------:R-:W-:-:S07]  /*20940*/  @P6 SHF.R.U32.HI R14, RZ, R89, R88 ;  /* 0x00000059ff0e6219 */ /* 0x000fce0000011658 */
.L_x_2007:
[----:B------:R-:W-:Y:S05]  /*20950*/  BSYNC B0 ;  /* 0x0000000000007941 */ /* 0x000fea0003800000 */
.L_x_2005:
[----:B------:R-:W-:-:S05]  /*20960*/  IMAD R14, R14, R169, R99 ;  /* 0x000000a90e0e7224 */ /* 0x000fca00078e0263 */
[----:B------:R-:W-:Y:S02]  /*20970*/  VIADDMNMX R172, R14, R169, R172, PT ;  /* 0x000000a90eac7246 */ /* 0x000fe400038001ac */
[----:B------:R-:W-:-:S07]  /*20980*/  VIMNMX R171, R171, R14, !PT ;  /* 0x0000000eabab7248 */ /* 0x000fce0007fe0100 */
.L_x_2004:
        /* <DEDUP_REMOVED lines=136> */
[----:B------:R-:W-:-:S03]  /*21210*/  ISETP.GT.AND P1, PT, R171, 0x50, !P1 ;  /* 0x00000050ab00780c */ /* 0x000fc60004f24270 */
[----:B------:R-:W-:Y:S01]  /*21220*/  FFMA.FTZ R89, R219, R102, -8 ;  /* 0xc1000000db597423 */ /* 0x000fe20000010066 */
        /* <DEDUP_REMOVED lines=67> */
[--C-:B------:R-:W-:Y:S01]  /*21660*/  FFMA.FTZ R88, R152, UR60, -R89.reuse ;  /* 0x0000003c98587c23 */ /* 0x100fe20008010859 */
[----:B------:R-:W-:-:S01]  /*21670*/  FFMA.FTZ R152, R160, UR60, -R89 ;  /* 0x0000003ca0987c23 */ /* 0x000fc20008010859 */
[----:B------:R-:W-:Y:S01]  /*21680*/  FMNMX.FTZ R160, R14, R205, !PT ;  /* 0x000000cd0ea07209 */ /* 0x000fe20007810000 */
[----:B------:R-:W-:-:S01]  /*21690*/  FFMA.FTZ R99, R153, UR60, -R89 ;  /* 0x0000003c99637c23 */ /* 0x000fc20008010859 */
        /* <DEDUP_REMOVED lines=44> */
[----:B------:R-:W-:Y:S01]  /*21960*/  FFMA.FTZ R100, R100, UR60, -R89 ;  /* 0x0000003c64647c23 */ /* 0x000fe20008010859 */
        /* <DEDUP_REMOVED lines=57> */
[----:B------:R1:W-:Y:S08]  /*21d00*/  MUFU.EX2 R89, R166 ;  /* 0x000000a600597308 */ /* 0x0003f00000000800 */
[----:B------:R-:W2:Y:S01]  /*21d10*/  MUFU.EX2 R164, R164 ;  /* 0x000000a400a47308 */ /* 0x000ea20000000800 */
[----:B0-----:R-:W-:-:S07]  /*21d20*/  FMNMX.FTZ R218, R218, R169, !PT ;  /* 0x000000a9dada7209 */ /* 0x001fce0007810000 */
[----:B------:R-:W-:Y:S01]  /*21d30*/  MUFU.EX2 R125, R125 ;  /* 0x0000007d007d7308 */ /* 0x000fe20000000800 */
[C---:B------:R-:W-:Y:S01]  /*21d40*/  FSETP.NEU.FTZ.AND P1, PT, R218.reuse, -INF , PT ;  /* 0xff800000da00780b */ /* 0x040fe20003f3d000 */
[----:B------:R-:W-:-:S03]  /*21d50*/  FFMA.FTZ R167, R218, R167, -8 ;  /* 0xc1000000daa77423 */ /* 0x000fc600000100a7 */
[----:B-1----:R-:W-:Y:S02]  /*21d60*/  FSEL R166, R218, RZ, P1 ;  /* 0x000000ffdaa67208 */ /* 0x002fe40000800000 */
[----:B------:R-:W-:Y:S01]  /*21d70*/  FSEL R101, R167, RZ, P1 ;  /* 0x000000ffa7657208 */ /* 0x000fe20000800000 */
[----:B--2---:R-:W-:Y:S01]  /*21d80*/  FFMA.FTZ R169, R164, R12, R15 ;  /* 0x0000000ca4a97223 */ /* 0x004fe2000001000f */
[----:B------:R-:W-:Y:S01]  /*21d90*/  MUFU.EX2 R128, R128 ;  /* 0x0000008000807308 */ /* 0x000fe20000000800 */
[----:B------:R-:W-:-:S02]  /*21da0*/  FADD.FTZ R166, -R166, R205 ;  /* 0x000000cda6a67221 */ /* 0x000fc40000010100 */
[--C-:B------:R-:W-:Y:S01]  /*21db0*/  FFMA.FTZ R14, R14, UR60, -R101.reuse ;  /* 0x0000003c0e0e7c23 */ /* 0x100fe20008010865 */
[----:B------:R-:W-:-:S01]  /*21dc0*/  FFMA.FTZ R21, R21, UR60, -R101 ;  /* 0x0000003c15157c23 */ /* 0x000fc20008010865 */
[----:B------:R-:W-:Y:S01]  /*21dd0*/  FMUL.FTZ R166, R166, UR60 ;  /* 0x0000003ca6a67c20 */ /* 0x000fe20008410000 */
[----:B------:R-:W-:-:S01]  /*21de0*/  FFMA.FTZ R154, R154, UR60, -R101 ;  /* 0x0000003c9a9a7c23 */ /* 0x000fc20008010865 */
[--C-:B------:R-:W-:Y:S01]  /*21df0*/  FFMA.FTZ R155, R155, UR60, -R101.reuse ;  /* 0x0000003c9b9b7c23 */ /* 0x100fe20008010865 */
[----:B------:R-:W-:-:S01]  /*21e00*/  FFMA.FTZ R158, R158, UR60, -R101 ;  /* 0x0000003c9e9e7c23 */ /* 0x000fc20008010865 */
[----:B------:R-:W-:Y:S01]  /*21e10*/  MUFU.EX2 R14, R14 ;  /* 0x0000000e000e7308 */ /* 0x000fe20000000800 */
[----:B------:R-:W-:-:S01]  /*21e20*/  FFMA.FTZ R159, R159, UR60, -R101 ;  /* 0x0000003c9f9f7c23 */ /* 0x000fc20008010865 */
[----:B------:R-:W-:Y:S01]  /*21e30*/  FFMA.FTZ R161, R161, UR60, -R101 ;  /* 0x0000003ca1a17c23 */ /* 0x000fe20008010865 */
[----:B------:R-:W-:-:S01]  /*21e40*/  FADD.FTZ R169, R20, R169 ;  /* 0x000000a914a97221 */ /* 0x000fc20000010000 */
        /* <DEDUP_REMOVED lines=34> */
[--C-:B------:R-:W-:Y:S01]  /*22070*/  FFMA.FTZ R92, R92, UR60, -R101.reuse ;  /* 0x0000003c5c5c7c23 */ /* 0x100fe20008010865 */
        /* <DEDUP_REMOVED lines=131> */
[----:B------:R-:W-:Y:S01]  /*228b0*/  FADD.FTZ R12, R89, R12 ;  /* 0x0000000c590c7221 */ /* 0x000fe20000010000 */
[----:B--2---:R-:W-:-:S04]  /*228c0*/  FADD.FTZ R3, R97, R166 ;  /* 0x000000a661037221 */ /* 0x004fc80000010000 */
[----:B0-----:R-:W-:Y:S01]  /*228d0*/  FADD.FTZ R3, R98, R3 ;  /* 0x0000000362037221 */ /* 0x001fe20000010000 */
[----:B------:R-:W-:Y:S06]  /*228e0*/  @!P0 BRA `(.L_x_2008) ;  /* 0x0000000000048947 */ /* 0x000fec0003800000 */
[----:B------:R-:W-:Y:S01]  /*228f0*/  BPT.TRAP 0x1 ;  /* 0x000000040000795c */ /* 0x000fe20000300000 */
.L_x_2008:
        /* <DEDUP_REMOVED lines=116> */
.L_x_1989:
[----:B------:R-:W-:Y:S05]  /*23040*/  WARPSYNC.ALL ;  /* 0x0000000000007948 */ /* 0x000fea0003800000 */
[----:B------:R-:W-:Y:S06]  /*23050*/  BAR.ARV 0x8, 0x180 ;  /* 0x0206000000007b1d */ /* 0x000fec0000002000 */
[----:B------:R-:W-:Y:S05]  /*23060*/  @!P0 BRA `(.L_x_2010) ;  /* 0x0000000000048947 */ /* 0x000fea0003800000 */
[----:B------:R-:W-:Y:S01]  /*23070*/  BPT.TRAP 0x1 ;  /* 0x000000040000795c */ /* 0x000fe20000300000 */
.L_x_2010:
[----:B------:R-:W-:Y:S01]  /*23080*/  IMAD R11, R190, 0x8, R17 ;  /* 0x00000008be0b7824 */ /* 0x000fe200078e0211 */
[----:B------:R-:W-:-:S04]  /*23090*/  SHF.L.U32 R0, R192, 0x1f, RZ ;  /* 0x0000001fc0007819 */ /* 0x000fc800000006ff */
[----:B------:R0:W1:Y:S01]  /*230a0*/  SYNCS.PHASECHK.TRANS64.TRYWAIT P1, [R11+URZ+0x22850], R0 ;  /* 0x022850000b0075a7 */ /* 0x000062000802017f */
[----:B------:R-:W-:Y:S05]  /*230b0*/  @!P0 BRA `(.L_x_2011) ;  /* 0x0000000000048947 */ /* 0x000fea0003800000 */
[----:B------:R-:W-:Y:S01]  /*230c0*/  BPT.TRAP 0x1 ;  /* 0x000000040000795c */ /* 0x000fe20000300000 */
.L_x_2011:
[----:B------:R-:W-:-:S05]  /*230d0*/  VIADD R17, R17, 0x400 ;  /* 0x0000040011117836 */ /* 0x000fca0000000000 */
[----:B------:R-:W-:-:S04]  /*230e0*/  SHF.R.U32.HI R17, RZ, 0x4, R17 ;  /* 0x00000004ff117819 */ /* 0x000fc80000011611 */
[----:B------:R-:W-:-:S04]  /*230f0*/  LOP3.LUT R17, R17, 0x3fff, RZ, 0xc0, !PT ;  /* 0x00003fff11117812 */ /* 0x000fc800078ec0ff */
[----:B------:R-:W-:Y:S01]  /*23100*/  LOP3.LUT R17, R17, 0x10000, RZ, 0xfc, !PT ;  /* 0x0001000011117812 */ /* 0x000fe200078efcff */
[----:B-1----:R-:W-:Y:S06]  /*23110*/  @P1 BRA `(.L_x_2012) ;  /* 0x0000000000081947 */ /* 0x002fec0003800000 */
[----:B------:R-:W1:Y:S02]  /*23120*/  SYNCS.PHASECHK.TRANS64.TRYWAIT P1, [R11+URZ+0x22850], R0 ;  /* 0x022850000b0075a7 */ /* 0x000e64000802017f */
[----:B-1----:R-:W-:Y:S05]  /*23130*/  @!P1 BRA `(.L_x_2013) ;  /* 0x000000f000fc9947 */ /* 0x002fea0003800000 */
.L_x_2012:
[----:B------:R-:W-:Y:S01]  /*23140*/  IMAD R4, R190, 0x500, R17 ;  /* 0x00000500be047824 */ /* 0x000fe200078e0211 */
[----:B------:R-:W-:Y:S05]  /*23150*/  WARPSYNC.ALL ;  /* 0x0000000000007948 */ /* 0x000fea0003800000 */
[----:B------:R-:W-:Y:S01]  /*23160*/  IMAD.MOV.U32 R5, RZ, RZ, -0x3ffffff0 ;  /* 0xc0000010ff057424 */ /* 0x000fe200078e00ff */
[C---:B------:R-:W-:Y:S01]  /*23170*/  R2UR UR6, R4.reuse ;  /* 0x00000000040672ca */ /* 0x040fe200000e0000 */
[----:B------:R-:W-:Y:S01]  /*23180*/  WARPGROUP.ARRIVE ;  /* 0x00000000000079c5 */ /* 0x000fe20000000000 */
[----:B------:R-:W-:Y:S01]  /*23190*/  VIADD R6, R4, 0x100 ;  /* 0x0000010004067836 */ /* 0x000fe20000000000 */
[----:B------:R-:W-:Y:S01]  /*231a0*/  ULDC.64 UR4, c[0x0][0x9a0] ;  /* 0x0002680000047ab9 */ /* 0x000fe20000000a00 */
[----:B------:R-:W-:Y:S01]  /*231b0*/  R2UR UR7, R5 ;  /* 0x00000000050772ca */ /* 0x000fe200000e0000 */
[----:B------:R-:W-:Y:S01]  /*231c0*/  IMAD.MOV.U32 R7, RZ, RZ, -0x3ffffff0 ;  /* 0xc0000010ff077424 */ /* 0x000fe200078e00ff */
[----:B------:R-:W-:Y:S01]  /*231d0*/  ISETP.NE.U32.AND P1, PT, RZ, UR4, PT ;  /* 0x00000004ff007c0c */ /* 0x000fe2000bf25070 */
[----:B------:R-:W-:-:S03]  /*231e0*/  ULDC.64 UR8, c[0x0][0x208] ;  /* 0x0000820000087ab9 */ /* 0x000fc60000000a00 */
[----:B------:R-:W-:-:S07]  /*231f0*/  ISETP.NE.AND.EX P1, PT, RZ, UR5, PT, P1 ;  /* 0x00000005ff007c0c */ /* 0x000fce000bf25310 */
[----:B------:R-:W-:Y:S01]  /*23200*/  QGMMA.64x128x32.F32.E4M3.E4M3 R24, R184, gdesc[UR4], R24, gsb0 ;  /* 0x01e00004b8187df3 */ /* 0x000fe20008000818 */
[----:B------:R-:W-:Y:S02]  /*23210*/  R2UR UR6, R6 ;  /* 0x00000000060672ca */ /* 0x000fe400000e0000 */
[----:B------:R-:W-:-:S03]  /*23220*/  R2UR UR7, R7 ;  /* 0x00000000070772ca */ /* 0x000fc600000e0000 */
[----:B------:R-:W0:Y:S01]  /*23230*/  @P1 LDC.64 R6, c[0x0][0x9c8] ;  /* 0x00027200ff061b82 */ /* 0x000e220000000a00 */
[----:B------:R-:W-:-:S07]  /*23240*/  @P1 SHF.R.S32.HI R5, RZ, 0x1f, R207 ;  /* 0x0000001fff051819 */ /* 0x000fce00000114cf */
        /* <DEDUP_REMOVED lines=14> */
[----:B------:R-:W-:Y:S01]  /*23330*/  IMAD.MOV.U32 R7, RZ, RZ, -0x3ffffff0 ;  /* 0xc0000010ff077424 */ /* 0x000fe200078e00ff */
[----:B------:R-:W-:Y:S01]  /*23340*/  R2UR UR6, R6 ;  /* 0x00000000060672ca */ /* 0x000fe200000e0000 */
[----:B------:R0:W2:Y:S03]  /*23350*/  @P1 LDG.E R0, desc[UR8][R8.64] ;  /* 0x0000000808001981 */ /* 0x0000a6000c1e1900 */
[----:B------:R-:W-:Y:S01]  /*23360*/  R2UR UR7, R7 ;  /* 0x00000000070772ca */ /* 0x000fe200000e0000 */
[----:B------:R-:W-:Y:S02]  /*23370*/  VIADD R6, R4, 0x300 ;  /* 0x0000030004067836 */ /* 0x000fe40000000000 */
[----:B------:R-:W-:Y:S01]  /*23380*/  IMAD.MOV.U32 R7, RZ, RZ, -0x3ffffff0 ;  /* 0xc0000010ff077424 */ /* 0x000fe200078e00ff */
[----:B------:R-:W-:-:S02]  /*23390*/  WARPGROUP.DEPBAR.LE gsb0, 0x0 ;  /* 0x00008000000079c5 */ /* 0x000fc40000010000 */
[----:B------:R-:W-:-:S07]  /*233a0*/  WARPGROUP.ARRIVE ;  /* 0x00000000000079c5 */ /* 0x000fce0000000000 */
[----:B------:R-:W-:Y:S01]  /*233b0*/  QGMMA.64x128x32.F32.E4M3.E4M3 R24, R176, gdesc[UR4], R24, gsb0 ;  /* 0x01e00004b0187df3 */ /* 0x000fe20008000818 */
[----:B------:R-:W-:Y:S02]  /*233c0*/  R2UR UR6, R6 ;  /* 0x00000000060672ca */ /* 0x000fe400000e0000 */
[----:B------:R-:W-:Y:S01]  /*233d0*/  R2UR UR7, R7 ;  /* 0x00000000070772ca */ /* 0x000fe200000e0000 */
[----:B------:R-:W-:Y:S02]  /*233e0*/  VIADD R4, R4, 0x400 ;  /* 0x0000040004047836 */ /* 0x000fe40000000000 */
[----:B------:R-:W-:Y:S01]  /*233f0*/  IMAD.MOV.U32 R5, RZ, RZ, -0x3ffffff0 ;  /* 0xc0000010ff057424 */ /* 0x000fe200078e00ff */
[----:B------:R-:W1:Y:S01]  /*23400*/  SHFL.BFLY PT, R7, R12, 0x2, 0x1f ;  /* 0x0c401f000c077f89 */ /* 0x000e6200000e0000 */
[----:B------:R-:W-:Y:S02]  /*23410*/  WARPGROUP.DEPBAR.LE gsb0, 0x0 ;  /* 0x00008000000079c5 */ /* 0x000fe40000010000 */
[----:B------:R-:W-:-:S06]  /*23420*/  WARPGROUP.ARRIVE ;  /* 0x00000000000079c5 */ /* 0x000fcc0000000000 */
[----:B------:R-:W-:Y:S01]  /*23430*/  QGMMA.64x128x32.F32.E4M3.E4M3 R24, R172, gdesc[UR4], R24, gsb0 ;  /* 0x01e00004ac187df3 */ /* 0x000fe20008000818 */
[----:B------:R-:W-:Y:S02]  /*23440*/  R2UR UR6, R4 ;  /* 0x00000000040672ca */ /* 0x000fe400000e0000 */
[----:B------:R-:W-:Y:S01]  /*23450*/  R2UR UR7, R5 ;  /* 0x00000000050772ca */ /* 0x000fe200000e0000 */
[----:B------:R-:W3:Y:S01]  /*23460*/  SHFL.BFLY PT, R4, R3, 0x2, 0x1f ;  /* 0x0c401f0003047f89 */ /* 0x000ee200000e0000 */
[----:B-1----:R-:W-:-:S05]  /*23470*/  FADD.FTZ R7, R7, R12 ;  /* 0x0000000c07077221 */ /* 0x002fca0000010000 */
[----:B------:R-:W1:Y:S01]  /*23480*/  SHFL.BFLY PT, R2, R7, 0x1, 0x1f ;  /* 0x0c201f0007027f89 */ /* 0x000e6200000e0000 */
[----:B---3--:R-:W-:-:S05]  /*23490*/  FADD.FTZ R4, R4, R3 ;  /* 0x0000000304047221 */ /* 0x008fca0000010000 */
[----:B------:R-:W3:Y:S01]  /*234a0*/  SHFL.BFLY PT, R5, R4, 0x1, 0x1f ;  /* 0x0c201f0004057f89 */ /* 0x000ee200000e0000 */
[----:B-1----:R-:W-:-:S05]  /*234b0*/  FADD.FTZ R2, R7, R2 ;  /* 0x0000000207027221 */ /* 0x002fca0000010000 */
[C---:B------:R-:W-:Y:S01]  /*234c0*/  FSETP.NE.FTZ.AND P1, PT, R2.reuse, RZ, PT ;  /* 0x000000ff0200720b */ /* 0x040fe20003f35000 */
[----:B0-----:R-:W-:Y:S01]  /*234d0*/  FMUL.FTZ R8, R2, 0.00390625 ;  /* 0x3b80000002087820 */ /* 0x001fe20000410000 */
[----:B------:R-:W-:-:S04]  /*234e0*/  IMAD.MOV.U32 R3, RZ, RZ, RZ ;  /* 0x000000ffff037224 */ /* 0x000fc800078e00ff */
[----:B------:R-:W-:Y:S01]  /*234f0*/  FSETP.NE.FTZ.AND P2, PT, R8, RZ, PT ;  /* 0x000000ff0800720b */ /* 0x000fe20003f55000 */
[----:B---3--:R-:W-:-:S04]  /*23500*/  FADD.FTZ R6, R4, R5 ;  /* 0x0000000504067221 */ /* 0x008fc80000010000 */
[----:B------:R-:W-:Y:S02]  /*23510*/  FMUL.FTZ R10, R6, 0.00390625 ;  /* 0x3b800000060a7820 */ /* 0x000fe40000410000 */
[----:B------:R-:W-:Y:S03]  /*23520*/  @P1 MUFU.RCP R3, R2 ;  /* 0x0000000200031308 */ /* 0x000fe60000001000 */
[----:B------:R-:W-:Y:S01]  /*23530*/  FSETP.NE.FTZ.AND P3, PT, R10, RZ, PT ;  /* 0x000000ff0a00720b */ /* 0x000fe20003f75000 */
[----:B------:R-:W-:Y:S02]  /*23540*/  WARPGROUP.DEPBAR.LE gsb0, 0x0 ;  /* 0x00008000000079c5 */ /* 0x000fe40000010000 */
[----:B------:R-:W-:-:S06]  /*23550*/  WARPGROUP.ARRIVE ;  /* 0x00000000000079c5 */ /* 0x000fcc0000000000 */
[----:B------:R-:W-:Y:S01]  /*23560*/  QGMMA.64x128x32.F32.E4M3.E4M3 R24, R168, gdesc[UR4], R24, gsb0 ;  /* 0x01e00004a8187df3 */ /* 0x000fe20008000818 */
[----:B------:R-:W-:Y:S01]  /*23570*/  FSETP.NE.FTZ.AND P1, PT, R6, RZ, PT ;  /* 0x000000ff0600720b */ /* 0x000fe20003f35000 */
[----:B------:R-:W-:Y:S01]  /*23580*/  IMAD.MOV.U32 R7, RZ, RZ, RZ ;  /* 0x000000ffff077224 */ /* 0x000fe200078e00ff */
        /* <DEDUP_REMOVED lines=10> */
[----:B------:R-:W-:Y:S01]  /*23630*/  @P2 FFMA.FTZ R88, R2, R219, R5 ;  /* 0x000000db02582223 */ /* 0x000fe20000010005 */
[----:B------:R-:W-:Y:S02]  /*23640*/  IMAD.MOV.U32 R89, RZ, RZ, -0x800000 ;  /* 0xff800000ff597424 */ /* 0x000fe400078e00ff */
[----:B------:R-:W-:Y:S01]  /*23650*/  @P3 FFMA.FTZ R89, R12, R218, R9 ;  /* 0x000000da0c593223 */ /* 0x000fe20000010009 */
[-C--:B--2---:R-:W-:Y:S01]  /*23660*/  FMUL.FTZ R4, R3, R0.reuse ;  /* 0x0000000003047220 */ /* 0x084fe20000410000 */
[----:B---3--:R-:W-:Y:S01]  /*23670*/  FMUL.FTZ R6, R7, R0 ;  /* 0x0000000007067220 */ /* 0x008fe20000410000 */
[----:B------:R-:W-:-:S02]  /*23680*/  WARPGROUP.DEPBAR.LE gsb0, 0x0 ;  /* 0x00008000000079c5 */ /* 0x000fc40000010000 */
[----:B------:R-:W-:Y:S05]  /*23690*/  @!P0 BRA `(.L_x_2014) ;  /* 0x0000000000048947 */ /* 0x000fea0003800000 */
[----:B------:R-:W-:Y:S01]  /*236a0*/  BPT.TRAP 0x1 ;  /* 0x000000040000795c */ /* 0x000fe20000300000 */
.L_x_2014:
[----:B------:R-:W2:Y:S01]  /*236b0*/  LDL.LU R0, [R1+0x8] ;  /* 0x0000080001007983 */ /* 0x000ea20000300800 */
[----:B------:R-:W-:Y:S02]  /*236c0*/  VIADD R190, R190, 0x1 ;  /* 0x00000001bebe7836 */ /* 0x000fe40000000000 */
[-C--:B------:R-:W-:Y:S01]  /*236d0*/  FMUL.FTZ R8, R45, R4.reuse ;  /* 0x000000042d087220 */ /* 0x080fe20000410000 */
[----:B------:R-:W-:Y:S02]  /*236e0*/  IMAD.U32 R5, RZ, RZ, UR61 ;  /* 0x0000003dff057e24 */ /* 0x000fe4000f8e00ff */
[-C--:B------:R-:W-:Y:S01]  /*236f0*/  FMUL.FTZ R21, R56, R4.reuse ;  /* 0x0000000438157220 */ /* 0x080fe20000410000 */
[-C--:B------:R-:W-:Y:S01]  /*23700*/  FMUL.FTZ R45, R64, R4.reuse ;  /* 0x00000004402d7220 */ /* 0x080fe20000410000 */
[----:B------:R-:W-:Y:S01]  /*23710*/  ISETP.NE.AND P1, PT, R190, 0x2, PT ;  /* 0x00000002be00780c */ /* 0x000fe20003f25270 */
[-C--:B------:R-:W-:Y:S01]  /*23720*/  FMUL.FTZ R109, R80, R4.reuse ;  /* 0x00000004506d7220 */ /* 0x080fe20000410000 */
[-C--:B------:R-:W-:Y:S01]  /*23730*/  FMUL.FTZ R15, R52, R4.reuse ;  /* 0x00000004340f7220 */ /* 0x080fe20000410000 */
[-C--:B------:R-:W-:Y:S01]  /*23740*/  FMUL.FTZ R3, R24, R4.reuse ;  /* 0x0000000418037220 */ /* 0x080fe20000410000 */
[----:B------:R-:W-:Y:S01]  /*23750*/  SEL R7, RZ, 0x1, P1 ;  /* 0x00000001ff077807 */ /* 0x000fe20000800000 */
        /* <DEDUP_REMOVED lines=48> */
[----:B------:R-:W-:-:S02]  /*23a60*/  LOP3.LUT R192, R192, R7, RZ, 0x3c, !PT ;  /* 0x00000007c0c07212 */ /* 0x000fc400078e3cff */
[----:B------:R-:W-:Y:S02]  /*23a70*/  SEL R190, R190, RZ, P1 ;  /* 0x000000ffbebe7207 */ /* 0x000fe40000800000 */
[----:B--2---:R-:W-:Y:S01]  /*23a80*/  R2UR UR4, R0 ;  /* 0x00000000000472ca */ /* 0x004fe200000e0000 */
[----:B------:R-:W-:Y:S02]  /*23a90*/  VIADD R0, R11, 0x22860 ;  /* 0x000228600b007836 */ /* 0x000fe40000000000 */
[----:B------:R-:W-:Y:S01]  /*23aa0*/  FMUL.FTZ R11, R37, R4 ;  /* 0x00000004250b7220 */ /* 0x000fe20000410000 */
[----:B------:R-:W-:Y:S02]  /*23ab0*/  FMUL.FTZ R37, R66, R6 ;  /* 0x0000000642257220 */ /* 0x000fe40000410000 */
[----:B------:R-:W-:Y:S01]  /*23ac0*/  PRMT R2, R5, 0x654, R0 ;  /* 0x0000065405027816 */ /* 0x000fe20000000000 */
[-C--:B------:R-:W-:Y:S01]  /*23ad0*/  FMUL.FTZ R0, R53, R4.reuse ;  /* 0x0000000435007220 */ /* 0x080fe20000410000 */
[-C--:B------:R-:W-:Y:S01]  /*23ae0*/  FMUL.FTZ R53, R44, R4.reuse ;  /* 0x000000042c357220 */ /* 0x080fe20000410000 */
[-C--:B------:R-:W-:Y:S01]  /*23af0*/  FMUL.FTZ R5, R28, R4.reuse ;  /* 0x000000041c057220 */ /* 0x080fe20000410000 */
[----:B------:R-:W-:Y:S01]  /*23b00*/  FMUL.FTZ R44, R84, R4 ;  /* 0x00000004542c7220 */ /* 0x000fe20000410000 */
[-C--:B------:R-:W-:Y:S01]  /*23b10*/  FMUL.FTZ R4, R79, R6.reuse ;  /* 0x000000064f047220 */ /* 0x080fe20000410000 */
[----:B------:R0:W-:Y:S01]  /*23b20*/  SYNCS.ARRIVE.TRANS64.RED.A1T0 RZ, [R2+URZ], RZ ;  /* 0x000000ff02ff79a7 */ /* 0x0001e2000810043f */
[----:B------:R-:W-:Y:S01]  /*23b30*/  UIADD3 UR4, UR4, 0x1, URZ ;  /* 0x0000000104047890 */ /* 0x000fe2000fffe03f */
[-C--:B------:R-:W-:Y:S01]  /*23b40*/  FMUL.FTZ R79, R35, R6.reuse ;  /* 0x00000006234f7220 */ /* 0x080fe20000410000 */
[-C--:B------:R-:W-:Y:S01]  /*23b50*/  FMUL.FTZ R28, R67, R6.reuse ;  /* 0x00000006431c7220 */ /* 0x080fe20000410000 */
[----:B------:R-:W-:-:S03]  /*23b60*/  FMUL.FTZ R35, R78, R6 ;  /* 0x000000064e237220 */ /* 0x000fc60000410000 */
[----:B------:R-:W-:Y:S02]  /*23b70*/  IMAD.U32 R9, RZ, RZ, UR4 ;  /* 0x00000004ff097e24 */ /* 0x000fe4000f8e00ff */
[----:B0-----:R-:W-:-:S03]  /*23b80*/  FMUL.FTZ R2, R55, R6 ;  /* 0x0000000637027220 */ /* 0x001fc60000410000 */
[----:B------:R0:W-:Y:S04]  /*23b90*/  STL [R1+0x8], R9 ;  /* 0x0000080901007387 */ /* 0x0001e80000100800 */
.L_x_1899:
[----:B------:R-:W-:Y:S05]  /*23ba0*/  WARPSYNC.ALL ;  /* 0x0000000000007948 */ /* 0x000fea0003800000 */
[----:B------:R-:W1:Y:S08]  /*23bb0*/  S2UR UR61, SR_CgaCtaId ;  /* 0x00000000003d79c3 */ /* 0x000e700000008800 */
[----:B------:R-:W-:Y:S01]  /*23bc0*/  BAR.SYNC.DEFER_BLOCKING 0x5, 0x180 ;  /* 0x0146000000007b1d */ /* 0x000fe20000010000 */
[----:B------:R-:W-:-:S05]  /*23bd0*/  ISETP.NE.AND P1, PT, R225, RZ, PT ;  /* 0x000000ffe100720c */ /* 0x000fca0003f25270 */
[----:B------:R-:W-:Y:S01]  /*23be0*/  UMOV UR4, 0x400 ;  /* 0x0000040000047882 */ /* 0x000fe20000000000 */
[----:B------:R-:W-:Y:S07]  /*23bf0*/  BSSY B0, `(.L_x_2015) ;  /* 0x00003fa000007945 */ /* 0x000fee0003800000 */
[----:B------:R-:W2:Y:S01]  /*23c00*/  @!P1 LDC R225, c[0x0][0xad4] ;  /* 0x0002b500ffe19b82 */ /* 0x000ea20000000800 */
[----:B-1----:R-:W-:-:S06]  /*23c10*/  ULEA UR4, UR61, UR4, 0x18 ;  /* 0x000000043d047291 */ /* 0x002fcc000f8ec03f */
[----:B------:R-:W-:-:S05]  /*23c20*/  IMAD.U32 R17, RZ, RZ, UR4 ;  /* 0x00000004ff117e24 */ /* 0x000fca000f8e00ff */
[----:B------:R1:W3:Y:S01]  /*23c30*/  LDS.128 R204, [R17+0x228d0] ;  /* 0x0228d00011cc7984 */ /* 0x0002e20000000c00 */
[----:B------:R-:W-:Y:S06]  /*23c40*/  BAR.ARV 0x4, 0x180 ;  /* 0x0106000000007b1d */ /* 0x000fec0000002000 */
[----:B------:R-:W-:Y:S05]  /*23c50*/  @P0 BRA `(.L_x_2016) ;  /* 0x0000003000ac0947 */ /* 0x000fea0003800000 */
[----:B------:R-:W4:Y:S01]  /*23c60*/  LDL R7, [R1+0x2c] ;  /* 0x00002c0001077983 */ /* 0x000f220000100800 */
[----:B------:R-:W-:Y:S01]  /*23c70*/  ULDC.64 UR4, c[0x4][0x38] ;  /* 0x01000e0000047ab9 */ /* 0x000fe20000000a00 */
[----:B0-----:R-:W0:Y:S01]  /*23c80*/  S2R R9, SR_TID.X ;  /* 0x0000000000097919 */ /* 0x001e220000002100 */
[----:B-----5:R-:W1:Y:S01]  /*23c90*/  S2R R24, SR_SWINHI ;  /* 0x0000000000187919 */ /* 0x020e620000002f00 */
[----:B0-----:R-:W-:-:S05]  /*23ca0*/  IMAD.SHL.U32 R6, R9, 0x4, RZ ;  /* 0x0000000409067824 */ /* 0x001fca00078e00ff */
[----:B------:R-:W-:-:S04]  /*23cb0*/  LOP3.LUT R6, R6, 0xc, RZ, 0xc0, !PT ;  /* 0x0000000c06067812 */ /* 0x000fc800078ec0ff */
[----:B------:R-:W-:Y:S02]  /*23cc0*/  IADD3 R46, P0, R6, UR4, RZ ;  /* 0x00000004062e7c10 */ /* 0x000fe4000ff1e0ff */
[----:B------:R-:W-:Y:S02]  /*23cd0*/  MOV R68, R17 ;  /* 0x0000001100447202 */ /* 0x000fe40000000f00 */
[----:B-1----:R-:W-:Y:S01]  /*23ce0*/  MOV R69, R24 ;  /* 0x0000001800457202 */ /* 0x002fe20000000f00 */
[----:B------:R-:W-:Y:S01]  /*23cf0*/  IMAD.X R47, RZ, RZ, UR5, P0 ;  /* 0x00000005ff2f7e24 */ /* 0x000fe200080e06ff */
[----:B------:R-:W-:-:S04]  /*23d00*/  LOP3.LUT P0, R6, R9, 0x3, RZ, 0xc0, !PT ;  /* 0x0000000309067812 */ /* 0x000fc8000780c0ff */
[----:B------:R-:W-:-:S04]  /*23d10*/  ISETP.EQ.OR P0, PT, R6, 0x3, !P0 ;  /* 0x000000030600780c */ /* 0x000fc80004702670 */
[----:B------:R-:W-:Y:S02]  /*23d20*/  SEL R13, R5, R90, P0 ;  /* 0x0000005a050d7207 */ /* 0x000fe40000000000 */
[----:B------:R-:W-:Y:S01]  /*23d30*/  SEL R5, R90, R5, P0 ;  /* 0x000000055a057207 */ /* 0x000fe20000000000 */
[----:B------:R-:W-:Y:S01]  /*23d40*/  ULDC.64 UR6, c[0x0][0x208] ;  /* 0x0000820000067ab9 */ /* 0x000fe20000000a00 */
[----:B------:R-:W-:Y:S01]  /*23d50*/  UMOV UR4, 0xffffffff ;  /* 0xffffffff00047882 */ /* 0x000fe20000000000 */
[----:B------:R0:W5:Y:S01]  /*23d60*/  LDG.E.CONSTANT R20, desc[UR6][R46.64] ;  /* 0x000000062e147981 */ /* 0x000162000c1e9900 */
[----:B------:R-:W-:Y:S02]  /*23d70*/  SEL R9, R3, R94, P0 ;  /* 0x0000005e03097207 */ /* 0x000fe40000000000 */
[----:B------:R-:W-:Y:S01]  /*23d80*/  SEL R3, R94, R3, P0 ;  /* 0x000000035e037207 */ /* 0x000fe20000000000 */
[----:B----4-:R-:W-:-:S03]  /*23d90*/  IMAD.WIDE R6, R7, 0x2, R68 ;  /* 0x0000000207067825 */ /* 0x010fc600078e0244 */
        /* <DEDUP_REMOVED lines=8> */
[----:B------:R-:W-:Y:S01]  /*23e20*/  LOP3.LUT R86, R86, R87, RZ, 0x3c, !PT ;  /* 0x0000005756567212 */ /* 0x000fe200078e3cff */
[----:B------:R-:W-:Y:S01]  /*23e30*/  IMAD.X R87, RZ, RZ, R7, P1 ;  /* 0x000000ffff577224 */ /* 0x000fe200008e0607 */
[C---:B------:R-:W-:Y:S02]  /*23e40*/  IADD3 R85, P2, R6.reuse, 0x4020, RZ ;  /* 0x0000402006557810 */ /* 0x040fe40007f5e0ff */
[C---:B------:R-:W-:Y:S02]  /*23e50*/  IADD3 R83, P3, R6.reuse, 0x4000, RZ ;  /* 0x0000400006537810 */ /* 0x040fe40007f7e0ff */
[C---:B------:R-:W-:Y:S02]  /*23e60*/  IADD3 R105, P4, R6.reuse, 0x60, RZ ;  /* 0x0000006006697810 */ /* 0x040fe40007f9e0ff */
[----:B------:R-:W-:-:S02]  /*23e70*/  IADD3 R103, P5, R6, 0x40, RZ ;  /* 0x0000004006677810 */ /* 0x000fc40007fbe0ff */
[----:B------:R-:W-:Y:S02]  /*23e80*/  IADD3 R101, P1, R6, 0x20, RZ ;  /* 0x0000002006657810 */ /* 0x000fe40007f3e0ff */
[----:B------:R-:W-:Y:S02]  /*23e90*/  LOP3.LUT R84, R85, 0x380, RZ, 0xc0, !PT ;  /* 0x0000038055547812 */ /* 0x000fe400078ec0ff */
[----:B------:R-:W-:Y:S02]  /*23ea0*/  LOP3.LUT R82, R83, 0x380, RZ, 0xc0, !PT ;  /* 0x0000038053527812 */ /* 0x000fe400078ec0ff */
[----:B------:R-:W-:Y:S02]  /*23eb0*/  LOP3.LUT R104, R105, 0x380, RZ, 0xc0, !PT ;  /* 0x0000038069687812 */ /* 0x000fe400078ec0ff */
[----:B------:R-:W-:Y:S02]  /*23ec0*/  LOP3.LUT R102, R103, 0x380, RZ, 0xc0, !PT ;  /* 0x0000038067667812 */ /* 0x000fe400078ec0ff */
[----:B------:R-:W-:-:S02]  /*23ed0*/  LOP3.LUT R100, R101, 0x380, RZ, 0xc0, !PT ;  /* 0x0000038065647812 */ /* 0x000fc400078ec0ff */
[----:B------:R-:W-:Y:S02]  /*23ee0*/  LOP3.LUT R29, R6, 0x380, RZ, 0xc0, !PT ;  /* 0x00000380061d7812 */ /* 0x000fe400078ec0ff */
[----:B------:R-:W-:Y:S02]  /*23ef0*/  SHF.R.U64 R84, R84, 0x3, RZ ;  /* 0x0000000354547819 */ /* 0x000fe400000012ff */
[----:B------:R-:W-:Y:S02]  /*23f00*/  SHF.R.U64 R82, R82, 0x3, RZ ;  /* 0x0000000352527819 */ /* 0x000fe400000012ff */
[----:B------:R-:W-:Y:S02]  /*23f10*/  SHF.R.U64 R104, R104, 0x3, RZ ;  /* 0x0000000368687819 */ /* 0x000fe400000012ff */
[----:B------:R-:W-:Y:S02]  /*23f20*/  SHF.R.U64 R102, R102, 0x3, RZ ;  /* 0x0000000366667819 */ /* 0x000fe400000012ff */
[----:B------:R-:W-:-:S02]  /*23f30*/  SHF.R.U64 R100, R100, 0x3, RZ ;  /* 0x0000000364647819 */ /* 0x000fc400000012ff */
        /* <DEDUP_REMOVED lines=12> */
[----:B------:R-:W-:Y:S02]  /*24000*/  MOV R90, R90 ;  /* 0x0000005a005a7202 */ /* 0x000fe40000000f00 */
[----:B------:R-:W-:Y:S02]  /*24010*/  MOV R108, R6 ;  /* 0x00000006006c7202 */ /* 0x000fe40000000f00 */
[----:B------:R-:W-:Y:S02]  /*24020*/  MOV R86, R86 ;  /* 0x0000005600567202 */ /* 0x000fe40000000f00 */
[----:B------:R-:W-:Y:S02]  /*24030*/  MOV R84, R84 ;  /* 0x0000005400547202 */ /* 0x000fe40000000f00 */
[----:B------:R-:W-:Y:S02]  /*24040*/  MOV R82, R82 ;  /* 0x0000005200527202 */ /* 0x000fe40000000f00 */
[----:B------:R-:W-:-:S02]  /*24050*/  MOV R104, R104 ;  /* 0x0000006800687202 */ /* 0x000fc40000000f00 */
[----:B------:R-:W-:Y:S02]  /*24060*/  MOV R102, R102 ;  /* 0x0000006600667202 */ /* 0x000fe40000000f00 */
[----:B------:R-:W-:Y:S01]  /*24070*/  MOV R100, R100 ;  /* 0x0000006400647202 */ /* 0x000fe20000000f00 */
[----:B0-----:R-:W-:Y:S06]  /*24080*/  BRA.DIV UR4, `(.L_x_2017) ;  /* 0x000000e6043c7947 */ /* 0x001fec000b800000 */
[----:B------:R-:W-:Y:S01]  /*24090*/  SEL R51, R113, R12, P0 ;  /* 0x0000000c71337207 */ /* 0x000fe20000000000 */
[----:B-----5:R-:W-:Y:S01]  /*240a0*/  SHFL.IDX PT, R9, R9, R20, 0x1c1f ;  /* 0x001c1f1409097589 */ /* 0x020fe200000e0000 */
[----:B------:R-:W-:Y:S02]  /*240b0*/  SEL R119, R40, R93, P0 ;  /* 0x0000005d28777207 */ /* 0x000fe40000000000 */
[----:B------:R-:W-:Y:S02]  /*240c0*/  SEL R55, R93, R40, P0 ;  /* 0x000000285d377207 */ /* 0x000fe40000000000 */
[----:B------:R-:W-:Y:S02]  /*240d0*/  SEL R87, R41, R10, P0 ;  /* 0x0000000a29577207 */ /* 0x000fe40000000000 */
[----:B------:R-:W-:Y:S02]  /*240e0*/  SEL R59, R10, R41, P0 ;  /* 0x000000290a3b7207 */ /* 0x000fe40000000000 */
[----:B------:R-:W-:-:S02]  /*240f0*/  SEL R141, R12, R113, P0 ;  /* 0x000000710c8d7207 */ /* 0x000fc40000000000 */
[----:B------:R-:W-:Y:S01]  /*24100*/  SEL R93, R48, R97, P0 ;  /* 0x00000061305d7207 */ /* 0x000fe20000000000 */
[----:B------:R-:W-:Y:S01]  /*24110*/  SHFL.IDX PT, R87, R87, R20, 0x1c1f ;  /* 0x001c1f1457577589 */ /* 0x000fe200000e0000 */
[----:B------:R-:W-:Y:S02]  /*24120*/  SEL R127, R50, R111, P0 ;  /* 0x0000006f327f7207 */ /* 0x000fe40000000000 */
[----:B------:R-:W-:Y:S02]  /*24130*/  SEL R125, R38, R115, P0 ;  /* 0x00000073267d7207 */ /* 0x000fe40000000000 */
[----:B------:R-:W-:Y:S02]  /*24140*/  LOP3.LUT R10, R20, 0x2, RZ, 0x3c, !PT ;  /* 0x00000002140a7812 */ /* 0x000fe400078e3cff */
        /* <DEDUP_REMOVED lines=24> */
[----:B------:R-:W-:Y:S01]  /*242d0*/  SEL R53, R8, R53, P0 ;  /* 0x0000003508357207 */ /* 0x000fe20000000000 */
[----:B------:R-:W-:Y:S01]  /*242e0*/  IMAD.MOV.U32 R11, RZ, RZ, RZ ;  /* 0x000000ffff0b7224 */ /* 0x000fe200078e00ff */
        /* <DEDUP_REMOVED lines=22> */
[----:B------:R-:W0:Y:S01]  /*24450*/  SHFL.IDX PT, R2, R3, R10, 0x1c1f ;  /* 0x001c1f0a03027589 */ /* 0x000e2200000e0000 */
[----:B------:R-:W-:-:S02]  /*24460*/  SEL R73, R70, R39, P0 ;  /* 0x0000002746497207 */ /* 0x000fc40000000000 */
[----:B------:R-:W-:Y:S01]  /*24470*/  SEL R41, R33, R34, P0 ;  /* 0x0000002221297207 */ /* 0x000fe20000000000 */
[----:B------:R-:W1:Y:S01]  /*24480*/  SHFL.IDX PT, R93, R7, R10, 0x1c1f ;  /* 0x001c1f0a075d7589 */ /* 0x000e6200000e0000 */
        /* <DEDUP_REMOVED lines=11> */
[----:B------:R-:W4:Y:S01]  /*24540*/  SHFL.IDX PT, R58, R127, R20, 0x1c1f ;  /* 0x001c1f147f3a7589 */ /* 0x000f2200000e0000 */
[----:B------:R-:W-:Y:S02]  /*24550*/  SEL R37, R28, R37, P0 ;  /* 0x000000251c257207 */ /* 0x000fe40000000000 */
[----:B------:R-:W-:Y:S01]  /*24560*/  SEL R39, R39, R70, P0 ;  /* 0x0000004627277207 */ /* 0x000fe20000000000 */
[----:B------:R-:W2:Y:S01]  /*24570*/  SHFL.IDX PT, R62, R125, R20, 0x1c1f ;  /* 0x001c1f147d3e7589 */ /* 0x000ea200000e0000 */
[----:B------:R-:W-:-:S02]  /*24580*/  SEL R33, R34, R33, P0 ;  /* 0x0000002122217207 */ /* 0x000fc40000000000 */
[----:B------:R-:W-:Y:S01]  /*24590*/  SEL R43, R35, R4, P0 ;  /* 0x00000004232b7207 */ /* 0x000fe20000000000 */
[----:B------:R-:W3:Y:S01]  /*245a0*/  SHFL.IDX PT, R28, R117, R20, 0x1c1f ;  /* 0x001c1f14751c7589 */ /* 0x000ee200000e0000 */
[----:B------:R-:W-:Y:S02]  /*245b0*/  SEL R35, R4, R35, P0 ;  /* 0x0000002304237207 */ /* 0x000fe40000000000 */
[----:B------:R-:W-:Y:S01]  /*245c0*/  SEL R29, R25, R36, P0 ;  /* 0x00000024191d7207 */ /* 0x000fe20000000000 */
[----:B------:R2:W3:Y:S01]  /*245d0*/  SHFL.IDX PT, R85, R57, R10, 0x1c1f ;  /* 0x001c1f0a39557589 */ /* 0x0004e200000e0000 */
[----:B------:R-:W-:Y:S02]  /*245e0*/  SEL R31, R27, R32, P0 ;  /* 0x000000201b1f7207 */ /* 0x000fe40000000000 */
[----:B------:R-:W-:Y:S01]  /*245f0*/  SEL R25, R36, R25, P0 ;  /* 0x0000001924197207 */ /* 0x000fe20000000000 */
[----:B------:R-:W3:Y:S01]  /*24600*/  SHFL.IDX PT, R70, R67, R10, 0x1c1f ;  /* 0x001c1f0a43467589 */ /* 0x000ee200000e0000 */
[----:B------:R-:W-:-:S02]  /*24610*/  SEL R27, R32, R27, P0 ;  /* 0x0000001b201b7207 */ /* 0x000fc40000000000 */
[----:B0-----:R-:W-:Y:S01]  /*24620*/  SEL R92, R9, R2, P0 ;  /* 0x00000002095c7207 */ /* 0x001fe20000000000 */
[----:B------:R0:W-:Y:S01]  /*24630*/  SHFL.IDX PT, R72, R65, R10, 0x1c1f ;  /* 0x001c1f0a41487589 */ /* 0x0001e200000e0000 */
[----:B------:R-:W-:Y:S02]  /*24640*/  SEL R94, R2, R9, P0 ;  /* 0x00000009025e7207 */ /* 0x000fe40000000000 */
[----:B------:R-:W-:Y:S01]  /*24650*/  SEL R96, R8, R51, P0 ;  /* 0x0000003308607207 */ /* 0x000fe20000000000 */
[----:B------:R0:W-:Y:S01]  /*24660*/  SHFL.IDX PT, R26, R119, R20, 0x1c1f ;  /* 0x001c1f14771a7589 */ /* 0x0001e200000e0000 */
[----:B------:R-:W-:Y:S02]  /*24670*/  SEL R98, R51, R8, P0 ;  /* 0x0000000833627207 */ /* 0x000fe40000000000 */
[----:B-1----:R-:W-:Y:S01]  /*24680*/  SEL R8, R30, R93, P0 ;  /* 0x0000005d1e087207 */ /* 0x002fe20000000000 */
[----:B------:R-:W-:Y:S01]  /*24690*/  SHFL.IDX PT, R40, R131, R20, 0x1c1f ;  /* 0x001c1f1483287589 */ /* 0x000fe200000e0000 */
[----:B------:R-:W-:-:S02]  /*246a0*/  SEL R2, R93, R30, P0 ;  /* 0x0000001e5d027207 */ /* 0x000fc40000000000 */
[----:B------:R-:W-:Y:S01]  /*246b0*/  SEL R3, R0, R5, P0 ;  /* 0x0000000500037207 */ /* 0x000fe20000000000 */
[----:B------:R-:W-:Y:S01]  /*246c0*/  SHFL.IDX PT, R60, R123, R20, 0x1c1f ;  /* 0x001c1f147b3c7589 */ /* 0x000fe200000e0000 */
[----:B----4-:R-:W-:Y:S02]  /*246d0*/  SEL R93, R58, R111, P0 ;  /* 0x0000006f3a5d7207 */ /* 0x010fe40000000000 */
[----:B--2---:R-:W-:Y:S01]  /*246e0*/  SEL R57, R62, R115, P0 ;  /* 0x000000733e397207 */ /* 0x004fe20000000000 */
[----:B------:R-:W-:Y:S01]  /*246f0*/  SHFL.IDX PT, R75, R75, R20, 0x1c1f ;  /* 0x001c1f144b4b7589 */ /* 0x000fe200000e0000 */
[----:B------:R-:W-:Y:S02]  /*24700*/  SEL R59, R115, R62, P0 ;  /* 0x0000003e733b7207 */ /* 0x000fe40000000000 */
[----:B0-----:R-:W-:Y:S01]  /*24710*/  SEL R65, R66, R87, P0 ;  /* 0x0000005742417207 */ /* 0x001fe20000000000 */
[----:B------:R-:W-:Y:S01]  /*24720*/  SHFL.IDX PT, R77, R77, R20, 0x1c1f ;  /* 0x001c1f144d4d7589 */ /* 0x000fe200000e0000 */
[----:B------:R-:W-:-:S02]  /*24730*/  SEL R5, R5, R0, P0 ;  /* 0x0000000005057207 */ /* 0x000fc40000000000 */
[----:B------:R-:W-:Y:S01]  /*24740*/  SEL R117, R6, R47, P0 ;  /* 0x0000002f06757207 */ /* 0x000fe20000000000 */
[----:B------:R-:W-:Y:S01]  /*24750*/  SHFL.IDX PT, R41, R41, R20, 0x1c1f ;  /* 0x001c1f1429297589 */ /* 0x000fe200000e0000 */
[----:B------:R-:W-:Y:S02]  /*24760*/  SEL R119, R47, R6, P0 ;  /* 0x000000062f777207 */ /* 0x000fe40000000000 */
[----:B---3--:R-:W-:Y:S01]  /*24770*/  SEL R9, R28, R91, P0 ;  /* 0x0000005b1c097207 */ /* 0x008fe20000000000 */
[----:B------:R-:W0:Y:S01]  /*24780*/  SHFL.IDX PT, R53, R53, R10, 0x1c1f ;  /* 0x001c1f0a35357589 */ /* 0x000e2200000e0000 */
[----:B------:R-:W-:Y:S02]  /*24790*/  SEL R111, R111, R58, P0 ;  /* 0x0000003a6f6f7207 */ /* 0x000fe40000000000 */
[----:B------:R-:W-:Y:S01]  /*247a0*/  SEL R62, R64, R85, P0 ;  /* 0x00000055403e7207 */ /* 0x000fe20000000000 */
[----:B------:R-:W1:Y:S01]  /*247b0*/  SHFL.IDX PT, R55, R55, R10, 0x1c1f ;  /* 0x001c1f0a37377589 */ /* 0x000e6200000e0000 */
[----:B------:R-:W-:-:S02]  /*247c0*/  SEL R67, R70, R83, P0 ;  /* 0x0000005346437207 */ /* 0x000fc40000000000 */
[----:B------:R-:W-:Y:S01]  /*247d0*/  SEL R64, R85, R64, P0 ;  /* 0x0000004055407207 */ /* 0x000fe20000000000 */
[----:B------:R2:W3:Y:S04]  /*247e0*/  SHFL.IDX PT, R97, R21, R10, 0x1c1f ;  /* 0x001c1f0a15617589 */ /* 0x0004e800000e0000 */
[----:B------:R-:W4:Y:S04]  /*247f0*/  SHFL.IDX PT, R101, R45, R10, 0x1c1f ;  /* 0x001c1f0a2d657589 */ /* 0x000f2800000e0000 */
[----:B------:R-:W4:Y:S01]  /*24800*/  SHFL.IDX PT, R107, R107, R10, 0x1c1f ;  /* 0x001c1f0a6b6b7589 */ /* 0x000f2200000e0000 */
[----:B--2---:R-:W-:-:S03]  /*24810*/  SEL R21, R91, R28, P0 ;  /* 0x0000001c5b157207 */ /* 0x004fc60000000000 */
[----:B------:R-:W2:Y:S04]  /*24820*/  SHFL.IDX PT, R113, R49, R10, 0x1c1f ;  /* 0x001c1f0a31717589 */ /* 0x000ea800000e0000 */
[----:B------:R-:W2:Y:S01]  /*24830*/  SHFL.IDX PT, R79, R79, R10, 0x1c1f ;  /* 0x001c1f0a4f4f7589 */ /* 0x000ea200000e0000 */
[----:B0-----:R-:W-:Y:S02]  /*24840*/  SEL R121, R24, R53, P0 ;  /* 0x0000003518797207 */ /* 0x001fe40000000000 */
[----:B------:R-:W-:Y:S01]  /*24850*/  SEL R7, R53, R24, P0 ;  /* 0x0000001835077207 */ /* 0x000fe20000000000 */
[----:B------:R0:W-:Y:S01]  /*24860*/  SHFL.IDX PT, R74, R63, R10, 0x1c1f ;  /* 0x001c1f0a3f4a7589 */ /* 0x0001e200000e0000 */
[----:B-1----:R-:W-:Y:S02]  /*24870*/  SEL R0, R26, R55, P0 ;  /* 0x000000371a007207 */ /* 0x002fe40000000000 */
[----:B------:R-:W-:Y:S01]  /*24880*/  SEL R6, R55, R26, P0 ;  /* 0x0000001a37067207 */ /* 0x000fe20000000000 */
[----:B------:R1:W2:Y:S01]  /*24890*/  SHFL.IDX PT, R76, R61, R10, 0x1c1f ;  /* 0x001c1f0a3d4c7589 */ /* 0x0002a200000e0000 */
[----:B---3--:R-:W-:-:S02]  /*248a0*/  SEL R44, R46, R97, P0 ;  /* 0x000000612e2c7207 */ /* 0x008fc40000000000 */
[----:B------:R-:W-:Y:S01]  /*248b0*/  SEL R46, R97, R46, P0 ;  /* 0x0000002e612e7207 */ /* 0x000fe20000000000 */
[----:B------:R-:W3:Y:S01]  /*248c0*/  SHFL.IDX PT, R110, R33, R10, 0x1c1f ;  /* 0x001c1f0a216e7589 */ /* 0x000ee200000e0000 */
[----:B----4-:R-:W-:Y:S02]  /*248d0*/  SEL R48, R50, R101, P0 ;  /* 0x0000006532307207 */ /* 0x010fe40000000000 */
[----:B0-----:R-:W-:Y:S01]  /*248e0*/  SEL R63, R83, R70, P0 ;  /* 0x00000046533f7207 */ /* 0x001fe20000000000 */
[----:B------:R-:W-:Y:S01]  /*248f0*/  SHFL.IDX PT, R32, R139, R20, 0x1c1f ;  /* 0x001c1f148b207589 */ /* 0x000fe200000e0000 */
[----:B------:R-:W-:Y:S02]  /*24900*/  SEL R91, R40, R107, P0 ;  /* 0x0000006b285b7207 */ /* 0x000fe40000000000 */
[----:B-1----:R-:W-:Y:S01]  /*24910*/  SEL R61, R87, R66, P0 ;  /* 0x00000042573d7207 */ /* 0x002fe20000000000 */
[----:B------:R-:W-:Y:S01]  /*24920*/  SHFL.IDX PT, R34, R137, R20, 0x1c1f ;  /* 0x001c1f1489227589 */ /* 0x000fe200000e0000 */
[----:B------:R-:W-:-:S02]  /*24930*/  SEL R66, R72, R81, P0 ;  /* 0x0000005148427207 */ /* 0x000fc40000000000 */
[----:B--2---:R-:W-:Y:S01]  /*24940*/  SEL R54, R56, R113, P0 ;  /* 0x0000007138367207 */ /* 0x004fe20000000000 */
        /* <DEDUP_REMOVED lines=9> */
[----:B------:R0:W-:Y:S01]  /*249e0*/  SHFL.IDX PT, R80, R71, R20, 0x1c1f ;  /* 0x001c1f1447507589 */ /* 0x0001e200000e0000 */
[----:B---3--:R-:W-:Y:S02]  /*249f0*/  SEL R120, R41, R110, P0 ;  /* 0x0000006e29787207 */ /* 0x008fe40000000000 */
[----:B------:R-:W-:Y:S01]  /*24a00*/  SEL R110, R110, R41, P0 ;  /* 0x000000296e6e7207 */ /* 0x000fe20000000000 */
[----:B------:R1:W-:Y:S04]  /*24a10*/  SHFL.IDX PT, R78, R73, R20, 0x1c1f ;  /* 0x001c1f14494e7589 */ /* 0x0003e800000e0000 */
[----:B------:R-:W-:Y:S01]  /*24a20*/  SHFL.IDX PT, R43, R43, R20, 0x1c1f ;  /* 0x001c1f142b2b7589 */ /* 0x000fe200000e0000 */
[----:B0-----:R-:W-:-:S03]  /*24a30*/  SEL R71, R77, R74, P0 ;  /* 0x0000004a4d477207 */ /* 0x001fc60000000000 */
[----:B------:R-:W0:Y:S01]  /*24a40*/  SHFL.IDX PT, R95, R95, R10, 0x1c1f ;  /* 0x001c1f0a5f5f7589 */ /* 0x000e2200000e0000 */
[----:B-1----:R-:W-:-:S03]  /*24a50*/  SEL R73, R74, R77, P0 ;  /* 0x0000004d4a497207 */ /* 0x002fc60000000000 */
[----:B------:R-:W1:Y:S04]  /*24a60*/  SHFL.IDX PT, R99, R99, R10, 0x1c1f ;  /* 0x001c1f0a63637589 */ /* 0x000e6800000e0000 */
[----:B------:R-:W2:Y:S04]  /*24a70*/  SHFL.IDX PT, R103, R103, R10, 0x1c1f ;  /* 0x001c1f0a67677589 */ /* 0x000ea800000e0000 */
[----:B------:R-:W3:Y:S04]  /*24a80*/  SHFL.IDX PT, R105, R105, R10, 0x1c1f ;  /* 0x001c1f0a69697589 */ /* 0x000ee800000e0000 */
[----:B------:R-:W4:Y:S04]  /*24a90*/  SHFL.IDX PT, R109, R109, R10, 0x1c1f ;  /* 0x001c1f0a6d6d7589 */ /* 0x000f2800000e0000 */
[----:B------:R-:W4:Y:S04]  /*24aa0*/  SHFL.IDX PT, R39, R39, R10, 0x1c1f ;  /* 0x001c1f0a27277589 */ /* 0x000f2800000e0000 */
[----:B------:R-:W4:Y:S01]  /*24ab0*/  SHFL.IDX PT, R37, R37, R10, 0x1c1f ;  /* 0x001c1f0a25257589 */ /* 0x000f2200000e0000 */
[----:B0-----:R-:W-:-:S02]  /*24ac0*/  SEL R45, R32, R95, P0 ;  /* 0x0000005f202d7207 */ /* 0x001fc40000000000 */
[----:B------:R-:W-:Y:S01]  /*24ad0*/  SEL R47, R95, R32, P0 ;  /* 0x000000205f2f7207 */ /* 0x000fe20000000000 */
[----:B------:R-:W0:Y:S01]  /*24ae0*/  SHFL.IDX PT, R106, R35, R10, 0x1c1f ;  /* 0x001c1f0a236a7589 */ /* 0x000e2200000e0000 */
[----:B-1----:R-:W-:Y:S02]  /*24af0*/  SEL R49, R34, R99, P0 ;  /* 0x0000006322317207 */ /* 0x002fe40000000000 */
[----:B------:R-:W-:Y:S01]  /*24b00*/  SEL R51, R99, R34, P0 ;  /* 0x0000002263337207 */ /* 0x000fe20000000000 */
[----:B------:R-:W1:Y:S01]  /*24b10*/  SHFL.IDX PT, R4, R29, R20, 0x1c1f ;  /* 0x001c1f141d047589 */ /* 0x000e6200000e0000 */
[----:B--2---:R-:W-:Y:S02]  /*24b20*/  SEL R53, R36, R103, P0 ;  /* 0x0000006724357207 */ /* 0x004fe40000000000 */
[----:B------:R-:W-:Y:S01]  /*24b30*/  SEL R55, R103, R36, P0 ;  /* 0x0000002467377207 */ /* 0x000fe20000000000 */
[----:B------:R-:W2:Y:S01]  /*24b40*/  SHFL.IDX PT, R31, R31, R20, 0x1c1f ;  /* 0x001c1f141f1f7589 */ /* 0x000ea200000e0000 */
[----:B---3--:R-:W-:-:S02]  /*24b50*/  SEL R52, R38, R105, P0 ;  /* 0x0000006926347207 */ /* 0x008fc40000000000 */
[----:B------:R-:W-:Y:S01]  /*24b60*/  SEL R112, R105, R38, P0 ;  /* 0x0000002669707207 */ /* 0x000fe20000000000 */
[----:B------:R-:W3:Y:S01]  /*24b70*/  SHFL.IDX PT, R20, R27, R10, 0x1c1f ;  /* 0x001c1f0a1b147589 */ /* 0x000ee200000e0000 */
[----:B----4-:R-:W-:Y:S02]  /*24b80*/  SEL R114, R42, R109, P0 ;  /* 0x0000006d2a727207 */ /* 0x010fe40000000000 */
[----:B------:R-:W-:Y:S01]  /*24b90*/  SEL R116, R109, R42, P0 ;  /* 0x0000002a6d747207 */ /* 0x000fe20000000000 */
[----:B------:R4:W1:Y:S01]  /*24ba0*/  SHFL.IDX PT, R14, R25, R10, 0x1c1f ;  /* 0x001c1f0a190e7589 */ /* 0x00086200000e0000 */
[----:B------:R-:W-:Y:S02]  /*24bb0*/  SEL R83, R39, R78, P0 ;  /* 0x0000004e27537207 */ /* 0x000fe40000000000 */
[----:B------:R-:W-:Y:S02]  /*24bc0*/  SEL R74, R80, R37, P0 ;  /* 0x00000025504a7207 */ /* 0x000fe40000000000 */
[----:B------:R-:W-:-:S02]  /*24bd0*/  SEL R118, R37, R80, P0 ;  /* 0x0000005025767207 */ /* 0x000fc40000000000 */
[----:B0-----:R-:W-:Y:S02]  /*24be0*/  SEL R85, R43, R106, P0 ;  /* 0x0000006a2b557207 */ /* 0x001fe40000000000 */
[----:B----4-:R-:W-:Y:S02]  /*24bf0*/  SEL R10, R81, R72, P0 ;  /* 0x00000048510a7207 */ /* 0x010fe40000000000 */
[----:B------:R-:W-:Y:S02]  /*24c00*/  SEL R72, R76, R75, P0 ;  /* 0x0000004b4c487207 */ /* 0x000fe40000000000 */
[----:B------:R-:W-:Y:S02]  /*24c10*/  SEL R75, R78, R39, P0 ;  /* 0x000000274e4b7207 */ /* 0x000fe40000000000 */
[----:B--2---:R-:W-:-:S07]  /*24c20*/  SEL R87, R106, R43, P0 ;  /* 0x0000002b6a577207 */ /* 0x004fce0000000000 */
.L_x_2332:
[----:B------:R-:W-:Y:S05]  /*24c30*/  WARPSYNC.ALL ;  /* 0x0000000000007948 */ /* 0x000fea0003800000 */
[----:B------:R-:W-:Y:S01]  /*24c40*/  BAR.SYNC.DEFER_BLOCKING 0x1, 0x100 ;  /* 0x0044000000007b1d */ /* 0x000fe20000010000 */
[----:B-1----:R-:W-:Y:S02]  /*24c50*/  SEL R76, R4, R14, P0 ;  /* 0x0000000e044c7207 */ /* 0x002fe40000000000 */
[----:B------:R-:W-:Y:S02]  /*24c60*/  SEL R78, R14, R4, P0 ;  /* 0x000000040e4e7207 */ /* 0x000fe40000000000 */
[----:B------:R-:W-:Y:S01]  /*24c70*/  F2FP.BF16.F32.PACK_AB R12, R3, R92 ;  /* 0x0000005c030c723e */ /* 0x000fe200000010ff */
[----:B------:R-:W-:Y:S01]  /*24c80*/  ULDC.64 UR6, c[0x0][0xc08] ;  /* 0x0003020000067ab9 */ /* 0x000fe20000000a00 */
[----:B------:R-:W-:Y:S01]  /*24c90*/  F2FP.BF16.F32.PACK_AB R13, R93, R54 ;  /* 0x000000365d0d723e */ /* 0x000fe200000010ff */
[----:B------:R-:W0:Y:S01]  /*24ca0*/  LDC.64 R80, c[0x0][0xc00] ;  /* 0x00030000ff507b82 */ /* 0x000e220000000a00 */
[----:B------:R-:W-:Y:S01]  /*24cb0*/  F2FP.BF16.F32.PACK_AB R14, R5, R94 ;  /* 0x0000005e050e723e */ /* 0x000fe200000010ff */
[----:B------:R-:W-:Y:S01]  /*24cc0*/  ULDC.64 UR4, c[0x0][0xc00] ;  /* 0x0003000000047ab9 */ /* 0x000fe20000000a00 */
[----:B------:R-:W-:Y:S01]  /*24cd0*/  F2FP.BF16.F32.PACK_AB R15, R111, R56 ;  /* 0x000000386f0f723e */ /* 0x000fe200000010ff */
[----:B------:R-:W-:Y:S01]  /*24ce0*/  ULDC.64 UR8, c[0x0][0x208] ;  /* 0x0000820000087ab9 */ /* 0x000fe20000000a00 */
[----:B---3--:R-:W-:-:S02]  /*24cf0*/  SEL R77, R31, R20, P0 ;  /* 0x000000141f4d7207 */ /* 0x008fc40000000000 */
[----:B------:R-:W-:Y:S02]  /*24d00*/  SEL R79, R20, R31, P0 ;  /* 0x0000001f144f7207 */ /* 0x000fe40000000000 */
[----:B------:R-:W-:Y:S01]  /*24d10*/  F2FP.BF16.F32.PACK_AB R24, R117, R96 ;  /* 0x000000607518723e */ /* 0x000fe200000010ff */
[----:B------:R-:W1:Y:S01]  /*24d20*/  LDC R20, c[0x0][0xbe8] ;  /* 0x0002fa00ff147b82 */ /* 0x000e620000000800 */
[----:B------:R-:W-:Y:S02]  /*24d30*/  F2FP.BF16.F32.PACK_AB R25, R57, R58 ;  /* 0x0000003a3919723e */ /* 0x000fe400000010ff */
[----:B------:R-:W-:Y:S02]  /*24d40*/  F2FP.BF16.F32.PACK_AB R26, R119, R98 ;  /* 0x00000062771a723e */ /* 0x000fe400000010ff */
[----:B------:R-:W-:Y:S01]  /*24d50*/  F2FP.BF16.F32.PACK_AB R27, R59, R60 ;  /* 0x0000003c3b1b723e */ /* 0x000fe200000010ff */
[----:B------:R2:W-:Y:S01]  /*24d60*/  STSM.16.M88.4 [R108], R12 ;  /* 0x0000000c6c007844 */ /* 0x0005e20000000200 */
[----:B------:R-:W-:-:S02]  /*24d70*/  F2FP.BF16.F32.PACK_AB R28, R121, R0 ;  /* 0x00000000791c723e */ /* 0x000fc400000010ff */
[----:B------:R-:W-:Y:S01]  /*24d80*/  F2FP.BF16.F32.PACK_AB R29, R61, R62 ;  /* 0x0000003e3d1d723e */ /* 0x000fe200000010ff */
[----:B------:R3:W-:Y:S01]  /*24d90*/  STSM.16.M88.4 [R100], R24 ;  /* 0x0000001864007844 */ /* 0x0007e20000000200 */
[----:B------:R-:W-:Y:S02]  /*24da0*/  F2FP.BF16.F32.PACK_AB R30, R7, R6 ;  /* 0x00000006071e723e */ /* 0x000fe400000010ff */
[----:B------:R-:W-:Y:S01]  /*24db0*/  F2FP.BF16.F32.PACK_AB R31, R65, R64 ;  /* 0x00000040411f723e */ /* 0x000fe200000010ff */
[----:B0-----:R-:W-:Y:S01]  /*24dc0*/  IMAD.WIDE R80, R226, 0x4, R80 ;  /* 0x00000004e2507825 */ /* 0x001fe200078e0250 */
        /* <DEDUP_REMOVED lines=8> */
[----:B------:R-:W-:Y:S02]  /*24e50*/  F2FP.BF16.F32.PACK_AB R38, R47, R46 ;  /* 0x0000002e2f26723e */ /* 0x000fe400000010ff */
[----:B------:R-:W-:Y:S02]  /*24e60*/  F2FP.BF16.F32.PACK_AB R39, R73, R72 ;  /* 0x000000484927723e */ /* 0x000fe400000010ff */
[----:B------:R-:W-:-:S02]  /*24e70*/  F2FP.BF16.F32.PACK_AB R40, R49, R48 ;  /* 0x000000303128723e */ /* 0x000fc400000010ff */
[----:B------:R-:W-:Y:S01]  /*24e80*/  F2FP.BF16.F32.PACK_AB R41, R75, R74 ;  /* 0x0000004a4b29723e */ /* 0x000fe200000010ff */
[----:B------:R-:W-:Y:S01]  /*24e90*/  STSM.16.M88.4 [R82], R36 ;  /* 0x0000002452007844 */ /* 0x000fe20000000200 */
[----:B------:R-:W-:Y:S02]  /*24ea0*/  F2FP.BF16.F32.PACK_AB R42, R51, R50 ;  /* 0x00000032332a723e */ /* 0x000fe400000010ff */
[----:B------:R-:W-:Y:S02]  /*24eb0*/  F2FP.BF16.F32.PACK_AB R43, R83, R118 ;  /* 0x00000076532b723e */ /* 0x000fe400000010ff */
[----:B--2---:R-:W-:Y:S02]  /*24ec0*/  F2FP.BF16.F32.PACK_AB R12, R53, R52 ;  /* 0x00000034350c723e */ /* 0x004fe400000010ff */
[----:B------:R-:W-:Y:S01]  /*24ed0*/  F2FP.BF16.F32.PACK_AB R13, R85, R120 ;  /* 0x00000078550d723e */ /* 0x000fe200000010ff */
[----:B------:R-:W-:Y:S01]  /*24ee0*/  STSM.16.M88.4 [R84], R40 ;  /* 0x0000002854007844 */ /* 0x000fe20000000200 */
[----:B------:R-:W-:-:S02]  /*24ef0*/  F2FP.BF16.F32.PACK_AB R14, R55, R112 ;  /* 0x00000070370e723e */ /* 0x000fc400000010ff */
[----:B------:R-:W-:Y:S02]  /*24f00*/  F2FP.BF16.F32.PACK_AB R15, R87, R110 ;  /* 0x0000006e570f723e */ /* 0x000fe400000010ff */
[----:B---3--:R-:W-:Y:S02]  /*24f10*/  F2FP.BF16.F32.PACK_AB R24, R91, R114 ;  /* 0x000000725b18723e */ /* 0x008fe400000010ff */
[----:B------:R-:W-:Y:S01]  /*24f20*/  F2FP.BF16.F32.PACK_AB R26, R107, R116 ;  /* 0x000000746b1a723e */ /* 0x000fe200000010ff */
[----:B------:R-:W-:Y:S01]  /*24f30*/  STSM.16.M88.4 [R86], R12 ;  /* 0x0000000c56007844 */ /* 0x000fe20000000200 */
[----:B------:R-:W-:Y:S02]  /*24f40*/  F2FP.BF16.F32.PACK_AB R25, R77, R76 ;  /* 0x0000004c4d19723e */ /* 0x000fe400000010ff */
[----:B------:R-:W-:Y:S02]  /*24f50*/  F2FP.BF16.F32.PACK_AB R27, R79, R78 ;  /* 0x0000004e4f1b723e */ /* 0x000fe400000010ff */
[----:B------:R-:W-:-:S02]  /*24f60*/  ISETP.GT.AND P1, PT, R225, 0x1, PT ;  /* 0x00000001e100780c */ /* 0x000fc40003f24270 */
[----:B------:R-:W-:Y:S01]  /*24f70*/  ISETP.NE.U32.AND P3, PT, RZ, UR4, PT ;  /* 0x00000004ff007c0c */ /* 0x000fe2000bf65070 */
[----:B------:R0:W-:Y:S01]  /*24f80*/  STSM.16.M88.4 [R90], R24 ;  /* 0x000000185a007844 */ /* 0x0001e20000000200 */
[----:B------:R-:W-:Y:S01]  /*24f90*/  BAR.SYNC.DEFER_BLOCKING 0x1, 0x100 ;  /* 0x0044000000007b1d */ /* 0x000fe20000010000 */
[----:B------:R-:W-:Y:S02]  /*24fa0*/  ISETP.NE.U32.AND P0, PT, RZ, UR6, PT ;  /* 0x00000006ff007c0c */ /* 0x000fe4000bf05070 */
[----:B------:R-:W-:Y:S01]  /*24fb0*/  ISETP.NE.AND.EX P3, PT, RZ, UR5, PT, P3 ;  /* 0x00000005ff007c0c */ /* 0x000fe2000bf65330 */
[----:B0-----:R-:W-:Y:S01]  /*24fc0*/  IMAD.MOV.U32 R24, RZ, RZ, 0x9b8 ;  /* 0x000009b8ff187424 */ /* 0x001fe200078e00ff */
[----:B------:R-:W-:-:S04]  /*24fd0*/  ISETP.NE.AND.EX P0, PT, RZ, UR7, PT, P0 ;  /* 0x00000007ff007c0c */ /* 0x000fc8000bf05300 */
[----:B------:R-:W-:-:S04]  /*24fe0*/  SEL R24, R24, 0x978, P1 ;  /* 0x0000097818187807 */ /* 0x000fc80000800000 */
[----:B------:R0:W2:Y:S01]  /*24ff0*/  LDC.64 R14, c[0x0][R24+0x220] ;  /* 0x00008800180e7b82 */ /* 0x0000a20000000a00 */
[----:B------:R-:W-:Y:S02]  /*25000*/  ULDC UR6, c[0x0][0xa88] ;  /* 0x0002a20000067ab9 */ /* 0x000fe40000000800 */
[----:B------:R0:W5:Y:S01]  /*25010*/  @P3 LDG.E R11, desc[UR8][R80.64] ;  /* 0x00000008500b3981 */ /* 0x000162000c1e1900 */
[----:B------:R-:W-:-:S04]  /*25020*/  IMAD.U32 R31, RZ, RZ, UR6 ;  /* 0x00000006ff1f7e24 */ /* 0x000fc8000f8e00ff */
[----:B------:R0:W3:Y:S08]  /*25030*/  LDC.64 R26, c[0x0][R24+0x218] ;  /* 0x00008600181a7b82 */ /* 0x0000f00000000a00 */
[----:B------:R0:W4:Y:S08]  /*25040*/  LDC.64 R12, c[0x0][R24+0x228] ;  /* 0x00008a00180c7b82 */ /* 0x0001300000000a00 */
[----:B------:R-:W0:Y:S01]  /*25050*/  @P0 LDC.64 R28, c[0x0][0xc08] ;  /* 0x00030200ff1c0b82 */ /* 0x000e220000000a00 */
[----:B-1----:R-:W-:Y:S01]  /*25060*/  ISETP.NE.AND P2, PT, R20, 0x1, PT ;  /* 0x000000011400780c */ /* 0x002fe20003f45270 */
[----:B0-----:R-:W-:-:S05]  /*25070*/  @P0 IMAD.WIDE R28, R226, 0x4, R28 ;  /* 0x00000004e21c0825 */ /* 0x001fca00078e021c */
[----:B------:R0:W5:Y:S01]  /*25080*/  @P0 LDG.E R31, desc[UR8][R28.64] ;  /* 0x000000081c1f0981 */ /* 0x000162000c1e1900 */
[----:B--234-:R-:W-:Y:S06]  /*25090*/  @P0 BRA `(.L_x_2018) ;  /* 0x0000000000140947 */ /* 0x01cfec0003800000 */
[----:B------:R-:W-:Y:S05]  /*250a0*/  @!P3 BRA `(.L_x_2018) ;  /* 0x000000000010b947 */ /* 0x000fea0003800000 */
[----:B------:R-:W-:Y:S02]  /*250b0*/  ULDC.64 UR6, c[0x0][0x208] ;  /* 0x0000820000067ab9 */ /* 0x000fe40000000a00 */
[----:B------:R-:W2:Y:S04]  /*250c0*/  LDG.E R4, desc[UR6][R80.64] ;  /* 0x0000000650047981 */ /* 0x000ea8000c1e1900 */
[----:B-----5:R-:W2:Y:S02]  /*250d0*/  LDG.E R31, desc[UR6][R80.64+0x4] ;  /* 0x00000406501f7981 */ /* 0x020ea4000c1e1900 */
[----:B--2---:R-:W-:-:S07]  /*250e0*/  IMAD.IADD R31, R31, 0x1, -R4 ;  /* 0x000000011f1f7824 */ /* 0x004fce00078e0a04 */
.L_x_2018:
[----:B------:R-:W2:Y:S01]  /*250f0*/  LDL R34, [R1+0x24] ;  /* 0x0000240001227983 */ /* 0x000ea20000100800 */
[----:B------:R-:W1:Y:S01]  /*25100*/  LDC.64 R24, c[0x0][R24+0x210] ;  /* 0x0000840018187b82 */ /* 0x000e620000000a00 */
[----:B------:R-:W-:Y:S01]  /*25110*/  ISETP.NE.U32.AND P0, PT, RZ, UR4, PT ;  /* 0x00000004ff007c0c */ /* 0x000fe2000bf05070 */
[----:B------:R-:W-:Y:S01]  /*25120*/  IMAD.IADD R41, R208, 0x1, R201 ;  /* 0x00000001d0297824 */ /* 0x000fe200078e02c9 */
[----:B------:R-:W-:Y:S01]  /*25130*/  SHF.R.S32.HI R33, RZ, 0x1f, R226 ;  /* 0x0000001fff217819 */ /* 0x000fe200000114e2 */
[----:B------:R-:W3:Y:S01]  /*25140*/  S2R R32, SR_TID.X ;  /* 0x0000000000207919 */ /* 0x000ee20000002100 */
[----:B------:R-:W-:Y:S01]  /*25150*/  ISETP.NE.AND.EX P0, PT, RZ, UR5, PT, P0 ;  /* 0x00000005ff007c0c */ /* 0x000fe2000bf05300 */
[-C--:B------:R-:W-:Y:S01]  /*25160*/  IMAD R35, R27, R195.reuse, RZ ;  /* 0x000000c31b237224 */ /* 0x080fe200078e02ff */
[----:B-----5:R-:W-:Y:S01]  /*25170*/  SHF.R.S32.HI R82, RZ, 0x1f, R11 ;  /* 0x0000001fff527819 */ /* 0x020fe2000001140b */
[----:B------:R-:W4:Y:S01]  /*25180*/  @P2 LDC R30, c[0x0][0xbec] ;  /* 0x0002fb00ff1e2b82 */ /* 0x000f220000000800 */
[----:B------:R-:W-:Y:S01]  /*25190*/  SEL R81, R226, RZ, !P0 ;  /* 0x000000ffe2517207 */ /* 0x000fe20004000000 */
[----:B------:R-:W-:Y:S01]  /*251a0*/  IMAD.WIDE.U32 R26, R26, R195, RZ ;  /* 0x000000c31a1a7225 */ /* 0x000fe200078e00ff */
[----:B------:R-:W-:Y:S01]  /*251b0*/  SEL R33, R33, RZ, !P0 ;  /* 0x000000ff21217207 */ /* 0x000fe20004000000 */
[----:B------:R-:W-:-:S02]  /*251c0*/  ULDC.64 UR6, c[0x0][0x208] ;  /* 0x0000820000067ab9 */ /* 0x000fc40000000a00 */
[----:B------:R-:W-:Y:S02]  /*251d0*/  IMAD R4, R15, R81, RZ ;  /* 0x000000510f047224 */ /* 0x000fe400078e02ff */
[----:B------:R-:W3:Y:S01]  /*251e0*/  @P2 LDC R39, c[0x0][0xbf0] ;  /* 0x0002fc00ff272b82 */ /* 0x000ee20000000800 */
[----:B------:R-:W-:Y:S02]  /*251f0*/  IMAD.IADD R27, R27, 0x1, R35 ;  /* 0x000000011b1b7824 */ /* 0x000fe400078e0223 */
[C---:B------:R-:W-:Y:S01]  /*25200*/  IMAD R37, R14.reuse, R33, R4 ;  /* 0x000000210e257224 */ /* 0x040fe200078e0204 */
[----:B------:R-:W-:Y:S01]  /*25210*/  SEL R33, R227, RZ, P1 ;  /* 0x000000ffe3217207 */ /* 0x000fe20000800000 */
[----:B------:R-:W-:-:S03]  /*25220*/  IMAD.WIDE.U32 R14, R14, R81, RZ ;  /* 0x000000510e0e7225 */ /* 0x000fc600078e00ff */
[----:B0-----:R-:W0:Y:S01]  /*25230*/  LDC.64 R28, c[0x0][0xba8] ;  /* 0x0002ea00ff1c7b82 */ /* 0x001e220000000a00 */
[----:B------:R-:W-:Y:S01]  /*25240*/  IMAD.IADD R37, R15, 0x1, R37 ;  /* 0x000000010f257824 */ /* 0x000fe200078e0225 */
[----:B------:R-:W-:Y:S01]  /*25250*/  IADD3 R14, P0, P3, R14, R26, R11 ;  /* 0x0000001a0e0e7210 */ /* 0x000fe20007b1e00b */
[----:B------:R-:W-:Y:S02]  /*25260*/  IMAD.MOV.U32 R15, RZ, RZ, R41 ;  /* 0x000000ffff0f7224 */ /* 0x000fe400078e0029 */
[----:B------:R-:W-:Y:S01]  /*25270*/  IMAD R35, R13, R33, RZ ;  /* 0x000000210d237224 */ /* 0x000fe200078e02ff */
[----:B------:R-:W-:Y:S01]  /*25280*/  IADD3.X R27, R37, R27, R82, P0, P3 ;  /* 0x0000001b251b7210 */ /* 0x000fe200007e6452 */
[----:B------:R-:W-:-:S04]  /*25290*/  IMAD.WIDE.U32 R12, R12, R33, RZ ;  /* 0x000000210c0c7225 */ /* 0x000fc800078e00ff */
[----:B----4-:R-:W-:-:S04]  /*252a0*/  @P2 IMAD.HI.U32 R4, R41, R30, RZ ;  /* 0x0000001e29042227 */ /* 0x010fc800078e00ff */
[----:B------:R-:W-:Y:S01]  /*252b0*/  IMAD.IADD R35, R13, 0x1, R35 ;  /* 0x000000010d237824 */ /* 0x000fe200078e0223 */
[----:B---3--:R-:W-:Y:S01]  /*252c0*/  @P2 SHF.R.U32.HI R15, RZ, R39, R4 ;  /* 0x00000027ff0f2219 */ /* 0x008fe20000011604 */
[----:B------:R-:W-:Y:S02]  /*252d0*/  VIADD R36, R32, 0xffffff80 ;  /* 0xffffff8020247836 */ /* 0x000fe40000000000 */
[----:B------:R-:W-:Y:S01]  /*252e0*/  IMAD R80, R31, R20, RZ ;  /* 0x000000141f507224 */ /* 0x000fe200078e02ff */
[----:B------:R-:W-:Y:S01]  /*252f0*/  IADD3 R12, P0, P3, R15, R14, R12 ;  /* 0x0000000e0f0c7210 */ /* 0x000fe20007b1e00c */
[--C-:B------:R-:W-:Y:S01]  /*25300*/  IMAD.MOV R33, RZ, RZ, -R15.reuse ;  /* 0x000000ffff217224 */ /* 0x100fe200078e0a0f */
[----:B------:R-:W-:Y:S01]  /*25310*/  SHF.R.S32.HI R4, RZ, 0x1f, R15 ;  /* 0x0000001fff047819 */ /* 0x000fe2000001140f */
[----:B0-----:R-:W0:Y:S02]  /*25320*/  @!P1 LDC R28, c[0x0][0xb50] ;  /* 0x0002d400ff1c9b82 */ /* 0x001e240000000800 */
[----:B------:R-:W-:Y:S01]  /*25330*/  IMAD R15, R20, R33, R41 ;  /* 0x00000021140f7224 */ /* 0x000fe200078e0229 */
[----:B------:R-:W-:-:S02]  /*25340*/  IADD3.X R13, R4, R27, R35, P0, P3 ;  /* 0x0000001b040d7210 */ /* 0x000fc400007e6423 */
[----:B------:R-:W-:Y:S01]  /*25350*/  SHF.R.S32.HI R32, RZ, 0x1f, R36 ;  /* 0x0000001fff207819 */ /* 0x000fe20000011424 */
[-C--:B-1----:R-:W-:Y:S01]  /*25360*/  IMAD R4, R25, R15.reuse, RZ ;  /* 0x0000000f19047224 */ /* 0x082fe200078e02ff */
[----:B------:R-:W-:Y:S01]  /*25370*/  SHF.R.S32.HI R27, RZ, 0x1f, R15 ;  /* 0x0000001fff1b7819 */ /* 0x000fe2000001140f */
[----:B------:R-:W-:Y:S01]  /*25380*/  IMAD.WIDE.U32 R12, R24, R15, R12 ;  /* 0x0000000f180c7225 */ /* 0x000fe200078e000c */
[----:B------:R-:W1:Y:S01]  /*25390*/  @!P1 LDC R29, c[0x0][0xb54] ;  /* 0x0002d500ff1d9b82 */ /* 0x000e620000000800 */
[----:B------:R-:W-:Y:S02]  /*253a0*/  LEA.HI R32, R32, R36, RZ, 0x7 ;  /* 0x0000002420207211 */ /* 0x000fe400078f38ff */
[----:B------:R-:W-:Y:S02]  /*253b0*/  IMAD R27, R24, R27, R4 ;  /* 0x0000001b181b7224 */ /* 0x000fe400078e0204 */
[----:B------:R-:W-:Y:S02]  /*253c0*/  LOP3.LUT R32, R32, 0xffffff80, RZ, 0xc0, !PT ;  /* 0xffffff8020207812 */ /* 0x000fe400078ec0ff */
[----:B------:R-:W-:-:S03]  /*253d0*/  IMAD.IADD R4, R13, 0x1, R27 ;  /* 0x000000010d047824 */ /* 0x000fc600078e021b */
[----:B------:R-:W-:Y:S01]  /*253e0*/  IMAD.IADD R32, R36, 0x1, -R32 ;  /* 0x0000000124207824 */ /* 0x000fe200078e0a20 */
[----:B0-----:R-:W-:-:S05]  /*253f0*/  LEA R28, P0, R12, R28, 0x2 ;  /* 0x0000001c0c1c7211 */ /* 0x001fca00078010ff */
[----:B------:R-:W-:Y:S01]  /*25400*/  SHFL.IDX PT, R14, R28, 0x1, 0x1c1f ;  /* 0x003c1f001c0e7f89 */ /* 0x000fe200000e0000 */
[----:B-1----:R-:W-:-:S03]  /*25410*/  LEA.HI.X R4, R12, R29, R4, 0x2, P0 ;  /* 0x0000001d0c047211 */ /* 0x002fc600000f1404 */
[----:B------:R-:W-:Y:S01]  /*25420*/  SHFL.IDX PT, R12, R28, RZ, 0x1c1f ;  /* 0x001c1fff1c0c7589 */ /* 0x000fe200000e0000 */
[----:B------:R-:W-:-:S03]  /*25430*/  LOP3.LUT P0, RZ, R32, 0x3, RZ, 0xc0, !PT ;  /* 0x0000000320ff7812 */ /* 0x000fc6000780c0ff */
[----:B------:R-:W0:Y:S04]  /*25440*/  SHFL.IDX PT, R13, R4, RZ, 0x1c1f ;  /* 0x001c1fff040d7589 */ /* 0x000e2800000e0000 */
[----:B------:R-:W1:Y:S01]  /*25450*/  SHFL.IDX PT, R15, R4, 0x1, 0x1c1f ;  /* 0x003c1f00040f7f89 */ /* 0x000e6200000e0000 */
[----:B--2---:R-:W-:-:S04]  /*25460*/  IMAD.IADD R27, R34, 0x1, R201 ;  /* 0x00000001221b7824 */ /* 0x004fc800078e02c9 */
[C---:B------:R-:W-:Y:S01]  /*25470*/  VIADD R35, R27.reuse, 0x8 ;  /* 0x000000081b237836 */ /* 0x040fe20000000000 */
[----:B------:R-:W-:-:S04]  /*25480*/  ISETP.GE.OR P3, PT, R27, R80, P0 ;  /* 0x000000501b00720c */ /* 0x000fc80000766670 */
[----:B------:R-:W-:-:S09]  /*25490*/  ISETP.GE.OR P0, PT, R35, R80, P0 ;  /* 0x000000502300720c */ /* 0x000fd20000706670 */
[----:B0-----:R0:W-:Y:S04]  /*254a0*/  @!P3 ST.E desc[UR6][R12.64], R88 ;  /* 0x000000580c00b985 */ /* 0x0011e8000c101906 */
[----:B-1----:R0:W-:Y:S01]  /*254b0*/  @!P0 ST.E desc[UR6][R14.64], R89 ;  /* 0x000000590e008985 */ /* 0x0021e2000c101906 */
[----:B------:R-:W-:Y:S05]  /*254c0*/  @P1 BRA `(.L_x_2019) ;  /* 0x0000000800bc1947 */ /* 0x000fea0003800000 */
[----:B------:R-:W-:Y:S01]  /*254d0*/  IMAD R3, R228, 0x40, R209 ;  /* 0x00000040e4037824 */ /* 0x000fe200078e02d1 */
[----:B0-----:R-:W0:Y:S01]  /*254e0*/  @P2 LDC R13, c[0x0][0xbec] ;  /* 0x0002fb00ff0d2b82 */ /* 0x001e220000000800 */
[----:B------:R-:W-:Y:S02]  /*254f0*/  ULDC.64 UR4, c[0x0][0x208] ;  /* 0x0000820000047ab9 */ /* 0x000fe40000000a00 */
[----:B------:R-:W-:-:S03]  /*25500*/  IMAD.WIDE R68, R3, 0x2, R68 ;  /* 0x0000000203447825 */ /* 0x000fc600078e0244 */
[C---:B------:R-:W-:Y:S02]  /*25510*/  IADD3 R37, P5, R68.reuse, 0x1000, RZ ;  /* 0x0000100044257810 */ /* 0x040fe40007fbe0ff */
[----:B------:R-:W1:Y:S01]  /*25520*/  @P2 LDC R15, c[0x0][0xbf0] ;  /* 0x0002fc00ff0f2b82 */ /* 0x000e620000000800 */
        /* <DEDUP_REMOVED lines=10> */
[C---:B------:R-:W-:Y:S01]  /*255d0*/  IADD3 R45, P3, R68.reuse, 0x4000, RZ ;  /* 0x00004000442d7810 */ /* 0x040fe20007f7e0ff */
[----:B------:R-:W5:Y:S01]  /*255e0*/  LD.E.128 R36, desc[UR4][R36.64] ;  /* 0x0000000424247980 */ /* 0x000f62000c101d00 */
[C---:B------:R-:W-:Y:S02]  /*255f0*/  IADD3 R41, P4, R68.reuse, 0x5000, RZ ;  /* 0x0000500044297810 */ /* 0x040fe40007f9e0ff */
[C---:B------:R-:W-:Y:S01]  /*25600*/  IADD3 R33, P5, R68.reuse, 0x6000, RZ ;  /* 0x0000600044217810 */ /* 0x040fe20007fbe0ff */
[----:B------:R-:W5:Y:S01]  /*25610*/  LD.E.128 R28, desc[UR4][R28.64] ;  /* 0x000000041c1c7980 */ /* 0x000f62000c101d00 */
[----:B------:R-:W-:-:S02]  /*25620*/  IADD3 R3, P0, R68, 0x7000, RZ ;  /* 0x0000700044037810 */ /* 0x000fc40007f1e0ff */
[----:B------:R-:W-:Y:S02]  /*25630*/  LOP3.LUT R4, R5, 0x380, RZ, 0xc0, !PT ;  /* 0x0000038005047812 */ /* 0x000fe400078ec0ff */
[----:B------:R-:W-:Y:S01]  /*25640*/  LOP3.LUT R44, R45, 0x380, RZ, 0xc0, !PT ;  /* 0x000003802d2c7812 */ /* 0x000fe200078ec0ff */
[----:B------:R-:W-:Y:S01]  /*25650*/  IMAD.X R25, RZ, RZ, R69, P0 ;  /* 0x000000ffff197224 */ /* 0x000fe200000e0645 */
[----:B------:R-:W-:Y:S02]  /*25660*/  LOP3.LUT R40, R41, 0x380, RZ, 0xc0, !PT ;  /* 0x0000038029287812 */ /* 0x000fe400078ec0ff */
[----:B------:R-:W-:Y:S02]  /*25670*/  LOP3.LUT R32, R33, 0x380, RZ, 0xc0, !PT ;  /* 0x0000038021207812 */ /* 0x000fe400078ec0ff */
[----:B------:R-:W-:Y:S02]  /*25680*/  LOP3.LUT R0, R3, 0x380, RZ, 0xc0, !PT ;  /* 0x0000038003007812 */ /* 0x000fe400078ec0ff */
[----:B------:R-:W-:-:S02]  /*25690*/  LOP3.LUT R7, R68, 0x380, RZ, 0xc0, !PT ;  /* 0x0000038044077812 */ /* 0x000fc400078ec0ff */
[----:B------:R-:W-:Y:S02]  /*256a0*/  SHF.R.U64 R4, R4, 0x3, RZ ;  /* 0x0000000304047819 */ /* 0x000fe400000012ff */
[----:B------:R-:W-:Y:S02]  /*256b0*/  SHF.R.U64 R44, R44, 0x3, RZ ;  /* 0x000000032c2c7819 */ /* 0x000fe400000012ff */
[----:B------:R-:W-:Y:S02]  /*256c0*/  SHF.R.U64 R40, R40, 0x3, RZ ;  /* 0x0000000328287819 */ /* 0x000fe400000012ff */
[----:B------:R-:W-:Y:S02]  /*256d0*/  SHF.R.U64 R32, R32, 0x3, RZ ;  /* 0x0000000320207819 */ /* 0x000fe400000012ff */
[----:B------:R-:W-:Y:S02]  /*256e0*/  SHF.R.U64 R0, R0, 0x3, RZ ;  /* 0x0000000300007819 */ /* 0x000fe400000012ff */
[----:B------:R-:W-:-:S02]  /*256f0*/  SHF.R.U64 R7, R7, 0x3, RZ ;  /* 0x0000000307077819 */ /* 0x000fc400000012ff */
        /* <DEDUP_REMOVED lines=8> */
[----:B------:R-:W-:Y:S01]  /*25780*/  LOP3.LUT R24, R0, R3, RZ, 0x3c, !PT ;  /* 0x0000000300187212 */ /* 0x000fe200078e3cff */
[----:B------:R-:W5:Y:S01]  /*25790*/  LD.E.128 R44, desc[UR4][R44.64] ;  /* 0x000000042c2c7980 */ /* 0x000f62000c101d00 */
[----:B------:R-:W-:-:S03]  /*257a0*/  LOP3.LUT R68, R7, R68, RZ, 0x3c, !PT ;  /* 0x0000004407447212 */ /* 0x000fc600078e3cff */
[----:B------:R-:W5:Y:S04]  /*257b0*/  LD.E.128 R4, desc[UR4][R4.64] ;  /* 0x0000000404047980 */ /* 0x000f68000c101d00 */
[----:B------:R2:W5:Y:S04]  /*257c0*/  LD.E.128 R48, desc[UR4][R68.64] ;  /* 0x0000000444307980 */ /* 0x000568000c101d00 */
[----:B------:R-:W5:Y:S04]  /*257d0*/  LD.E.128 R40, desc[UR4][R40.64] ;  /* 0x0000000428287980 */ /* 0x000f68000c101d00 */
[----:B------:R-:W5:Y:S04]  /*257e0*/  LD.E.128 R32, desc[UR4][R32.64] ;  /* 0x0000000420207980 */ /* 0x000f68000c101d00 */
[----:B------:R-:W5:Y:S01]  /*257f0*/  LD.E.128 R24, desc[UR4][R24.64] ;  /* 0x0000000418187980 */ /* 0x000f62000c101d00 */
[----:B------:R-:W-:-:S02]  /*25800*/  ULDC.64 UR4, c[0x0][0xaa0] ;  /* 0x0002a80000047ab9 */ /* 0x000fc40000000a00 */
[----:B------:R-:W-:Y:S01]  /*25810*/  IMAD R82, R82, UR4, RZ ;  /* 0x0000000452527c24 */ /* 0x000fe2000f8e02ff */
[----:B------:R-:W-:Y:S01]  /*25820*/  SHF.R.S32.HI R8, RZ, 0x1f, R81 ;  /* 0x0000001fff087819 */ /* 0x000fe20000011451 */
[C---:B------:R-:W-:Y:S01]  /*25830*/  IMAD.WIDE.U32 R2, R11.reuse, UR4, RZ ;  /* 0x000000040b027c25 */ /* 0x040fe2000f8e00ff */
[----:B------:R-:W-:Y:S01]  /*25840*/  @!PT LDS RZ, [RZ] ;  /* 0x00000000fffff984 */ /* 0x000fe20000000800 */
[----:B------:R-:W-:Y:S01]  /*25850*/  @!PT LDS RZ, [RZ] ;  /* 0x00000000fffff984 */ /* 0x000fe20000000800 */
[----:B------:R-:W-:Y:S01]  /*25860*/  @!PT LDS RZ, [RZ] ;  /* 0x00000000fffff984 */ /* 0x000fe20000000800 */
[----:B------:R-:W-:Y:S01]  /*25870*/  @!PT LDS RZ, [RZ] ;  /* 0x00000000fffff984 */ /* 0x000fe20000000800 */
[----:B------:R3:W-:Y:S06]  /*25880*/  MEMBAR.ALL.CTA ;  /* 0x0000000000007992 */ /* 0x0007ec0000008000 */
[----:B---3--:R-:W3:Y:S01]  /*25890*/  FENCE.VIEW.ASYNC.S ;  /* 0x00000000000073c6 */ /* 0x008ee20000000000 */
[----:B------:R-:W-:Y:S01]  /*258a0*/  IMAD R9, R11, UR5, R82 ;  /* 0x000000050b097c24 */ /* 0x000fe2000f8e0252 */
[----:B------:R-:W-:Y:S01]  /*258b0*/  ULDC.64 UR4, c[0x0][0xae8] ;  /* 0x0002ba0000047ab9 */ /* 0x000fe20000000a00 */
[----:B------:R-:W-:-:S02]  /*258c0*/  IMAD R0, R221, 0x20, R228 ;  /* 0x00000020dd007824 */ /* 0x000fc400078e02e4 */
[----:B------:R-:W-:Y:S02]  /*258d0*/  IMAD.IADD R3, R3, 0x1, R9 ;  /* 0x0000000103037824 */ /* 0x000fe400078e0209 */
[----:B------:R-:W-:Y:S02]  /*258e0*/  IMAD.IADD R10, R201, 0x1, R0 ;  /* 0x00000001c90a7824 */ /* 0x000fe400078e0200 */
[----:B------:R-:W-:-:S04]  /*258f0*/  IMAD.WIDE.U32 R2, R195, UR4, R2 ;  /* 0x00000004c3027c25 */ /* 0x000fc8000f8e0002 */
[----:B------:R-:W-:Y:S01]  /*25900*/  IMAD R3, R195, UR5, R3 ;  /* 0x00000005c3037c24 */ /* 0x000fe2000f8e0203 */
[----:B------:R-:W-:Y:S01]  /*25910*/  ULDC.64 UR4, c[0x0][0xaf0] ;  /* 0x0002bc0000047ab9 */ /* 0x000fe20000000a00 */
[----:B0-----:R-:W-:-:S04]  /*25920*/  @P2 IMAD.HI.U32 R0, R10, R13, RZ ;  /* 0x0000000d0a002227 */ /* 0x001fc800078e00ff */
[----:B------:R-:W-:Y:S02]  /*25930*/  IMAD R8, R8, UR4, RZ ;  /* 0x0000000408087c24 */ /* 0x000fe4000f8e02ff */
[----:B------:R-:W-:Y:S01]  /*25940*/  IMAD.MOV.U32 R9, RZ, RZ, R10 ;  /* 0x000000ffff097224 */ /* 0x000fe200078e000a */
[----:B-1----:R-:W-:Y:S01]  /*25950*/  @P2 SHF.R.U32.HI R9, RZ, R15, R0 ;  /* 0x0000000fff092219 */ /* 0x002fe20000011600 */
[C---:B------:R-:W-:Y:S02]  /*25960*/  IMAD R11, R81.reuse, UR5, R8 ;  /* 0x00000005510b7c24 */ /* 0x040fe4000f8e0208 */
[----:B------:R-:W-:Y:S01]  /*25970*/  IMAD.WIDE.U32 R2, R81, UR4, R2 ;  /* 0x0000000451027c25 */ /* 0x000fe2000f8e0002 */
[----:B------:R-:W-:Y:S01]  /*25980*/  SHF.R.S32.HI R0, RZ, 0x1f, R9 ;  /* 0x0000001fff007819 */ /* 0x000fe20000011409 */
[----:B------:R-:W-:Y:S02]  /*25990*/  ULDC.64 UR4, c[0x0][0xae0] ;  /* 0x0002b80000047ab9 */ /* 0x000fe40000000a00 */
[----:B------:R-:W-:-:S02]  /*259a0*/  IMAD.IADD R3, R3, 0x1, R11 ;  /* 0x0000000103037824 */ /* 0x000fc400078e020b */
[----:B------:R-:W-:Y:S02]  /*259b0*/  IMAD.MOV R11, RZ, RZ, -R9 ;  /* 0x000000ffff0b7224 */ /* 0x000fe400078e0a09 */
[----:B------:R-:W-:Y:S02]  /*259c0*/  IMAD R8, R0, UR4, RZ ;  /* 0x0000000400087c24 */ /* 0x000fe4000f8e02ff */
[----:B------:R-:W-:Y:S02]  /*259d0*/  VIADD R0, R17, 0x22820 ;  /* 0x0002282011007836 */ /* 0x000fe40000000000 */
[----:B------:R-:W-:Y:S02]  /*259e0*/  IMAD R11, R20, R11, R10 ;  /* 0x0000000b140b7224 */ /* 0x000fe400078e020a */
[C---:B------:R-:W-:Y:S01]  /*259f0*/  IMAD R13, R9.reuse, UR5, R8 ;  /* 0x00000005090d7c24 */ /* 0x040fe2000f8e0208 */
[----:B------:R-:W-:Y:S01]  /*25a00*/  PRMT R0, RZ, 0x654, R0 ;  /* 0x00000654ff007816 */ /* 0x000fe20000000000 */
[----:B------:R-:W-:Y:S01]  /*25a10*/  IMAD.WIDE.U32 R2, R9, UR4, R2 ;  /* 0x0000000409027c25 */ /* 0x000fe2000f8e0002 */
[----:B------:R-:W-:Y:S01]  /*25a20*/  SHF.R.S32.HI R8, RZ, 0x1f, R11 ;  /* 0x0000001fff087819 */ /* 0x000fe2000001140b */
[----:B------:R-:W-:Y:S01]  /*25a30*/  ULDC.64 UR4, c[0x0][0xad8] ;  /* 0x0002b60000047ab9 */ /* 0x000fe20000000a00 */
[----:B---3--:R0:W-:Y:S01]  /*25a40*/  SYNCS.ARRIVE.TRANS64.RED.A1T0 RZ, [R0+URZ], RZ ;  /* 0x000000ff00ff79a7 */ /* 0x0081e2000810043f */
[----:B------:R-:W-:-:S02]  /*25a50*/  IMAD.IADD R3, R3, 0x1, R13 ;  /* 0x0000000103037824 */ /* 0x000fc400078e020d */
[----:B0-----:R-:W-:Y:S02]  /*25a60*/  IMAD R0, R8, UR4, RZ ;  /* 0x0000000408007c24 */ /* 0x001fe4000f8e02ff */
[----:B------:R-:W-:-:S04]  /*25a70*/  IMAD.WIDE.U32 R8, R11, UR4, R2 ;  /* 0x000000040b087c25 */ /* 0x000fc8000f8e0002 */
[----:B------:R-:W-:Y:S01]  /*25a80*/  IMAD R3, R11, UR5, R0 ;  /* 0x000000050b037c24 */ /* 0x000fe2000f8e0200 */
[----:B------:R-:W-:Y:S02]  /*25a90*/  ULDC.64 UR4, c[0x0][0xa80] ;  /* 0x0002a00000047ab9 */ /* 0x000fe40000000a00 */
[----:B------:R-:W-:Y:S01]  /*25aa0*/  LEA R2, P0, R8, UR4, 0x1 ;  /* 0x0000000408027c11 */ /* 0x000fe2000f8008ff */
[----:B------:R-:W-:Y:S01]  /*25ab0*/  IMAD.IADD R3, R9, 0x1, R3 ;  /* 0x0000000109037824 */ /* 0x000fe200078e0203 */
[----:B------:R-:W-:Y:S01]  /*25ac0*/  UMOV UR4, 0xffffffff ;  /* 0xffffffff00047882 */ /* 0x000fe20000000000 */
[----:B------:R-:W-:-:S03]  /*25ad0*/  SHF.R.S32.HI R10, RZ, 0x1f, R209 ;  /* 0x0000001fff0a7819 */ /* 0x000fc600000114d1 */
[----:B------:R-:W-:Y:S02]  /*25ae0*/  LEA.HI.X R3, R8, UR5, R3, 0x1, P0 ;  /* 0x0000000508037c11 */ /* 0x000fe400080f0c03 */
[----:B------:R-:W-:Y:S01]  /*25af0*/  SHF.R.S32.HI R21, RZ, 0x1f, R220 ;  /* 0x0000001fff157819 */ /* 0x000fe200000114dc */
[----:B--2---:R-:W-:Y:S06]  /*25b00*/  BRA.DIV UR4, `(.L_x_2020) ;  /* 0x000000ea04087947 */ /* 0x004fec000b800000 */
[----:B------:R0:W1:Y:S04]  /*25b10*/  SHFL.IDX PT, R0, R3, RZ, 0x181f ;  /* 0x00181fff03007589 */ /* 0x00006800000e0000 */
[----:B------:R0:W2:Y:S02]  /*25b20*/  SHFL.IDX PT, R14, R2, RZ, 0x181f ;  /* 0x00181fff020e7589 */ /* 0x0000a400000e0000 */
.L_x_2335:
[----:B------:R-:W-:Y:S01]  /*25b30*/  IMAD.IADD R201, R228, 0x1, R201 ;  /* 0x00000001e4c97824 */ /* 0x000fe200078e02c9 */
[----:B------:R-:W-:Y:S04]  /*25b40*/  BSSY B1, `(.L_x_2021) ;  /* 0x000000d000017945 */ /* 0x000fe80003800000 */
[----:B------:R-:W-:-:S13]  /*25b50*/  ISETP.GE.AND P0, PT, R201, R80, PT ;  /* 0x00000050c900720c */ /* 0x000fda0003f06270 */
[----:B------:R-:W-:Y:S05]  /*25b60*/  @P0 BRA `(.L_x_2022) ;  /* 0x0000000000280947 */ /* 0x000fea0003800000 */
[----:B------:R-:W-:Y:S01]  /*25b70*/  ULDC UR4, c[0x0][0xac8] ;  /* 0x0002b20000047ab9 */ /* 0x000fe20000000800 */
[----:B------:R-:W-:Y:S01]  /*25b80*/  ULDC.64 UR6, c[0x0][0x208] ;  /* 0x0000820000067ab9 */ /* 0x000fe20000000a00 */
[----:B------:R-:W-:Y:S02]  /*25b90*/  ISETP.GE.AND P0, PT, R209, UR4, PT ;  /* 0x00000004d1007c0c */ /* 0x000fe4000bf06270 */
[----:B------:R-:W-:-:S11]  /*25ba0*/  ISETP.GE.AND P1, PT, R220, UR4, PT ;  /* 0x00000004dc007c0c */ /* 0x000fd6000bf26270 */
[CC--:B--2---:R-:W-:Y:S02]  /*25bb0*/  @!P0 LEA R8, P2, R209.reuse, R14.reuse, 0x1 ;  /* 0x0000000ed1088211 */ /* 0x0c4fe400078408ff */
[C---:B------:R-:W-:Y:S02]  /*25bc0*/  @!P1 LEA R14, P3, R220.reuse, R14, 0x1 ;  /* 0x0000000edc0e9211 */ /* 0x040fe400078608ff */
[-C--:B-1----:R-:W-:Y:S02]  /*25bd0*/  @!P0 LEA.HI.X R9, R209, R0.reuse, R10, 0x1, P2 ;  /* 0x00000000d1098211 */ /* 0x082fe400010f0c0a */
[----:B------:R-:W-:-:S03]  /*25be0*/  @!P1 LEA.HI.X R15, R220, R0, R21, 0x1, P3 ;  /* 0x00000000dc0f9211 */ /* 0x000fc600018f0c15 */
[----:B-----5:R3:W-:Y:S04]  /*25bf0*/  @!P0 ST.E.128 desc[UR6][R8.64], R48 ;  /* 0x0000003008008985 */ /* 0x0207e8000c101d06 */
[----:B------:R3:W-:Y:S02]  /*25c00*/  @!P1 ST.E.128 desc[UR6][R14.64], R44 ;  /* 0x0000002c0e009985 */ /* 0x0007e4000c101d06 */
.L_x_2022:
[----:B------:R-:W-:Y:S05]  /*25c10*/  BSYNC B1 ;  /* 0x0000000000017941 */ /* 0x000fea0003800000 */
.L_x_2021:
[----:B------:R-:W-:-:S03]  /*25c20*/  UMOV UR4, 0xffffffff ;  /* 0xffffffff00047882 */ /* 0x000fc60000000000 */
[----:B------:R-:W-:Y:S05]  /*25c30*/  BRA.DIV UR4, `(.L_x_2023) ;  /* 0x000000e604f07947 */ /* 0x000fea000b800000 */
[----:B-1----:R1:W4:Y:S04]  /*25c40*/  SHFL.IDX PT, R0, R3, 0x1, 0x181f ;  /* 0x00381f0003007f89 */ /* 0x00232800000e0000 */
[----:B--23--:R1:W2:Y:S02]  /*25c50*/  SHFL.IDX PT, R14, R2, 0x1, 0x181f ;  /* 0x00381f00020e7f89 */ /* 0x00c2a400000e0000 */
.L_x_2339:
[----:B------:R-:W-:Y:S01]  /*25c60*/  VIADD R9, R201, 0x20 ;  /* 0x00000020c9097836 */ /* 0x000fe20000000000 */
        /* <DEDUP_REMOVED lines=9> */
[-C--:B----4-:R-:W-:Y:S02]  /*25d00*/  @!P2 LEA.HI.X R9, R209, R0.reuse, R10, 0x1, P0 ;  /* 0x00000000d109a211 */ /* 0x090fe400000f0c0a */
[----:B------:R-:W-:-:S03]  /*25d10*/  @!P3 LEA.HI.X R15, R220, R0, R21, 0x1, P1 ;  /* 0x00000000dc0fb211 */ /* 0x000fc600008f0c15 */
[----:B-----5:R3:W-:Y:S04]  /*25d20*/  @!P2 ST.E.128 desc[UR6][R8.64], R36 ;  /* 0x000000240800a985 */ /* 0x0207e8000c101d06 */
[----:B------:R3:W-:Y:S02]  /*25d30*/  @!P3 ST.E.128 desc[UR6][R14.64], R40 ;  /* 0x000000280e00b985 */ /* 0x0007e4000c101d06 */
.L_x_2025:
[----:B------:R-:W-:Y:S05]  /*25d40*/  BSYNC B1 ;  /* 0x0000000000017941 */ /* 0x000fea0003800000 */
.L_x_2024:
[----:B------:R-:W-:-:S03]  /*25d50*/  UMOV UR4, 0xffffffff ;  /* 0xffffffff00047882 */ /* 0x000fc60000000000 */
[----:B------:R-:W-:Y:S05]  /*25d60*/  BRA.DIV UR4, `(.L_x_2026) ;  /* 0x000000e604ec7947 */ /* 0x000fea000b800000 */
[----:B----4-:R4:W0:Y:S04]  /*25d70*/  SHFL.IDX PT, R0, R3, 0x2, 0x181f ;  /* 0x00581f0003007f89 */ /* 0x01082800000e0000 */
[----:B--23--:R4:W2:Y:S02]  /*25d80*/  SHFL.IDX PT, R14, R2, 0x2, 0x181f ;  /* 0x00581f00020e7f89 */ /* 0x00c8a400000e0000 */
.L_x_2343:
        /* <DEDUP_REMOVED lines=10> */
[-C--:B0-----:R-:W-:Y:S02]  /*25e30*/  @!P2 LEA.HI.X R9, R209, R0.reuse, R10, 0x1, P0 ;  /* 0x00000000d109a211 */ /* 0x081fe400000f0c0a */
[----:B------:R-:W-:-:S03]  /*25e40*/  @!P3 LEA.HI.X R15, R220, R0, R21, 0x1, P1 ;  /* 0x00000000dc0fb211 */ /* 0x000fc600008f0c15 */
[----:B-----5:R3:W-:Y:S04]  /*25e50*/  @!P2 ST.E.128 desc[UR6][R8.64], R28 ;  /* 0x0000001c0800a985 */ /* 0x0207e8000c101d06 */
[----:B------:R3:W-:Y:S02]  /*25e60*/  @!P3 ST.E.128 desc[UR6][R14.64], R32 ;  /* 0x000000200e00b985 */ /* 0x0007e4000c101d06 */
.L_x_2028:
[----:B------:R-:W-:Y:S05]  /*25e70*/  BSYNC B1 ;  /* 0x0000000000017941 */ /* 0x000fea0003800000 */
.L_x_2027:
[----:B------:R-:W-:-:S03]  /*25e80*/  UMOV UR4, 0xffffffff ;  /* 0xffffffff00047882 */ /* 0x000fc60000000000 */
[----:B------:R-:W-:Y:S05]  /*25e90*/  BRA.DIV UR4, `(.L_x_2029) ;  /* 0x000000e604e87947 */ /* 0x000fea000b800000 */
[----:B0-----:R0:W0:Y:S04]  /*25ea0*/  SHFL.IDX PT, R0, R3, 0x3, 0x181f ;  /* 0x00781f0003007f89 */ /* 0x00102800000e0000 */
[----:B--23--:R2:W3:Y:S02]  /*25eb0*/  SHFL.IDX PT, R14, R2, 0x3, 0x181f ;  /* 0x00781f00020e7f89 */ /* 0x00c4e400000e0000 */
.L_x_2347:
[----:B01--4-:R-:W-:-:S05]  /*25ec0*/  VIADD R3, R201, 0x60 ;  /* 0x00000060c9037836 */ /* 0x013fca0000000000 */
[----:B------:R-:W-:-:S13]  /*25ed0*/  ISETP.GE.AND P0, PT, R3, R80, PT ;  /* 0x000000500300720c */ /* 0x000fda0003f06270 */
[----:B------:R-:W-:Y:S05]  /*25ee0*/  @P0 BRA `(.L_x_2030) ;  /* 0x0000001c00280947 */ /* 0x000fea0003800000 */
[----:B------:R-:W-:Y:S01]  /*25ef0*/  ULDC UR4, c[0x0][0xac8] ;  /* 0x0002b20000047ab9 */ /* 0x000fe20000000800 */
[----:B------:R-:W-:Y:S01]  /*25f00*/  ULDC.64 UR6, c[0x0][0x208] ;  /* 0x0000820000067ab9 */ /* 0x000fe20000000a00 */
[----:B------:R-:W-:-:S13]  /*25f10*/  ISETP.GE.AND P1, PT, R209, UR4, PT ;  /* 0x00000004d1007c0c */ /* 0x000fda000bf26270 */
[----:B--23--:R-:W-:-:S04]  /*25f20*/  @!P1 LEA R2, P0, R209, R14, 0x1 ;  /* 0x0000000ed1029211 */ /* 0x00cfc800078008ff */
[----:B------:R-:W-:Y:S02]  /*25f30*/  @!P1 LEA.HI.X R3, R209, R0, R10, 0x1, P0 ;  /* 0x00000000d1039211 */ /* 0x000fe400000f0c0a */
[----:B------:R-:W-:-:S03]  /*25f40*/  ISETP.GE.AND P0, PT, R220, UR4, PT ;  /* 0x00000004dc007c0c */ /* 0x000fc6000bf06270 */
[----:B-----5:R0:W-:Y:S10]  /*25f50*/  @!P1 ST.E.128 desc[UR6][R2.64], R4 ;  /* 0x0000000402009985 */ /* 0x0201f4000c101d06 */
[----:B------:R-:W-:Y:S05]  /*25f60*/  @P0 BRA `(.L_x_2030) ;  /* 0x0000001c00080947 */ /* 0x000fea0003800000 */
[----:B------:R-:W-:Y:S01]  /*25f70*/  LEA R14, P0, R220, R14, 0x1 ;  /* 0x0000000edc0e7211 */ /* 0x000fe200078008ff */
[----:B------:R-:W-:-:S03]  /*25f80*/  ULDC.64 UR4, c[0x0][0x208] ;  /* 0x0000820000047ab9 */ /* 0x000fc60000000a00 */
[----:B------:R-:W-:-:S05]  /*25f90*/  LEA.HI.X R15, R220, R0, R21, 0x1, P0 ;  /* 0x00000000dc0f7211 */ /* 0x000fca00000f0c15 */
[----:B------:R1:W-:Y:S01]  /*25fa0*/  ST.E.128 desc[UR4][R14.64], R24 ;  /* 0x000000180e007985 */ /* 0x0003e2000c101d04 */
[----:B------:R-:W-:Y:S05]  /*25fb0*/  BRA `(.L_x_2030) ;  /* 0x0000001800f47947 */ /* 0x000fea0003800000 */
.L_x_2019:
[----:B0-----:R-:W0:Y:S01]  /*25fc0*/  @P2 LDC R14, c[0x0][0xbec] ;  /* 0x0002fb00ff0e2b82 */ /* 0x001e220000000800 */
[----:B------:R-:W-:Y:S01]  /*25fd0*/  ULDC.64 UR4, c[0x0][0xb08] ;  /* 0x0002c20000047ab9 */ /* 0x000fe20000000a00 */
[----:B------:R-:W-:Y:S01]  /*25fe0*/  SHF.R.S32.HI R4, RZ, 0x1f, R81 ;  /* 0x0000001fff047819 */ /* 0x000fe20000011451 */
[----:B------:R-:W-:Y:S01]  /*25ff0*/  IMAD R82, R82, UR4, RZ ;  /* 0x0000000452527c24 */ /* 0x000fe2000f8e02ff */
[----:B------:R-:W-:Y:S01]  /*26000*/  ULDC.64 UR6, c[0x0][0xb30] ;  /* 0x0002cc0000067ab9 */ /* 0x000fe20000000a00 */
[----:B------:R-:W-:-:S03]  /*26010*/  IMAD.WIDE.U32 R12, R11, UR4, RZ ;  /* 0x000000040b0c7c25 */ /* 0x000fc6000f8e00ff */
[----:B------:R-:W1:Y:S01]  /*26020*/  @P2 LDC R25, c[0x0][0xbf0] ;  /* 0x0002fc00ff192b82 */ /* 0x000e620000000800 */
[----:B------:R-:W-:Y:S01]  /*26030*/  IMAD R11, R11, UR5, R82 ;  /* 0x000000050b0b7c24 */ /* 0x000fe2000f8e0252 */
[----:B------:R-:W-:Y:S01]  /*26040*/  ULDC.64 UR4, c[0x0][0xb38] ;  /* 0x0002ce0000047ab9 */ /* 0x000fe20000000a00 */
[----:B------:R-:W-:Y:S02]  /*26050*/  VIADD R105, R199, 0x10 ;  /* 0x00000010c7697836 */ /* 0x000fe40000000000 */
[----:B------:R-:W-:Y:S02]  /*26060*/  IMAD.IADD R13, R13, 0x1, R11 ;  /* 0x000000010d0d7824 */ /* 0x000fe400078e020b */
[----:B------:R-:W-:Y:S01]  /*26070*/  IMAD.MOV.U32 R11, RZ, RZ, R41 ;  /* 0x000000ffff0b7224 */ /* 0x000fe200078e0029 */
[----:B------:R-:W-:Y:S01]  /*26080*/  SHF.R.S32.HI R106, RZ, 0x1f, R105 ;  /* 0x0000001fff6a7819 */ /* 0x000fe20000011469 */
[----:B------:R-:W-:-:S04]  /*26090*/  IMAD.WIDE.U32 R12, R195, UR4, R12 ;  /* 0x00000004c30c7c25 */ /* 0x000fc8000f8e000c */
[----:B------:R-:W-:Y:S01]  /*260a0*/  IMAD R13, R195, UR5, R13 ;  /* 0x00000005c30d7c24 */ /* 0x000fe2000f8e020d */
[----:B------:R-:W-:Y:S01]  /*260b0*/  ULDC.64 UR4, c[0x0][0xb40] ;  /* 0x0002d00000047ab9 */ /* 0x000fe20000000a00 */
[----:B------:R-:W-:Y:S02]  /*260c0*/  VIADD R108, R199, 0x18 ;  /* 0x00000018c76c7836 */ /* 0x000fe40000000000 */
[----:B------:R-:W-:Y:S02]  /*260d0*/  IMAD R4, R4, UR4, RZ ;  /* 0x0000000404047c24 */ /* 0x000fe4000f8e02ff */
[----:B0-----:R-:W-:Y:S01]  /*260e0*/  @P2 IMAD.HI.U32 R14, R41, R14, RZ ;  /* 0x0000000e290e2227 */ /* 0x001fe200078e00ff */
[----:B------:R-:W-:-:S03]  /*260f0*/  SHF.R.S32.HI R109, RZ, 0x1f, R108 ;  /* 0x0000001fff6d7819 */ /* 0x000fc6000001146c */
[C---:B------:R-:W-:Y:S01]  /*26100*/  IMAD R15, R81.reuse, UR5, R4 ;  /* 0x00000005510f7c24 */ /* 0x040fe2000f8e0204 */
[----:B-1----:R-:W-:Y:S01]  /*26110*/  @P2 SHF.R.U32.HI R11, RZ, R25, R14 ;  /* 0x00000019ff0b2219 */ /* 0x002fe2000001160e */
[----:B------:R-:W-:Y:S01]  /*26120*/  IMAD.WIDE.U32 R12, R81, UR4, R12 ;  /* 0x00000004510c7c25 */ /* 0x000fe2000f8e000c */
[----:B------:R-:W-:Y:S02]  /*26130*/  ULDC.64 UR4, c[0x0][0xb48] ;  /* 0x0002d20000047ab9 */ /* 0x000fe40000000a00 */
[----:B------:R-:W-:Y:S01]  /*26140*/  SHF.R.S32.HI R4, RZ, 0x1f, R11 ;  /* 0x0000001fff047819 */ /* 0x000fe2000001140b */
[----:B------:R-:W-:Y:S02]  /*26150*/  IMAD.IADD R13, R13, 0x1, R15 ;  /* 0x000000010d0d7824 */ /* 0x000fe400078e020f */
[----:B------:R-:W-:Y:S02]  /*26160*/  IMAD.MOV R15, RZ, RZ, -R11 ;  /* 0x000000ffff0f7224 */ /* 0x000fe400078e0a0b */
[----:B------:R-:W-:-:S04]  /*26170*/  IMAD.WIDE.U32 R12, R227, UR4, R12 ;  /* 0x00000004e30c7c25 */ /* 0x000fc8000f8e000c */
[----:B------:R-:W-:Y:S02]  /*26180*/  IMAD R15, R20, R15, R41 ;  /* 0x0000000f140f7224 */ /* 0x000fe400078e0229 */
[----:B------:R-:W-:Y:S02]  /*26190*/  IMAD R4, R4, UR6, RZ ;  /* 0x0000000604047c24 */ /* 0x000fe4000f8e02ff */
[----:B------:R-:W-:Y:S01]  /*261a0*/  IMAD R13, R227, UR5, R13 ;  /* 0x00000005e30d7c24 */ /* 0x000fe2000f8e020d */
[----:B------:R-:W-:Y:S01]  /*261b0*/  ULDC.64 UR4, c[0x0][0xb28] ;  /* 0x0002ca0000047ab9 */ /* 0x000fe20000000a00 */
[C---:B------:R-:W-:Y:S01]  /*261c0*/  IMAD R25, R11.reuse, UR7, R4 ;  /* 0x000000070b197c24 */ /* 0x040fe2000f8e0204 */
[----:B------:R-:W-:Y:S01]  /*261d0*/  SHF.R.S32.HI R4, RZ, 0x1f, R15 ;  /* 0x0000001fff047819 */ /* 0x000fe2000001140f */
[----:B------:R-:W-:-:S04]  /*261e0*/  IMAD.WIDE.U32 R12, R11, UR6, R12 ;  /* 0x000000060b0c7c25 */ /* 0x000fc8000f8e000c */
[----:B------:R-:W-:Y:S02]  /*261f0*/  IMAD R4, R4, UR4, RZ ;  /* 0x0000000404047c24 */ /* 0x000fe4000f8e02ff */
[----:B------:R-:W-:Y:S02]  /*26200*/  IMAD.IADD R13, R13, 0x1, R25 ;  /* 0x000000010d0d7824 */ /* 0x000fe400078e0219 */
[----:B------:R-:W-:Y:S02]  /*26210*/  VIADD R14, R17, 0x22820 ;  /* 0x00022820110e7836 */ /* 0x000fe40000000000 */
[C---:B------:R-:W-:Y:S02]  /*26220*/  IMAD R11, R15.reuse, UR5, R4 ;  /* 0x000000050f0b7c24 */ /* 0x040fe4000f8e0204 */
[----:B------:R-:W-:Y:S01]  /*26230*/  IMAD.WIDE.U32 R12, R15, UR4, R12 ;  /* 0x000000040f0c7c25 */ /* 0x000fe2000f8e000c */
[----:B------:R-:W-:Y:S01]  /*26240*/  ULDC.64 UR4, c[0x0][0xb00] ;  /* 0x0002c00000047ab9 */ /* 0x000fe20000000a00 */
[----:B------:R-:W-:-:S02]  /*26250*/  PRMT R14, RZ, 0x654, R14 ;  /* 0x00000654ff0e7816 */ /* 0x000fc4000000000e */
[----:B------:R-:W-:Y:S01]  /*26260*/  IMAD.IADD R11, R13, 0x1, R11 ;  /* 0x000000010d0b7824 */ /* 0x000fe200078e020b */
[C---:B------:R-:W-:Y:S01]  /*26270*/  LEA R4, P0, R12.reuse, UR4, 0x2 ;  /* 0x000000040c047c11 */ /* 0x040fe2000f8010ff */
[C---:B------:R-:W-:Y:S01]  /*26280*/  VIADD R102, R199.reuse, 0x20 ;  /* 0x00000020c7667836 */ /* 0x040fe20000000000 */
[----:B------:R-:W-:Y:S01]  /*26290*/  UMOV UR4, 0xffffffff ;  /* 0xffffffff00047882 */ /* 0x000fe20000000000 */
[C---:B------:R-:W-:Y:S01]  /*262a0*/  VIADD R103, R199.reuse, 0x28 ;  /* 0x00000028c7677836 */ /* 0x040fe20000000000 */
[----:B------:R0:W-:Y:S01]  /*262b0*/  SYNCS.ARRIVE.TRANS64.RED.A1T0 RZ, [R14+URZ], RZ ;  /* 0x000000ff0eff79a7 */ /* 0x0001e2000810043f */
[C---:B------:R-:W-:Y:S01]  /*262c0*/  VIADD R90, R199.reuse, 0x30 ;  /* 0x00000030c75a7836 */ /* 0x040fe20000000000 */
[----:B------:R-:W-:Y:S01]  /*262d0*/  LEA.HI.X R20, R12, UR5, R11, 0x2, P0 ;  /* 0x000000050c147c11 */ /* 0x000fe200080f140b */
        /* <DEDUP_REMOVED lines=19> */
[----:B------:R-:W-:-:S02]  /*26410*/  SHF.R.S32.HI R38, RZ, 0x1f, R39 ;  /* 0x0000001fff267819 */ /* 0x000fc40000011427 */
[----:B------:R-:W-:Y:S02]  /*26420*/  SHF.R.S32.HI R36, RZ, 0x1f, R37 ;  /* 0x0000001fff247819 */ /* 0x000fe40000011425 */
[----:B------:R-:W-:Y:S02]  /*26430*/  SHF.R.S32.HI R34, RZ, 0x1f, R24 ;  /* 0x0000001fff227819 */ /* 0x000fe40000011418 */
[----:B------:R-:W-:Y:S01]  /*26440*/  SHF.R.S32.HI R123, RZ, 0x1f, R122 ;  /* 0x0000001fff7b7819 */ /* 0x000fe2000001147a */
[----:B0-----:R-:W-:Y:S06]  /*26450*/  BRA.DIV UR4, `(.L_x_2031) ;  /* 0x000000e204c07947 */ /* 0x001fec000b800000 */
[----:B------:R0:W1:Y:S04]  /*26460*/  SHFL.IDX PT, R25, R20, RZ, 0x1c1f ;  /* 0x001c1fff14197589 */ /* 0x00006800000e0000 */
[----:B------:R0:W2:Y:S02]  /*26470*/  SHFL.IDX PT, R14, R4, RZ, 0x1c1f ;  /* 0x001c1fff040e7589 */ /* 0x0000a400000e0000 */
.L_x_2350:
[----:B------:R-:W-:Y:S01]  /*26480*/  ISETP.GE.AND P0, PT, R27, R80, PT ;  /* 0x000000501b00720c */ /* 0x000fe20003f06270 */
[----:B------:R-:W-:-:S12]  /*26490*/  BSSY B1, `(.L_x_2032) ;  /* 0x0000052000017945 */ /* 0x000fd80003800000 */
[----:B------:R-:W-:Y:S05]  /*264a0*/  @P0 BRA `(.L_x_2033) ;  /* 0x0000000400400947 */ /* 0x000fea0003800000 */
[----:B------:R-:W-:Y:S01]  /*264b0*/  ULDC UR4, c[0x0][0xac8] ;  /* 0x0002b20000047ab9 */ /* 0x000fe20000000800 */
[----:B------:R-:W-:Y:S01]  /*264c0*/  ULDC.64 UR6, c[0x0][0x208] ;  /* 0x0000820000067ab9 */ /* 0x000fe20000000a00 */
[----:B------:R-:W-:Y:S02]  /*264d0*/  ISETP.GE.AND P0, PT, R199, UR4, PT ;  /* 0x00000004c7007c0c */ /* 0x000fe4000bf06270 */
[----:B------:R-:W-:Y:S02]  /*264e0*/  ISETP.GE.AND P3, PT, R122, UR4, PT ;  /* 0x000000047a007c0c */ /* 0x000fe4000bf66270 */
[----:B------:R-:W-:Y:S02]  /*264f0*/  ISETP.GE.AND P2, PT, R105, UR4, PT ;  /* 0x0000000469007c0c */ /* 0x000fe4000bf46270 */
[----:B------:R-:W-:-:S07]  /*26500*/  ISETP.GE.AND P1, PT, R108, UR4, PT ;  /* 0x000000046c007c0c */ /* 0x000fce000bf26270 */
[----:B-1----:R-:W-:Y:S02]  /*26510*/  @!P0 IMAD.MOV.U32 R15, RZ, RZ, R25 ;  /* 0x000000ffff0f8224 */ /* 0x002fe400078e0019 */
[----:B------:R-:W-:Y:S01]  /*26520*/  @!P0 IMAD.MOV.U32 R28, RZ, RZ, R92 ;  /* 0x000000ffff1c8224 */ /* 0x000fe200078e005c */
[-C--:B--2---:R-:W-:Y:S01]  /*26530*/  @!P3 LEA R12, P4, R122, R14.reuse, 0x2 ;  /* 0x0000000e7a0cb211 */ /* 0x084fe200078810ff */
[----:B------:R-:W-:Y:S02]  /*26540*/  @!P0 IMAD.WIDE R26, R199, 0x4, R14 ;  /* 0x00000004c71a8825 */ /* 0x000fe400078e020e */
[-C--:B------:R-:W-:Y:S02]  /*26550*/  @!P1 LEA R32, P5, R108, R14.reuse, 0x2 ;  /* 0x0000000e6c209211 */ /* 0x080fe400078a10ff */
[----:B------:R-:W-:Y:S01]  /*26560*/  @!P0 IMAD.MOV.U32 R29, RZ, RZ, R3 ;  /* 0x000000ffff1d8224 */ /* 0x000fe200078e0003 */
[-C--:B------:R-:W-:Y:S01]  /*26570*/  @!P3 LEA.HI.X R13, R122, R25.reuse, R123, 0x2, P4 ;  /* 0x000000197a0db211 */ /* 0x080fe200020f147b */
[----:B------:R-:W-:Y:S01]  /*26580*/  @!P3 IMAD.MOV.U32 R95, RZ, RZ, R5 ;  /* 0x000000ffff5fb224 */ /* 0x000fe200078e0005 */
[C---:B------:R-:W-:Y:S01]  /*26590*/  @!P2 LEA R30, P4, R105.reuse, R14, 0x2 ;  /* 0x0000000e691ea211 */ /* 0x040fe200078810ff */
[----:B------:R-:W-:Y:S01]  /*265a0*/  @!P2 IMAD.MOV.U32 R97, RZ, RZ, R117 ;  /* 0x000000ffff61a224 */ /* 0x000fe200078e0075 */
[----:B------:R1:W-:Y:S01]  /*265b0*/  @!P0 ST.E.64 desc[UR6][R26.64], R28 ;  /* 0x0000001c1a008985 */ /* 0x0003e2000c101b06 */
[----:B------:R-:W-:Y:S01]  /*265c0*/  ISETP.GE.AND P0, PT, R102, UR4, PT ;  /* 0x0000000466007c0c */ /* 0x000fe2000bf06270 */
[----:B------:R-:W-:Y:S01]  /*265d0*/  @!P1 IMAD.MOV.U32 R99, RZ, RZ, R119 ;  /* 0x000000ffff639224 */ /* 0x000fe200078e0077 */
[----:B------:R-:W-:Y:S01]  /*265e0*/  @!P2 LEA.HI.X R31, R105, R25, R106, 0x2, P4 ;  /* 0x00000019691fa211 */ /* 0x000fe200020f146a */
[----:B------:R2:W-:Y:S01]  /*265f0*/  @!P3 ST.E.64 desc[UR6][R12.64], R94 ;  /* 0x0000005e0c00b985 */ /* 0x0005e2000c101b06 */
[----:B------:R-:W-:-:S02]  /*26600*/  ISETP.GE.AND P3, PT, R103, UR4, PT ;  /* 0x0000000467007c0c */ /* 0x000fc4000bf66270 */
[----:B------:R-:W-:Y:S01]  /*26610*/  @!P1 LEA.HI.X R33, R108, R25, R109, 0x2, P5 ;  /* 0x000000196c219211 */ /* 0x000fe200028f146d */
[----:B------:R3:W-:Y:S01]  /*26620*/  @!P2 ST.E.64 desc[UR6][R30.64], R96 ;  /* 0x000000601e00a985 */ /* 0x0007e2000c101b06 */
[----:B------:R-:W-:-:S03]  /*26630*/  ISETP.GE.AND P2, PT, R90, UR4, PT ;  /* 0x000000045a007c0c */ /* 0x000fc6000bf46270 */
[----:B------:R-:W-:Y:S01]  /*26640*/  @!P1 ST.E.64 desc[UR6][R32.64], R98 ;  /* 0x0000006220009985 */ /* 0x000fe2000c101b06 */
[----:B------:R-:W-:Y:S01]  /*26650*/  ISETP.GE.AND P1, PT, R101, UR4, PT ;  /* 0x0000000465007c0c */ /* 0x000fe2000bf26270 */
[----:B-1----:R-:W-:Y:S01]  /*26660*/  @!P0 IMAD.MOV.U32 R28, RZ, RZ, R0 ;  /* 0x000000ffff1c8224 */ /* 0x002fe200078e0000 */
[CC--:B------:R-:W-:Y:S01]  /*26670*/  @!P0 LEA R26, P4, R102.reuse, R14.reuse, 0x2 ;  /* 0x0000000e661a8211 */ /* 0x0c0fe200078810ff */
[----:B------:R-:W-:Y:S02]  /*26680*/  @!P0 IMAD.MOV.U32 R29, RZ, RZ, R121 ;  /* 0x000000ffff1d8224 */ /* 0x000fe400078e0079 */
[C---:B--2---:R-:W-:Y:S02]  /*26690*/  @!P3 LEA R12, P5, R103.reuse, R14, 0x2 ;  /* 0x0000000e670cb211 */ /* 0x044fe400078a10ff */
[-C--:B------:R-:W-:Y:S02]  /*266a0*/  @!P0 LEA.HI.X R27, R102, R25.reuse, R104, 0x2, P4 ;  /* 0x00000019661b8211 */ /* 0x080fe400020f1468 */
[----:B------:R-:W-:-:S03]  /*266b0*/  @!P3 LEA.HI.X R13, R103, R25, R88, 0x2, P5 ;  /* 0x00000019670db211 */ /* 0x000fc600028f1458 */
[----:B------:R1:W-:Y:S01]  /*266c0*/  @!P0 ST.E.64 desc[UR6][R26.64], R28 ;  /* 0x0000001c1a008985 */ /* 0x0003e2000c101b06 */
[----:B------:R-:W-:Y:S02]  /*266d0*/  ISETP.GE.AND P0, PT, R89, UR4, PT ;  /* 0x0000000459007c0c */ /* 0x000fe4000bf06270 */
[----:B---3--:R-:W-:-:S04]  /*266e0*/  @!P1 LEA R30, P4, R101, R14, 0x2 ;  /* 0x0000000e651e9211 */ /* 0x008fc800078810ff */
[----:B------:R-:W-:Y:S01]  /*266f0*/  @!P1 LEA.HI.X R31, R101, R25, R86, 0x2, P4 ;  /* 0x00000019651f9211 */ /* 0x000fe200020f1456 */
[----:B-1----:R-:W-:Y:S01]  /*26700*/  @!P3 IMAD.MOV.U32 R26, RZ, RZ, R6 ;  /* 0x000000ffff1ab224 */ /* 0x002fe200078e0006 */
[----:B------:R-:W-:Y:S01]  /*26710*/  @!P2 LEA R6, P5, R90, R14, 0x2 ;  /* 0x0000000e5a06a211 */ /* 0x000fe200078a10ff */
[----:B------:R-:W-:-:S03]  /*26720*/  @!P3 IMAD.MOV.U32 R27, RZ, RZ, R7 ;  /* 0x000000ffff1bb224 */ /* 0x000fc600078e0007 */
[-C--:B------:R-:W-:Y:S02]  /*26730*/  @!P2 LEA.HI.X R7, R90, R25.reuse, R100, 0x2, P5 ;  /* 0x000000195a07a211 */ /* 0x080fe400028f1464 */
[----:B------:R1:W-:Y:S01]  /*26740*/  @!P3 ST.E.64 desc[UR6][R12.64], R26 ;  /* 0x0000001a0c00b985 */ /* 0x0003e2000c101b06 */
[----:B------:R-:W-:Y:S02]  /*26750*/  ISETP.GE.AND P3, PT, R81, UR4, PT ;  /* 0x0000000451007c0c */ /* 0x000fe4000bf66270 */
[----:B------:R-:W-:Y:S01]  /*26760*/  ISETP.GE.AND P5, PT, R69, UR4, PT ;  /* 0x0000000445007c0c */ /* 0x000fe2000bfa6270 */
[----:B------:R2:W-:Y:S10]  /*26770*/  @!P2 ST.E.64 desc[UR6][R6.64], R8 ;  /* 0x000000080600a985 */ /* 0x0005f4000c101b06 */
[-C--:B-1----:R-:W-:Y:S01]  /*26780*/  @!P3 LEA R12, P4, R81, R14.reuse, 0x2 ;  /* 0x0000000e510cb211 */ /* 0x082fe200078810ff */
[----:B--2---:R-:W-:Y:S01]  /*26790*/  @!P1 IMAD.MOV.U32 R6, RZ, RZ, R2 ;  /* 0x000000ffff069224 */ /* 0x004fe200078e0002 */
[----:B------:R-:W-:Y:S01]  /*267a0*/  @!P0 LEA R2, P2, R89, R14, 0x2 ;  /* 0x0000000e59028211 */ /* 0x000fe200078410ff */
[----:B------:R-:W-:Y:S01]  /*267b0*/  @!P1 IMAD.MOV.U32 R7, RZ, RZ, R21 ;  /* 0x000000ffff079224 */ /* 0x000fe200078e0015 */
[----:B------:R-:W-:-:S02]  /*267c0*/  @!P3 LEA.HI.X R13, R81, R25, R68, 0x2, P4 ;  /* 0x00000019510db211 */ /* 0x000fc400020f1444 */
[-C--:B------:R-:W-:Y:S02]  /*267d0*/  @!P0 LEA.HI.X R3, R89, R25.reuse, R84, 0x2, P2 ;  /* 0x0000001959038211 */ /* 0x080fe400010f1454 */
[----:B------:R1:W-:Y:S01]  /*267e0*/  @!P1 ST.E.64 desc[UR6][R30.64], R6 ;  /* 0x000000061e009985 */ /* 0x0003e2000c101b06 */
[----:B------:R-:W-:Y:S02]  /*267f0*/  ISETP.GE.AND P1, PT, R43, UR4, PT ;  /* 0x000000042b007c0c */ /* 0x000fe4000bf26270 */
[----:B------:R-:W-:Y:S01]  /*26800*/  @!P5 LEA R26, P2, R69, R14, 0x2 ;  /* 0x0000000e451ad211 */ /* 0x000fe200078410ff */
[----:B------:R2:W-:Y:S01]  /*26810*/  @!P0 ST.E.64 desc[UR6][R2.64], R44 ;  /* 0x0000002c02008985 */ /* 0x0005e2000c101b06 */
[----:B------:R-:W-:Y:S02]  /*26820*/  ISETP.GE.AND P0, PT, R41, UR4, PT ;  /* 0x0000000429007c0c */ /* 0x000fe4000bf06270 */
[----:B------:R-:W-:Y:S01]  /*26830*/  @!P5 LEA.HI.X R27, R69, R25, R42, 0x2, P2 ;  /* 0x00000019451bd211 */ /* 0x000fe200010f142a */
[----:B------:R3:W-:Y:S01]  /*26840*/  @!P3 ST.E.64 desc[UR6][R12.64], R46 ;  /* 0x0000002e0c00b985 */ /* 0x0007e2000c101b06 */
[----:B------:R-:W-:-:S02]  /*26850*/  ISETP.GE.AND P3, PT, R39, UR4, PT ;  /* 0x0000000427007c0c */ /* 0x000fc4000bf66270 */
[----:B------:R-:W-:Y:S01]  /*26860*/  ISETP.GE.AND P4, PT, R24, UR4, PT ;  /* 0x0000000418007c0c */ /* 0x000fe2000bf86270 */
[----:B------:R4:W-:Y:S01]  /*26870*/  @!P5 ST.E.64 desc[UR6][R26.64], R48 ;  /* 0x000000301a00d985 */ /* 0x0009e2000c101b06 */
[----:B------:R-:W-:Y:S02]  /*26880*/  ISETP.GE.AND P5, PT, R37, UR4, PT ;  /* 0x0000000425007c0c */ /* 0x000fe4000bfa6270 */
[----:B-1----:R-:W-:-:S04]  /*26890*/  @!P1 LEA R6, P2, R43, R14, 0x2 ;  /* 0x0000000e2b069211 */ /* 0x002fc800078410ff */
[-C--:B------:R-:W-:Y:S02]  /*268a0*/  @!P1 LEA.HI.X R7, R43, R25.reuse, R82, 0x2, P2 ;  /* 0x000000192b079211 */ /* 0x080fe400010f1452 */
[CC--:B--2---:R-:W-:Y:S01]  /*268b0*/  @!P0 LEA R2, P2, R41.reuse, R14.reuse, 0x2 ;  /* 0x0000000e29028211 */ /* 0x0c4fe200078410ff */
[----:B------:R-:W-:Y:S02]  /*268c0*/  @!P3 IMAD.MOV.U32 R113, RZ, RZ, R55 ;  /* 0x000000ffff71b224 */ /* 0x000fe400078e0037 */
[----:B------:R4:W-:Y:S01]  /*268d0*/  @!P1 ST.E.64 desc[UR6][R6.64], R50 ;  /* 0x0000003206009985 */ /* 0x0009e2000c101b06 */
[----:B------:R-:W-:Y:S01]  /*268e0*/  @!P0 LEA.HI.X R3, R41, R25, R40, 0x2, P2 ;  /* 0x0000001929038211 */ /* 0x000fe200010f1428 */
[----:B------:R-:W-:Y:S01]  /*268f0*/  @!P5 IMAD.MOV.U32 R115, RZ, RZ, R91 ;  /* 0x000000ffff73d224 */ /* 0x000fe200078e005b */
[-C--:B------:R-:W-:Y:S01]  /*26900*/  @!P3 LEA R8, P1, R39, R14.reuse, 0x2 ;  /* 0x0000000e2708b211 */ /* 0x080fe200078210ff */
[----:B------:R-:W-:Y:S02]  /*26910*/  @!P4 IMAD.MOV.U32 R117, RZ, RZ, R107 ;  /* 0x000000ffff75c224 */ /* 0x000fe400078e006b */
[----:B------:R4:W-:Y:S01]  /*26920*/  @!P0 ST.E.64 desc[UR6][R2.64], R52 ;  /* 0x0000003402008985 */ /* 0x0009e2000c101b06 */
[----:B---3--:R-:W-:-:S02]  /*26930*/  @!P5 LEA R12, P0, R37, R14, 0x2 ;  /* 0x0000000e250cd211 */ /* 0x008fc400078010ff */
[C---:B------:R-:W-:Y:S02]  /*26940*/  @!P4 LEA R14, P2, R24.reuse, R14, 0x2 ;  /* 0x0000000e180ec211 */ /* 0x040fe400078410ff */
[-C--:B------:R-:W-:Y:S02]  /*26950*/  @!P3 LEA.HI.X R9, R39, R25.reuse, R38, 0x2, P1 ;  /* 0x000000192709b211 */ /* 0x080fe400008f1426 */
[-C--:B------:R-:W-:Y:S02]  /*26960*/  @!P5 LEA.HI.X R13, R37, R25.reuse, R36, 0x2, P0 ;  /* 0x00000019250dd211 */ /* 0x080fe400000f1424 */
[----:B------:R-:W-:Y:S01]  /*26970*/  @!P4 LEA.HI.X R15, R24, R25, R34, 0x2, P2 ;  /* 0x00000019180fc211 */ /* 0x000fe200010f1422 */
[----:B------:R4:W-:Y:S04]  /*26980*/  @!P3 ST.E.64 desc[UR6][R8.64], R112 ;  /* 0x000000700800b985 */ /* 0x0009e8000c101b06 */
[----:B------:R4:W-:Y:S04]  /*26990*/  @!P5 ST.E.64 desc[UR6][R12.64], R114 ;  /* 0x000000720c00d985 */ /* 0x0009e8000c101b06 */
[----:B------:R4:W-:Y:S02]  /*269a0*/  @!P4 ST.E.64 desc[UR6][R14.64], R116 ;  /* 0x000000740e00c985 */ /* 0x0009e4000c101b06 */
.L_x_2033:
[----:B------:R-:W-:Y:S05]  /*269b0*/  BSYNC B1 ;  /* 0x0000000000017941 */ /* 0x000fea0003800000 */
.L_x_2032:
[----:B------:R-:W-:-:S03]  /*269c0*/  UMOV UR4, 0xffffffff ;  /* 0xffffffff00047882 */ /* 0x000fc60000000000 */
[----:B------:R-:W-:Y:S05]  /*269d0*/  BRA.DIV UR4, `(.L_x_2034) ;  /* 0x000000de04947947 */ /* 0x000fea000b800000 */
[----:B----4-:R3:W4:Y:S04]  /*269e0*/  SHFL.IDX PT, R3, R20, 0x1, 0x1c1f ;  /* 0x003c1f0014037f89 */ /* 0x01072800000e0000 */
[----:B--2---:R3:W2:Y:S02]  /*269f0*/  SHFL.IDX PT, R14, R4, 0x1, 0x1c1f ;  /* 0x003c1f00040e7f89 */ /* 0x0046a400000e0000 */
.L_x_2354:
[----:B------:R-:W-:-:S13]  /*26a00*/  ISETP.GE.AND P0, PT, R35, R80, PT ;  /* 0x000000502300720c */ /* 0x000fda0003f06270 */
[----:B------:R-:W-:Y:S05]  /*26a10*/  @P0 BRA `(.L_x_2030) ;  /* 0x00000010005c0947 */ /* 0x000fea0003800000 */
[----:B------:R-:W-:Y:S01]  /*26a20*/  ULDC UR4, c[0x0][0xac8] ;  /* 0x0002b20000047ab9 */ /* 0x000fe20000000800 */
[----:B------:R-:W-:Y:S01]  /*26a30*/  ULDC.64 UR6, c[0x0][0x208] ;  /* 0x0000820000067ab9 */ /* 0x000fe20000000a00 */
[----:B------:R-:W-:Y:S02]  /*26a40*/  ISETP.GE.AND P2, PT, R122, UR4, PT ;  /* 0x000000047a007c0c */ /* 0x000fe4000bf46270 */
[----:B------:R-:W-:Y:S02]  /*26a50*/  ISETP.GE.AND P1, PT, R105, UR4, PT ;  /* 0x0000000469007c0c */ /* 0x000fe4000bf26270 */
[----:B------:R-:W-:Y:S02]  /*26a60*/  ISETP.GE.AND P0, PT, R108, UR4, PT ;  /* 0x000000046c007c0c */ /* 0x000fe4000bf06270 */
[----:B------:R-:W-:Y:S02]  /*26a70*/  ISETP.GE.AND P3, PT, R199, UR4, PT ;  /* 0x00000004c7007c0c */ /* 0x000fe4000bf66270 */
[----:B------:R-:W-:-:S05]  /*26a80*/  ISETP.GE.AND P5, PT, R102, UR4, PT ;  /* 0x0000000466007c0c */ /* 0x000fca000bfa6270 */
[----:B--2---:R-:W-:-:S04]  /*26a90*/  @!P2 LEA R6, P4, R122, R14, 0x2 ;  /* 0x0000000e7a06a211 */ /* 0x004fc800078810ff */
[-C--:B----4-:R-:W-:Y:S02]  /*26aa0*/  @!P2 LEA.HI.X R7, R122, R3.reuse, R123, 0x2, P4 ;  /* 0x000000037a07a211 */ /* 0x090fe400020f147b */
[CC--:B------:R-:W-:Y:S01]  /*26ab0*/  @!P1 LEA R8, P4, R105.reuse, R14.reuse, 0x2 ;  /* 0x0000000e69089211 */ /* 0x0c0fe200078810ff */
[----:B------:R-:W-:Y:S02]  /*26ac0*/  @!P3 IMAD.MOV.U32 R2, RZ, RZ, R14 ;  /* 0x000000ffff02b224 */ /* 0x000fe400078e000e */
[----:B------:R-:W-:Y:S01]  /*26ad0*/  @!P3 IMAD.MOV.U32 R55, RZ, RZ, R93 ;  /* 0x000000ffff37b224 */ /* 0x000fe200078e005d */
[----:B------:R-:W-:Y:S01]  /*26ae0*/  @!P1 LEA.HI.X R9, R105, R3, R106, 0x2, P4 ;  /* 0x0000000369099211 */ /* 0x000fe200020f146a */
[----:B0--3--:R-:W-:Y:S01]  /*26af0*/  @!P3 IMAD.WIDE R4, R199, 0x4, R2 ;  /* 0x00000004c704b825 */ /* 0x009fe200078e0202 */
[----:B------:R-:W-:-:S04]  /*26b00*/  @!P0 LEA R12, P4, R108, R14, 0x2 ;  /* 0x0000000e6c0c8211 */ /* 0x000fc800078810ff */
[-C--:B------:R-:W-:Y:S01]  /*26b10*/  @!P0 LEA.HI.X R13, R108, R3.reuse, R109, 0x2, P4 ;  /* 0x000000036c0d8211 */ /* 0x080fe200020f146d */
[----:B------:R0:W-:Y:S01]  /*26b20*/  @!P3 ST.E.64 desc[UR6][R4.64], R54 ;  /* 0x000000360400b985 */ /* 0x0001e2000c101b06 */
[----:B------:R-:W-:Y:S02]  /*26b30*/  @!P5 LEA R20, P4, R102, R14, 0x2 ;  /* 0x0000000e6614d211 */ /* 0x000fe400078810ff */
[----:B------:R-:W-:Y:S02]  /*26b40*/  ISETP.GE.AND P3, PT, R90, UR4, PT ;  /* 0x000000045a007c0c */ /* 0x000fe4000bf66270 */
[----:B------:R-:W-:Y:S02]  /*26b50*/  @!P5 LEA.HI.X R21, R102, R3, R104, 0x2, P4 ;  /* 0x000000036615d211 */ /* 0x000fe400020f1468 */
[----:B------:R-:W-:Y:S01]  /*26b60*/  ISETP.GE.AND P4, PT, R103, UR4, PT ;  /* 0x0000000467007c0c */ /* 0x000fe2000bf86270 */
[----:B0-----:R-:W-:Y:S02]  /*26b70*/  @!P2 IMAD.MOV.U32 R4, RZ, RZ, R56 ;  /* 0x000000ffff04a224 */ /* 0x001fe400078e0038 */
[----:B------:R-:W-:-:S02]  /*26b80*/  @!P2 IMAD.MOV.U32 R5, RZ, RZ, R111 ;  /* 0x000000ffff05a224 */ /* 0x000fc400078e006f */
[----:B------:R-:W-:Y:S02]  /*26b90*/  @!P1 IMAD.MOV.U32 R56, RZ, RZ, R58 ;  /* 0x000000ffff389224 */ /* 0x000fe400078e003a */
[----:B------:R-:W-:Y:S01]  /*26ba0*/  @!P0 IMAD.MOV.U32 R58, RZ, RZ, R60 ;  /* 0x000000ffff3a8224 */ /* 0x000fe200078e003c */
[----:B------:R0:W-:Y:S01]  /*26bb0*/  @!P2 ST.E.64 desc[UR6][R6.64], R4 ;  /* 0x000000040600a985 */ /* 0x0001e2000c101b06 */
[----:B------:R-:W-:Y:S01]  /*26bc0*/  ISETP.GE.AND P2, PT, R101, UR4, PT ;  /* 0x0000000465007c0c */ /* 0x000fe2000bf46270 */
[----:B------:R-:W-:Y:S02]  /*26bd0*/  @!P5 IMAD.MOV.U32 R60, RZ, RZ, R62 ;  /* 0x000000ffff3cd224 */ /* 0x000fe400078e003e */
[----:B------:R2:W-:Y:S01]  /*26be0*/  @!P1 ST.E.64 desc[UR6][R8.64], R56 ;  /* 0x0000003808009985 */ /* 0x0005e2000c101b06 */
[----:B------:R-:W-:Y:S01]  /*26bf0*/  ISETP.GE.AND P1, PT, R89, UR4, PT ;  /* 0x0000000459007c0c */ /* 0x000fe2000bf26270 */
[----:B------:R-:W-:Y:S02]  /*26c00*/  @!P3 IMAD.MOV.U32 R11, RZ, RZ, R63 ;  /* 0x000000ffff0bb224 */ /* 0x000fe400078e003f */
[----:B------:R3:W-:Y:S01]  /*26c10*/  @!P0 ST.E.64 desc[UR6][R12.64], R58 ;  /* 0x0000003a0c008985 */ /* 0x0007e2000c101b06 */
[----:B------:R-:W-:-:S03]  /*26c20*/  @!P4 LEA R26, P0, R103, R14, 0x2 ;  /* 0x0000000e671ac211 */ /* 0x000fc600078010ff */
[----:B------:R4:W-:Y:S01]  /*26c30*/  @!P5 ST.E.64 desc[UR6][R20.64], R60 ;  /* 0x0000003c1400d985 */ /* 0x0009e2000c101b06 */
[-C--:B------:R-:W-:Y:S02]  /*26c40*/  @!P4 LEA.HI.X R27, R103, R3.reuse, R88, 0x2, P0 ;  /* 0x00000003671bc211 */ /* 0x080fe400000f1458 */
[CC--:B0-----:R-:W-:Y:S02]  /*26c50*/  @!P3 LEA R4, P5, R90.reuse, R14.reuse, 0x2 ;  /* 0x0000000e5a04b211 */ /* 0x0c1fe400078a10ff */
[----:B------:R-:W-:Y:S01]  /*26c60*/  ISETP.GE.AND P0, PT, R81, UR4, PT ;  /* 0x0000000451007c0c */ /* 0x000fe2000bf06270 */
[----:B------:R-:W-:Y:S01]  /*26c70*/  @!P4 ST.E.64 desc[UR6][R26.64], R64 ;  /* 0x000000401a00c985 */ /* 0x000fe2000c101b06 */
[-C--:B------:R-:W-:Y:S02]  /*26c80*/  @!P3 LEA.HI.X R5, R90, R3.reuse, R100, 0x2, P5 ;  /* 0x000000035a05b211 */ /* 0x080fe400028f1464 */
[----:B------:R-:W-:Y:S02]  /*26c90*/  @!P2 LEA R6, P5, R101, R14, 0x2 ;  /* 0x0000000e6506a211 */ /* 0x000fe400078a10ff */
[----:B------:R-:W-:Y:S01]  /*26ca0*/  ISETP.GE.AND P4, PT, R69, UR4, PT ;  /* 0x0000000445007c0c */ /* 0x000fe2000bf86270 */
[----:B------:R0:W-:Y:S01]  /*26cb0*/  @!P3 ST.E.64 desc[UR6][R4.64], R10 ;  /* 0x0000000a0400b985 */ /* 0x0001e2000c101b06 */
[----:B------:R-:W-:-:S02]  /*26cc0*/  @!P2 LEA.HI.X R7, R101, R3, R86, 0x2, P5 ;  /* 0x000000036507a211 */ /* 0x000fc400028f1456 */
[-C--:B--2---:R-:W-:Y:S02]  /*26cd0*/  @!P1 LEA R8, P5, R89, R14.reuse, 0x2 ;  /* 0x0000000e59089211 */ /* 0x084fe400078a10ff */
[----:B------:R-:W-:Y:S01]  /*26ce0*/  ISETP.GE.AND P3, PT, R43, UR4, PT ;  /* 0x000000042b007c0c */ /* 0x000fe2000bf66270 */
[----:B------:R2:W-:Y:S01]  /*26cf0*/  @!P2 ST.E.64 desc[UR6][R6.64], R66 ;  /* 0x000000420600a985 */ /* 0x0005e2000c101b06 */
[-C--:B------:R-:W-:Y:S02]  /*26d00*/  @!P1 LEA.HI.X R9, R89, R3.reuse, R84, 0x2, P5 ;  /* 0x0000000359099211 */ /* 0x080fe400028f1454 */
[----:B---3--:R-:W-:Y:S02]  /*26d10*/  @!P0 LEA R12, P5, R81, R14, 0x2 ;  /* 0x0000000e510c8211 */ /* 0x008fe400078a10ff */
[----:B------:R-:W-:Y:S01]  /*26d20*/  ISETP.GE.AND P2, PT, R41, UR4, PT ;  /* 0x0000000429007c0c */ /* 0x000fe2000bf46270 */
[----:B------:R3:W-:Y:S01]  /*26d30*/  @!P1 ST.E.64 desc[UR6][R8.64], R70 ;  /* 0x0000004608009985 */ /* 0x0007e2000c101b06 */
[----:B------:R-:W-:-:S02]  /*26d40*/  @!P0 LEA.HI.X R13, R81, R3, R68, 0x2, P5 ;  /* 0x00000003510d8211 */ /* 0x000fc400028f1444 */
[----:B------:R-:W-:Y:S02]  /*26d50*/  ISETP.GE.AND P1, PT, R39, UR4, PT ;  /* 0x0000000427007c0c */ /* 0x000fe4000bf26270 */
[-C--:B----4-:R-:W-:Y:S01]  /*26d60*/  @!P4 LEA R20, P5, R69, R14.reuse, 0x2 ;  /* 0x0000000e4514c211 */ /* 0x090fe200078a10ff */
[----:B------:R4:W-:Y:S01]  /*26d70*/  @!P0 ST.E.64 desc[UR6][R12.64], R72 ;  /* 0x000000480c008985 */ /* 0x0009e2000c101b06 */
[-C--:B0-----:R-:W-:Y:S01]  /*26d80*/  @!P3 LEA R4, P0, R43, R14.reuse, 0x2 ;  /* 0x0000000e2b04b211 */ /* 0x081fe200078010ff */
[----:B------:R-:W-:Y:S01]  /*26d90*/  @!P3 IMAD.MOV.U32 R119, RZ, RZ, R83 ;  /* 0x000000ffff77b224 */ /* 0x000fe200078e0053 */
[-C--:B------:R-:W-:Y:S02]  /*26da0*/  @!P4 LEA.HI.X R21, R69, R3.reuse, R42, 0x2, P5 ;  /* 0x000000034515c211 */ /* 0x080fe400028f142a */
[----:B------:R-:W-:Y:S01]  /*26db0*/  ISETP.GE.AND P5, PT, R37, UR4, PT ;  /* 0x0000000425007c0c */ /* 0x000fe2000bfa6270 */
[----:B------:R-:W-:Y:S01]  /*26dc0*/  @!P2 IMAD.MOV.U32 R121, RZ, RZ, R85 ;  /* 0x000000ffff79a224 */ /* 0x000fe200078e0055 */
[----:B------:R-:W-:Y:S01]  /*26dd0*/  @!P3 LEA.HI.X R5, R43, R3, R82, 0x2, P0 ;  /* 0x000000032b05b211 */ /* 0x000fe200000f1452 */
[----:B------:R4:W-:Y:S01]  /*26de0*/  @!P4 ST.E.64 desc[UR6][R20.64], R74 ;  /* 0x0000004a1400c985 */ /* 0x0009e2000c101b06 */
[----:B--2---:R-:W-:Y:S01]  /*26df0*/  @!P2 LEA R6, P0, R41, R14, 0x2 ;  /* 0x0000000e2906a211 */ /* 0x004fe200078010ff */
[----:B------:R-:W-:-:S02]  /*26e00*/  @!P1 IMAD.MOV.U32 R111, RZ, RZ, R87 ;  /* 0x000000ffff6f9224 */ /* 0x000fc400078e0057 */
[----:B------:R4:W-:Y:S01]  /*26e10*/  @!P3 ST.E.64 desc[UR6][R4.64], R118 ;  /* 0x000000760400b985 */ /* 0x0009e2000c101b06 */
[----:B------:R-:W-:Y:S02]  /*26e20*/  @!P2 LEA.HI.X R7, R41, R3, R40, 0x2, P0 ;  /* 0x000000032907a211 */ /* 0x000fe400000f1428 */
[----:B---3--:R-:W-:-:S03]  /*26e30*/  @!P1 LEA R8, P0, R39, R14, 0x2 ;  /* 0x0000000e27089211 */ /* 0x008fc600078010ff */
[----:B------:R4:W-:Y:S01]  /*26e40*/  @!P2 ST.E.64 desc[UR6][R6.64], R120 ;  /* 0x000000780600a985 */ /* 0x0009e2000c101b06 */
[----:B------:R-:W-:Y:S02]  /*26e50*/  @!P1 LEA.HI.X R9, R39, R3, R38, 0x2, P0 ;  /* 0x0000000327099211 */ /* 0x000fe400000f1426 */
[----:B------:R-:W-:-:S03]  /*26e60*/  @!P5 LEA R10, P0, R37, R14, 0x2 ;  /* 0x0000000e250ad211 */ /* 0x000fc600078010ff */
[----:B------:R4:W-:Y:S01]  /*26e70*/  @!P1 ST.E.64 desc[UR6][R8.64], R110 ;  /* 0x0000006e08009985 */ /* 0x0009e2000c101b06 */
[----:B------:R-:W-:Y:S02]  /*26e80*/  @!P5 LEA.HI.X R11, R37, R3, R36, 0x2, P0 ;  /* 0x00000003250bd211 */ /* 0x000fe400000f1424 */
[----:B------:R-:W-:-:S03]  /*26e90*/  ISETP.GE.AND P0, PT, R24, UR4, PT ;  /* 0x0000000418007c0c */ /* 0x000fc6000bf06270 */
[----:B------:R4:W-:Y:S10]  /*26ea0*/  @!P5 ST.E.64 desc[UR6][R10.64], R76 ;  /* 0x0000004c0a00d985 */ /* 0x0009f4000c101b06 */
[----:B------:R-:W-:Y:S05]  /*26eb0*/  @P0 BRA `(.L_x_2030) ;  /* 0x0000000c00340947 */ /* 0x000fea0003800000 */
[----:B------:R-:W-:Y:S01]  /*26ec0*/  LEA R14, P0, R24, R14, 0x2 ;  /* 0x0000000e180e7211 */ /* 0x000fe200078010ff */
[----:B------:R-:W-:-:S03]  /*26ed0*/  ULDC.64 UR4, c[0x0][0x208] ;  /* 0x0000820000047ab9 */ /* 0x000fc60000000a00 */
[----:B------:R-:W-:-:S05]  /*26ee0*/  LEA.HI.X R15, R24, R3, R34, 0x2, P0 ;  /* 0x00000003180f7211 */ /* 0x000fca00000f1422 */
[----:B------:R0:W-:Y:S01]  /*26ef0*/  ST.E.64 desc[UR4][R14.64], R78 ;  /* 0x0000004e0e007985 */ /* 0x0001e2000c101b04 */
[----:B------:R-:W-:Y:S05]  /*26f00*/  BRA `(.L_x_2030) ;  /* 0x0000000c00207947 */ /* 0x000fea0003800000 */
.L_x_2016:
[----:B------:R-:W-:Y:S01]  /*26f10*/  ULDC.64 UR4, c[0x0][0xc08] ;  /* 0x0003020000047ab9 */ /* 0x000fe20000000a00 */
[----:B------:R-:W4:Y:S01]  /*26f20*/  S2R R0, SR_TID.X ;  /* 0x0000000000007919 */ /* 0x000f220000002100 */
[----:B------:R-:W-:Y:S01]  /*26f30*/  ISETP.NE.U32.AND P0, PT, RZ, UR4, PT ;  /* 0x00000004ff007c0c */ /* 0x000fe2000bf05070 */
[----:B------:R-:W0:Y:S01]  /*26f40*/  LDC.64 R2, c[0x0][0xc00] ;  /* 0x00030000ff027b82 */ /* 0x000e220000000a00 */
[----:B------:R-:W-:Y:S01]  /*26f50*/  IMAD.MOV.U32 R13, RZ, RZ, RZ ;  /* 0x000000ffff0d7224 */ /* 0x000fe200078e00ff */
[----:B------:R-:W-:Y:S01]  /*26f60*/  ULDC.64 UR6, c[0x0][0x208] ;  /* 0x0000820000067ab9 */ /* 0x000fe20000000a00 */
[----:B------:R-:W-:Y:S01]  /*26f70*/  ISETP.NE.AND.EX P1, PT, RZ, UR5, PT, P0 ;  /* 0x00000005ff007c0c */ /* 0x000fe2000bf25300 */
[----:B------:R-:W-:Y:S02]  /*26f80*/  ULDC.64 UR4, c[0x0][0xc00] ;  /* 0x0003000000047ab9 */ /* 0x000fe40000000a00 */
[----:B------:R-:W-:-:S04]  /*26f90*/  ISETP.NE.U32.AND P0, PT, RZ, UR4, PT ;  /* 0x00000004ff007c0c */ /* 0x000fc8000bf05070 */
[----:B------:R-:W-:-:S06]  /*26fa0*/  ISETP.NE.AND.EX P0, PT, RZ, UR5, PT, P0 ;  /* 0x00000005ff007c0c */ /* 0x000fcc000bf05300 */
[----:B------:R-:W1:Y:S01]  /*26fb0*/  @P1 LDC.64 R4, c[0x0][0xc08] ;  /* 0x00030200ff041b82 */ /* 0x000e620000000a00 */
[----:B------:R-:W-:Y:S02]  /*26fc0*/  ULDC UR4, c[0x0][0xa88] ;  /* 0x0002a20000047ab9 */ /* 0x000fe40000000800 */
[----:B------:R-:W-:Y:S02]  /*26fd0*/  IMAD.U32 R20, RZ, RZ, UR4 ;  /* 0x00000004ff147e24 */ /* 0x000fe4000f8e00ff */
[----:B0-----:R-:W-:Y:S01]  /*26fe0*/  IMAD.WIDE R2, R226, 0x4, R2 ;  /* 0x00000004e2027825 */ /* 0x001fe200078e0202 */
[----:B--2---:R-:W-:-:S04]  /*26ff0*/  ISETP.GT.AND P2, PT, R225, 0x1, PT ;  /* 0x00000001e100780c */ /* 0x004fc80003f44270 */
[----:B------:R0:W5:Y:S01]  /*27000*/  @P0 LDG.E R13, desc[UR6][R2.64] ;  /* 0x00000006020d0981 */ /* 0x000162000c1e1900 */
[----:B----4-:R-:W-:Y:S01]  /*27010*/  VIADD R0, R0, 0xffffff80 ;  /* 0xffffff8000007836 */ /* 0x010fe20000000000 */
[----:B------:R-:W-:Y:S01]  /*27020*/  SHF.R.S32.HI R14, RZ, 0x1f, R226 ;  /* 0x0000001fff0e7819 */ /* 0x000fe200000114e2 */
[----:B-1----:R-:W-:-:S03]  /*27030*/  @P1 IMAD.WIDE R4, R226, 0x4, R4 ;  /* 0x00000004e2041825 */ /* 0x002fc600078e0204 */
[----:B------:R-:W-:Y:S02]  /*27040*/  ISETP.GT.AND P3, PT, R0, 0x7f, PT ;  /* 0x0000007f0000780c */ /* 0x000fe40003f64270 */
[----:B------:R0:W5:Y:S01]  /*27050*/  @P1 LDG.E R20, desc[UR6][R4.64] ;  /* 0x0000000604141981 */ /* 0x000162000c1e1900 */
[----:B------:R-:W-:Y:S10]  /*27060*/  @P1 BRA `(.L_x_2035) ;  /* 0x0000000000141947 */ /* 0x000ff40003800000 */
[----:B------:R-:W-:Y:S05]  /*27070*/  @!P0 BRA `(.L_x_2035) ;  /* 0x0000000000108947 */ /* 0x000fea0003800000 */
[----:B------:R-:W-:Y:S02]  /*27080*/  ULDC.64 UR4, c[0x0][0x208] ;  /* 0x0000820000047ab9 */ /* 0x000fe40000000a00 */
[----:B0-----:R-:W2:Y:S04]  /*27090*/  LDG.E R5, desc[UR4][R2.64] ;  /* 0x0000000402057981 */ /* 0x001ea8000c1e1900 */
[----:B-----5:R-:W2:Y:S02]  /*270a0*/  LDG.E R20, desc[UR4][R2.64+0x4] ;  /* 0x0000040402147981 */ /* 0x020ea4000c1e1900 */
[----:B--2---:R-:W-:-:S07]  /*270b0*/  IMAD.IADD R20, R20, 0x1, -R5 ;  /* 0x0000000114147824 */ /* 0x004fce00078e0a05 */
.L_x_2035:
[----:B------:R-:W-:Y:S01]  /*270c0*/  BSSY B1, `(.L_x_2036) ;  /* 0x0000037000017945 */ /* 0x000fe20003800000 */
[----:B------:R-:W-:Y:S02]  /*270d0*/  SEL R21, R226, RZ, !P0 ;  /* 0x000000ffe2157207 */ /* 0x000fe40004000000 */
[----:B------:R-:W-:Y:S02]  /*270e0*/  SEL R14, R14, RZ, !P0 ;  /* 0x000000ff0e0e7207 */ /* 0x000fe40004000000 */
[----:B-----5:R-:W-:Y:S01]  /*270f0*/  SHF.R.S32.HI R12, RZ, 0x1f, R13 ;  /* 0x0000001fff0c7819 */ /* 0x020fe2000001140d */
[----:B------:R-:W-:Y:S06]  /*27100*/  @P3 BRA `(.L_x_2037) ;  /* 0x0000000000c83947 */ /* 0x000fec0003800000 */
[----:B0-----:R-:W0:Y:S01]  /*27110*/  S2R R2, SR_TID.X ;  /* 0x0000000000027919 */ /* 0x001e220000002100 */
[----:B------:R-:W1:Y:S02]  /*27120*/  LDC R27, c[0x0][0xbe8] ;  /* 0x0002fa00ff1b7b82 */ /* 0x000e640000000800 */
[----:B-1----:R-:W-:Y:S01]  /*27130*/  IMAD R0, R20, R27, RZ ;  /* 0x0000001b14007224 */ /* 0x002fe200078e02ff */
[----:B0-----:R-:W-:-:S04]  /*27140*/  IADD3 R25, R201, -0x80, R2 ;  /* 0xffffff80c9197810 */ /* 0x001fc80007ffe002 */
[----:B------:R-:W-:-:S13]  /*27150*/  ISETP.GE.AND P0, PT, R25, R0, PT ;  /* 0x000000001900720c */ /* 0x000fda0003f06270 */
[----:B------:R-:W-:Y:S05]  /*27160*/  @P0 BRA `(.L_x_2037) ;  /* 0x0000000000b00947 */ /* 0x000fea0003800000 */
[----:B------:R-:W-:Y:S01]  /*27170*/  IMAD.MOV.U32 R0, RZ, RZ, 0x9b8 ;  /* 0x000009b8ff007424 */ /* 0x000fe200078e00ff */
[----:B------:R-:W-:Y:S01]  /*27180*/  ISETP.GT.AND P3, PT, R225, 0x1, PT ;  /* 0x00000001e100780c */ /* 0x000fe20003f64270 */
[----:B------:R-:W0:Y:S01]  /*27190*/  LDC.64 R28, c[0x0][0xba8] ;  /* 0x0002ea00ff1c7b82 */ /* 0x000e220000000a00 */
[----:B------:R-:W-:Y:S01]  /*271a0*/  ISETP.NE.AND P0, PT, R27, 0x1, PT ;  /* 0x000000011b00780c */ /* 0x000fe20003f05270 */
[----:B------:R-:W-:Y:S01]  /*271b0*/  IMAD.MOV.U32 R15, RZ, RZ, R25 ;  /* 0x000000ffff0f7224 */ /* 0x000fe200078e0019 */
[----:B------:R-:W-:Y:S01]  /*271c0*/  SEL R24, R0, 0x978, P3 ;  /* 0x0000097800187807 */ /* 0x000fe20001800000 */
[----:B------:R-:W-:Y:S01]  /*271d0*/  ULDC.64 UR4, c[0x0][0x208] ;  /* 0x0000820000047ab9 */ /* 0x000fe20000000a00 */
[----:B------:R-:W-:-:S03]  /*271e0*/  SEL R227, R227, RZ, P3 ;  /* 0x000000ffe3e37207 */ /* 0x000fc60001800000 */
        /* <DEDUP_REMOVED lines=14> */
[----:B------:R-:W-:-:S04]  /*272d0*/  IMAD.WIDE.U32 R2, R6, R21, RZ ;  /* 0x0000001506027225 */ /* 0x000fc800078e00ff */
        /* <DEDUP_REMOVED lines=15> */
[----:B------:R-:W-:-:S04]  /*273d0*/  IMAD.WIDE.U32 R2, R4, R7, R2 ;  /* 0x0000000704027225 */ /* 0x000fc800078e0002 */
[----:B------:R-:W-:Y:S01]  /*273e0*/  IMAD.IADD R0, R3, 0x1, R9 ;  /* 0x0000000103007824 */ /* 0x000fe200078e0209 */
[----:B0-----:R-:W-:Y:S01]  /*273f0*/  LEA R4, P0, R2, R28, 0x2 ;  /* 0x0000001c02047211 */ /* 0x001fe200078010ff */
[----:B------:R-:W-:-:S03]  /*27400*/  IMAD.MOV.U32 R3, RZ, RZ, -0x800000 ;  /* 0xff800000ff037424 */ /* 0x000fc600078e00ff */
[----:B-1----:R-:W-:-:S05]  /*27410*/  LEA.HI.X R5, R2, R29, R0, 0x2, P0 ;  /* 0x0000001d02057211 */ /* 0x002fca00000f1400 */
[----:B------:R1:W-:Y:S04]  /*27420*/  STG.E desc[UR4][R4.64], R3 ;  /* 0x0000000304007986 */ /* 0x0003e8000c101904 */
.L_x_2037:
[----:B------:R-:W-:Y:S05]  /*27430*/  BSYNC B1 ;  /* 0x0000000000017941 */ /* 0x000fea0003800000 */
.L_x_2036:
[----:B------:R-:W-:Y:S05]  /*27440*/  @P2 BRA `(.L_x_2030) ;  /* 0x0000000400d02947 */ /* 0x000fea0003800000 */
[----:B------:R-:W2:Y:S01]  /*27450*/  LDC R25, c[0x0][0xbe8] ;  /* 0x0002fa00ff197b82 */ /* 0x000ea20000000800 */
[----:B------:R-:W-:Y:S01]  /*27460*/  ULDC.64 UR4, c[0x0][0xaa0] ;  /* 0x0002a80000047ab9 */ /* 0x000fe20000000a00 */
[----:B------:R-:W-:Y:S01]  /*27470*/  ULDC.64 UR6, c[0x0][0xaf0] ;  /* 0x0002bc0000067ab9 */ /* 0x000fe20000000a00 */
[----:B------:R-:W-:Y:S02]  /*27480*/  IMAD R0, R12, UR4, RZ ;  /* 0x000000040c007c24 */ /* 0x000fe4000f8e02ff */
[----:B01----:R-:W-:-:S04]  /*27490*/  IMAD.WIDE.U32 R2, R13, UR4, RZ ;  /* 0x000000040d027c25 */ /* 0x003fc8000f8e00ff */
[----:B------:R-:W-:Y:S01]  /*274a0*/  IMAD R5, R13, UR5, R0 ;  /* 0x000000050d057c24 */ /* 0x000fe2000f8e0200 */
[----:B------:R-:W-:Y:S01]  /*274b0*/  ULDC.64 UR4, c[0x0][0xae8] ;  /* 0x0002ba0000047ab9 */ /* 0x000fe20000000a00 */
[----:B------:R-:W-:Y:S02]  /*274c0*/  IMAD R0, R221, 0x20, R228 ;  /* 0x00000020dd007824 */ /* 0x000fe400078e02e4 */
[----:B------:R-:W-:Y:S02]  /*274d0*/  IMAD.IADD R3, R3, 0x1, R5 ;  /* 0x0000000103037824 */ /* 0x000fe400078e0205 */
[----:B------:R-:W-:Y:S02]  /*274e0*/  IMAD.IADD R9, R201, 0x1, R0 ;  /* 0x00000001c9097824 */ /* 0x000fe400078e0200 */
[----:B------:R-:W-:-:S04]  /*274f0*/  IMAD.WIDE.U32 R2, R195, UR4, R2 ;  /* 0x00000004c3027c25 */ /* 0x000fc8000f8e0002 */
[----:B------:R-:W-:Y:S02]  /*27500*/  IMAD.MOV.U32 R5, RZ, RZ, R9 ;  /* 0x000000ffff057224 */ /* 0x000fe400078e0009 */
[----:B------:R-:W-:Y:S01]  /*27510*/  IMAD R3, R195, UR5, R3 ;  /* 0x00000005c3037c24 */ /* 0x000fe2000f8e0203 */
[----:B--2---:R-:W-:Y:S01]  /*27520*/  ISETP.NE.AND P0, PT, R25, 0x1, PT ;  /* 0x000000011900780c */ /* 0x004fe20003f05270 */
        /* <DEDUP_REMOVED lines=21> */
[----:B------:R-:W-:Y:S01]  /*27680*/  ULDC.64 UR4, c[0x0][0xa80] ;  /* 0x0002a00000047ab9 */ /* 0x000fe20000000a00 */
[----:B------:R-:W-:Y:S02]  /*27690*/  SHF.R.S32.HI R7, RZ, 0x1f, R209 ;  /* 0x0000001fff077819 */ /* 0x000fe400000114d1 */
[----:B------:R-:W-:Y:S01]  /*276a0*/  IMAD.IADD R3, R5, 0x1, R3 ;  /* 0x0000000105037824 */ /* 0x000fe200078e0203 */
[C---:B------:R-:W-:Y:S01]  /*276b0*/  LEA R2, P0, R4.reuse, UR4, 0x1 ;  /* 0x0000000404027c11 */ /* 0x040fe2000f8008ff */
[----:B------:R-:W-:Y:S01]  /*276c0*/  UMOV UR4, 0xffffffff ;  /* 0xffffffff00047882 */ /* 0x000fe20000000000 */
[----:B------:R-:W-:Y:S02]  /*276d0*/  SHF.R.S32.HI R5, RZ, 0x1f, R220 ;  /* 0x0000001fff057819 */ /* 0x000fe400000114dc */
[----:B------:R-:W-:Y:S01]  /*276e0*/  LEA.HI.X R3, R4, UR5, R3, 0x1, P0 ;  /* 0x0000000504037c11 */ /* 0x000fe200080f0c03 */
[----:B------:R-:W-:Y:S08]  /*276f0*/  BRA.DIV UR4, `(.L_x_2038) ;  /* 0x000000d204947947 */ /* 0x000ff0000b800000 */
[----:B------:R0:W1:Y:S04]  /*27700*/  SHFL.IDX PT, R0, R3, RZ, 0x181f ;  /* 0x00181fff03007589 */ /* 0x00006800000e0000 */
[----:B------:R0:W2:Y:S02]  /*27710*/  SHFL.IDX PT, R14, R2, RZ, 0x181f ;  /* 0x00181fff020e7589 */ /* 0x0000a400000e0000 */
.L_x_2357:
[----:B------:R-:W-:Y:S01]  /*27720*/  IMAD R25, R20, R25, RZ ;  /* 0x0000001914197224 */ /* 0x000fe200078e02ff */
[----:B------:R-:W-:Y:S01]  /*27730*/  BSSY B1, `(.L_x_2039) ;  /* 0x000000e000017945 */ /* 0x000fe20003800000 */
[----:B------:R-:W-:-:S05]  /*27740*/  IMAD.IADD R6, R228, 0x1, R201 ;  /* 0x00000001e4067824 */ /* 0x000fca00078e02c9 */
        /* <DEDUP_REMOVED lines=10> */
[----:B------:R4:W-:Y:S04]  /*277f0*/  @!P2 ST.E.128 desc[UR6][R8.64], RZ ;  /* 0x000000ff0800a985 */ /* 0x0009e8000c101d06 */
[----:B------:R4:W-:Y:S02]  /*27800*/  @!P3 ST.E.128 desc[UR6][R14.64], RZ ;  /* 0x000000ff0e00b985 */ /* 0x0009e4000c101d06 */
.L_x_2040:
[----:B------:R-:W-:Y:S05]  /*27810*/  BSYNC B1 ;  /* 0x0000000000017941 */ /* 0x000fea0003800000 */
.L_x_2039:
[----:B------:R-:W-:-:S03]  /*27820*/  UMOV UR4, 0xffffffff ;  /* 0xffffffff00047882 */ /* 0x000fc60000000000 */
[----:B------:R-:W-:Y:S05]  /*27830*/  BRA.DIV UR4, `(.L_x_2041) ;  /* 0x000000d204787947 */ /* 0x000fea000b800000 */
[----:B-1----:R1:W0:Y:S04]  /*27840*/  SHFL.IDX PT, R0, R3, 0x1, 0x181f ;  /* 0x00381f0003007f89 */ /* 0x00222800000e0000 */
[----:B--2-4-:R1:W2:Y:S02]  /*27850*/  SHFL.IDX PT, R14, R2, 0x1, 0x181f ;  /* 0x00381f00020e7f89 */ /* 0x0142a400000e0000 */
.L_x_2361:
        /* <DEDUP_REMOVED lines=14> */
.L_x_2043:
[----:B------:R-:W-:Y:S05]  /*27940*/  BSYNC B1 ;  /* 0x0000000000017941 */ /* 0x000fea0003800000 */
.L_x_2042:
[----:B------:R-:W-:-:S03]  /*27950*/  UMOV UR4, 0xffffffff ;  /* 0xffffffff00047882 */ /* 0x000fc60000000000 */
[----:B------:R-:W-:Y:S05]  /*27960*/  BRA.DIV UR4, `(.L_x_2044) ;  /* 0x000000d204747947 */ /* 0x000fea000b800000 */
[----:B0-----:R0:W0:Y:S04]  /*27970*/  SHFL.IDX PT, R0, R3, 0x2, 0x181f ;  /* 0x00581f0003007f89 */ /* 0x00102800000e0000 */
[----:B--2-4-:R2:W4:Y:S02]  /*27980*/  SHFL.IDX PT, R14, R2, 0x2, 0x181f ;  /* 0x00581f00020e7f89 */ /* 0x01452400000e0000 */
.L_x_2365:
        /* <DEDUP_REMOVED lines=8> */
[CC--:B----4-:R-:W-:Y:S02]  /*27a10*/  @!P2 LEA R8, P0, R209.reuse, R14.reuse, 0x1 ;  /* 0x0000000ed108a211 */ /* 0x0d0fe400078008ff */
[C---:B------:R-:W-:Y:S02]  /*27a20*/  @!P3 LEA R14, P1, R220.reuse, R14, 0x1 ;  /* 0x0000000edc0eb211 */ /* 0x040fe400078208ff */
[-C--:B0-----:R-:W-:Y:S02]  /*27a30*/  @!P2 LEA.HI.X R9, R209, R0.reuse, R7, 0x1, P0 ;  /* 0x00000000d109a211 */ /* 0x081fe400000f0c07 */
[----:B------:R-:W-:-:S03]  /*27a40*/  @!P3 LEA.HI.X R15, R220, R0, R5, 0x1, P1 ;  /* 0x00000000dc0fb211 */ /* 0x000fc600008f0c05 */
[----:B------:R0:W-:Y:S04]  /*27a50*/  @!P2 ST.E.128 desc[UR6][R8.64], RZ ;  /* 0x000000ff0800a985 */ /* 0x0001e8000c101d06 */
[----:B------:R0:W-:Y:S02]  /*27a60*/  @!P3 ST.E.128 desc[UR6][R14.64], RZ ;  /* 0x000000ff0e00b985 */ /* 0x0001e4000c101d06 */
.L_x_2046:
[----:B------:R-:W-:Y:S05]  /*27a70*/  BSYNC B1 ;  /* 0x0000000000017941 */ /* 0x000fea0003800000 */
.L_x_2045:
[----:B------:R-:W-:-:S03]  /*27a80*/  UMOV UR4, 0xffffffff ;  /* 0xffffffff00047882 */ /* 0x000fc60000000000 */
[----:B------:R-:W-:Y:S05]  /*27a90*/  BRA.DIV UR4, `(.L_x_2047) ;  /* 0x000000d204707947 */ /* 0x000fea000b800000 */
[----:B0-----:R0:W0:Y:S04]  /*27aa0*/  SHFL.IDX PT, R0, R3, 0x3, 0x181f ;  /* 0x00781f0003007f89 */ /* 0x00102800000e0000 */
[----:B----4-:R4:W0:Y:S02]  /*27ab0*/  SHFL.IDX PT, R14, R2, 0x3, 0x181f ;  /* 0x00781f00020e7f89 */ /* 0x01082400000e0000 */
.L_x_2369:
[----:B-12-4-:R-:W-:-:S05]  /*27ac0*/  VIADD R2, R6, 0x60 ;  /* 0x0000006006027836 */ /* 0x016fca0000000000 */
[----:B------:R-:W-:-:S13]  /*27ad0*/  ISETP.GE.AND P0, PT, R2, R25, PT ;  /* 0x000000190200720c */ /* 0x000fda0003f06270 */
[----:B------:R-:W-:Y:S05]  /*27ae0*/  @P0 BRA `(.L_x_2030) ;  /* 0x0000000000280947 */ /* 0x000fea0003800000 */
[----:B------:R-:W-:Y:S01]  /*27af0*/  ULDC UR4, c[0x0][0xac8] ;  /* 0x0002b20000047ab9 */ /* 0x000fe20000000800 */
[----:B------:R-:W-:Y:S01]  /*27b00*/  ULDC.64 UR6, c[0x0][0x208] ;  /* 0x0000820000067ab9 */ /* 0x000fe20000000a00 */
[----:B------:R-:W-:Y:S02]  /*27b10*/  ISETP.GE.AND P2, PT, R209, UR4, PT ;  /* 0x00000004d1007c0c */ /* 0x000fe4000bf46270 */
[----:B------:R-:W-:-:S11]  /*27b20*/  ISETP.GE.AND P3, PT, R220, UR4, PT ;  /* 0x00000004dc007c0c */ /* 0x000fd6000bf66270 */
[CC--:B0-----:R-:W-:Y:S02]  /*27b30*/  @!P2 LEA R2, P0, R209.reuse, R14.reuse, 0x1 ;  /* 0x0000000ed102a211 */ /* 0x0c1fe400078008ff */
[C---:B------:R-:W-:Y:S02]  /*27b40*/  @!P3 LEA R14, P1, R220.reuse, R14, 0x1 ;  /* 0x0000000edc0eb211 */ /* 0x040fe400078208ff */
[-C--:B------:R-:W-:Y:S02]  /*27b50*/  @!P2 LEA.HI.X R3, R209, R0.reuse, R7, 0x1, P0 ;  /* 0x00000000d103a211 */ /* 0x080fe400000f0c07 */
[----:B------:R-:W-:-:S03]  /*27b60*/  @!P3 LEA.HI.X R15, R220, R0, R5, 0x1, P1 ;  /* 0x00000000dc0fb211 */ /* 0x000fc600008f0c05 */
[----:B------:R2:W-:Y:S04]  /*27b70*/  @!P2 ST.E.128 desc[UR6][R2.64], RZ ;  /* 0x000000ff0200a985 */ /* 0x0005e8000c101d06 */
[----:B------:R2:W-:Y:S02]  /*27b80*/  @!P3 ST.E.128 desc[UR6][R14.64], RZ ;  /* 0x000000ff0e00b985 */ /* 0x0005e4000c101d06 */
.L_x_2030:
[----:B------:R-:W-:Y:S05]  /*27b90*/  BSYNC B0 ;  /* 0x0000000000007941 */ /* 0x000fea0003800000 */
.L_x_2015:
[----:B------:R-:W-:Y:S02]  /*27ba0*/  ULDC UR4, c[0x0][0xc3c] ;  /* 0x00030f0000047ab9 */ /* 0x000fe40000000800 */
[----:B---3--:R-:W-:-:S13]  /*27bb0*/  ISETP.GE.AND P0, PT, R207, UR4, PT ;  /* 0x00000004cf007c0c */ /* 0x008fda000bf06270 */
[----:B------:R-:W-:Y:S05]  /*27bc0*/  @!P0 BRA `(.L_x_2048) ;  /* 0xfffffd9400388947 */ /* 0x000fea000383ffff */
[----:B------:R-:W-:Y:S05]  /*27bd0*/  BRA `(.L_x_1794) ;  /* 0x0000009000707947 */ /* 0x000fea0003800000 */
.L_x_1792:
        /* <DEDUP_REMOVED lines=15> */
[----:B------:R-:W-:Y:S01]  /*27cd0*/  CS2R R6, SRZ ;  /* 0x0000000000067805 */ /* 0x000fe2000001ff00 */
[----:B------:R-:W-:Y:S01]  /*27ce0*/  ULDC.64 UR6, c[0x0][0x208] ;  /* 0x0000820000067ab9 */ /* 0x000fe20000000a00 */
        /* <DEDUP_REMOVED lines=15> */
[----:B------:R-:W0:Y:S01]  /*27de0*/  S2UR UR6, SR_CTAID.X ;  /* 0x00000000000679c3 */ /* 0x000e220000002500 */
[----:B------:R-:W-:Y:S01]  /*27df0*/  UMOV UR4, URZ ;  /* 0x0000003f00047c82 */ /* 0x000fe20008000000 */
[----:B--2---:R-:W-:-:S05]  /*27e00*/  IMAD R8, R6, R7, RZ ;  /* 0x0000000706087224 */ /* 0x004fca00078e02ff */
        /* <DEDUP_REMOVED lines=15> */
[----:B------:R-:W2:Y:S02]  /*27f00*/  SHFL.IDX PT, R8, R5, 0x1f, 0x1f ;  /* 0x03e01f0005087f89 */ /* 0x000ea400000e0000 */
[----:B--2---:R-:W-:-:S05]  /*27f10*/  IMAD R8, R8, UR5, RZ ;  /* 0x0000000508087c24 */ /* 0x004fca000f8e02ff */
[----:B0-----:R-:W-:Y:S01]  /*27f20*/  ISETP.GT.AND P6, PT, R8, UR6, PT ;  /* 0x0000000608007c0c */ /* 0x001fe2000bfc4270 */
[----:B------:R-:W-:-:S12]  /*27f30*/  IMAD.MOV.U32 R3, RZ, RZ, R8 ;  /* 0x000000ffff037224 */ /* 0x000fd800078e0008 */
[----:B------:R-:W-:Y:S05]  /*27f40*/  @P6 BRA `(.L_x_2050) ;  /* 0x0000000000a06947 */ /* 0x000fea0003800000 */
[----:B------:R-:W-:Y:S01]  /*27f50*/  IMAD.MOV.U32 R8, RZ, RZ, R3 ;  /* 0x000000ffff087224 */ /* 0x000fe200078e0003 */
[----:B------:R-:W-:Y:S01]  /*27f60*/  UMOV UR4, URZ ;  /* 0x0000003f00047c82 */ /* 0x000fe20008000000 */
[----:B------:R-:W-:-:S05]  /*27f70*/  ULDC UR5, c[0x0][0xc38] ;  /* 0x00030e0000057ab9 */ /* 0x000fca0000000800 */
.L_x_2052:
[----:B------:R-:W0:Y:S01]  /*27f80*/  LDC R2, c[0x0][0xc3c] ;  /* 0x00030f00ff027b82 */ /* 0x000e220000000800 */
[----:B------:R-:W-:Y:S01]  /*27f90*/  UIADD3 UR4, UR4, 0x1f, URZ ;  /* 0x0000001f04047890 */ /* 0x000fe2000fffe03f */
[----:B------:R-:W-:Y:S02]  /*27fa0*/  ULDC UR7, c[0x0][0xc3c] ;  /* 0x00030f0000077ab9 */ /* 0x000fe40000000800 */
[----:B-1----:R-:W-:-:S03]  /*27fb0*/  IMAD.U32 R27, RZ, RZ, UR7 ;  /* 0x00000007ff1b7e24 */ /* 0x002fc6000f8e00ff */
[----:B0-----:R-:W-:-:S13]  /*27fc0*/  ISETP.LE.AND P6, PT, R2, UR4, PT ;  /* 0x0000000402007c0c */ /* 0x001fda000bfc3270 */
[----:B------:R-:W-:Y:S05]  /*27fd0*/  @P6 BRA `(.L_x_2051) ;  /* 0x0000000800ac6947 */ /* 0x000fea0003800000 */
[----:B------:R-:W-:Y:S01]  /*27fe0*/  VIADD R7, R0, UR4 ;  /* 0x0000000400077c36 */ /* 0x000fe20008000000 */
[----:B------:R-:W-:-:S04]  /*27ff0*/  ULDC.64 UR8, c[0x0][0x208] ;  /* 0x0000820000087ab9 */ /* 0x000fc80000000a00 */
[----:B------:R-:W-:-:S13]  /*28000*/  ISETP.GE.OR P6, PT, R7, R2, !P0 ;  /* 0x000000020700720c */ /* 0x000fda00047c6670 */
[----:B------:R-:W0:Y:S08]  /*28010*/  @!P6 LDC.64 R4, c[0x0][0xc80] ;  /* 0x00032000ff04eb82 */ /* 0x000e300000000a00 */
[----:B------:R-:W1:Y:S01]  /*28020*/  @!P6 LDC.64 R2, c[0x0][0xc78] ;  /* 0x00031e00ff02eb82 */ /* 0x000e620000000a00 */
[----:B0-----:R-:W-:-:S04]  /*28030*/  @!P6 IMAD.WIDE R4, R7, 0x4, R4 ;  /* 0x000000040704e825 */ /* 0x001fc800078e0204 */
[----:B-1----:R-:W-:Y:S01]  /*28040*/  @!P6 IMAD.WIDE R2, R7, 0x4, R2 ;  /* 0x000000040702e825 */ /* 0x002fe200078e0202 */
[----:B------:R-:W-:-:S06]  /*28050*/  CS2R R6, SRZ ;  /* 0x0000000000067805 */ /* 0x000fcc000001ff00 */
[----:B------:R-:W2:Y:S04]  /*28060*/  @!P6 LDG.E R6, desc[UR8][R4.64] ;  /* 0x000000080406e981 */ /* 0x000ea8000c1e1900 */
        /* <DEDUP_REMOVED lines=22> */
.L_x_2050:
        /* <DEDUP_REMOVED lines=9> */
[----:B0-----:R-:W-:-:S07]  /*28260*/  ISETP.NE.AND P1, PT, R7, 0x1, PT ;  /* 0x000000010700780c */ /* 0x001fce0003f25270 */
[----:B-1----:R-:W-:Y:S06]  /*28270*/  @!P0 BRA `(.L_x_2053) ;  /* 0x0000000000088947 */ /* 0x002fec0003800000 */
[----:B------:R-:W-:-:S06]  /*28280*/  VIADD R24, R27, 0xffffffff ;  /* 0xffffffff1b187836 */ /* 0x000fcc0000000000 */
[----:B------:R0:W1:Y:S02]  /*28290*/  SHFL.IDX PT, R24, R5, R24, 0x1f ;  /* 0x00001f1805187589 */ /* 0x00006400000e0000 */
.L_x_2053:
[----:B-1----:R-:W-:Y:S02]  /*282a0*/  IMAD R24, R24, UR5, R3 ;  /* 0x0000000518187c24 */ /* 0x002fe4000f8e0203 */
[----:B------:R-:W-:-:S03]  /*282b0*/  VIADD R27, R27, UR4 ;  /* 0x000000041b1b7c36 */ /* 0x000fc60008000000 */
[----:B0-----:R-:W-:Y:S01]  /*282c0*/  IADD3 R5, -R24, UR6, RZ ;  /* 0x0000000618057c10 */ /* 0x001fe2000fffe1ff */
[----:B------:R-:W-:Y:S06]  /*282d0*/  @!P1 BRA `(.L_x_2054) ;  /* 0x0000000000e89947 */ /* 0x000fec0003800000 */
[-C--:B--2---:R-:W-:Y:S02]  /*282e0*/  IABS R12, R6.reuse ;  /* 0x00000006000c7213 */ /* 0x084fe40000000000 */
[----:B------:R-:W-:Y:S02]  /*282f0*/  IABS R4, R7 ;  /* 0x0000000700047213 */ /* 0x000fe40000000000 */
[----:B------:R-:W0:Y:S01]  /*28300*/  I2F.RP R8, R12 ;  /* 0x0000000c00087306 */ /* 0x000e220000209400 */
[----:B------:R-:W-:-:S05]  /*28310*/  IABS R10, R6 ;  /* 0x00000006000a7213 */ /* 0x000fca0000000000 */
[----:B------:R-:W-:Y:S02]  /*28320*/  IMAD.MOV R11, RZ, RZ, -R10 ;  /* 0x000000ffff0b7224 */ /* 0x000fe400078e0a0a */
[----:B0-----:R-:W0:Y:S02]  /*28330*/  MUFU.RCP R8, R8 ;  /* 0x0000000800087308 */ /* 0x001e240000001000 */
[----:B0-----:R-:W-:Y:S01]  /*28340*/  VIADD R2, R8, 0xffffffe ;  /* 0x0ffffffe08027836 */ /* 0x001fe20000000000 */
[----:B------:R-:W-:-:S05]  /*28350*/  IABS R8, R5 ;  /* 0x0000000500087213 */ /* 0x000fca0000000000 */
[----:B------:R0:W1:Y:S02]  /*28360*/  F2I.FTZ.U32.TRUNC.NTZ R3, R2 ;  /* 0x0000000200037305 */ /* 0x000064000021f000 */
[----:B0-----:R-:W-:Y:S02]  /*28370*/  IMAD.MOV.U32 R2, RZ, RZ, RZ ;  /* 0x000000ffff027224 */ /* 0x001fe400078e00ff */
[----:B-1----:R-:W-:-:S04]  /*28380*/  IMAD.MOV R9, RZ, RZ, -R3 ;  /* 0x000000ffff097224 */ /* 0x002fc800078e0a03 */
[----:B------:R-:W-:-:S04]  /*28390*/  IMAD R9, R9, R12, RZ ;  /* 0x0000000c09097224 */ /* 0x000fc800078e02ff */
[----:B------:R-:W-:Y:S02]  /*283a0*/  IMAD.HI.U32 R3, R3, R9, R2 ;  /* 0x0000000903037227 */ /* 0x000fe400078e0002 */
[----:B------:R-:W0:Y:S04]  /*283b0*/  I2F.RP R9, R4 ;  /* 0x0000000400097306 */ /* 0x000e280000209400 */
[----:B------:R-:W-:-:S04]  /*283c0*/  IMAD.HI.U32 R2, R3, R8, RZ ;  /* 0x0000000803027227 */ /* 0x000fc800078e00ff */
[----:B------:R-:W-:Y:S01]  /*283d0*/  IMAD R3, R2, R11, R8 ;  /* 0x0000000b02037224 */ /* 0x000fe200078e0208 */
[----:B------:R-:W-:-:S04]  /*283e0*/  LOP3.LUT R8, R5, R6, RZ, 0x3c, !PT ;  /* 0x0000000605087212 */ /* 0x000fc800078e3cff */
[----:B------:R-:W-:Y:S01]  /*283f0*/  ISETP.GT.U32.AND P1, PT, R12, R3, PT ;  /* 0x000000030c00720c */ /* 0x000fe20003f24070 */
[----:B0-----:R-:W0:Y:S01]  /*28400*/  MUFU.RCP R9, R9 ;  /* 0x0000000900097308 */ /* 0x001e220000001000 */
[----:B------:R-:W-:-:S11]  /*28410*/  ISETP.GE.AND P2, PT, R8, RZ, PT ;  /* 0x000000ff0800720c */ /* 0x000fd60003f46270 */
[----:B------:R-:W-:Y:S02]  /*28420*/  @!P1 IMAD.IADD R3, R3, 0x1, -R12 ;  /* 0x0000000103039824 */ /* 0x000fe400078e0a0c */
[----:B------:R-:W-:Y:S01]  /*28430*/  @!P1 VIADD R2, R2, 0x1 ;  /* 0x0000000102029836 */ /* 0x000fe20000000000 */
[----:B------:R-:W-:Y:S02]  /*28440*/  ISETP.NE.AND P1, PT, R6, RZ, PT ;  /* 0x000000ff0600720c */ /* 0x000fe40003f25270 */
[----:B------:R-:W-:Y:S01]  /*28450*/  ISETP.GE.U32.AND P0, PT, R3, R12, PT ;  /* 0x0000000c0300720c */ /* 0x000fe20003f06070 */
[----:B0-----:R-:W-:-:S04]  /*28460*/  VIADD R10, R9, 0xffffffe ;  /* 0x0ffffffe090a7836 */ /* 0x001fc80000000000 */
[----:B------:R-:W0:Y:S08]  /*28470*/  F2I.FTZ.U32.TRUNC.NTZ R3, R10 ;  /* 0x0000000a00037305 */ /* 0x000e30000021f000 */
        /* <DEDUP_REMOVED lines=21> */
[----:B------:R-:W-:Y:S01]  /*285d0*/  ISETP.GE.AND P2, PT, R3, RZ, PT ;  /* 0x000000ff0300720c */ /* 0x000fe20003f46270 */
[----:B------:R-:W-:-:S06]  /*285e0*/  IMAD.MOV R3, RZ, RZ, -R12 ;  /* 0x000000ffff037224 */ /* 0x000fcc00078e0a0c */
[----:B------:R-:W-:-:S06]  /*285f0*/  @P0 VIADD R2, R2, 0x1 ;  /* 0x0000000102020836 */ /* 0x000fcc0000000000 */
[----:B------:R-:W-:Y:S01]  /*28600*/  @!P2 IMAD.MOV R2, RZ, RZ, -R2 ;  /* 0x000000ffff02a224 */ /* 0x000fe200078e0a02 */
[----:B------:R-:W-:-:S05]  /*28610*/  @!P1 LOP3.LUT R2, RZ, R7, RZ, 0x33, !PT ;  /* 0x00000007ff029212 */ /* 0x000fca00078e33ff */
[----:B------:R-:W-:-:S04]  /*28620*/  IMAD.MOV R26, RZ, RZ, -R2 ;  /* 0x000000ffff1a7224 */ /* 0x000fc800078e0a02 */
[C---:B------:R-:W-:Y:S02]  /*28630*/  IMAD R26, R7.reuse, R26, R12 ;  /* 0x0000001a071a7224 */ /* 0x040fe400078e020c */
[----:B------:R-:W-:Y:S02]  /*28640*/  IMAD R7, R7, 0x1000000, R2 ;  /* 0x0100000007077824 */ /* 0x000fe400078e0202 */
[----:B------:R-:W-:Y:S02]  /*28650*/  IMAD R2, R6, R3, R5 ;  /* 0x0000000306027224 */ /* 0x000fe400078e0205 */
[----:B------:R-:W-:Y:S01]  /*28660*/  IMAD R26, R26, 0x10000, R7 ;  /* 0x000100001a1a7824 */ /* 0x000fe200078e0207 */
[----:B------:R-:W-:Y:S06]  /*28670*/  BRA `(.L_x_2055) ;  /* 0x0000000000f87947 */ /* 0x000fec0003800000 */
.L_x_2054:
[----:B------:R-:W0:Y:S01]  /*28680*/  LDC.64 R2, c[0x0][0xc90] ;  /* 0x00032400ff027b82 */ /* 0x000e220000000a00 */
[----:B------:R-:W-:Y:S01]  /*28690*/  ULDC.64 UR6, c[0x0][0x208] ;  /* 0x0000820000067ab9 */ /* 0x000fe20000000a00 */
[----:B0-----:R-:W-:-:S05]  /*286a0*/  IMAD.WIDE R2, R27, 0x4, R2 ;  /* 0x000000041b027825 */ /* 0x001fca00078e0202 */
        /* <DEDUP_REMOVED lines=31> */
[----:B------:R-:W-:-:S04]  /*288a0*/  VIADDMNMX R7, R7, UR5, R11, PT ;  /* 0x0000000507077c46 */ /* 0x000fc8000b80010b */
[-C--:B------:R-:W-:Y:S01]  /*288b0*/  IABS R10, R7.reuse ;  /* 0x00000007000a7213 */ /* 0x080fe20000000000 */
[----:B------:R-:W-:Y:S01]  /*288c0*/  IMAD.MOV R26, RZ, RZ, -R7 ;  /* 0x000000ffff1a7224 */ /* 0x000fe200078e0a07 */
[----:B------:R-:W-:Y:S02]  /*288d0*/  IABS R12, R7 ;  /* 0x00000007000c7213 */ /* 0x000fe40000000000 */
[----:B------:R-:W0:Y:S08]  /*288e0*/  I2F.RP R9, R10 ;  /* 0x0000000a00097306 */ /* 0x000e300000209400 */
[----:B0-----:R-:W0:Y:S02]  /*288f0*/  MUFU.RCP R9, R9 ;  /* 0x0000000900097308 */ /* 0x001e240000001000 */
[----:B0-----:R-:W-:-:S06]  /*28900*/  VIADD R3, R9, 0xffffffe ;  /* 0x0ffffffe09037836 */ /* 0x001fcc0000000000 */
        /* <DEDUP_REMOVED lines=20> */
[----:B------:R-:W-:-:S07]  /*28a50*/  IMAD R26, R2, R26, R3 ;  /* 0x0000001a021a7224 */ /* 0x000fce00078e0203 */
.L_x_2055:
[----:B------:R-:W-:-:S05]  /*28a60*/  LOP3.LUT R25, RZ, R2, RZ, 0x33, !PT ;  /* 0x00000002ff197212 */ /* 0x000fca00078e33ff */
[----:B------:R-:W-:Y:S01]  /*28a70*/  IMAD.IADD R25, R6, 0x1, R25 ;  /* 0x0000000106197824 */ /* 0x000fe200078e0219 */
[----:B------:R-:W-:Y:S06]  /*28a80*/  BRA `(.L_x_2056) ;  /* 0x00000000000c7947 */ /* 0x000fec0003800000 */
.L_x_2051:
[----:B------:R-:W-:Y:S02]  /*28a90*/  IMAD.MOV.U32 R25, RZ, RZ, RZ ;  /* 0x000000ffff197224 */ /* 0x000fe400078e00ff */
[----:B------:R-:W-:Y:S02]  /*28aa0*/  IMAD.U32 R24, RZ, RZ, UR6 ;  /* 0x00000006ff187e24 */ /* 0x000fe4000f8e00ff */
[----:B------:R-:W-:-:S07]  /*28ab0*/  IMAD.MOV.U32 R26, RZ, RZ, RZ ;  /* 0x000000ffff1a7224 */ /* 0x000fce00078e00ff */
.L_x_2056:
[----:B------:R-:W-:-:S13]  /*28ac0*/  ISETP.NE.AND P0, PT, R0, RZ, PT ;  /* 0x000000ff0000720c */ /* 0x000fda0003f05270 */
[----:B------:R-:W0:Y:S01]  /*28ad0*/  @!P0 S2R R3, SR_CgaCtaId ;  /* 0x0000000000038919 */ /* 0x000e220000008800 */
[----:B------:R-:W-:-:S04]  /*28ae0*/  @!P0 MOV R0, 0x400 ;  /* 0x0000040000008802 */ /* 0x000fc80000000f00 */
[----:B0-----:R-:W-:-:S05]  /*28af0*/  @!P0 LEA R0, R3, R0, 0x18 ;  /* 0x0000000003008211 */ /* 0x001fca00078ec0ff */
[----:B------:R2:W-:Y:S01]  /*28b00*/  @!P0 STS.128 [R0+0x228d0], R24 ;  /* 0x0228d01800008388 */ /* 0x0005e20000000c00 */
[----:B------:R-:W-:Y:S06]  /*28b10*/  BAR.ARV 0x5, 0x180 ;  /* 0x0146000000007b1d */ /* 0x000fec0000002000 */
.L_x_2049:
[----:B------:R3:W-:Y:S01]  /*28b20*/  STL [R1+0x34], RZ ;  /* 0x000034ff01007387 */ /* 0x0007e20000100800 */
[----:B------:R-:W-:Y:S01]  /*28b30*/  ULDC UR4, c[0x0][0xc3c] ;  /* 0x00030f0000047ab9 */ /* 0x000fe20000000800 */
[----:B------:R-:W-:Y:S01]  /*28b40*/  IMAD.MOV.U32 R37, RZ, RZ, 0x1 ;  /* 0x00000001ff257424 */ /* 0x000fe200078e00ff */
[----:B-1----:R-:W-:Y:S01]  /*28b50*/  ISETP.GE.AND P0, PT, R27, UR4, PT ;  /* 0x000000041b007c0c */ /* 0x002fe2000bf06270 */
[----:B------:R-:W-:-:S12]  /*28b60*/  IMAD.MOV.U32 R33, RZ, RZ, RZ ;  /* 0x000000ffff217224 */ /* 0x000fd800078e00ff */
[----:B---3--:R-:W-:Y:S05]  /*28b70*/  @P0 BRA `(.L_x_2057) ;  /* 0x0000007c00840947 */ /* 0x008fea0003800000 */
[----:B--2---:R-:W2:Y:S01]  /*28b80*/  LDL R0, [R1+0x38] ;  /* 0x0000380001007983 */ /* 0x004ea20000100800 */
[----:B------:R-:W1:Y:S01]  /*28b90*/  S2UR UR4, SR_CgaCtaId ;  /* 0x00000000000479c3 */ /* 0x000e620000008800 */
[----:B------:R-:W-:Y:S01]  /*28ba0*/  MOV R17, 0x400 ;  /* 0x0000040000117802 */ /* 0x000fe20000000f00 */
[----:B------:R-:W-:Y:S01]  /*28bb0*/  BSSY B7, `(.L_x_2057) ;  /* 0x00007dd000077945 */ /* 0x000fe20003800000 */
[----:B------:R-:W3:Y:S01]  /*28bc0*/  S2R R14, SR_TID.X ;  /* 0x00000000000e7919 */ /* 0x000ee20000002100 */
[----:B------:R-:W-:Y:S01]  /*28bd0*/  IMAD.MOV.U32 R35, RZ, RZ, RZ ;  /* 0x000000ffff237224 */ /* 0x000fe200078e00ff */
[----:B------:R-:W-:Y:S01]  /*28be0*/  ULDC.64 UR38, c[0x0][0x198] ;  /* 0x0000660000267ab9 */ /* 0x000fe20000000a00 */
[----:B------:R-:W-:Y:S01]  /*28bf0*/  IMAD.MOV.U32 R33, RZ, RZ, RZ ;  /* 0x000000ffff217224 */ /* 0x000fe200078e00ff */
[----:B------:R-:W-:Y:S01]  /*28c00*/  ULDC UR37, c[0x0][0xc] ;  /* 0x0000030000257ab9 */ /* 0x000fe20000000800 */
[----:B------:R-:W-:Y:S01]  /*28c10*/  IMAD.MOV.U32 R37, RZ, RZ, 0x1 ;  /* 0x00000001ff257424 */ /* 0x000fe200078e00ff */
[C---:B---3--:R-:W-:Y:S01]  /*28c20*/  LOP3.LUT R13, R14.reuse, 0x7f, RZ, 0xc0, !PT ;  /* 0x0000007f0e0d7812 */ /* 0x048fe200078ec0ff */
[C---:B------:R-:W-:Y:S01]  /*28c30*/  IMAD.SHL.U32 R5, R14.reuse, 0x20, RZ ;  /* 0x000000200e057824 */ /* 0x040fe200078e00ff */
[----:B------:R-:W-:Y:S01]  /*28c40*/  SHF.R.U32.HI R4, RZ, 0x1, R14 ;  /* 0x00000001ff047819 */ /* 0x000fe2000001160e */
[C---:B0-----:R-:W-:Y:S01]  /*28c50*/  IMAD.SHL.U32 R2, R14.reuse, 0x80, RZ ;  /* 0x000000800e027824 */ /* 0x041fe200078e00ff */
[C---:B------:R-:W-:Y:S01]  /*28c60*/  LOP3.LUT P0, RZ, R14.reuse, 0x4, RZ, 0xc0, !PT ;  /* 0x000000040eff7812 */ /* 0x040fe2000780c0ff */
[----:B------:R-:W-:Y:S01]  /*28c70*/  IMAD.SHL.U32 R7, R13, 0x10, RZ ;  /* 0x000000100d077824 */ /* 0x000fe200078e00ff */
[----:B------:R-:W-:Y:S01]  /*28c80*/  LOP3.LUT R6, R5, 0x80, RZ, 0xc0, !PT ;  /* 0x0000008005067812 */ /* 0x000fe200078ec0ff */
[----:B------:R-:W-:Y:S01]  /*28c90*/  IMAD.SHL.U32 R11, R14, 0x4, RZ ;  /* 0x000000040e0b7824 */ /* 0x000fe200078e00ff */
[----:B------:R-:W-:Y:S01]  /*28ca0*/  LOP3.LUT R3, R2, 0x380, RZ, 0xc0, !PT ;  /* 0x0000038002037812 */ /* 0x000fe200078ec0ff */
[----:B------:R-:W-:Y:S01]  /*28cb0*/  IMAD.SHL.U32 R10, R14, 0x2, RZ ;  /* 0x000000020e0a7824 */ /* 0x000fe200078e00ff */
[----:B------:R-:W-:-:S02]  /*28cc0*/  LOP3.LUT R8, R7, 0x600, RZ, 0xc0, !PT ;  /* 0x0000060007087812 */ /* 0x000fc400078ec0ff */
[----:B------:R-:W-:Y:S02]  /*28cd0*/  LOP3.LUT R6, R6, 0x10, R14, 0xf8, !PT ;  /* 0x0000001006067812 */ /* 0x000fe400078ef80e */
[----:B------:R-:W-:Y:S02]  /*28ce0*/  LOP3.LUT R8, R8, 0x60, R5, 0xf8, !PT ;  /* 0x0000006008087812 */ /* 0x000fe400078ef805 */
[----:B------:R-:W-:Y:S02]  /*28cf0*/  LOP3.LUT R3, R3, 0x30, R4, 0xf8, !PT ;  /* 0x0000003003037812 */ /* 0x000fe400078ef804 */
[----:B------:R-:W-:Y:S02]  /*28d00*/  LOP3.LUT R6, R6, 0x10, R11, 0x78, !PT ;  /* 0x0000001006067812 */ /* 0x000fe400078e780b */
[----:B------:R-:W-:-:S04]  /*28d10*/  LOP3.LUT R5, R8, 0x100, R5, 0xf8, !PT ;  /* 0x0000010008057812 */ /* 0x000fc800078ef805 */
[----:B------:R-:W-:-:S05]  /*28d20*/  LOP3.LUT R4, R5, R6, RZ, 0xfc, !PT ;  /* 0x0000000605047212 */ /* 0x000fca00078efcff */
[----:B------:R0:W-:Y:S02]  /*28d30*/  STL [R1+0x18], R4 ;  /* 0x0000180401007387 */ /* 0x0001e40000100800 */
[----:B0-----:R-:W-:Y:S01]  /*28d40*/  IMAD.MOV.U32 R4, RZ, RZ, 0x1 ;  /* 0x00000001ff047424 */ /* 0x001fe200078e00ff */
        /* <DEDUP_REMOVED lines=12> */
[----:B------:R-:W-:-:S03]  /*28e10*/  LOP3.LUT R3, R3, 0x70, R0, 0xf8, !PT ;  /* 0x0000007003037812 */ /* 0x000fc600078ef800 */
[----:B------:R0:W-:Y:S04]  /*28e20*/  STL [R1+0x1c], R2 ;  /* 0x00001c0201007387 */ /* 0x0001e80000100800 */
[----:B------:R-:W-:Y:S04]  /*28e30*/  STL [R1+0x34], RZ ;  /* 0x000034ff01007387 */ /* 0x000fe80000100800 */
[----:B------:R1:W-:Y:S01]  /*28e40*/  STL [R1], R4 ;  /* 0x0000000401007387 */ /* 0x0003e20000100800 */
[----:B0-----:R-:W-:-:S05]  /*28e50*/  IMAD.MOV.U32 R2, RZ, RZ, 0x40 ;  /* 0x00000040ff027424 */ /* 0x001fca00078e00ff */
[----:B------:R-:W-:Y:S01]  /*28e60*/  SEL R2, R2, 0xffffffc0, !P0 ;  /* 0xffffffc002027807 */ /* 0x000fe20004000000 */
[----:B-1----:R-:W-:-:S04]  /*28e70*/  IMAD.U32 R4, RZ, RZ, UR4 ;  /* 0x00000004ff047e24 */ /* 0x002fc8000f8e00ff */
[----:B------:R0:W-:Y:S01]  /*28e80*/  STL [R1+0x20], R2 ;  /* 0x0000200201007387 */ /* 0x0001e20000100800 */
[----:B------:R-:W-:-:S03]  /*28e90*/  LEA R17, R4, R17, 0x18 ;  /* 0x0000001104117211 */ /* 0x000fc600078ec0ff */
[----:B------:R1:W-:Y:S02]  /*28ea0*/  STL [R1+0x10], R4 ;  /* 0x0000100401007387 */ /* 0x0003e40000100800 */
[----:B------:R-:W-:Y:S01]  /*28eb0*/  IMAD.IADD R0, R17, 0x1, R12 ;  /* 0x0000000111007824 */ /* 0x000fe200078e020c */
[----:B0-----:R-:W-:-:S04]  /*28ec0*/  LOP3.LUT R2, R3, 0x80, RZ, 0xfc, !PT ;  /* 0x0000008003027812 */ /* 0x001fc800078efcff */
[----:B------:R1:W-:Y:S03]  /*28ed0*/  STL [R1+0x30], R0 ;  /* 0x0000300001007387 */ /* 0x0003e60000100800 */
.L_x_2185:
[----:B------:R-:W-:Y:S05]  /*28ee0*/  YIELD ;  /* 0x0000000000007946 */ /* 0x000fea0003800000 */
[----:B------:R-:W-:Y:S01]  /*28ef0*/  ULDC.64 UR4, c[0x0][0xa28] ;  /* 0x00028a0000047ab9 */ /* 0x000fe20000000a00 */
[----:B------:R-:W-:Y:S01]  /*28f00*/  IMAD.MOV.U32 R12, RZ, RZ, RZ ;  /* 0x000000ffff0c7224 */ /* 0x000fe200078e00ff */
[----:B------:R-:W-:Y:S01]  /*28f10*/  ISETP.NE.U32.AND P0, PT, RZ, UR4, PT ;  /* 0x00000004ff007c0c */ /* 0x000fe2000bf05070 */
[----:B------:R-:W-:Y:S01]  /*28f20*/  ULDC.64 UR8, c[0x0][0x208] ;  /* 0x0000820000087ab9 */ /* 0x000fe20000000a00 */
[----:B01----:R-:W0:Y:S01]  /*28f30*/  LDC.64 R4, c[0x0][0xa00] ;  /* 0x00028000ff047b82 */ /* 0x003e220000000a00 */
[----:B------:R-:W-:Y:S01]  /*28f40*/  ULDC.64 UR6, c[0x0][0xa10] ;  /* 0x0002840000067ab9 */ /* 0x000fe20000000a00 */
[----:B------:R-:W-:Y:S01]  /*28f50*/  ISETP.NE.AND.EX P0, PT, RZ, UR5, PT, P0 ;  /* 0x00000005ff007c0c */ /* 0x000fe2000bf05300 */
[----:B------:R-:W-:-:S12]  /*28f60*/  ULDC.64 UR4, c[0x0][0xa18] ;  /* 0x0002860000047ab9 */ /* 0x000fd80000000a00 */
[----:B------:R-:W1:Y:S02]  /*28f70*/  @P0 LDC.64 R2, c[0x0][0xa28] ;  /* 0x00028a00ff020b82 */ /* 0x000e640000000a00 */
[----:B-1----:R-:W-:-:S05]  /*28f80*/  @P0 IMAD.WIDE R2, R27, 0x4, R2 ;  /* 0x000000041b020825 */ /* 0x002fca00078e0202 */
[----:B--2---:R1:W2:Y:S01]  /*28f90*/  @P0 LDG.E R12, desc[UR8][R2.64] ;  /* 0x00000008020c0981 */ /* 0x0042a2000c1e1900 */
[----:B------:R-:W-:Y:S01]  /*28fa0*/  ISETP.NE.U32.AND P0, PT, RZ, UR4, PT ;  /* 0x00000004ff007c0c */ /* 0x000fe2000bf05070 */
[----:B------:R-:W-:Y:S01]  /*28fb0*/  IMAD.MOV.U32 R29, RZ, RZ, RZ ;  /* 0x000000ffff1d7224 */ /* 0x000fe200078e00ff */
[----:B------:R-:W-:Y:S01]  /*28fc0*/  ISETP.NE.U32.AND P1, PT, RZ, UR6, PT ;  /* 0x00000006ff007c0c */ /* 0x000fe2000bf25070 */
[----:B---3--:R-:W-:Y:S01]  /*28fd0*/  IMAD.MOV.U32 R0, RZ, RZ, RZ ;  /* 0x000000ffff007224 */ /* 0x008fe200078e00ff */
[----:B------:R-:W-:Y:S01]  /*28fe0*/  ISETP.NE.AND.EX P2, PT, RZ, UR5, PT, P0 ;  /* 0x00000005ff007c0c */ /* 0x000fe2000bf45300 */
[----:B------:R-:W-:Y:S01]  /*28ff0*/  ULDC.64 UR4, c[0x0][0xa00] ;  /* 0x0002800000047ab9 */ /* 0x000fe20000000a00 */
[----:B------:R-:W-:Y:S01]  /*29000*/  ISETP.NE.AND.EX P1, PT, RZ, UR7, PT, P1 ;  /* 0x00000007ff007c0c */ /* 0x000fe2000bf25310 */
[----:B0-----:R-:W-:Y:S01]  /*29010*/  IMAD.WIDE R4, R27, 0x4, R4 ;  /* 0x000000041b047825 */ /* 0x001fe200078e0204 */
[----:B------:R-:W-:Y:S01]  /*29020*/  ISETP.NE.U32.AND P0, PT, RZ, UR4, PT ;  /* 0x00000004ff007c0c */ /* 0x000fe2000bf05070 */
[----:B-1----:R-:W0:Y:S01]  /*29030*/  LDC.64 R2, c[0x0][0xa10] ;  /* 0x00028400ff027b82 */ /* 0x002e220000000a00 */
[----:B------:R-:W-:-:S02]  /*29040*/  ULDC UR4, c[0x0][0x288] ;  /* 0x0000a20000047ab9 */ /* 0x000fc40000000800 */
[----:B------:R-:W-:-:S05]  /*29050*/  ISETP.NE.AND.EX P0, PT, RZ, UR5, PT, P0 ;  /* 0x00000005ff007c0c */ /* 0x000fca000bf05300 */
[----:B------:R-:W1:Y:S01]  /*29060*/  @P2 LDC.64 R6, c[0x0][0xa18] ;  /* 0x00028600ff062b82 */ /* 0x000e620000000a00 */
[----:B------:R-:W-:Y:S01]  /*29070*/  IMAD.U32 R23, RZ, RZ, UR4 ;  /* 0x00000004ff177e24 */ /* 0x000fe2000f8e00ff */
[----:B------:R-:W-:Y:S02]  /*29080*/  ULDC.64 UR4, c[0x0][0x418] ;  /* 0x0001060000047ab9 */ /* 0x000fe40000000a00 */
[----:B------:R-:W-:-:S03]  /*29090*/  UISETP.NE.U32.AND UP0, UPT, UR4, URZ, UPT ;  /* 0x0000003f0400728c */ /* 0x000fc6000bf05070 */
[----:B------:R-:W-:Y:S01]  /*290a0*/  ULDC UR4, c[0x0][0x424] ;  /* 0x0001090000047ab9 */ /* 0x000fe20000000800 */
[----:B------:R-:W-:Y:S01]  /*290b0*/  UISETP.NE.AND.EX UP0, UPT, UR5, URZ, UPT, UP0 ;  /* 0x0000003f0500728c */ /* 0x000fe2000bf05300 */
[----:B------:R-:W5:Y:S02]  /*290c0*/  @P0 LDG.E R29, desc[UR8][R4.64] ;  /* 0x00000008041d0981 */ /* 0x000f64000c1e1900 */
[----:B------:R-:W-:Y:S01]  /*290d0*/  ULDC UR5, c[0x0][0x2f0] ;  /* 0x0000bc0000057ab9 */ /* 0x000fe20000000800 */
[----:B------:R-:W-:-:S04]  /*290e0*/  USEL UR4, UR4, 0x1, UP0 ;  /* 0x0000000104047887 */ /* 0x000fc80008000000 */
[----:B------:R-:W-:Y:S01]  /*290f0*/  UIMAD UR4, UR4, UR5, URZ ;  /* 0x00000005040472a4 */ /* 0x000fe2000f8e023f */
[----:B0-----:R-:W-:Y:S02]  /*29100*/  IMAD.WIDE R2, R27, 0x4, R2 ;  /* 0x000000041b027825 */ /* 0x001fe400078e0202 */
[----:B------:R-:W-:-:S03]  /*29110*/  ULDC UR5, c[0x0][0x348] ;  /* 0x0000d20000057ab9 */ /* 0x000fc60000000800 */
[----:B------:R-:W5:Y:S01]  /*29120*/  @P1 LDG.E R0, desc[UR8][R2.64] ;  /* 0x0000000802001981 */ /* 0x000f62000c1e1900 */
[----:B-1----:R-:W-:-:S04]  /*29130*/  @P2 IMAD.WIDE R6, R27, 0x4, R6 ;  /* 0x000000041b062825 */ /* 0x002fc800078e0206 */
[----:B------:R-:W-:Y:S01]  /*29140*/  IMAD.U32 R8, RZ, RZ, UR4 ;  /* 0x00000004ff087e24 */ /* 0x000fe2000f8e00ff */
[----:B------:R0:W5:Y:S02]  /*29150*/  @P2 LDG.E R23, desc[UR8][R6.64] ;  /* 0x0000000806172981 */ /* 0x000164000c1e1900 */
[----:B0-----:R-:W-:Y:S02]  /*29160*/  IMAD.U32 R7, RZ, RZ, UR5 ;  /* 0x00000005ff077e24 */ /* 0x001fe4000f8e00ff */
[----:B--2---:R0:W-:Y:S01]  /*29170*/  STL [R1+0x4], R12 ;  /* 0x0000040c01007387 */ /* 0x0041e20000100800 */
[----:B------:R-:W-:Y:S05]  /*29180*/  @P2 BRA `(.L_x_2058) ;  /* 0x0000000000142947 */ /* 0x000fea0003800000 */
[----:B------:R-:W-:Y:S05]  /*29190*/  @!P0 BRA `(.L_x_2058) ;  /* 0x0000000000108947 */ /* 0x000fea0003800000 */
[----:B------:R-:W-:Y:S02]  /*291a0*/  ULDC.64 UR4, c[0x0][0x208] ;  /* 0x0000820000047ab9 */ /* 0x000fe40000000a00 */
[----:B------:R-:W2:Y:S04]  /*291b0*/  LDG.E R6, desc[UR4][R4.64] ;  /* 0x0000000404067981 */ /* 0x000ea8000c1e1900 */
[----:B-----5:R-:W2:Y:S02]  /*291c0*/  LDG.E R23, desc[UR4][R4.64+0x4] ;  /* 0x0000040404177981 */ /* 0x020ea4000c1e1900 */
[----:B--2---:R-:W-:-:S07]  /*291d0*/  IMAD.IADD R23, R23, 0x1, -R6 ;  /* 0x0000000117177824 */ /* 0x004fce00078e0a06 */
.L_x_2058:
[----:B------:R-:W-:Y:S01]  /*291e0*/  ULDC.64 UR4, c[0x0][0xa20] ;  /* 0x0002880000047ab9 */ /* 0x000fe20000000a00 */
[C---:B------:R-:W-:Y:S02]  /*291f0*/  LOP3.LUT R4, R26.reuse, 0xff000000, RZ, 0xc0, !PT ;  /* 0xff0000001a047812 */ /* 0x040fe400078ec0ff */
[----:B------:R-:W-:Y:S02]  /*29200*/  ISETP.NE.U32.AND P0, PT, RZ, UR4, PT ;  /* 0x00000004ff007c0c */ /* 0x000fe4000bf05070 */
[----:B------:R-:W-:Y:S02]  /*29210*/  SHF.R.U32.HI R5, RZ, 0x8, R4 ;  /* 0x00000008ff057819 */ /* 0x000fe40000011604 */
[----:B------:R-:W-:Y:S02]  /*29220*/  ISETP.NE.AND.EX P0, PT, RZ, UR5, PT, P0 ;  /* 0x00000005ff007c0c */ /* 0x000fe4000bf05300 */
[C---:B------:R-:W-:Y:S02]  /*29230*/  LOP3.LUT R6, R26.reuse, 0xff0000, RZ, 0xc0, !PT ;  /* 0x00ff00001a067812 */ /* 0x040fe400078ec0ff */
[----:B------:R-:W-:-:S02]  /*29240*/  LOP3.LUT R26, R26, 0xffff, RZ, 0xc0, !PT ;  /* 0x0000ffff1a1a7812 */ /* 0x000fc400078ec0ff */
[----:B------:R-:W-:-:S07]  /*29250*/  LEA.HI R6, R6, R5, RZ, 0x10 ;  /* 0x0000000506067211 */ /* 0x000fce00078f80ff */
[----:B------:R-:W-:Y:S05]  /*29260*/  @!P0 BRA `(.L_x_2059) ;  /* 0x0000000000148947 */ /* 0x000fea0003800000 */
[----:B------:R-:W1:Y:S01]  /*29270*/  LDC.64 R4, c[0x0][0xa20] ;  /* 0x00028800ff047b82 */ /* 0x000e620000000a00 */
[----:B------:R-:W-:Y:S01]  /*29280*/  ULDC.64 UR4, c[0x0][0x208] ;  /* 0x0000820000047ab9 */ /* 0x000fe20000000a00 */
[----:B-1----:R-:W-:-:S05]  /*29290*/  IMAD.WIDE R4, R27, 0x4, R4 ;  /* 0x000000041b047825 */ /* 0x002fca00078e0204 */
[----:B------:R1:W5:Y:S01]  /*292a0*/  LDG.E R8, desc[UR4][R4.64] ;  /* 0x0000000404087981 */ /* 0x000362000c1e1900 */
[----:B------:R-:W-:Y:S05]  /*292b0*/  BRA `(.L_x_2060) ;  /* 0x0000000000287947 */ /* 0x000fea0003800000 */
.L_x_2059:
[----:B------:R-:W-:Y:S02]  /*292c0*/  ULDC.64 UR4, c[0x0][0xa08] ;  /* 0x0002820000047ab9 */ /* 0x000fe40000000a00 */
[----:B------:R-:W-:-:S04]  /*292d0*/  ISETP.NE.U32.AND P0, PT, RZ, UR4, PT ;  /* 0x00000004ff007c0c */ /* 0x000fc8000bf05070 */
[----:B------:R-:W-:-:S13]  /*292e0*/  ISETP.NE.AND.EX P0, PT, RZ, UR5, PT, P0 ;  /* 0x00000005ff007c0c */ /* 0x000fda000bf05300 */
[----:B------:R-:W-:Y:S05]  /*292f0*/  @!P0 BRA `(.L_x_2060) ;  /* 0x0000000000188947 */ /* 0x000fea0003800000 */
[----:B------:R-:W1:Y:S01]  /*29300*/  LDC.64 R4, c[0x0][0xa08] ;  /* 0x00028200ff047b82 */ /* 0x000e620000000a00 */
[----:B------:R-:W-:Y:S01]  /*29310*/  ULDC.64 UR4, c[0x0][0x208] ;  /* 0x0000820000047ab9 */ /* 0x000fe20000000a00 */
[----:B-1----:R-:W-:-:S05]  /*29320*/  IMAD.WIDE R4, R27, 0x4, R4 ;  /* 0x000000041b047825 */ /* 0x002fca00078e0204 */
[----:B------:R-:W2:Y:S04]  /*29330*/  LDG.E R8, desc[UR4][R4.64] ;  /* 0x0000000404087981 */ /* 0x000ea8000c1e1900 */
[----:B------:R-:W2:Y:S02]  /*29340*/  LDG.E R9, desc[UR4][R4.64+0x4] ;  /* 0x0000040404097981 */ /* 0x000ea4000c1e1900 */
[----:B--2---:R-:W-:-:S07]  /*29350*/  IMAD.IADD R8, R9, 0x1, -R8 ;  /* 0x0000000109087824 */ /* 0x004fce00078e0a08 */
.L_x_2060:
[----:B------:R-:W-:Y:S01]  /*29360*/  ULDC.64 UR4, c[0x0][0x208] ;  /* 0x0000820000047ab9 */ /* 0x000fe20000000a00 */
[----:B-1----:R-:W1:Y:S01]  /*29370*/  LDC R5, c[0x0][0x448] ;  /* 0x00011200ff057b82 */ /* 0x002e620000000800 */
[----:B------:R-:W2:Y:S04]  /*29380*/  @P1 LDG.E R4, desc[UR4][R2.64] ;  /* 0x0000000402041981 */ /* 0x000ea8000c1e1900 */
[----:B------:R-:W2:Y:S01]  /*29390*/  @P1 LDG.E R11, desc[UR4][R2.64+0x4] ;  /* 0x00000404020b1981 */ /* 0x000ea2000c1e1900 */
[----:B-----5:R-:W-:Y:S02]  /*293a0*/  IMAD.IADD R8, R8, 0x1, -R12 ;  /* 0x0000000108087824 */ /* 0x020fe400078e0a0c */
[----:B------:R-:W-:-:S04]  /*293b0*/  IMAD.SHL.U32 R25, R25, 0x80, RZ ;  /* 0x0000008019197824 */ /* 0x000fc800078e00ff */
[----:B------:R-:W-:Y:S01]  /*293c0*/  VIADD R10, R25, 0x7f ;  /* 0x0000007f190a7836 */ /* 0x000fe20000000000 */
[----:B-1----:R-:W-:-:S13]  /*293d0*/  ISETP.NE.AND P2, PT, R5, 0x1, PT ;  /* 0x000000010500780c */ /* 0x002fda0003f45270 */
[----:B------:R-:W1:Y:S08]  /*293e0*/  @P2 LDC R9, c[0x0][0x44c] ;  /* 0x00011300ff092b82 */ /* 0x000e700000000800 */
[----:B------:R-:W3:Y:S01]  /*293f0*/  @P2 LDC R5, c[0x0][0x450] ;  /* 0x00011400ff052b82 */ /* 0x000ee20000000800 */
[----:B--2---:R-:W-:Y:S02]  /*29400*/  @P1 IMAD.IADD R7, R11, 0x1, -R4 ;  /* 0x000000010b071824 */ /* 0x004fe400078e0a04 */
[----:B-1----:R-:W-:-:S04]  /*29410*/  @P2 IMAD.HI.U32 R4, R10, R9, RZ ;  /* 0x000000090a042227 */ /* 0x002fc800078e00ff */
[----:B------:R-:W-:Y:S01]  /*29420*/  IMAD.IADD R18, R8, 0x1, R7 ;  /* 0x0000000108127824 */ /* 0x000fe200078e0207 */
[----:B---3--:R-:W-:-:S03]  /*29430*/  @P2 SHF.R.U32.HI R10, RZ, R5, R4 ;  /* 0x00000005ff0a2219 */ /* 0x008fc60000011604 */
[C---:B------:R-:W-:Y:S01]  /*29440*/  VIADD R2, R18.reuse, 0x9f ;  /* 0x0000009f12027836 */ /* 0x040fe20000000000 */
[----:B------:R-:W-:-:S03]  /*29450*/  IADD3 R9, R18, 0x1, -R23 ;  /* 0x0000000112097810 */ /* 0x000fc60007ffe817 */
[----:B------:R-:W-:-:S04]  /*29460*/  IMAD.HI R2, R2, 0x66666667, RZ ;  /* 0x6666666702027827 */ /* 0x000fc800078e02ff */
[----:B------:R-:W-:Y:S01]  /*29470*/  IMAD.IADD R10, R9, 0x1, R10 ;  /* 0x00000001090a7824 */ /* 0x000fe200078e020a */
[----:B------:R-:W-:-:S04]  /*29480*/  SHF.R.U32.HI R3, RZ, 0x1f, R2 ;  /* 0x0000001fff037819 */ /* 0x000fc80000011602 */
[----:B------:R-:W-:Y:S02]  /*29490*/  LEA.HI.SX32 R20, R2, R3, 0x1a ;  /* 0x0000000302147211 */ /* 0x000fe400078fd2ff */
[----:B------:R-:W1:Y:S02]  /*294a0*/  LDC.64 R2, c[0x0][0x9e0] ;  /* 0x00027800ff027b82 */ /* 0x000e640000000a00 */
[----:B-1----:R-:W-:Y:S01]  /*294b0*/  ISETP.GE.AND P3, PT, R3, 0x1, PT ;  /* 0x000000010300780c */ /* 0x002fe20003f66270 */
[----:B------:R-:W-:-:S12]  /*294c0*/  IMAD.IADD R2, R10, 0x1, R2 ;  /* 0x000000010a027824 */ /* 0x000fd800078e0202 */
[----:B------:R-:W-:Y:S05]  /*294d0*/  @!P3 BRA `(.L_x_2061) ;  /* 0x000000000048b947 */ /* 0x000fea0003800000 */
        /* <DEDUP_REMOVED lines=11> */
.L_x_2063:
[----:B------:R-:W-:-:S13]  /*29590*/  ISETP.NE.AND P0, PT, R3, 0x1, PT ;  /* 0x000000010300780c */ /* 0x000fda0003f05270 */
[----:B------:R-:W1:Y:S02]  /*295a0*/  @P0 LDC.64 R4, c[0x0][0x9e8] ;  /* 0x00027a00ff040b82 */ /* 0x000e640000000a00 */
[----:B-1----:R-:W-:-:S05]  /*295b0*/  @P0 IMAD.HI.U32 R4, R11, R4, RZ ;  /* 0x000000040b040227 */ /* 0x002fca00078e00ff */
[----:B------:R-:W-:-:S07]  /*295c0*/  @P0 SHF.R.U32.HI R11, RZ, R5, R4 ;  /* 0x00000005ff0b0219 */ /* 0x000fce0000011604 */
.L_x_2064:
[----:B------:R-:W-:Y:S05]  /*295d0*/  BSYNC B0 ;  /* 0x0000000000007941 */ /* 0x000fea0003800000 */
.L_x_2062:
[----:B------:R-:W-:-:S05]  /*295e0*/  IMAD R11, R11, R3, R3 ;  /* 0x000000030b0b7224 */ /* 0x000fca00078e0203 */
[----:B------:R-:W-:-:S07]  /*295f0*/  VIMNMX R2, R2, R11, PT ;  /* 0x0000000b02027248 */ /* 0x000fce0003fe0100 */
.L_x_2061:
[----:B------:R-:W1:Y:S01]  /*29600*/  @P2 LDC R10, c[0x0][0x44c] ;  /* 0x00011300ff0a2b82 */ /* 0x000e620000000800 */
[----:B------:R-:W-:Y:S01]  /*29610*/  VIADD R11, R2, 0x9f ;  /* 0x0000009f020b7836 */ /* 0x000fe20000000000 */
[----:B------:R-:W-:Y:S01]  /*29620*/  ULDC UR4, c[0x0][0x9dc] ;  /* 0x0002770000047ab9 */ /* 0x000fe20000000800 */
[----:B------:R-:W-:Y:S02]  /*29630*/  IMAD.MOV.U32 R4, RZ, RZ, R25 ;  /* 0x000000ffff047224 */ /* 0x000fe400078e0019 */
[----:B------:R-:W-:-:S03]  /*29640*/  IMAD.HI R11, R11, 0x66666667, RZ ;  /* 0x666666670b0b7827 */ /* 0x000fc600078e02ff */
[----:B------:R-:W2:Y:S02]  /*29650*/  @P2 LDC R5, c[0x0][0x450] ;  /* 0x00011400ff052b82 */ /* 0x000ea40000000800 */
[----:B------:R-:W-:-:S04]  /*29660*/  SHF.R.U32.HI R2, RZ, 0x1f, R11 ;  /* 0x0000001fff027819 */ /* 0x000fc8000001160b */
[----:B------:R-:W-:-:S04]  /*29670*/  LEA.HI.SX32 R11, R11, R2, 0x1a ;  /* 0x000000020b0b7211 */ /* 0x000fc800078fd2ff */
[----:B------:R-:W-:Y:S01]  /*29680*/  VIMNMX R11, R20, R11, PT ;  /* 0x0000000b140b7248 */ /* 0x000fe20003fe0100 */
[----:B-1----:R-:W-:-:S05]  /*29690*/  @P2 IMAD.HI.U32 R10, R25, R10, RZ ;  /* 0x0000000a190a2227 */ /* 0x002fca00078e00ff */
[----:B--2---:R-:W-:Y:S01]  /*296a0*/  @P2 SHF.R.U32.HI R4, RZ, R5, R10 ;  /* 0x00000005ff042219 */ /* 0x004fe2000001160a */
[----:B------:R-:W-:-:S04]  /*296b0*/  IMAD.IADD R10, R18, 0x1, -R23 ;  /* 0x00000001120a7824 */ /* 0x000fc800078e0a17 */
[----:B0-----:R-:W-:-:S04]  /*296c0*/  IMAD.IADD R12, R10, 0x1, R4 ;  /* 0x000000010a0c7824 */ /* 0x001fc800078e0204 */
        /* <DEDUP_REMOVED lines=12> */
.L_x_2067:
[----:B------:R-:W-:-:S13]  /*29790*/  ISETP.NE.AND P0, PT, R3, 0x1, PT ;  /* 0x000000010300780c */ /* 0x000fda0003f05270 */
[----:B------:R-:W0:Y:S02]  /*297a0*/  @P0 LDC.64 R4, c[0x0][0x9e8] ;  /* 0x00027a00ff040b82 */ /* 0x000e240000000a00 */
[----:B0-----:R-:W-:-:S05]  /*297b0*/  @P0 IMAD.HI.U32 R4, R12, R4, RZ ;  /* 0x000000040c040227 */ /* 0x001fca00078e00ff */
[----:B------:R-:W-:-:S07]  /*297c0*/  @P0 SHF.R.U32.HI R12, RZ, R5, R4 ;  /* 0x00000005ff0c0219 */ /* 0x000fce0000011604 */
.L_x_2068:
[----:B------:R-:W-:Y:S05]  /*297d0*/  BSYNC B0 ;  /* 0x0000000000007941 */ /* 0x000fea0003800000 */
.L_x_2066:
[----:B------:R-:W-:-:S05]  /*297e0*/  IMAD R3, R12, R3, RZ ;  /* 0x000000030c037224 */ /* 0x000fca00078e02ff */
[----:B------:R-:W-:-:S07]  /*297f0*/  VIMNMX R2, R2, R3, !PT ;  /* 0x0000000302027248 */ /* 0x000fce0007fe0100 */
.L_x_2065:
        /* <DEDUP_REMOVED lines=13> */
[----:B------:R-:W-:Y:S02]  /*298d0*/  IABS R12, R5 ;  /* 0x00000005000c7213 */ /* 0x000fe40000000000 */
[----:B------:R-:W-:Y:S02]  /*298e0*/  IADD3 R13, R5, -0x1, R11 ;  /* 0xffffffff050d7810 */ /* 0x000fe40007ffe00b */
[----:B------:R-:W0:Y:S03]  /*298f0*/  I2F.RP R2, R12 ;  /* 0x0000000c00027306 */ /* 0x000e260000209400 */
[----:B------:R-:W-:-:S05]  /*29900*/  IMAD.IADD R13, R13, 0x1, -R4 ;  /* 0x000000010d0d7824 */ /* 0x000fca00078e0a04 */
[----:B0-----:R-:W0:Y:S02]  /*29910*/  MUFU.RCP R2, R2 ;  /* 0x0000000200027308 */ /* 0x001e240000001000 */
[----:B0-----:R-:W-:-:S06]  /*29920*/  VIADD R2, R2, 0xffffffe ;  /* 0x0ffffffe02027836 */ /* 0x001fcc0000000000 */
        /* <DEDUP_REMOVED lines=19> */
[----:B------:R-:W-:-:S07]  /*29a60*/  @!P2 LOP3.LUT R2, RZ, R5, RZ, 0x33, !PT ;  /* 0x00000005ff02a212 */ /* 0x000fce00078e33ff */
.L_x_2070:
[----:B------:R-:W-:Y:S05]  /*29a70*/  BSYNC B0 ;  /* 0x0000000000007941 */ /* 0x000fea0003800000 */
.L_x_2069:
[-C--:B------:R-:W-:Y:S01]  /*29a80*/  IMAD R4, R19, R2.reuse, R4 ;  /* 0x0000000213047224 */ /* 0x080fe200078e0204 */
[----:B------:R-:W-:Y:S03]  /*29a90*/  BSSY B0, `(.L_x_2071) ;  /* 0x00000db000007945 */ /* 0x000fe60003800000 */
[C---:B------:R-:W-:Y:S01]  /*29aa0*/  IMAD R5, R4.reuse, 0xa0, -R8 ;  /* 0x000000a004057824 */ /* 0x040fe200078e0a08 */
[----:B------:R-:W-:-:S04]  /*29ab0*/  VIADDMNMX R2, R4, R2, R11, PT ;  /* 0x0000000204027246 */ /* 0x000fc8000380010b */
[----:B------:R-:W-:Y:S01]  /*29ac0*/  VIMNMX R5, RZ, R5, !PT ;  /* 0x00000005ff057248 */ /* 0x000fe20007fe0100 */
[----:B------:R-:W-:-:S05]  /*29ad0*/  IMAD R2, R2, 0xa0, -R8 ;  /* 0x000000a002027824 */ /* 0x000fca00078e0a08 */
        /* <DEDUP_REMOVED lines=19> */
.L_x_2372:
[----:B-1----:R-:W-:Y:S02]  /*29c10*/  ISETP.NE.AND P0, PT, R14, RZ, PT ;  /* 0x000000ff0e00720c */ /* 0x002fe40003f05270 */
[----:B------:R-:W-:-:S11]  /*29c20*/  PLOP3.LUT P6, PT, PT, PT, PT, 0x8, 0x0 ;  /* 0x000000000000781c */ /* 0x000fd60003fce170 */
[----:B------:R-:W-:Y:S05]  /*29c30*/  @P0 BRA `(.L_x_2074) ;  /* 0x00000000000c0947 */ /* 0x000fea0003800000 */
[----:B------:R-:W-:-:S03]  /*29c40*/  UMOV UR4, 0xffffffff ;  /* 0xffffffff00047882 */ /* 0x000fc60000000000 */
[----:B------:R-:W-:Y:S05]  /*29c50*/  BRA.DIV UR4, `(.L_x_2075) ;  /* 0x000000b2047c7947 */ /* 0x000fea000b800000 */
[----:B------:R-:W-:-:S13]  /*29c60*/  ELECT P6, URZ, PT ;  /* 0x00000000003f782f */ /* 0x000fda00038c0000 */
.L_x_2074:
        /* <DEDUP_REMOVED lines=9> */
.L_x_2375:
[----:B------:R-:W-:Y:S05]  /*29d00*/  BSYNC B1 ;  /* 0x0000000000017941 */ /* 0x000fea0003800000 */
.L_x_2076:
[----:B------:R-:W-:Y:S04]  /*29d10*/  BSSY B1, `(.L_x_2078) ;  /* 0x000004e000017945 */ /* 0x000fe80003800000 */
[----:B------:R-:W-:Y:S05]  /*29d20*/  @!P6 BRA `(.L_x_2079) ;  /* 0x000000040030e947 */ /* 0x000fea0003800000 */
[----:B------:R-:W2:Y:S01]  /*29d30*/  LDL R7, [R1] ;  /* 0x0000000001077983 */ /* 0x000ea20000100800 */
[----:B0-----:R-:W-:Y:S01]  /*29d40*/  IMAD R5, R35, 0x8, R17 ;  /* 0x0000000823057824 */ /* 0x001fe200078e0211 */
[----:B------:R-:W0:Y:S01]  /*29d50*/  S2R R8, SR_TID.X ;  /* 0x0000000000087919 */ /* 0x000e220000002100 */
[----:B------:R-:W-:Y:S01]  /*29d60*/  BSSY B2, `(.L_x_2080) ;  /* 0x0000006000027945 */ /* 0x000fe20003800000 */
[----:B0-----:R-:W-:-:S04]  /*29d70*/  LOP3.LUT R8, R8, 0x7f, RZ, 0xc0, !PT ;  /* 0x0000007f08087812 */ /* 0x001fc800078ec0ff */
[----:B------:R-:W-:Y:S02]  /*29d80*/  ISETP.NE.AND P1, PT, R8, RZ, PT ;  /* 0x000000ff0800720c */ /* 0x000fe40003f25270 */
[----:B--2---:R-:W-:-:S04]  /*29d90*/  SHF.L.U32 R7, R7, 0x1f, RZ ;  /* 0x0000001f07077819 */ /* 0x004fc800000006ff */
[----:B------:R-:W0:Y:S02]  /*29da0*/  SYNCS.PHASECHK.TRANS64.TRYWAIT P0, [R5+URZ+0x228a0], R7 ;  /* 0x0228a007050075a7 */ /* 0x000e24000800017f */
[----:B0-----:R-:W-:Y:S05]  /*29db0*/  @!P0 BRA `(.L_x_2081) ;  /* 0x000000b000588947 */ /* 0x001fea0003800000 */
.L_x_2376:
[----:B------:R-:W-:Y:S05]  /*29dc0*/  BSYNC B2 ;  /* 0x0000000000027941 */ /* 0x000fea0003800000 */
.L_x_2080:
        /* <DEDUP_REMOVED lines=9> */
.L_x_2083:
[----:B------:R-:W-:Y:S05]  /*29e60*/  BSYNC B2 ;  /* 0x0000000000027941 */ /* 0x000fea0003800000 */
.L_x_2082:
[----:B------:R-:W-:Y:S01]  /*29e70*/  IMAD.MOV.U32 R14, RZ, RZ, RZ ;  /* 0x000000ffff0e7224 */ /* 0x000fe200078e00ff */
[----:B------:R-:W-:Y:S01]  /*29e80*/  UIADD3 UR4, UP0, UR38, 0x570, URZ ;  /* 0x0000057026047890 */ /* 0x000fe2000ff1e03f */
[----:B------:R-:W-:Y:S01]  /*29e90*/  IMAD R11, R3, 0xa0, R0 ;  /* 0x000000a0030b7824 */ /* 0x000fe200078e0200 */
[----:B------:R-:W-:Y:S01]  /*29ea0*/  PLOP3.LUT P0, PT, PT, PT, PT, 0x80, 0x0 ;  /* 0x000000000000781c */ /* 0x000fe20003f0f070 */
[----:B------:R-:W-:Y:S01]  /*29eb0*/  IMAD R8, R35, 0x5000, R17 ;  /* 0x0000500023087824 */ /* 0x000fe200078e0211 */
[----:B------:R-:W-:Y:S01]  /*29ec0*/  R2UR UR10, R14 ;  /* 0x000000000e0a72ca */ /* 0x000fe200000e0000 */
[----:B------:R-:W-:Y:S01]  /*29ed0*/  VIADD R11, R11, 0xffffff60 ;  /* 0xffffff600b0b7836 */ /* 0x000fe20000000000 */
[----:B------:R-:W-:Y:S01]  /*29ee0*/  UIADD3.X UR5, URZ, UR39, URZ, UP0, !UPT ;  /* 0x000000273f057290 */ /* 0x000fe200087fe43f */
[----:B------:R-:W-:Y:S01]  /*29ef0*/  VIADD R12, R5, 0x22890 ;  /* 0x00022890050c7836 */ /* 0x000fe20000000000 */
[----:B------:R-:W-:Y:S01]  /*29f00*/  UMOV UR6, 0x0 ;  /* 0x0000000000067882 */ /* 0x000fe20000000000 */
[----:B------:R-:W-:Y:S01]  /*29f10*/  VIADD R13, R8, 0x18400 ;  /* 0x00018400080d7836 */ /* 0x000fe20000000000 */
[----:B------:R-:W-:-:S09]  /*29f20*/  UMOV UR7, 0x12f00000 ;  /* 0x12f0000000077882 */ /* 0x000fd20000000000 */
.L_x_2084:
        /* <DEDUP_REMOVED lines=13> */
.L_x_2377:
[----:B------:R-:W-:Y:S05]  /*2a000*/  BSYNC B2 ;  /* 0x0000000000027941 */ /* 0x000fea0003800000 */
.L_x_2085:
        /* <DEDUP_REMOVED lines=11> */
.L_x_2088:
[----:B------:R-:W-:Y:S05]  /*2a0c0*/  BSYNC B2 ;  /* 0x0000000000027941 */ /* 0x000fea0003800000 */
.L_x_2087:
        /* <DEDUP_REMOVED lines=8> */
.L_x_2089:
        /* <DEDUP_REMOVED lines=10> */
.L_x_2079:
[----:B------:R-:W-:Y:S05]  /*2a1f0*/  BSYNC B1 ;  /* 0x0000000000017941 */ /* 0x000fea0003800000 */
.L_x_2078:
[----:B------:R-:W2:Y:S01]  /*2a200*/  LDL.LU R7, [R1] ;  /* 0x0000000001077983 */ /* 0x000ea20000300800 */
[----:B------:R-:W-:Y:S01]  /*2a210*/  VIADD R35, R35, 0x1 ;  /* 0x0000000123237836 */ /* 0x000fe20000000000 */
[----:B------:R-:W-:Y:S01]  /*2a220*/  PLOP3.LUT P0, PT, PT, PT, PT, 0x8, 0x0 ;  /* 0x000000000000781c */ /* 0x000fe20003f0e170 */
[----:B------:R-:W-:-:S03]  /*2a230*/  VIADD R3, R3, 0xfffffffe ;  /* 0xfffffffe03037836 */ /* 0x000fc60000000000 */
[----:B------:R-:W-:Y:S02]  /*2a240*/  ISETP.NE.AND P1, PT, R35, 0x2, PT ;  /* 0x000000022300780c */ /* 0x000fe40003f25270 */
[----:B------:R-:W-:Y:S02]  /*2a250*/  ISETP.GE.AND P2, PT, R3, R4, PT ;  /* 0x000000040300720c */ /* 0x000fe40003f46270 */
[----:B0-----:R-:W-:Y:S02]  /*2a260*/  SEL R5, RZ, 0x1, P1 ;  /* 0x00000001ff057807 */ /* 0x001fe40000800000 */
[----:B------:R-:W-:Y:S02]  /*2a270*/  SEL R35, R35, RZ, P1 ;  /* 0x000000ff23237207 */ /* 0x000fe40000800000 */
[----:B--2---:R-:W-:-:S05]  /*2a280*/  LOP3.LUT R7, R7, R5, RZ, 0x3c, !PT ;  /* 0x0000000507077212 */ /* 0x004fca00078e3cff */
[----:B------:R0:W-:Y:S02]  /*2a290*/  STL [R1], R7 ;  /* 0x0000000701007387 */ /* 0x0001e40000100800 */
[----:B------:R-:W-:Y:S05]  /*2a2a0*/  @!P2 BRA `(.L_x_2072) ;  /* 0x000000040064a947 */ /* 0x000fea0003800000 */
.L_x_2102:
[----:B------:R-:W-:Y:S05]  /*2a2b0*/  YIELD ;  /* 0x0000000000007946 */ /* 0x000fea0003800000 */
[----:B------:R-:W-:Y:S04]  /*2a2c0*/  BSSY B1, `(.L_x_2090) ;  /* 0x000004d000017945 */ /* 0x000fe80003800000 */
[----:B-1----:R-:W-:Y:S05]  /*2a2d0*/  @!P6 BRA `(.L_x_2091) ;  /* 0x00000004002ce947 */ /* 0x002fea0003800000 */
[----:B0-----:R-:W2:Y:S01]  /*2a2e0*/  LDL R7, [R1] ;  /* 0x0000000001077983 */ /* 0x001ea20000100800 */
[----:B------:R-:W0:Y:S02]  /*2a2f0*/  S2R R5, SR_TID.X ;  /* 0x0000000000057919 */ /* 0x000e240000002100 */
[----:B0-----:R-:W-:Y:S01]  /*2a300*/  LOP3.LUT R8, R5, 0x7f, RZ, 0xc0, !PT ;  /* 0x0000007f05087812 */ /* 0x001fe200078ec0ff */
[----:B------:R-:W-:Y:S01]  /*2a310*/  IMAD R5, R35, 0x8, R17 ;  /* 0x0000000823057824 */ /* 0x000fe200078e0211 */
[----:B------:R-:W-:Y:S02]  /*2a320*/  BSSY B2, `(.L_x_2092) ;  /* 0x0000005000027945 */ /* 0x000fe40003800000 */
[----:B------:R-:W-:Y:S02]  /*2a330*/  ISETP.NE.AND P2, PT, R8, RZ, PT ;  /* 0x000000ff0800720c */ /* 0x000fe40003f45270 */
[----:B--2---:R-:W-:-:S04]  /*2a340*/  SHF.L.U32 R7, R7, 0x1f, RZ ;  /* 0x0000001f07077819 */ /* 0x004fc800000006ff */
[----:B------:R-:W0:Y:S02]  /*2a350*/  SYNCS.PHASECHK.TRANS64.TRYWAIT P1, [R5+URZ+0x228a0], R7 ;  /* 0x0228a007050075a7 */ /* 0x000e24000802017f */
[----:B0-----:R-:W-:Y:S05]  /*2a360*/  @!P1 BRA `(.L_x_2093) ;  /* 0x000000ac00149947 */ /* 0x001fea0003800000 */
.L_x_2378:
[----:B------:R-:W-:Y:S05]  /*2a370*/  BSYNC B2 ;  /* 0x0000000000027941 */ /* 0x000fea0003800000 */
.L_x_2092:
        /* <DEDUP_REMOVED lines=9> */
.L_x_2095:
[----:B------:R-:W-:Y:S05]  /*2a410*/  BSYNC B2 ;  /* 0x0000000000027941 */ /* 0x000fea0003800000 */
.L_x_2094:
        /* <DEDUP_REMOVED lines=10> */
[----:B------:R-:W-:-:S10]  /*2a4c0*/  UMOV UR7, 0x12f00000 ;  /* 0x12f0000000077882 */ /* 0x000fd40000000000 */
.L_x_2096:
        /* <DEDUP_REMOVED lines=13> */
.L_x_2379:
[----:B------:R-:W-:Y:S05]  /*2a5a0*/  BSYNC B2 ;  /* 0x0000000000027941 */ /* 0x000fea0003800000 */
.L_x_2097:
        /* <DEDUP_REMOVED lines=11> */
.L_x_2100:
[----:B------:R-:W-:Y:S05]  /*2a660*/  BSYNC B2 ;  /* 0x0000000000027941 */ /* 0x000fea0003800000 */
.L_x_2099:
        /* <DEDUP_REMOVED lines=8> */
.L_x_2101:
        /* <DEDUP_REMOVED lines=10> */
.L_x_2091:
[----:B------:R-:W-:Y:S05]  /*2a790*/  BSYNC B1 ;  /* 0x0000000000017941 */ /* 0x000fea0003800000 */
.L_x_2090:
[----:B0-----:R-:W2:Y:S01]  /*2a7a0*/  LDL.LU R7, [R1] ;  /* 0x0000000001077983 */ /* 0x001ea20000300800 */
[----:B------:R-:W-:Y:S01]  /*2a7b0*/  VIADD R35, R35, 0x1 ;  /* 0x0000000123237836 */ /* 0x000fe20000000000 */
[C---:B------:R-:W-:Y:S01]  /*2a7c0*/  ISETP.GT.AND P2, PT, R3.reuse, R4, PT ;  /* 0x000000040300720c */ /* 0x040fe20003f44270 */
[----:B------:R-:W-:-:S03]  /*2a7d0*/  VIADD R3, R3, 0xffffffff ;  /* 0xffffffff03037836 */ /* 0x000fc60000000000 */
[----:B------:R-:W-:-:S04]  /*2a7e0*/  ISETP.NE.AND P1, PT, R35, 0x2, PT ;  /* 0x000000022300780c */ /* 0x000fc80003f25270 */
[----:B------:R-:W-:Y:S02]  /*2a7f0*/  SEL R5, RZ, 0x1, P1 ;  /* 0x00000001ff057807 */ /* 0x000fe40000800000 */
[----:B------:R-:W-:Y:S02]  /*2a800*/  SEL R35, R35, RZ, P1 ;  /* 0x000000ff23237207 */ /* 0x000fe40000800000 */
[----:B--2---:R-:W-:-:S05]  /*2a810*/  LOP3.LUT R7, R7, R5, RZ, 0x3c, !PT ;  /* 0x0000000507077212 */ /* 0x004fca00078e3cff */
[----:B------:R1:W-:Y:S01]  /*2a820*/  STL [R1], R7 ;  /* 0x0000000701007387 */ /* 0x0003e20000100800 */
[----:B------:R-:W-:Y:S05]  /*2a830*/  @P2 BRA `(.L_x_2102) ;  /* 0xfffffff8009c2947 */ /* 0x000fea000383ffff */
.L_x_2072:
[----:B------:R-:W-:Y:S05]  /*2a840*/  BSYNC B0 ;  /* 0x0000000000007941 */ /* 0x000fea0003800000 */
.L_x_2071:
[----:B------:R-:W2:Y:S01]  /*2a850*/  LDC R0, c[0x0][0x448] ;  /* 0x00011200ff007b82 */ /* 0x000ea20000000800 */
[----:B------:R-:W-:Y:S01]  /*2a860*/  VIADD R2, R25, 0x7f ;  /* 0x0000007f19027836 */ /* 0x000fe20000000000 */
[----:B------:R-:W-:Y:S06]  /*2a870*/  @!P0 WARPSYNC.ALL ;  /* 0x0000000000008948 */ /* 0x000fec0003800000 */
[----:B------:R-:W-:Y:S01]  /*2a880*/  @!P0 BAR.SYNC.DEFER_BLOCKING 0xc, 0x180 ;  /* 0x0306000000008b1d */ /* 0x000fe20000010000 */
[----:B--2---:R-:W-:-:S13]  /*2a890*/  ISETP.NE.AND P1, PT, R0, 0x1, PT ;  /* 0x000000010000780c */ /* 0x004fda0003f25270 */
[----:B------:R-:W2:Y:S08]  /*2a8a0*/  @P1 LDC R3, c[0x0][0x44c] ;  /* 0x00011300ff031b82 */ /* 0x000eb00000000800 */
[----:B------:R-:W3:Y:S01]  /*2a8b0*/  @P1 LDC R0, c[0x0][0x450] ;  /* 0x00011400ff001b82 */ /* 0x000ee20000000800 */
[----:B--2---:R-:W-:-:S05]  /*2a8c0*/  @P1 IMAD.HI.U32 R3, R2, R3, RZ ;  /* 0x0000000302031227 */ /* 0x004fca00078e00ff */
[----:B---3--:R-:W-:-:S05]  /*2a8d0*/  @P1 SHF.R.U32.HI R2, RZ, R0, R3 ;  /* 0x00000000ff021219 */ /* 0x008fca0000011603 */
[----:B------:R-:W-:Y:S02]  /*2a8e0*/  IMAD.IADD R9, R9, 0x1, R2 ;  /* 0x0000000109097824 */ /* 0x000fe400078e0202 */
[----:B------:R-:W2:Y:S02]  /*2a8f0*/  LDC.64 R2, c[0x0][0x9e0] ;  /* 0x00027800ff027b82 */ /* 0x000ea40000000a00 */
[----:B--2---:R-:W-:Y:S01]  /*2a900*/  ISETP.GE.AND P2, PT, R3, 0x1, PT ;  /* 0x000000010300780c */ /* 0x004fe20003f46270 */
        /* <DEDUP_REMOVED lines=8> */
[----:B------:R-:W2:Y:S02]  /*2a990*/  @P0 LDC.64 R4, c[0x0][0x9e8] ;  /* 0x00027a00ff040b82 */ /* 0x000ea40000000a00 */
[----:B--2---:R-:W-:-:S05]  /*2a9a0*/  @P0 IMAD.HI.U32 R4, R0, R4, RZ ;  /* 0x0000000400040227 */ /* 0x004fca00078e00ff */
[----:B------:R-:W-:-:S04]  /*2a9b0*/  @P0 SHF.R.U32.HI R0, RZ, R5, R4 ;  /* 0x00000005ff000219 */ /* 0x000fc80000011604 */
[----:B------:R-:W-:Y:S01]  /*2a9c0*/  LOP3.LUT R0, RZ, R0, RZ, 0x33, !PT ;  /* 0x00000000ff007212 */ /* 0x000fe200078e33ff */
[----:B------:R-:W-:Y:S06]  /*2a9d0*/  BRA `(.L_x_2106) ;  /* 0x0000000000107947 */ /* 0x000fec0003800000 */
.L_x_2105:
[----:B------:R-:W-:-:S13]  /*2a9e0*/  ISETP.NE.AND P0, PT, R3, 0x1, PT ;  /* 0x000000010300780c */ /* 0x000fda0003f05270 */
[----:B------:R-:W2:Y:S02]  /*2a9f0*/  @P0 LDC.64 R4, c[0x0][0x9e8] ;  /* 0x00027a00ff040b82 */ /* 0x000ea40000000a00 */
[----:B--2---:R-:W-:-:S05]  /*2aa00*/  @P0 IMAD.HI.U32 R4, R0, R4, RZ ;  /* 0x0000000400040227 */ /* 0x004fca00078e00ff */
[----:B------:R-:W-:-:S07]  /*2aa10*/  @P0 SHF.R.U32.HI R0, RZ, R5, R4 ;  /* 0x00000005ff000219 */ /* 0x000fce0000011604 */
.L_x_2106:
[----:B------:R-:W-:Y:S05]  /*2aa20*/  BSYNC B0 ;  /* 0x0000000000007941 */ /* 0x000fea0003800000 */
.L_x_2104:
[----:B------:R-:W-:-:S05]  /*2aa30*/  IMAD R5, R0, R3, R3 ;  /* 0x0000000300057224 */ /* 0x000fca00078e0203 */
[----:B------:R-:W-:-:S07]  /*2aa40*/  VIMNMX R2, R2, R5, PT ;  /* 0x0000000502027248 */ /* 0x000fce0003fe0100 */
.L_x_2103:
[----:B------:R-:W-:Y:S01]  /*2aa50*/  VIADD R2, R2, 0x9f ;  /* 0x0000009f02027836 */ /* 0x000fe20000000000 */
[----:B------:R-:W2:Y:S01]  /*2aa60*/  @P1 LDC R0, c[0x0][0x450] ;  /* 0x00011400ff001b82 */ /* 0x000ea20000000800 */
[----:B------:R-:W-:Y:S01]  /*2aa70*/  IMAD.MOV.U32 R4, RZ, RZ, R25 ;  /* 0x000000ffff047224 */ /* 0x000fe200078e0019 */
[----:B------:R-:W-:Y:S01]  /*2aa80*/  ULDC UR4, c[0x0][0x9dc] ;  /* 0x0002770000047ab9 */ /* 0x000fe20000000800 */
[----:B------:R-:W-:-:S05]  /*2aa90*/  IMAD.HI R2, R2, 0x66666667, RZ ;  /* 0x6666666702027827 */ /* 0x000fca00078e02ff */
[----:B------:R-:W-:-:S04]  /*2aaa0*/  SHF.R.U32.HI R5, RZ, 0x1f, R2 ;  /* 0x0000001fff057819 */ /* 0x000fc80000011602 */
[----:B------:R-:W-:Y:S02]  /*2aab0*/  LEA.HI.SX32 R5, R2, R5, 0x1a ;  /* 0x0000000502057211 */ /* 0x000fe400078fd2ff */
[----:B------:R-:W3:Y:S02]  /*2aac0*/  @P1 LDC R2, c[0x0][0x44c] ;  /* 0x00011300ff021b82 */ /* 0x000ee40000000800 */
[----:B------:R-:W-:Y:S01]  /*2aad0*/  VIMNMX R20, R20, R5, PT ;  /* 0x0000000514147248 */ /* 0x000fe20003fe0100 */
[----:B---3--:R-:W-:-:S05]  /*2aae0*/  @P1 IMAD.HI.U32 R2, R25, R2, RZ ;  /* 0x0000000219021227 */ /* 0x008fca00078e00ff */
        /* <DEDUP_REMOVED lines=9> */
[----:B------:R-:W2:Y:S02]  /*2ab80*/  @P0 LDC.64 R4, c[0x0][0x9e8] ;  /* 0x00027a00ff040b82 */ /* 0x000ea40000000a00 */
[----:B--2---:R-:W-:-:S05]  /*2ab90*/  @P0 IMAD.HI.U32 R4, R2, R4, RZ ;  /* 0x0000000402040227 */ /* 0x004fca00078e00ff */
[----:B------:R-:W-:-:S04]  /*2aba0*/  @P0 SHF.R.U32.HI R2, RZ, R5, R4 ;  /* 0x00000005ff020219 */ /* 0x000fc80000011604 */
[----:B------:R-:W-:Y:S01]  /*2abb0*/  LOP3.LUT R2, RZ, R2, RZ, 0x33, !PT ;  /* 0x00000002ff027212 */ /* 0x000fe200078e33ff */
[----:B------:R-:W-:Y:S06]  /*2abc0*/  BRA `(.L_x_2110) ;  /* 0x0000000000107947 */ /* 0x000fec0003800000 */
.L_x_2109:
[----:B------:R-:W-:-:S13]  /*2abd0*/  ISETP.NE.AND P0, PT, R3, 0x1, PT ;  /* 0x000000010300780c */ /* 0x000fda0003f05270 */
[----:B------:R-:W2:Y:S02]  /*2abe0*/  @P0 LDC.64 R4, c[0x0][0x9e8] ;  /* 0x00027a00ff040b82 */ /* 0x000ea40000000a00 */
[----:B--2---:R-:W-:-:S05]  /*2abf0*/  @P0 IMAD.HI.U32 R4, R2, R4, RZ ;  /* 0x0000000402040227 */ /* 0x004fca00078e00ff */
[----:B------:R-:W-:-:S07]  /*2ac00*/  @P0 SHF.R.U32.HI R2, RZ, R5, R4 ;  /* 0x00000005ff020219 */ /* 0x000fce0000011604 */
.L_x_2110:
[----:B------:R-:W-:Y:S05]  /*2ac10*/  BSYNC B0 ;  /* 0x0000000000007941 */ /* 0x000fea0003800000 */
.L_x_2108:
[----:B------:R-:W-:-:S05]  /*2ac20*/  IMAD R3, R2, R3, RZ ;  /* 0x0000000302037224 */ /* 0x000fca00078e02ff */
[----:B------:R-:W-:-:S07]  /*2ac30*/  VIMNMX R0, R0, R3, !PT ;  /* 0x0000000300007248 */ /* 0x000fce0007fe0100 */
.L_x_2107:
[----:B------:R-:W-:Y:S01]  /*2ac40*/  ISETP.NE.AND P1, PT, R6, RZ, PT ;  /* 0x000000ff0600720c */ /* 0x000fe20003f25270 */
[----:B------:R-:W-:Y:S01]  /*2ac50*/  IMAD.HI R0, R0, 0x66666667, RZ ;  /* 0x6666666700007827 */ /* 0x000fe200078e02ff */
[----:B------:R-:W-:Y:S04]  /*2ac60*/  BSSY B0, `(.L_x_2111) ;  /* 0x0000023000007945 */ /* 0x000fe80003800000 */
[----:B------:R-:W-:-:S04]  /*2ac70*/  SHF.R.U32.HI R3, RZ, 0x1f, R0 ;  /* 0x0000001fff037819 */ /* 0x000fc80000011600 */
[----:B------:R-:W-:Y:S01]  /*2ac80*/  LEA.HI.SX32 R0, R0, R3, 0x1a ;  /* 0x0000000300007211 */ /* 0x000fe200078fd2ff */
[----:B------:R-:W-:Y:S02]  /*2ac90*/  IMAD.MOV.U32 R3, RZ, RZ, RZ ;  /* 0x000000ffff037224 */ /* 0x000fe400078e00ff */
[----:B------:R-:W2:Y:S01]  /*2aca0*/  @!P1 LDC R6, c[0x0][0x9f0] ;  /* 0x00027c00ff069b82 */ /* 0x000ea20000000800 */
[----:B------:R-:W-:-:S04]  /*2acb0*/  VIMNMX R0, RZ, R0, !PT ;  /* 0x00000000ff007248 */ /* 0x000fc80007fe0100 */
[----:B------:R-:W-:-:S13]  /*2acc0*/  ISETP.GT.AND P0, PT, R20, R0, PT ;  /* 0x000000001400720c */ /* 0x000fda0003f04270 */
[----:B------:R-:W-:Y:S05]  /*2acd0*/  @!P0 BRA `(.L_x_2112) ;  /* 0x00000000006c8947 */ /* 0x000fea0003800000 */
[-C--:B--2---:R-:W-:Y:S02]  /*2ace0*/  IABS R4, R6.reuse ;  /* 0x0000000600047213 */ /* 0x084fe40000000000 */
[----:B01----:R-:W-:Y:S02]  /*2acf0*/  IABS R7, R6 ;  /* 0x0000000600077213 */ /* 0x003fe40000000000 */
[----:B------:R-:W0:Y:S03]  /*2ad00*/  I2F.RP R8, R4 ;  /* 0x0000000400087306 */ /* 0x000e260000209400 */
[----:B------:R-:W-:-:S05]  /*2ad10*/  IMAD.MOV R7, RZ, RZ, -R7 ;  /* 0x000000ffff077224 */ /* 0x000fca00078e0a07 */
[----:B0-----:R-:W0:Y:S02]  /*2ad20*/  MUFU.RCP R8, R8 ;  /* 0x0000000800087308 */ /* 0x001e240000001000 */
[----:B0-----:R-:W-:-:S06]  /*2ad30*/  VIADD R9, R8, 0xffffffe ;  /* 0x0ffffffe08097836 */ /* 0x001fcc0000000000 */
[----:B------:R-:W0:Y:S02]  /*2ad40*/  F2I.FTZ.U32.TRUNC.NTZ R3, R9 ;  /* 0x0000000900037305 */ /* 0x000e24000021f000 */
[----:B0-----:R-:W-:-:S04]  /*2ad50*/  IMAD.MOV R2, RZ, RZ, -R3 ;  /* 0x000000ffff027224 */ /* 0x001fc800078e0a03 */
[----:B------:R-:W-:Y:S02]  /*2ad60*/  IMAD R5, R2, R4, RZ ;  /* 0x0000000402057224 */ /* 0x000fe400078e02ff */
[----:B------:R-:W-:-:S04]  /*2ad70*/  IMAD.MOV.U32 R2, RZ, RZ, RZ ;  /* 0x000000ffff027224 */ /* 0x000fc800078e00ff */
[----:B------:R-:W-:Y:S01]  /*2ad80*/  IMAD.HI.U32 R5, R3, R5, R2 ;  /* 0x0000000503057227 */ /* 0x000fe200078e0002 */
[----:B------:R-:W-:-:S05]  /*2ad90*/  IADD3 R3, R6, -0x1, R20 ;  /* 0xffffffff06037810 */ /* 0x000fca0007ffe014 */
[----:B------:R-:W-:-:S05]  /*2ada0*/  IMAD.IADD R3, R3, 0x1, -R0 ;  /* 0x0000000103037824 */ /* 0x000fca00078e0a00 */
        /* <DEDUP_REMOVED lines=14> */
.L_x_2112:
[----:B------:R-:W-:Y:S05]  /*2ae90*/  BSYNC B0 ;  /* 0x0000000000007941 */ /* 0x000fea0003800000 */
.L_x_2111:
[----:B------:R-:W-:-:S05]  /*2aea0*/  IMAD R0, R19, R3, R0 ;  /* 0x0000000313007224 */ /* 0x000fca00078e0200 */
[----:B------:R3:W-:Y:S01]  /*2aeb0*/  STL [R1+0xc], R0 ;  /* 0x00000c0001007387 */ /* 0x0007e20000100800 */
[----:B------:R-:W-:-:S04]  /*2aec0*/  VIADDMNMX R28, R0, R3, R20, PT ;  /* 0x00000003001c7246 */ /* 0x000fc80003800114 */
[----:B------:R-:W-:-:S13]  /*2aed0*/  ISETP.GT.AND P0, PT, R28, R0, PT ;  /* 0x000000001c00720c */ /* 0x000fda0003f04270 */
[----:B---3--:R-:W-:Y:S05]  /*2aee0*/  @P0 BRA `(.L_x_2113) ;  /* 0x0000000000480947 */ /* 0x008fea0003800000 */
[----:B------:R-:W3:Y:S02]  /*2aef0*/  S2R R2, SR_TID.X ;  /* 0x0000000000027919 */ /* 0x000ee40000002100 */
[----:B---3--:R-:W-:-:S04]  /*2af00*/  LOP3.LUT R2, R2, 0x7f, RZ, 0xc0, !PT ;  /* 0x0000007f02027812 */ /* 0x008fc800078ec0ff */
[----:B------:R-:W-:-:S13]  /*2af10*/  ISETP.NE.AND P0, PT, R2, RZ, PT ;  /* 0x000000ff0200720c */ /* 0x000fda0003f05270 */
[----:B------:R-:W-:Y:S05]  /*2af20*/  @P0 BRA `(.L_x_2114) ;  /* 0x0000004800700947 */ /* 0x000fea0003800000 */
[----:B------:R-:W3:Y:S01]  /*2af30*/  S2R R5, SR_LANEID ;  /* 0x0000000000057919 */ /* 0x000ee20000000000 */
[----:B------:R-:W-:Y:S01]  /*2af40*/  VOTEU.ANY UR4, UPT, PT ;  /* 0x0000000000047886 */ /* 0x000fe200038e0100 */
[----:B------:R-:W4:Y:S01]  /*2af50*/  LDC.64 R2, c[0x0][0xc60] ;  /* 0x00031800ff027b82 */ /* 0x000f220000000a00 */
[----:B------:R-:W3:Y:S01]  /*2af60*/  FLO.U32 R0, UR4 ;  /* 0x0000000400007d00 */ /* 0x000ee200080e0000 */
[----:B------:R-:W-:Y:S01]  /*2af70*/  ULDC.64 UR6, c[0x0][0x208] ;  /* 0x0000820000067ab9 */ /* 0x000fe20000000a00 */
[----:B---3--:R-:W-:-:S06]  /*2af80*/  ISETP.EQ.U32.AND P0, PT, R0, R5, PT ;  /* 0x000000050000720c */ /* 0x008fcc0003f02070 */
[----:B------:R-:W4:Y:S07]  /*2af90*/  POPC R5, UR4 ;  /* 0x0000000400057d09 */ /* 0x000f2e0008000000 */
[----:B----4-:R-:W3:Y:S01]  /*2afa0*/  @P0 ATOMG.E.ADD.STRONG.GPU PT, R3, desc[UR6][R2.64], R5 ;  /* 0x00000005020309a8 */ /* 0x010ee200081ee1c6 */
[----:B------:R-:W4:Y:S02]  /*2afb0*/  S2R R4, SR_LTMASK ;  /* 0x0000000000047919 */ /* 0x000f240000003900 */
[----:B----4-:R-:W-:-:S04]  /*2afc0*/  LOP3.LUT R4, R4, UR4, RZ, 0xc0, !PT ;  /* 0x0000000404047c12 */ /* 0x010fc8000f8ec0ff */
[----:B01----:R-:W0:Y:S01]  /*2afd0*/  POPC R7, R4 ;  /* 0x0000000400077309 */ /* 0x003e220000000000 */
[----:B---3--:R-:W0:Y:S02]  /*2afe0*/  SHFL.IDX PT, R0, R3, R0, 0x1f ;  /* 0x00001f0003007589 */ /* 0x008e2400000e0000 */
[----:B0-----:R-:W-:Y:S01]  /*2aff0*/  IADD3 R24, R0, UR37, R7 ;  /* 0x0000002500187c10 */ /* 0x001fe2000fffe007 */
[----:B------:R-:W-:Y:S06]  /*2b000*/  BRA `(.L_x_2114) ;  /* 0x0000004800387947 */ /* 0x000fec0003800000 */
.L_x_2113:
        /* <DEDUP_REMOVED lines=9> */
[----:B------:R-:W3:Y:S01]  /*2b0a0*/  LDC.64 R2, c[0x4][R2] ;  /* 0x0100000002027b82 */ /* 0x000ee20000000a00 */
[----:B------:R-:W-:Y:S02]  /*2b0b0*/  IMAD.U32 R5, RZ, RZ, UR7 ;  /* 0x00000007ff057e24 */ /* 0x000fe4000f8e00ff */
[----:B--2---:R-:W-:Y:S02]  /*2b0c0*/  IMAD.U32 R6, RZ, RZ, UR8 ;  /* 0x00000008ff067e24 */ /* 0x004fe4000f8e00ff */
[----:B01----:R-:W-:-:S02]  /*2b0d0*/  IMAD.U32 R7, RZ, RZ, UR9 ;  /* 0x00000009ff077e24 */ /* 0x003fc4000f8e00ff */
[----:B------:R-:W-:Y:S02]  /*2b0e0*/  IMAD.U32 R10, RZ, RZ, UR4 ;  /* 0x00000004ff0a7e24 */ /* 0x000fe4000f8e00ff */
[----:B------:R-:W-:Y:S02]  /*2b0f0*/  IMAD.U32 R11, RZ, RZ, UR5 ;  /* 0x00000005ff0b7e24 */ /* 0x000fe4000f8e00ff */
[----:B------:R-:W-:Y:S02]  /*2b100*/  IMAD.MOV.U32 R8, RZ, RZ, 0x70 ;  /* 0x00000070ff087424 */ /* 0x000fe400078e00ff */
[----:B------:R-:W-:Y:S02]  /*2b110*/  IMAD.MOV.U32 R12, RZ, RZ, 0x1 ;  /* 0x00000001ff0c7424 */ /* 0x000fe400078e00ff */
[----:B------:R-:W-:-:S07]  /*2b120*/  IMAD.MOV.U32 R13, RZ, RZ, RZ ;  /* 0x000000ffff0d7224 */ /* 0x000fce00078e00ff */
[----:B------:R-:W-:-:S07]  /*2b130*/  LEPC R20, `(.L_x_2116) ;  /* 0x000000001014794e */ /* 0x000fce0000000000 */
[----:B---3--:R-:W-:Y:S05]  /*2b140*/  CALL.ABS.NOINC R2 ;  /* 0x0000000002007343 */ /* 0x008fea0003c00000 */
.L_x_2116:
[----:B------:R-:W-:Y:S05]  /*2b150*/  BSYNC B6 ;  /* 0x0000000000067941 */ /* 0x000fea0003800000 */
.L_x_2115:
        /* <DEDUP_REMOVED lines=22> */
.L_x_2118:
[----:B------:R-:W-:Y:S05]  /*2b2c0*/  BSYNC B6 ;  /* 0x0000000000067941 */ /* 0x000fea0003800000 */
.L_x_2117:
        /* <DEDUP_REMOVED lines=20> */
.L_x_2120:
[----:B------:R-:W-:Y:S05]  /*2b410*/  BSYNC B6 ;  /* 0x0000000000067941 */ /* 0x000fea0003800000 */
.L_x_2119:
        /* <DEDUP_REMOVED lines=19> */
.L_x_2122:
[----:B------:R-:W-:Y:S05]  /*2b550*/  BSYNC B6 ;  /* 0x0000000000067941 */ /* 0x000fea0003800000 */
.L_x_2121:
[----:B------:R-:W-:Y:S01]  /*2b560*/  ULDC.64 UR4, c[0x0][0x9f8] ;  /* 0x00027e0000047ab9 */ /* 0x000fe20000000a00 */
[----:B------:R-:W3:Y:S01]  /*2b570*/  LDL R20, [R1+0x4] ;  /* 0x0000040001147983 */ /* 0x000ee20000100800 */
[----:B------:R-:W-:Y:S01]  /*2b580*/  ISETP.NE.U32.AND P0, PT, RZ, UR4, PT ;  /* 0x00000004ff007c0c */ /* 0x000fe2000bf05070 */
[----:B------:R-:W-:Y:S01]  /*2b590*/  IMAD.MOV.U32 R36, RZ, RZ, R27 ;  /* 0x000000ffff247224 */ /* 0x000fe200078e001b */
[----:B------:R-:W-:Y:S01]  /*2b5a0*/  ULDC.64 UR6, c[0x0][0x208] ;  /* 0x0000820000067ab9 */ /* 0x000fe20000000a00 */
[----:B------:R-:W4:Y:S01]  /*2b5b0*/  S2R R19, SR_TID.X ;  /* 0x0000000000137919 */ /* 0x000f220000002100 */
[----:B------:R-:W-:Y:S01]  /*2b5c0*/  ISETP.NE.AND.EX P0, PT, RZ, UR5, PT, P0 ;  /* 0x00000005ff007c0c */ /* 0x000fe2000bf05300 */
[----:B------:R-:W0:-:S12]  /*2b5d0*/  LDC R9, c[0x0][0x430] ;  /* 0x00010c00ff097b82 */ /* 0x000e180000000800 */
[----:B------:R-:W1:Y:S01]  /*2b5e0*/  @P0 LDC.64 R2, c[0x0][0x9f8] ;  /* 0x00027e00ff020b82 */ /* 0x000e620000000a00 */
[----:B------:R-:W-:Y:S01]  /*2b5f0*/  IMAD.MOV.U32 R5, RZ, RZ, 0xa0 ;  /* 0x000000a0ff057424 */ /* 0x000fe200078e00ff */
[----:B----4-:R-:W-:Y:S01]  /*2b600*/  LOP3.LUT R21, R19, 0x7f, RZ, 0xc0, !PT ;  /* 0x0000007f13157812 */ /* 0x010fe200078ec0ff */
[----:B-1----:R-:W-:-:S03]  /*2b610*/  @P0 IMAD.WIDE R2, R27, 0x4, R2 ;  /* 0x000000041b020825 */ /* 0x002fc600078e0202 */
[----:B------:R-:W-:Y:S02]  /*2b620*/  SHF.R.U32.HI R21, RZ, 0x3, R21 ;  /* 0x00000003ff157819 */ /* 0x000fe40000011615 */
[----:B------:R1:W4:Y:S01]  /*2b630*/  @P0 LDG.E R36, desc[UR6][R2.64] ;  /* 0x0000000602240981 */ /* 0x000322000c1e1900 */
[----:B------:R-:W-:Y:S01]  /*2b640*/  IMAD.SHL.U32 R19, R19, 0x10, RZ ;  /* 0x0000001013137824 */ /* 0x000fe200078e00ff */
[----:B0-----:R-:W-:Y:S01]  /*2b650*/  ISETP.NE.AND P2, PT, R9, 0x1, PT ;  /* 0x000000010900780c */ /* 0x001fe20003f45270 */
[----:B------:R-:W-:-:S03]  /*2b660*/  IMAD R0, R28, R5, -0xa0 ;  /* 0xffffff601c007424 */ /* 0x000fc600078e0205 */
[----:B------:R-:W-:-:S05]  /*2b670*/  LOP3.LUT R19, R21, 0x70, R19, 0xf8, !PT ;  /* 0x0000007015137812 */ /* 0x000fca00078ef813 */
[----:B------:R-:W-:Y:S02]  /*2b680*/  IMAD.IADD R7, R19, 0x1, R0 ;  /* 0x0000000113077824 */ /* 0x000fe400078e0200 */
[----:B------:R-:W0:Y:S02]  /*2b690*/  S2R R19, SR_TID.X ;  /* 0x0000000000137919 */ /* 0x000e240000002100 */
[----:B------:R-:W2:Y:S01]  /*2b6a0*/  @P2 LDC R5, c[0x0][0x434] ;  /* 0x00010d00ff052b82 */ /* 0x000ea20000000800 */
[----:B------:R-:W-:-:S07]  /*2b6b0*/  ISETP.GE.AND P0, PT, R7, R18, PT ;  /* 0x000000120700720c */ /* 0x000fce0003f06270 */
[----:B------:R-:W2:Y:S08]  /*2b6c0*/  @P2 LDC R4, c[0x0][0x438] ;  /* 0x00010e00ff042b82 */ /* 0x000eb00000000800 */
[----:B-1----:R-:W1:Y:S01]  /*2b6d0*/  @!P0 LDC.64 R2, c[0x0][0x428] ;  /* 0x00010a00ff028b82 */ /* 0x002e620000000a00 */
[C---:B0-----:R-:W-:Y:S01]  /*2b6e0*/  LOP3.LUT R21, R19.reuse, 0x7f, RZ, 0xc0, !PT ;  /* 0x0000007f13157812 */ /* 0x041fe200078ec0ff */
[----:B------:R-:W-:-:S03]  /*2b6f0*/  IMAD.SHL.U32 R19, R19, 0x10, RZ ;  /* 0x0000001013137824 */ /* 0x000fc600078e00ff */
[----:B------:R-:W-:-:S04]  /*2b700*/  SHF.R.U32.HI R21, RZ, 0x3, R21 ;  /* 0x00000003ff157819 */ /* 0x000fc80000011615 */
[----:B------:R-:W-:-:S04]  /*2b710*/  LOP3.LUT R19, R21, 0x70, R19, 0xf8, !PT ;  /* 0x0000007015137812 */ /* 0x000fc800078ef813 */
[----:B------:R-:W-:-:S05]  /*2b720*/  LOP3.LUT R19, R19, 0x80, RZ, 0xfc, !PT ;  /* 0x0000008013137812 */ /* 0x000fca00078efcff */
[----:B------:R-:W-:Y:S01]  /*2b730*/  IMAD.IADD R0, R19, 0x1, R0 ;  /* 0x0000000113007824 */ /* 0x000fe200078e0200 */
[----:B------:R-:W-:Y:S01]  /*2b740*/  LOP3.LUT R16, R16, 0xfffffffb, RZ, 0xc0, !PT ;  /* 0xfffffffb10107812 */ /* 0x000fe200078ec0ff */
[----:B------:R-:W-:-:S03]  /*2b750*/  UMOV UR4, 0xffffffff ;  /* 0xffffffff00047882 */ /* 0x000fc60000000000 */
[----:B------:R-:W-:Y:S01]  /*2b760*/  LOP3.LUT R16, R16, 0xfffffffd, RZ, 0xc0, !PT ;  /* 0xfffffffd10107812 */ /* 0x000fe200078ec0ff */
[----:B---3--:R-:W-:-:S04]  /*2b770*/  IMAD.IADD R7, R7, 0x1, R20 ;  /* 0x0000000107077824 */ /* 0x008fc800078e0214 */
[----:B--2---:R-:W-:-:S04]  /*2b780*/  @P2 IMAD.HI.U32 R5, R7, R5, RZ ;  /* 0x0000000507052227 */ /* 0x004fc800078e00ff */
[----:B------:R-:W-:Y:S01]  /*2b790*/  IMAD.MOV.U32 R8, RZ, RZ, R7 ;  /* 0x000000ffff087224 */ /* 0x000fe200078e0007 */
[----:B------:R-:W-:-:S04]  /*2b7a0*/  @P2 SHF.R.U32.HI R8, RZ, R4, R5 ;  /* 0x00000004ff082219 */ /* 0x000fc80000011605 */
[--C-:B------:R-:W-:Y:S01]  /*2b7b0*/  @!P0 SHF.R.S32.HI R5, RZ, 0x1f, R8.reuse ;  /* 0x0000001fff058819 */ /* 0x100fe20000011408 */
[----:B------:R-:W-:Y:S01]  /*2b7c0*/  @!P0 IMAD.MOV.U32 R4, RZ, RZ, R8 ;  /* 0x000000ffff048224 */ /* 0x000fe200078e0008 */
[----:B----4-:R-:W-:-:S03]  /*2b7d0*/  SHF.R.S32.HI R12, RZ, 0x1f, R36 ;  /* 0x0000001fff0c7819 */ /* 0x010fc60000011424 */
[----:B-1----:R-:W-:-:S04]  /*2b7e0*/  @!P0 IMAD.WIDE.U32 R4, R36, R2, R4 ;  /* 0x0000000224048225 */ /* 0x002fc800078e0004 */
[----:B------:R-:W-:Y:S01]  /*2b7f0*/  @!P0 IMAD R6, R12, R2, RZ ;  /* 0x000000020c068224 */ /* 0x000fe200078e02ff */
[----:B------:R0:W-:Y:S03]  /*2b800*/  STL [R1+0x8], R12 ;  /* 0x0000080c01007387 */ /* 0x0001e60000100800 */
[----:B------:R-:W-:Y:S02]  /*2b810*/  @!P0 IMAD R6, R36, R3, R6 ;  /* 0x0000000324068224 */ /* 0x000fe400078e0206 */
[----:B------:R-:W1:Y:S02]  /*2b820*/  @!P0 LDC.64 R2, c[0x0][0x418] ;  /* 0x00010600ff028b82 */ /* 0x000e640000000a00 */
[----:B------:R-:W-:-:S06]  /*2b830*/  @!P0 IMAD.IADD R6, R5, 0x1, R6 ;  /* 0x0000000105068824 */ /* 0x000fcc00078e0206 */
[----:B------:R-:W2:Y:S01]  /*2b840*/  @P2 LDC R5, c[0x0][0x434] ;  /* 0x00010d00ff052b82 */ /* 0x000ea20000000800 */
[----:B-1----:R-:W-:-:S04]  /*2b850*/  @!P0 LEA R2, P1, R4, R2, 0x2 ;  /* 0x0000000204028211 */ /* 0x002fc800078210ff */
[----:B------:R-:W-:Y:S01]  /*2b860*/  @!P0 LEA.HI.X R3, R4, R3, R6, 0x2, P1 ;  /* 0x0000000304038211 */ /* 0x000fe200008f1406 */
[----:B------:R-:W-:Y:S02]  /*2b870*/  IMAD.MOV.U32 R6, RZ, RZ, RZ ;  /* 0x000000ffff067224 */ /* 0x000fe400078e00ff */
[----:B------:R-:W1:Y:S04]  /*2b880*/  @P2 LDC R4, c[0x0][0x438] ;  /* 0x00010e00ff042b82 */ /* 0x000e680000000800 */
[----:B------:R3:W5:Y:S01]  /*2b890*/  @!P0 LDG.E R6, desc[UR6][R2.64] ;  /* 0x0000000602068981 */ /* 0x000762000c1e1900 */
[C---:B------:R-:W-:Y:S01]  /*2b8a0*/  ISETP.GE.AND P0, PT, R0.reuse, R18, PT ;  /* 0x000000120000720c */ /* 0x040fe20003f06270 */
[----:B------:R-:W-:-:S03]  /*2b8b0*/  IMAD.IADD R0, R0, 0x1, R20 ;  /* 0x0000000100007824 */ /* 0x000fc600078e0214 */
[----:B------:R-:W-:Y:S01]  /*2b8c0*/  ISETP.GT.U32.OR P0, PT, R19, 0x9f, P0 ;  /* 0x0000009f1300780c */ /* 0x000fe20000704470 */
[----:B--2---:R-:W-:-:S04]  /*2b8d0*/  @P2 IMAD.HI.U32 R5, R0, R5, RZ ;  /* 0x0000000500052227 */ /* 0x004fc800078e00ff */
[----:B---3--:R-:W-:Y:S02]  /*2b8e0*/  IMAD.MOV R2, RZ, RZ, -R8 ;  /* 0x000000ffff027224 */ /* 0x008fe400078e0a08 */
[----:B------:R-:W-:Y:S02]  /*2b8f0*/  IMAD.MOV.U32 R10, RZ, RZ, R0 ;  /* 0x000000ffff0a7224 */ /* 0x000fe400078e0000 */
[----:B------:R-:W-:-:S04]  /*2b900*/  IMAD R7, R9, R2, R7 ;  /* 0x0000000209077224 */ /* 0x000fc800078e0207 */
[----:B------:R-:W2:Y:S01]  /*2b910*/  @!P0 LDC.64 R2, c[0x0][0x428] ;  /* 0x00010a00ff028b82 */ /* 0x000ea20000000a00 */
[----:B-1----:R-:W-:-:S04]  /*2b920*/  @P2 SHF.R.U32.HI R10, RZ, R4, R5 ;  /* 0x00000004ff0a2219 */ /* 0x002fc80000011605 */
[--C-:B------:R-:W-:Y:S01]  /*2b930*/  @!P0 SHF.R.S32.HI R11, RZ, 0x1f, R10.reuse ;  /* 0x0000001fff0b8819 */ /* 0x100fe2000001140a */
[----:B------:R-:W-:Y:S02]  /*2b940*/  IMAD.MOV R8, RZ, RZ, -R10 ;  /* 0x000000ffff087224 */ /* 0x000fe400078e0a0a */
[----:B------:R-:W1:Y:S02]  /*2b950*/  @!P0 LDC.64 R4, c[0x0][0x418] ;  /* 0x00010600ff048b82 */ /* 0x000e640000000a00 */
[----:B------:R-:W-:Y:S02]  /*2b960*/  IMAD R8, R9, R8, R0 ;  /* 0x0000000809087224 */ /* 0x000fe400078e0200 */
[----:B--2---:R-:W-:-:S04]  /*2b970*/  @!P0 IMAD.WIDE.U32 R10, R36, R2, R10 ;  /* 0x00000002240a8225 */ /* 0x004fc800078e000a */
        /* <DEDUP_REMOVED lines=13> */
.L_x_2382:
[----:B------:R-:W-:Y:S01]  /*2ba50*/  VIADD R9, R28, 0xffffffff ;  /* 0xffffffff1c097836 */ /* 0x000fe20000000000 */
[----:B------:R-:W-:Y:S06]  /*2ba60*/  @!P3 BRA `(.L_x_2124) ;  /* 0x000000000004b947 */ /* 0x000fec0003800000 */
[----:B------:R-:W-:Y:S01]  /*2ba70*/  BPT.TRAP 0x1 ;  /* 0x000000040000795c */ /* 0x000fe20000300000 */
.L_x_2124:
[----:B------:R-:W-:Y:S01]  /*2ba80*/  IMAD R4, R33, 0x8, R17 ;  /* 0x0000000821047824 */ /* 0x000fe200078e0211 */
[----:B------:R-:W-:Y:S01]  /*2ba90*/  SHF.L.U32 R0, R37, 0x1f, RZ ;  /* 0x0000001f25007819 */ /* 0x000fe200000006ff */
[----:B------:R-:W-:Y:S01]  /*2baa0*/  BSSY B0, `(.L_x_2125) ;  /* 0x0000005000007945 */ /* 0x000fe20003800000 */
[----:B------:R-:W-:Y:S02]  /*2bab0*/  SHF.R.S32.HI R30, RZ, 0x1f, R7 ;  /* 0x0000001fff1e7819 */ /* 0x000fe40000011407 */
[----:B------:R-:W0:Y:S01]  /*2bac0*/  SYNCS.PHASECHK.TRANS64.TRYWAIT P0, [R4+URZ+0x22880], R0 ;  /* 0x02288000040075a7 */ /* 0x000e22000800017f */
[----:B------:R1:W-:Y:S02]  /*2bad0*/  STL [R1+0x2c], R0 ;  /* 0x00002c0001007387 */ /* 0x0003e40000100800 */
[----:B01----:R-:W-:Y:S05]  /*2bae0*/  @!P0 BRA `(.L_x_2126) ;  /* 0x0000009400908947 */ /* 0x003fea0003800000 */
.L_x_2383:
[----:B------:R-:W-:Y:S05]  /*2baf0*/  BSYNC B0 ;  /* 0x0000000000007941 */ /* 0x000fea0003800000 */
.L_x_2125:
[----:B------:R-:W2:Y:S01]  /*2bb00*/  LDL R14, [R1+0x14] ;  /* 0x00001400010e7983 */ /* 0x000ea20000100800 */
[----:B------:R-:W1:Y:S01]  /*2bb10*/  LDC R12, c[0x0][0x2f4] ;  /* 0x0000bd00ff0c7b82 */ /* 0x000e620000000800 */
[----:B------:R-:W-:Y:S01]  /*2bb20*/  ULDC.64 UR4, c[0x0][0x328] ;  /* 0x0000ca0000047ab9 */ /* 0x000fe20000000a00 */
[----:B-----5:R-:W-:Y:S01]  /*2bb30*/  SHF.R.S32.HI R34, RZ, 0x1f, R6 ;  /* 0x0000001fff227819 */ /* 0x020fe20000011406 */
[----:B0-----:R-:W-:Y:S01]  /*2bb40*/  IMAD R0, R30, UR4, RZ ;  /* 0x000000041e007c24 */ /* 0x001fe2000f8e02ff */
[----:B------:R-:W-:Y:S01]  /*2bb50*/  ULDC.64 UR6, c[0x0][0x338] ;  /* 0x0000ce0000067ab9 */ /* 0x000fe20000000a00 */
[C---:B------:R-:W-:Y:S01]  /*2bb60*/  IMAD.WIDE.U32 R2, R7.reuse, UR4, RZ ;  /* 0x0000000407027c25 */ /* 0x040fe2000f8e00ff */
[----:B------:R-:W-:Y:S02]  /*2bb70*/  SHF.R.S32.HI R31, RZ, 0x1f, R8 ;  /* 0x0000001fff1f7819 */ /* 0x000fe40000011408 */
[----:B------:R-:W-:Y:S01]  /*2bb80*/  LOP3.LUT R16, R16, 0xfffffffe, RZ, 0xc0, !PT ;  /* 0xfffffffe10107812 */ /* 0x000fe200078ec0ff */
[----:B------:R-:W-:-:S02]  /*2bb90*/  IMAD R0, R7, UR5, R0 ;  /* 0x0000000507007c24 */ /* 0x000fc4000f8e0200 */
[----:B------:R-:W-:Y:S01]  /*2bba0*/  IMAD R18, R9, -0xa0, R18 ;  /* 0xffffff6009127824 */ /* 0x000fe200078e0212 */
[----:B------:R-:W-:Y:S01]  /*2bbb0*/  SHF.R.S32.HI R9, RZ, 0x1f, R5 ;  /* 0x0000001fff097819 */ /* 0x000fe20000011405 */
[----:B------:R-:W-:Y:S02]  /*2bbc0*/  IMAD.IADD R3, R3, 0x1, R0 ;  /* 0x0000000103037824 */ /* 0x000fe400078e0200 */
[----:B------:R-:W-:Y:S02]  /*2bbd0*/  IMAD R0, R34, UR6, RZ ;  /* 0x0000000622007c24 */ /* 0x000fe4000f8e02ff */
[C---:B------:R-:W-:Y:S01]  /*2bbe0*/  IMAD.WIDE.U32 R2, R6.reuse, UR6, R2 ;  /* 0x0000000606027c25 */ /* 0x040fe2000f8e0002 */
[----:B------:R0:W-:Y:S03]  /*2bbf0*/  STL [R1+0x28], R9 ;  /* 0x0000280901007387 */ /* 0x0001e60000100800 */
[----:B------:R-:W-:-:S02]  /*2bc00*/  IMAD R0, R6, UR7, R0 ;  /* 0x0000000706007c24 */ /* 0x000fc4000f8e0200 */
[----:B------:R-:W-:Y:S01]  /*2bc10*/  IMAD.MOV.U32 R10, RZ, RZ, R2 ;  /* 0x000000ffff0a7224 */ /* 0x000fe200078e0002 */
[CC--:B-1----:R-:W-:Y:S01]  /*2bc20*/  ISETP.GE.AND P1, PT, R32.reuse, R12.reuse, PT ;  /* 0x0000000c2000720c */ /* 0x0c2fe20003f26270 */
[----:B------:R-:W-:Y:S01]  /*2bc30*/  IMAD.IADD R11, R3, 0x1, R0 ;  /* 0x00000001030b7824 */ /* 0x000fe200078e0200 */
[----:B------:R-:W-:Y:S01]  /*2bc40*/  ISETP.GE.AND P0, PT, R32, R12, PT ;  /* 0x0000000c2000720c */ /* 0x000fe20003f06270 */
[----:B------:R-:W-:Y:S01]  /*2bc50*/  IMAD R0, R31, UR4, RZ ;  /* 0x000000041f007c24 */ /* 0x000fe2000f8e02ff */
[----:B------:R-:W1:Y:S01]  /*2bc60*/  S2R R12, SR_TID.X ;  /* 0x00000000000c7919 */ /* 0x000e620000002100 */
[----:B------:R-:W-:-:S04]  /*2bc70*/  IMAD.WIDE.U32 R2, R8, UR4, RZ ;  /* 0x0000000408027c25 */ /* 0x000fc8000f8e00ff */
[----:B------:R-:W-:Y:S01]  /*2bc80*/  IMAD R0, R8, UR5, R0 ;  /* 0x0000000508007c24 */ /* 0x000fe2000f8e0200 */
[----:B------:R-:W-:Y:S02]  /*2bc90*/  ULDC.64 UR4, c[0x0][0x330] ;  /* 0x0000cc0000047ab9 */ /* 0x000fe40000000a00 */
[----:B------:R-:W-:Y:S01]  /*2bca0*/  IMAD.WIDE.U32 R10, R26, UR4, R10 ;  /* 0x000000041a0a7c25 */ /* 0x000fe2000f8e000a */
[----:B------:R-:W-:-:S03]  /*2bcb0*/  @P1 LOP3.LUT R16, R16, 0x1, RZ, 0xfc, !PT ;  /* 0x0000000110101812 */ /* 0x000fc600078efcff */
[----:B------:R-:W-:Y:S01]  /*2bcc0*/  IMAD.IADD R3, R3, 0x1, R0 ;  /* 0x0000000103037824 */ /* 0x000fe200078e0200 */
[----:B------:R-:W-:Y:S01]  /*2bcd0*/  LOP3.LUT R16, R16, 0xffffffbf, RZ, 0xc0, !PT ;  /* 0xffffffbf10107812 */ /* 0x000fe200078ec0ff */
[----:B------:R-:W-:Y:S02]  /*2bce0*/  IMAD R0, R9, UR6, RZ ;  /* 0x0000000609007c24 */ /* 0x000fe4000f8e02ff */
[----:B------:R-:W-:-:S04]  /*2bcf0*/  IMAD.WIDE.U32 R2, R5, UR6, R2 ;  /* 0x0000000605027c25 */ /* 0x000fc8000f8e0002 */
[----:B------:R-:W-:Y:S01]  /*2bd00*/  IMAD R0, R5, UR7, R0 ;  /* 0x0000000705007c24 */ /* 0x000fe2000f8e0200 */
[----:B------:R-:W-:Y:S02]  /*2bd10*/  ULDC.64 UR6, c[0x0][0x318] ;  /* 0x0000c60000067ab9 */ /* 0x000fe40000000a00 */
[----:B------:R-:W-:Y:S01]  /*2bd20*/  IADD3 R10, P1, R10, UR6, RZ ;  /* 0x000000060a0a7c10 */ /* 0x000fe2000ff3e0ff */
[----:B------:R-:W-:Y:S02]  /*2bd30*/  IMAD.IADD R3, R3, 0x1, R0 ;  /* 0x0000000103037824 */ /* 0x000fe400078e0200 */
[----:B------:R-:W-:-:S05]  /*2bd40*/  IMAD R0, R26, UR5, RZ ;  /* 0x000000051a007c24 */ /* 0x000fca000f8e02ff */
        /* <DEDUP_REMOVED lines=13> */
[----:B------:R-:W-:Y:S01]  /*2be20*/  ULDC.64 UR4, c[0x0][0x208] ;  /* 0x0000820000047ab9 */ /* 0x000fe20000000a00 */
[----:B------:R-:W-:Y:S02]  /*2be30*/  ISETP.GE.AND P2, PT, R18, 0x21, PT ;  /* 0x000000211200780c */ /* 0x000fe40003f46270 */
[----:B------:R-:W1:Y:S01]  /*2be40*/  SHFL.IDX PT, R0, R9, RZ, 0x181f ;  /* 0x00181fff09007589 */ /* 0x000e6200000e0000 */
[----:B------:R-:W-:Y:S02]  /*2be50*/  LOP3.LUT R16, R16, 0xffffffef, RZ, 0xc0, !PT ;  /* 0xffffffef10107812 */ /* 0x000fe400078ec0ff */
[C---:B------:R-:W-:Y:S02]  /*2be60*/  ISETP.GE.AND P3, PT, R18.reuse, 0x91, PT ;  /* 0x000000911200780c */ /* 0x040fe40003f66270 */
[C---:B------:R-:W-:Y:S02]  /*2be70*/  ISETP.GE.AND P5, PT, R18.reuse, 0x31, PT ;  /* 0x000000311200780c */ /* 0x040fe40003fa6270 */
[----:B------:R-:W-:-:S02]  /*2be80*/  ISETP.GE.AND P4, PT, R18, 0x61, PT ;  /* 0x000000611200780c */ /* 0x000fc40003f86270 */
        /* <DEDUP_REMOVED lines=43> */
[----:B-1----:R-:W-:-:S05]  /*2c140*/  IADD3 R10, P1, R32, R10, RZ ;  /* 0x0000000a200a7210 */ /* 0x002fca0007f3e0ff */
[----:B------:R-:W-:Y:S01]  /*2c150*/  IMAD.X R11, RZ, RZ, R9, P1 ;  /* 0x000000ffff0b7224 */ /* 0x000fe200008e0609 */
        /* <DEDUP_REMOVED lines=24> */
.L_x_2405:
[----:B------:R-:W-:Y:S01]  /*2c2e0*/  ISETP.LT.OR P0, PT, R18, 0x91, P0 ;  /* 0x000000911200780c */ /* 0x000fe20000701670 */
[----:B------:R-:W-:Y:S01]  /*2c2f0*/  ULDC.64 UR4, c[0x0][0x208] ;  /* 0x0000820000047ab9 */ /* 0x000fe20000000a00 */
        /* <DEDUP_REMOVED lines=8> */
.L_x_2128:
        /* <DEDUP_REMOVED lines=10> */
.L_x_2129:
[----:B------:R1:W-:Y:S01]  /*2c420*/  SYNCS.ARRIVE.TRANS64.A1T0 RZ, [R4+URZ+0x22870], RZ ;  /* 0x022870ff04ff79a7 */ /* 0x0003e2000810003f */
[----:B------:R-:W-:Y:S05]  /*2c430*/  @!P6 BRA `(.L_x_2130) ;  /* 0x000000000004e947 */ /* 0x000fea0003800000 */
[----:B------:R-:W-:Y:S01]  /*2c440*/  BPT.TRAP 0x1 ;  /* 0x000000040000795c */ /* 0x000fe20000300000 */
.L_x_2130:
[----:B0-----:R-:W2:Y:S01]  /*2c450*/  LDL R2, [R1+0x2c] ;  /* 0x00002c0001027983 */ /* 0x001ea20000100800 */
[----:B------:R-:W-:Y:S01]  /*2c460*/  BSSY B0, `(.L_x_2131) ;  /* 0x0000003000007945 */ /* 0x000fe20003800000 */
[----:B--2---:R-:W0:Y:S03]  /*2c470*/  SYNCS.PHASECHK.TRANS64.TRYWAIT P0, [R4+URZ+0x22840], R2 ;  /* 0x02284002040075a7 */ /* 0x004e26000800017f */
[----:B0-----:R-:W-:Y:S05]  /*2c480*/  @!P0 BRA `(.L_x_2132) ;  /* 0x0000009800888947 */ /* 0x001fea0003800000 */
.L_x_2406:
[----:B------:R-:W-:Y:S05]  /*2c490*/  BSYNC B0 ;  /* 0x0000000000007941 */ /* 0x000fea0003800000 */
.L_x_2131:
        /* <DEDUP_REMOVED lines=12> */
[----:B------:R-:W-:Y:S02]  /*2c560*/  IMAD R9, R8, UR5, R9 ;  /* 0x0000000508097c24 */ /* 0x000fe4000f8e0209 */
[----:B------:R-:W-:Y:S02]  /*2c570*/  IMAD.IADD R7, R3, 0x1, R6 ;  /* 0x0000000103077824 */ /* 0x000fe400078e0206 */
[----:B------:R-:W-:Y:S01]  /*2c580*/  IMAD.MOV.U32 R6, RZ, RZ, R2 ;  /* 0x000000ffff067224 */ /* 0x000fe200078e0002 */
[----:B---3--:R-:W-:Y:S01]  /*2c590*/  ISETP.GE.AND P3, PT, R32, R11, PT ;  /* 0x0000000b2000720c */ /* 0x008fe20003f66270 */
[----:B------:R-:W-:Y:S01]  /*2c5a0*/  IMAD.WIDE.U32 R2, R8, UR4, RZ ;  /* 0x0000000408027c25 */ /* 0x000fe2000f8e00ff */
[----:B------:R-:W-:-:S03]  /*2c5b0*/  ULDC.64 UR4, c[0x0][0x308] ;  /* 0x0000c20000047ab9 */ /* 0x000fc60000000a00 */
[----:B------:R-:W-:Y:S02]  /*2c5c0*/  IMAD.IADD R3, R3, 0x1, R9 ;  /* 0x0000000103037824 */ /* 0x000fe400078e0209 */
        /* <DEDUP_REMOVED lines=15> */
[----:B------:R-:W-:Y:S01]  /*2c6c0*/  LOP3.LUT R22, R22, 0xfffffeff, RZ, 0xc0, !PT ;  /* 0xfffffeff16167812 */ /* 0x000fe200078ec0ff */
[----:B------:R-:W-:Y:S01]  /*2c6d0*/  ULDC.64 UR4, c[0x0][0x208] ;  /* 0x0000820000047ab9 */ /* 0x000fe20000000a00 */
[----:B------:R-:W-:Y:S01]  /*2c6e0*/  LOP3.LUT P6, RZ, R16, 0x80, RZ, 0xc0, !PT ;  /* 0x0000008010ff7812 */ /* 0x000fe200078cc0ff */
[----:B------:R-:W2:Y:S01]  /*2c6f0*/  SHFL.IDX PT, R2, R7, RZ, 0x181f ;  /* 0x00181fff07027589 */ /* 0x000ea200000e0000 */
[----:B------:R-:W-:Y:S02]  /*2c700*/  @P4 LOP3.LUT R22, R22, 0x100, RZ, 0xfc, !PT ;  /* 0x0000010016164812 */ /* 0x000fe400078efcff */
[----:B------:R-:W-:Y:S02]  /*2c710*/  LOP3.LUT P4, RZ, R16, 0x40, RZ, 0xc0, !PT ;  /* 0x0000004010ff7812 */ /* 0x000fe4000788c0ff */
[----:B------:R-:W-:-:S04]  /*2c720*/  LOP3.LUT R22, R22, 0xffffff7f, RZ, 0xc0, !PT ;  /* 0xffffff7f16167812 */ /* 0x000fc800078ec0ff */
[----:B------:R-:W-:Y:S02]  /*2c730*/  @P1 LOP3.LUT R22, R22, 0x80, RZ, 0xfc, !PT ;  /* 0x0000008016161812 */ /* 0x000fe400078efcff */
[----:B------:R-:W-:Y:S02]  /*2c740*/  LOP3.LUT P1, RZ, R16, 0x10, RZ, 0xc0, !PT ;  /* 0x0000001010ff7812 */ /* 0x000fe4000782c0ff */
[----:B------:R-:W-:-:S04]  /*2c750*/  LOP3.LUT R22, R22, 0xffffffbf, RZ, 0xc0, !PT ;  /* 0xffffffbf16167812 */ /* 0x000fc800078ec0ff */
[----:B------:R-:W-:Y:S02]  /*2c760*/  @P2 LOP3.LUT R22, R22, 0x40, RZ, 0xfc, !PT ;  /* 0x0000004016162812 */ /* 0x000fe400078efcff */
[----:B------:R-:W-:Y:S02]  /*2c770*/  LOP3.LUT P2, RZ, R16, 0x8, RZ, 0xc0, !PT ;  /* 0x0000000810ff7812 */ /* 0x000fe4000784c0ff */
[----:B0-----:R-:W-:-:S05]  /*2c780*/  @P4 IADD3 R3, P0, R32, R3, RZ ;  /* 0x0000000320034210 */ /* 0x001fca0007f1e0ff */
[----:B--2---:R-:W-:-:S05]  /*2c790*/  @P4 IMAD.X R2, RZ, RZ, R2, P0 ;  /* 0x000000ffff024224 */ /* 0x004fca00000e0602 */
        /* <DEDUP_REMOVED lines=61> */
[----:B0-----:R-:W-:-:S05]  /*2cb70*/  @P1 IADD3 R2, P0, R32, R2, RZ ;  /* 0x0000000220021210 */ /* 0x001fca0007f1e0ff */
[----:B------:R-:W-:Y:S02]  /*2cb80*/  @P1 IMAD.X R3, RZ, RZ, R7, P0 ;  /* 0x000000ffff031224 */ /* 0x000fe400000e0607 */
[----:B------:R-:W0:Y:S04]  /*2cb90*/  SHFL.IDX PT, R7, R6, RZ, 0x181f ;  /* 0x00181fff06077589 */ /* 0x000e2800000e0000 */
[----:B------:R2:W-:Y:S04]  /*2cba0*/  @P1 LDGSTS.E.BYPASS.LTC128B.128 [R0+0x1bc00], desc[UR4][R2.64], !P3 ;  /* 0x1bc0000002001fae */ /* 0x0005e8000d901d44 */
[----:B------:R-:W3:Y:S01]  /*2cbb0*/  SHFL.IDX PT, R6, R6, 0x1, 0x181f ;  /* 0x00381f0006067f89 */ /* 0x000ee200000e0000 */
[----:B--2---:R-:W-:-:S05]  /*2cbc0*/  @P2 IADD3 R2, P0, R32, R8, RZ ;  /* 0x0000000820022210 */ /* 0x004fca0007f1e0ff */
[----:B0-----:R-:W-:-:S05]  /*2cbd0*/  @P2 IMAD.X R3, RZ, RZ, R7, P0 ;  /* 0x000000ffff032224 */ /* 0x001fca00000e0607 */
[----:B------:R0:W-:Y:S03]  /*2cbe0*/  @P2 LDGSTS.E.BYPASS.LTC128B.128 [R0+0x1c400], desc[UR4][R2.64], !P3 ;  /* 0x1c40000002002fae */ /* 0x0001e6000d901d44 */
.L_x_2428:
[----:B------:R-:W-:Y:S01]  /*2cbf0*/  LOP3.LUT P1, RZ, R16, 0x100, RZ, 0xc0, !PT ;  /* 0x0000010010ff7812 */ /* 0x000fe2000782c0ff */
[----:B------:R-:W-:-:S12]  /*2cc00*/  ULDC.64 UR4, c[0x0][0x208] ;  /* 0x0000820000047ab9 */ /* 0x000fd80000000a00 */
        /* <DEDUP_REMOVED lines=8> */
.L_x_2134:
        /* <DEDUP_REMOVED lines=10> */
.L_x_2135:
[----:B0-----:R-:W-:Y:S01]  /*2cd30*/  VIADD R2, R17, 0x14400 ;  /* 0x0001440011027836 */ /* 0x001fe20000000000 */
[----:B------:R-:W-:Y:S01]  /*2cd40*/  SHF.R.S32.HI R0, RZ, 0x1f, R29 ;  /* 0x0000001fff007819 */ /* 0x000fe2000001141d */
[----:B------:R0:W-:Y:S06]  /*2cd50*/  SYNCS.ARRIVE.TRANS64.A1T0 RZ, [R4+URZ+0x22830], RZ ;  /* 0x022830ff04ff79a7 */ /* 0x0001ec000810003f */
[----:B------:R-:W-:Y:S05]  /*2cd60*/  WARPSYNC.ALL ;  /* 0x0000000000007948 */ /* 0x000fea0003800000 */
[----:B------:R-:W-:Y:S01]  /*2cd70*/  BAR.SYNC.DEFER_BLOCKING 0x8, 0x180 ;  /* 0x0206000000007b1d */ /* 0x000fe20000010000 */
[----:B------:R-:W-:Y:S02]  /*2cd80*/  LOP3.LUT P1, RZ, R2, 0x3ff, RZ, 0xc0, !PT ;  /* 0x000003ff02ff7812 */ /* 0x000fe4000782c0ff */
[----:B------:R-:W-:-:S03]  /*2cd90*/  SHF.R.S32.HI R31, RZ, 0x1f, R27 ;  /* 0x0000001fff1f7819 */ /* 0x000fc6000001141b */
        /* <DEDUP_REMOVED lines=10> */
[----:B------:R-:W-:Y:S01]  /*2ce40*/  SEL R29, R27, RZ, !P0 ;  /* 0x000000ff1b1d7207 */ /* 0x000fe20004000000 */
[----:B------:R-:W-:Y:S06]  /*2ce50*/  @!P1 BRA `(.L_x_2137) ;  /* 0x0000000000409947 */ /* 0x000fec0003800000 */
[----:B------:R-:W-:Y:S01]  /*2ce60*/  MOV R2, 0x0 ;  /* 0x0000000000027802 */ /* 0x000fe20000000f00 */
[----:B------:R-:W-:Y:S01]  /*2ce70*/  ULDC.64 UR4, c[0x4][0x98] ;  /* 0x0100260000047ab9 */ /* 0x000fe20000000a00 */
[----:B------:R-:W-:Y:S01]  /*2ce80*/  ULDC.64 UR6, c[0x4][0xa0] ;  /* 0x0100280000067ab9 */ /* 0x000fe20000000a00 */
[----:B------:R-:W-:Y:S01]  /*2ce90*/  ULDC.64 UR8, c[0x4][0x28] ;  /* 0x01000a0000087ab9 */ /* 0x000fe20000000a00 */
[----:B01----:R-:W-:Y:S02]  /*2cea0*/  IMAD.U32 R4, RZ, RZ, UR4 ;  /* 0x00000004ff047e24 */ /* 0x003fe4000f8e00ff */
        /* <DEDUP_REMOVED lines=11> */
.L_x_2137:
[----:B------:R-:W-:Y:S05]  /*2cf60*/  BSYNC B6 ;  /* 0x0000000000067941 */ /* 0x000fea0003800000 */
.L_x_2136:
[----:B------:R2:W5:Y:S01]  /*2cf70*/  LDL R8, [R1+0x30] ;  /* 0x0000300001087983 */ /* 0x0005620000100800 */
[----:B------:R-:W3:Y:S01]  /*2cf80*/  LDC R7, c[0x0][0x448] ;  /* 0x00011200ff077b82 */ /* 0x000ee20000000800 */
[----:B------:R-:W-:Y:S01]  /*2cf90*/  IMAD.MOV.U32 R2, RZ, RZ, R18 ;  /* 0x000000ffff027224 */ /* 0x000fe200078e0012 */
[----:B------:R-:W-:Y:S01]  /*2cfa0*/  ULDC.64 UR4, c[0x0][0x2d8] ;  /* 0x0000b60000047ab9 */ /* 0x000fe20000000a00 */
[----:B------:R-:W4:Y:S01]  /*2cfb0*/  S2R R20, SR_TID.X ;  /* 0x0000000000147919 */ /* 0x000f220000002100 */
[----:B------:R-:W-:Y:S01]  /*2cfc0*/  IMAD.MOV.U32 R3, RZ, RZ, R30 ;  /* 0x000000ffff037224 */ /* 0x000fe200078e001e */
[----:B------:R-:W-:Y:S01]  /*2cfd0*/  ULDC.64 UR6, c[0x0][0x280] ;  /* 0x0000a00000067ab9 */ /* 0x000fe20000000a00 */
        /* <DEDUP_REMOVED lines=8> */
[----:B------:R-:W-:Y:S01]  /*2d060*/  IMAD.IADD R3, R3, 0x1, R0 ;  /* 0x0000000103037824 */ /* 0x000fe200078e0200 */
[C---:B----4-:R-:W-:Y:S01]  /*2d070*/  LOP3.LUT R21, R20.reuse, 0x7f, RZ, 0xc0, !PT ;  /* 0x0000007f14157812 */ /* 0x050fe200078ec0ff */
[----:B------:R-:W-:-:S09]  /*2d080*/  IMAD.SHL.U32 R20, R20, 0x10, RZ ;  /* 0x0000001014147824 */ /* 0x000fd200078e00ff */
[----:B------:R-:W3:Y:S01]  /*2d090*/  @P0 LDC R6, c[0x0][0x44c] ;  /* 0x00011300ff060b82 */ /* 0x000ee20000000800 */
[----:B------:R-:W-:-:S04]  /*2d0a0*/  SHF.R.U32.HI R21, RZ, 0x3, R21 ;  /* 0x00000003ff157819 */ /* 0x000fc80000011615 */
[----:B------:R-:W-:-:S03]  /*2d0b0*/  LOP3.LUT R20, R21, 0x70, R20, 0xf8, !PT ;  /* 0x0000007015147812 */ /* 0x000fc600078ef814 */
[----:B------:R-:W4:Y:S02]  /*2d0c0*/  @P0 LDC R0, c[0x0][0x450] ;  /* 0x00011400ff000b82 */ /* 0x000f240000000800 */
[----:B------:R-:W-:-:S04]  /*2d0d0*/  IMAD.IADD R5, R20, 0x1, R25 ;  /* 0x0000000114057824 */ /* 0x000fc800078e0219 */
[----:B01----:R-:W-:Y:S01]  /*2d0e0*/  IMAD.MOV.U32 R4, RZ, RZ, R5 ;  /* 0x000000ffff047224 */ /* 0x003fe200078e0005 */
[----:B------:R-:W0:Y:S01]  /*2d0f0*/  S2R R20, SR_TID.X ;  /* 0x0000000000147919 */ /* 0x000e220000002100 */
[----:B---3--:R-:W-:-:S05]  /*2d100*/  @P0 IMAD.HI.U32 R6, R5, R6, RZ ;  /* 0x0000000605060227 */ /* 0x008fca00078e00ff */
[----:B----4-:R-:W-:-:S05]  /*2d110*/  @P0 SHF.R.U32.HI R4, RZ, R0, R6 ;  /* 0x00000000ff040219 */ /* 0x010fca0000011606 */
[----:B------:R-:W-:-:S04]  /*2d120*/  IMAD.MOV R0, RZ, RZ, -R4 ;  /* 0x000000ffff007224 */ /* 0x000fc800078e0a04 */
        /* <DEDUP_REMOVED lines=15> */
[----:B0-----:R-:W-:Y:S02]  /*2d220*/  LOP3.LUT R20, R20, 0x7f, RZ, 0xc0, !PT ;  /* 0x0000007f14147812 */ /* 0x001fe400078ec0ff */
[----:B------:R-:W-:Y:S02]  /*2d230*/  IADD3.X R4, R3, UR7, R4, P1, !PT ;  /* 0x0000000703047c10 */ /* 0x000fe40008ffe404 */
[----:B------:R-:W-:Y:S01]  /*2d240*/  SHF.R.U32.HI R9, RZ, 0x3, R20 ;  /* 0x00000003ff097819 */ /* 0x000fe20000011614 */
[----:B--2---:R-:W-:Y:S06]  /*2d250*/  BRA.DIV UR4, `(.L_x_2138) ;  /* 0x0000009a04687947 */ /* 0x004fec000b800000 */
[----:B------:R-:W0:Y:S01]  /*2d260*/  SHFL.IDX PT, R3, R0, RZ, 0x181f ;  /* 0x00181fff00037589 */ /* 0x000e2200000e0000 */
[----:B------:R-:W-:Y:S01]  /*2d270*/  IMAD R23, R23, R7, RZ ;  /* 0x0000000717177224 */ /* 0x000fe200078e02ff */
[----:B------:R-:W-:Y:S01]  /*2d280*/  ULDC.64 UR4, c[0x0][0x208] ;  /* 0x0000820000047ab9 */ /* 0x000fe20000000a00 */
[----:B------:R-:W-:Y:S01]  /*2d290*/  IMAD.IADD R25, R9, 0x1, R25 ;  /* 0x0000000109197824 */ /* 0x000fe200078e0219 */
[----:B------:R-:W1:Y:S03]  /*2d2a0*/  SHFL.IDX PT, R2, R4, RZ, 0x181f ;  /* 0x00181fff04027589 */ /* 0x000e6600000e0000 */
[C---:B------:R-:W-:Y:S01]  /*2d2b0*/  VIADD R5, R25.reuse, 0x10 ;  /* 0x0000001019057836 */ /* 0x040fe20000000000 */
[-C--:B------:R-:W-:Y:S01]  /*2d2c0*/  ISETP.GE.AND P2, PT, R25, R23.reuse, PT ;  /* 0x000000171900720c */ /* 0x080fe20003f46270 */
[----:B------:R-:W-:Y:S03]  /*2d2d0*/  SHFL.IDX PT, R14, R0, 0x7, 0x181f ;  /* 0x00f81f00000e7f89 */ /* 0x000fe600000e0000 */
[----:B------:R-:W-:-:S02]  /*2d2e0*/  ISETP.GE.AND P3, PT, R5, R23, PT ;  /* 0x000000170500720c */ /* 0x000fc40003f66270 */
[----:B------:R-:W2:Y:S07]  /*2d2f0*/  SHFL.IDX PT, R5, R0, 0x1, 0x181f ;  /* 0x00381f0000057f89 */ /* 0x000eae00000e0000 */
[----:B0-----:R-:W-:-:S05]  /*2d300*/  @!P2 IADD3 R3, P1, R32, R3, RZ ;  /* 0x000000032003a210 */ /* 0x001fca0007f3e0ff */
[----:B-1----:R-:W-:Y:S02]  /*2d310*/  @!P2 IMAD.X R7, RZ, RZ, R2, P1 ;  /* 0x000000ffff07a224 */ /* 0x002fe400008e0602 */
[----:B------:R-:W0:Y:S01]  /*2d320*/  SHFL.IDX PT, R2, R4, 0x1, 0x181f ;  /* 0x00381f0004027f89 */ /* 0x000e2200000e0000 */
[----:B--2---:R-:W-:-:S05]  /*2d330*/  @!P3 IADD3 R5, P1, R32, R5, RZ ;  /* 0x000000052005b210 */ /* 0x004fca0007f3e0ff */
[----:B0-----:R-:W-:Y:S02]  /*2d340*/  @!P3 IMAD.X R6, RZ, RZ, R2, P1 ;  /* 0x000000ffff06b224 */ /* 0x001fe400008e0602 */
[----:B------:R-:W-:Y:S02]  /*2d350*/  @!P2 IMAD.MOV.U32 R2, RZ, RZ, R3 ;  /* 0x000000ffff02a224 */ /* 0x000fe400078e0003 */
[----:B------:R-:W-:-:S05]  /*2d360*/  @!P2 IMAD.MOV.U32 R3, RZ, RZ, R7 ;  /* 0x000000ffff03a224 */ /* 0x000fca00078e0007 */
[----:B-----5:R0:W-:Y:S02]  /*2d370*/  @!P2 LDGSTS.E.BYPASS.LTC128B.128 [R8+0x14400], desc[UR4][R2.64], !P0 ;  /* 0x144000000208afae */ /* 0x0201e4000c101d44 */
[----:B0-----:R-:W-:Y:S02]  /*2d380*/  @!P3 IMAD.MOV.U32 R2, RZ, RZ, R5 ;  /* 0x000000ffff02b224 */ /* 0x001fe400078e0005 */
[----:B------:R-:W-:Y:S02]  /*2d390*/  @!P3 IMAD.MOV.U32 R3, RZ, RZ, R6 ;  /* 0x000000ffff03b224 */ /* 0x000fe400078e0006 */
[----:B------:R-:W-:-:S03]  /*2d3a0*/  VIADD R5, R25, 0x20 ;  /* 0x0000002019057836 */ /* 0x000fc60000000000 */
[----:B------:R0:W-:Y:S02]  /*2d3b0*/  @!P3 LDGSTS.E.BYPASS.LTC128B.128 [R8+0x14c00], desc[UR4][R2.64], !P0 ;  /* 0x14c000000208bfae */ /* 0x0001e4000c101d44 */
[----:B------:R-:W-:Y:S02]  /*2d3c0*/  ISETP.GE.AND P1, PT, R5, R23, PT ;  /* 0x000000170500720c */ /* 0x000fe40003f26270 */
[----:B0-----:R-:W0:Y:S04]  /*2d3d0*/  SHFL.IDX PT, R3, R0, 0x2, 0x181f ;  /* 0x00581f0000037f89 */ /* 0x001e2800000e0000 */
[----:B------:R-:W1:Y:S07]  /*2d3e0*/  SHFL.IDX PT, R2, R4, 0x2, 0x181f ;  /* 0x00581f0004027f89 */ /* 0x000e6e00000e0000 */
[----:B0-----:R-:W-:-:S05]  /*2d3f0*/  @!P1 IADD3 R5, P2, R32, R3, RZ ;  /* 0x0000000320059210 */ /* 0x001fca0007f5e0ff */
[----:B-1----:R-:W-:Y:S02]  /*2d400*/  @!P1 IMAD.X R6, RZ, RZ, R2, P2 ;  /* 0x000000ffff069224 */ /* 0x002fe400010e0602 */
[----:B------:R-:W-:Y:S02]  /*2d410*/  @!P1 IMAD.MOV.U32 R2, RZ, RZ, R5 ;  /* 0x000000ffff029224 */ /* 0x000fe400078e0005 */
        /* <DEDUP_REMOVED lines=29> */
[----:B------:R-:W1:Y:S04]  /*2d5f0*/  SHFL.IDX PT, R2, R4, 0x6, 0x181f ;  /* 0x00d81f0004027f89 */ /* 0x000e6800000e0000 */
[----:B------:R-:W2:Y:S03]  /*2d600*/  SHFL.IDX PT, R4, R4, 0x7, 0x181f ;  /* 0x00f81f0004047f89 */ /* 0x000ea600000e0000 */
[----:B0-----:R-:W-:-:S05]  /*2d610*/  @!P2 IADD3 R5, P1, R32, R3, RZ ;  /* 0x000000032005a210 */ /* 0x001fca0007f3e0ff */
[----:B-1----:R-:W-:Y:S02]  /*2d620*/  @!P2 IMAD.X R3, RZ, RZ, R2, P1 ;  /* 0x000000ffff03a224 */ /* 0x002fe400008e0602 */
[----:B------:R-:W-:-:S05]  /*2d630*/  @!P2 IMAD.MOV.U32 R2, RZ, RZ, R5 ;  /* 0x000000ffff02a224 */ /* 0x000fca00078e0005 */
[----:B--2---:R0:W-:Y:S02]  /*2d640*/  @!P2 LDGSTS.E.BYPASS.LTC128B.128 [R8+0x17400], desc[UR4][R2.64], !P0 ;  /* 0x174000000208afae */ /* 0x0041e4000c101d44 */
.L_x_2445:
[----:B------:R-:W-:Y:S01]  /*2d650*/  VIADD R0, R25, 0x70 ;  /* 0x0000007019007836 */ /* 0x000fe20000000000 */
[----:B------:R-:W-:-:S04]  /*2d660*/  ULDC.64 UR4, c[0x0][0x208] ;  /* 0x0000820000047ab9 */ /* 0x000fc80000000a00 */
[----:B------:R-:W-:-:S13]  /*2d670*/  ISETP.GE.AND P1, PT, R0, R23, PT ;  /* 0x000000170000720c */ /* 0x000fda0003f26270 */
[----:B0-----:R-:W-:-:S05]  /*2d680*/  @!P1 IADD3 R2, P2, R32, R14, RZ ;  /* 0x0000000e20029210 */ /* 0x001fca0007f5e0ff */
[----:B------:R-:W-:-:S05]  /*2d690*/  @!P1 IMAD.X R3, RZ, RZ, R4, P2 ;  /* 0x000000ffff039224 */ /* 0x000fca00010e0604 */
[----:B------:R-:W-:Y:S01]  /*2d6a0*/  @!PT LDS RZ, [RZ] ;  /* 0x00000000fffff984 */ /* 0x000fe20000000800 */
[----:B------:R-:W-:Y:S01]  /*2d6b0*/  @!PT LDS RZ, [RZ] ;  /* 0x00000000fffff984 */ /* 0x000fe20000000800 */
[----:B------:R-:W-:Y:S01]  /*2d6c0*/  @!PT LDS RZ, [RZ] ;  /* 0x00000000fffff984 */ /* 0x000fe20000000800 */
[----:B------:R0:W-:Y:S01]  /*2d6d0*/  @!P1 LDGSTS.E.BYPASS.LTC128B.128 [R8+0x17c00], desc[UR4][R2.64], !P0 ;  /* 0x17c0000002089fae */ /* 0x0001e2000c101d44 */
[----:B------:R-:W-:Y:S01]  /*2d6e0*/  PLOP3.LUT P0, PT, PT, PT, PT, 0x80, 0x0 ;  /* 0x000000000000781c */ /* 0x000fe20003f0f070 */
[----:B------:R-:W-:-:S12]  /*2d6f0*/  NOP ;  /* 0x0000000000007918 */ /* 0x000fd80000000000 */
.L_x_2139:
        /* <DEDUP_REMOVED lines=16> */
[----:B------:R-:W-:Y:S01]  /*2d800*/  VIADD R34, R28, 0xfffffffe ;  /* 0xfffffffe1c227836 */ /* 0x000fe20000000000 */
[----:B------:R-:W-:Y:S01]  /*2d810*/  BSSY B0, `(.L_x_2140) ;  /* 0x0000004000007945 */ /* 0x000fe20003800000 */
[----:B------:R-:W1:Y:S03]  /*2d820*/  SYNCS.PHASECHK.TRANS64.TRYWAIT P0, [R17+URZ+0x22820], R0 ;  /* 0x02282000110075a7 */ /* 0x000e66000800017f */
[----:B--2---:R-:W-:Y:S01]  /*2d830*/  ISETP.GE.AND P1, PT, R34, R2, PT ;  /* 0x000000022200720c */ /* 0x004fe20003f26270 */
[----:B01----:R-:W-:-:S12]  /*2d840*/  @!P0 BRA `(.L_x_2141) ;  /* 0x0000009c007c8947 */ /* 0x003fd80003800000 */
.L_x_2446:
[----:B------:R-:W-:Y:S05]  /*2d850*/  BSYNC B0 ;  /* 0x0000000000007941 */ /* 0x000fea0003800000 */
.L_x_2140:
[----:B------:R-:W-:Y:S05]  /*2d860*/  @!P1 BRA `(.L_x_2142) ;  /* 0x0000001800209947 */ /* 0x000fea0003800000 */
[----:B------:R-:W-:Y:S02]  /*2d870*/  IMAD.MOV.U32 R20, RZ, RZ, R33 ;  /* 0x000000ffff147224 */ /* 0x000fe400078e0021 */
[----:B------:R-:W-:-:S07]  /*2d880*/  IMAD.MOV.U32 R21, RZ, RZ, R37 ;  /* 0x000000ffff157224 */ /* 0x000fce00078e0025 */
.L_x_2162:
[----:B0-----:R-:W2:Y:S01]  /*2d890*/  LDL R0, [R1+0x4] ;  /* 0x0000040001007983 */ /* 0x001ea20000100800 */
[----:B------:R-:W0:Y:S03]  /*2d8a0*/  LDC R7, c[0x0][0x430] ;  /* 0x00010c00ff077b82 */ /* 0x000e260000000800 */
[----:B------:R-:W3:Y:S01]  /*2d8b0*/  LDL R10, [R1+0x8] ;  /* 0x00000800010a7983 */ /* 0x000ee20000100800 */
[----:B-1----:R-:W1:Y:S01]  /*2d8c0*/  S2R R2, SR_TID.X ;  /* 0x0000000000027919 */ /* 0x002e620000002100 */
[----:B------:R-:W4:Y:S02]  /*2d8d0*/  S2R R8, SR_TID.X ;  /* 0x0000000000087919 */ /* 0x000f240000002100 */
[----:B------:R-:W3:Y:S01]  /*2d8e0*/  LDL R12, [R1+0xc] ;  /* 0x00000c00010c7983 */ /* 0x000ee20000100800 */
[----:B0-----:R-:W-:-:S13]  /*2d8f0*/  ISETP.NE.AND P0, PT, R7, 0x1, PT ;  /* 0x000000010700780c */ /* 0x001fda0003f05270 */
[----:B------:R-:W0:Y:S01]  /*2d900*/  @P0 LDC R4, c[0x0][0x434] ;  /* 0x00010d00ff040b82 */ /* 0x000e220000000800 */
[C---:B-1----:R-:W-:Y:S01]  /*2d910*/  LOP3.LUT R3, R2.reuse, 0x7f, RZ, 0xc0, !PT ;  /* 0x0000007f02037812 */ /* 0x042fe200078ec0ff */
[----:B------:R-:W-:-:S03]  /*2d920*/  IMAD.SHL.U32 R5, R2, 0x10, RZ ;  /* 0x0000001002057824 */ /* 0x000fc600078e00ff */
[----:B------:R-:W-:-:S03]  /*2d930*/  SHF.R.U32.HI R3, RZ, 0x3, R3 ;  /* 0x00000003ff037819 */ /* 0x000fc60000011603 */
[----:B------:R-:W1:Y:S01]  /*2d940*/  @P0 LDC R9, c[0x0][0x434] ;  /* 0x00010d00ff090b82 */ /* 0x000e620000000800 */
[----:B------:R-:W-:-:S07]  /*2d950*/  LOP3.LUT R5, R3, 0x70, R5, 0xf8, !PT ;  /* 0x0000007003057812 */ /* 0x000fce00078ef805 */
[----:B------:R-:W1:Y:S01]  /*2d960*/  @P0 LDC R3, c[0x0][0x438] ;  /* 0x00010e00ff030b82 */ /* 0x000e620000000800 */
[----:B------:R-:W-:-:S04]  /*2d970*/  LOP3.LUT R2, R2, 0x7f, RZ, 0xc0, !PT ;  /* 0x0000007f02027812 */ /* 0x000fc800078ec0ff */
[----:B------:R-:W-:Y:S01]  /*2d980*/  SHF.R.U32.HI R6, RZ, 0x3, R2 ;  /* 0x00000003ff067819 */ /* 0x000fe20000011602 */
[----:B----4-:R-:W-:-:S05]  /*2d990*/  IMAD.SHL.U32 R8, R8, 0x10, RZ ;  /* 0x0000001008087824 */ /* 0x010fca00078e00ff */
[----:B------:R-:W-:-:S04]  /*2d9a0*/  LOP3.LUT R8, R6, 0x70, R8, 0xf8, !PT ;  /* 0x0000007006087812 */ /* 0x000fc800078ef808 */
[----:B------:R-:W-:Y:S01]  /*2d9b0*/  LOP3.LUT R8, R8, 0x80, RZ, 0xfc, !PT ;  /* 0x0000008008087812 */ /* 0x000fe200078efcff */
[----:B------:R-:W-:Y:S05]  /*2d9c0*/  YIELD ;  /* 0x0000000000007946 */ /* 0x000fea0003800000 */
[----:B------:R-:W-:Y:S01]  /*2d9d0*/  ULDC.64 UR4, c[0x0][0x428] ;  /* 0x00010a0000047ab9 */ /* 0x000fe20000000a00 */
[----:B------:R-:W-:Y:S01]  /*2d9e0*/  ULDC.64 UR6, c[0x0][0x418] ;  /* 0x0001060000067ab9 */ /* 0x000fe20000000a00 */
[----:B------:R-:W-:Y:S01]  /*2d9f0*/  ULDC.64 UR8, c[0x0][0x208] ;  /* 0x0000820000087ab9 */ /* 0x000fe20000000a00 */
[----:B--2---:R-:W-:-:S04]  /*2da00*/  IMAD R0, R34, 0xa0, R0 ;  /* 0x000000a022007824 */ /* 0x004fc800078e0200 */
[----:B------:R-:W-:-:S04]  /*2da10*/  IMAD.IADD R5, R5, 0x1, R0 ;  /* 0x0000000105057824 */ /* 0x000fc800078e0200 */
[----:B0-----:R-:W-:-:S04]  /*2da20*/  @P0 IMAD.HI.U32 R4, R5, R4, RZ ;  /* 0x0000000405040227 */ /* 0x001fc800078e00ff */
[----:B------:R-:W-:Y:S01]  /*2da30*/  IMAD.MOV.U32 R2, RZ, RZ, R5 ;  /* 0x000000ffff027224 */ /* 0x000fe200078e0005 */
[----:B-1----:R-:W-:Y:S02]  /*2da40*/  @P0 SHF.R.U32.HI R2, RZ, R3, R4 ;  /* 0x00000003ff020219 */ /* 0x002fe40000011604 */
[----:B------:R-:W0:Y:S01]  /*2da50*/  @P0 LDC R3, c[0x0][0x438] ;  /* 0x00010e00ff030b82 */ /* 0x000e220000000800 */
[----:B------:R-:W-:-:S04]  /*2da60*/  IMAD.IADD R0, R8, 0x1, R0 ;  /* 0x0000000108007824 */ /* 0x000fc800078e0200 */
[----:B------:R-:W-:-:S04]  /*2da70*/  @P0 IMAD.HI.U32 R6, R0, R9, RZ ;  /* 0x0000000900060227 */ /* 0x000fc800078e00ff */
[----:B------:R-:W-:Y:S02]  /*2da80*/  IMAD.MOV.U32 R4, RZ, RZ, R0 ;  /* 0x000000ffff047224 */ /* 0x000fe400078e0000 */
[----:B------:R-:W-:-:S04]  /*2da90*/  IMAD.MOV R9, RZ, RZ, -R2 ;  /* 0x000000ffff097224 */ /* 0x000fc800078e0a02 */
[----:B------:R-:W-:Y:S01]  /*2daa0*/  IMAD R9, R7, R9, R5 ;  /* 0x0000000907097224 */ /* 0x000fe200078e0205 */
[----:B0-----:R-:W-:-:S05]  /*2dab0*/  @P0 SHF.R.U32.HI R4, RZ, R3, R6 ;  /* 0x00000003ff040219 */ /* 0x001fca0000011606 */
[----:B------:R-:W-:-:S04]  /*2dac0*/  IMAD.MOV R3, RZ, RZ, -R4 ;  /* 0x000000ffff037224 */ /* 0x000fc800078e0a04 */
[----:B------:R-:W-:Y:S01]  /*2dad0*/  IMAD R7, R7, R3, R0 ;  /* 0x0000000307077224 */ /* 0x000fe200078e0200 */
[----:B------:R-:W-:Y:S01]  /*2dae0*/  SHF.R.S32.HI R3, RZ, 0x1f, R2 ;  /* 0x0000001fff037819 */ /* 0x000fe20000011402 */
[----:B---3--:R-:W-:-:S04]  /*2daf0*/  IMAD R0, R10, UR4, RZ ;  /* 0x000000040a007c24 */ /* 0x008fc8000f8e02ff */
[C---:B------:R-:W-:Y:S02]  /*2db00*/  IMAD R0, R36.reuse, UR5, R0 ;  /* 0x0000000524007c24 */ /* 0x040fe4000f8e0200 */
[----:B------:R-:W-:-:S04]  /*2db10*/  IMAD.WIDE.U32 R2, R36, UR4, R2 ;  /* 0x0000000424027c25 */ /* 0x000fc8000f8e0002 */
[----:B------:R-:W-:Y:S01]  /*2db20*/  IMAD.IADD R3, R0, 0x1, R3 ;  /* 0x0000000100037824 */ /* 0x000fe200078e0203 */
[----:B------:R-:W-:-:S04]  /*2db30*/  LEA R10, P0, R2, UR6, 0x2 ;  /* 0x00000006020a7c11 */ /* 0x000fc8000f8010ff */
[----:B------:R-:W-:-:S05]  /*2db40*/  LEA.HI.X R11, R2, UR7, R3, 0x2, P0 ;  /* 0x00000007020b7c11 */ /* 0x000fca00080f1403 */
[----:B------:R-:W2:Y:S01]  /*2db50*/  LDG.E R10, desc[UR8][R10.64] ;  /* 0x000000080a0a7981 */ /* 0x000ea2000c1e1900 */
[----:B------:R-:W-:Y:S02]  /*2db60*/  ISETP.GT.U32.AND P1, PT, R8, 0x9f, PT ;  /* 0x0000009f0800780c */ /* 0x000fe40003f24070 */
[----:B------:R-:W-:Y:S01]  /*2db70*/  LOP3.LUT P2, RZ, R16, 0x4, RZ, 0xc0, !PT ;  /* 0x0000000410ff7812 */ /* 0x000fe2000784c0ff */
[----:B------:R-:W-:-:S10]  /*2db80*/  VIADD R33, R20, 0x1 ;  /* 0x0000000114217836 */ /* 0x000fd40000000000 */
[--C-:B------:R-:W-:Y:S01]  /*2db90*/  @!P1 SHF.R.S32.HI R3, RZ, 0x1f, R4.reuse ;  /* 0x0000001fff039819 */ /* 0x100fe20000011404 */
[----:B------:R-:W-:-:S04]  /*2dba0*/  @!P1 IMAD.MOV.U32 R2, RZ, RZ, R4 ;  /* 0x000000ffff029224 */ /* 0x000fc800078e0004 */
[----:B------:R-:W-:-:S04]  /*2dbb0*/  @!P1 IMAD.WIDE.U32 R2, R36, UR4, R2 ;  /* 0x0000000424029c25 */ /* 0x000fc8000f8e0002 */
        /* <DEDUP_REMOVED lines=14> */
.L_x_2143:
[----:B------:R-:W-:Y:S01]  /*2dca0*/  IMAD R0, R33, 0x8, R17 ;  /* 0x0000000821007824 */ /* 0x000fe200078e0211 */
[----:B------:R-:W-:Y:S01]  /*2dcb0*/  SHF.L.U32 R30, R37, 0x1f, RZ ;  /* 0x0000001f251e7819 */ /* 0x000fe200000006ff */
[----:B------:R-:W-:Y:S01]  /*2dcc0*/  BSSY B0, `(.L_x_2144) ;  /* 0x0000004000007945 */ /* 0x000fe20003800000 */
[----:B------:R-:W-:Y:S02]  /*2dcd0*/  SHF.R.S32.HI R23, RZ, 0x1f, R9 ;  /* 0x0000001fff177819 */ /* 0x000fe40000011409 */
[----:B------:R-:W0:Y:S02]  /*2dce0*/  SYNCS.PHASECHK.TRANS64.TRYWAIT P0, [R0+URZ+0x22880], R30 ;  /* 0x0228801e000075a7 */ /* 0x000e24000800017f */
[----:B0-----:R-:W-:Y:S05]  /*2dcf0*/  @!P0 BRA `(.L_x_2145) ;  /* 0x0000009800648947 */ /* 0x001fea0003800000 */
.L_x_2447:
[----:B------:R-:W-:Y:S05]  /*2dd00*/  BSYNC B0 ;  /* 0x0000000000007941 */ /* 0x000fea0003800000 */
.L_x_2144:
        /* <DEDUP_REMOVED lines=37> */
[----:B------:R-:W-:Y:S01]  /*2df60*/  IMAD.IADD R6, R17, 0x1, R6 ;  /* 0x0000000111067824 */ /* 0x000fe200078e0206 */
[----:B------:R-:W-:Y:S02]  /*2df70*/  ULDC.64 UR4, c[0x0][0x208] ;  /* 0x0000820000047ab9 */ /* 0x000fe40000000a00 */
[----:B------:R-:W2:Y:S04]  /*2df80*/  SHFL.IDX PT, R3, R5, RZ, 0x181f ;  /* 0x00181fff05037589 */ /* 0x000ea800000e0000 */
[----:B------:R-:W3:Y:S04]  /*2df90*/  SHFL.IDX PT, R11, R4, 0x1, 0x181f ;  /* 0x00381f00040b7f89 */ /* 0x000ee800000e0000 */
[----:B------:R-:W4:Y:S01]  /*2dfa0*/  SHFL.IDX PT, R31, R5, 0x1, 0x181f ;  /* 0x00381f00051f7f89 */ /* 0x000f2200000e0000 */
        /* <DEDUP_REMOVED lines=43> */
.L_x_2469:
[----:B--2---:R-:W-:Y:S01]  /*2e260*/  IADD3 R2, P0, R32, R2, RZ ;  /* 0x0000000220027210 */ /* 0x004fe20007f1e0ff */
[----:B------:R-:W-:-:S04]  /*2e270*/  ULDC.64 UR4, c[0x0][0x208] ;  /* 0x0000820000047ab9 */ /* 0x000fc80000000a00 */
[----:B------:R-:W-:Y:S01]  /*2e280*/  IMAD.X R3, RZ, RZ, R19, P0 ;  /* 0x000000ffff037224 */ /* 0x000fe200000e0613 */
[----:B------:R-:W-:-:S04]  /*2e290*/  PLOP3.LUT P0, PT, PT, PT, PT, 0x80, 0x0 ;  /* 0x000000000000781c */ /* 0x000fc80003f0f070 */
[----:B------:R-:W-:Y:S01]  /*2e2a0*/  @!PT LDS RZ, [RZ] ;  /* 0x00000000fffff984 */ /* 0x000fe20000000800 */
[----:B------:R-:W-:Y:S01]  /*2e2b0*/  @!PT LDS RZ, [RZ] ;  /* 0x00000000fffff984 */ /* 0x000fe20000000800 */
[----:B------:R-:W-:Y:S01]  /*2e2c0*/  @!PT LDS RZ, [RZ] ;  /* 0x00000000fffff984 */ /* 0x000fe20000000800 */
[----:B------:R2:W-:Y:S01]  /*2e2d0*/  LDGSTS.E.BYPASS.LTC128B.128 [R6+0xec00], desc[UR4][R2.64], !P2 ;  /* 0x0ec0000002067fae */ /* 0x0005e2000d101d44 */
[----:B------:R-:W-:-:S08]  /*2e2e0*/  NOP ;  /* 0x0000000000007918 */ /* 0x000fd00000000000 */
.L_x_2147:
        /* <DEDUP_REMOVED lines=10> */
.L_x_2148:
[----:B------:R3:W-:Y:S01]  /*2e390*/  SYNCS.ARRIVE.TRANS64.A1T0 RZ, [R0+URZ+0x22870], RZ ;  /* 0x022870ff00ff79a7 */ /* 0x0007e2000810003f */
[----:B------:R-:W-:Y:S05]  /*2e3a0*/  @!P3 BRA `(.L_x_2149) ;  /* 0x000000000004b947 */ /* 0x000fea0003800000 */
[----:B------:R-:W-:Y:S01]  /*2e3b0*/  BPT.TRAP 0x1 ;  /* 0x000000040000795c */ /* 0x000fe20000300000 */
.L_x_2149:
[----:B------:R-:W4:Y:S01]  /*2e3c0*/  SYNCS.PHASECHK.TRANS64.TRYWAIT P0, [R0+URZ+0x22840], R30 ;  /* 0x0228401e000075a7 */ /* 0x000f22000800017f */
[----:B------:R-:W-:Y:S04]  /*2e3d0*/  BSSY B0, `(.L_x_2150) ;  /* 0x0000002000007945 */ /* 0x000fe80003800000 */
[----:B----4-:R-:W-:Y:S05]  /*2e3e0*/  @!P0 BRA `(.L_x_2151) ;  /* 0x0000009c008c8947 */ /* 0x010fea0003800000 */
.L_x_2470:
[----:B------:R-:W-:Y:S05]  /*2e3f0*/  BSYNC B0 ;  /* 0x0000000000007941 */ /* 0x000fea0003800000 */
.L_x_2150:
        /* <DEDUP_REMOVED lines=10> */
[----:B------:R-:W-:Y:S02]  /*2e4a0*/  IMAD R9, R25, UR4, RZ ;  /* 0x0000000419097c24 */ /* 0x000fe4000f8e02ff */
[----:B------:R-:W-:Y:S02]  /*2e4b0*/  IMAD.IADD R5, R3, 0x1, R29 ;  /* 0x0000000103057824 */ /* 0x000fe400078e021d */
[----:B------:R-:W-:Y:S02]  /*2e4c0*/  IMAD.MOV.U32 R4, RZ, RZ, R2 ;  /* 0x000000ffff047224 */ /* 0x000fe400078e0002 */
[C---:B------:R-:W-:Y:S01]  /*2e4d0*/  IMAD R9, R7.reuse, UR5, R9 ;  /* 0x0000000507097c24 */ /* 0x040fe2000f8e0209 */
[----:B-----5:R-:W-:Y:S01]  /*2e4e0*/  ISETP.GE.AND P2, PT, R32, R11, PT ;  /* 0x0000000b2000720c */ /* 0x020fe20003f46270 */
        /* <DEDUP_REMOVED lines=17> */
[----:B------:R-:W2:Y:S01]  /*2e600*/  SHFL.IDX PT, R2, R4, RZ, 0x181f ;  /* 0x00181fff04027589 */ /* 0x000ea200000e0000 */
[----:B------:R-:W-:-:S03]  /*2e610*/  ULDC.64 UR4, c[0x0][0x208] ;  /* 0x0000820000047ab9 */ /* 0x000fc60000000a00 */
        /* <DEDUP_REMOVED lines=8> */
[----:B------:R-:W-:Y:S03]  /*2e6a0*/  SHFL.IDX PT, R10, R4, 0x7, 0x181f ;  /* 0x00f81f00040a7f89 */ /* 0x000fe600000e0000 */
[----:B-1----:R-:W-:Y:S02]  /*2e6b0*/  IMAD.X R3, RZ, RZ, R9, P0 ;  /* 0x000000ffff037224 */ /* 0x002fe400000e0609 */
        /* <DEDUP_REMOVED lines=25> */
[----:B0-----:R-:W-:-:S05]  /*2e850*/  IADD3 R2, P0, R32, R2, RZ ;  /* 0x0000000220027210 */ /* 0x001fca0007f1e0ff */
[----:B------:R-:W-:-:S05]  /*2e860*/  IMAD.X R3, RZ, RZ, R9, P0 ;  /* 0x000000ffff037224 */ /* 0x000fca00000e0609 */
        /* <DEDUP_REMOVED lines=9> */
.L_x_2492:
[----:B0-----:R-:W-:Y:S01]  /*2e900*/  IADD3 R2, P0, R32, R14, RZ ;  /* 0x0000000e20027210 */ /* 0x001fe20007f1e0ff */
        /* <DEDUP_REMOVED lines=8> */
.L_x_2153:
        /* <DEDUP_REMOVED lines=10> */
.L_x_2154:
[----:B------:R3:W-:Y:S02]  /*2ea30*/  SYNCS.ARRIVE.TRANS64.A1T0 RZ, [R0+URZ+0x22830], RZ ;  /* 0x022830ff00ff79a7 */ /* 0x0007e4000810003f */
[----:B---34-:R-:W-:-:S05]  /*2ea40*/  IMAD.U32 R0, RZ, RZ, UR36 ;  /* 0x00000024ff007e24 */ /* 0x018fca000f8e00ff */
[----:B------:R-:W-:-:S13]  /*2ea50*/  ISETP.NE.AND P0, PT, R0, 0x3, PT ;  /* 0x000000030000780c */ /* 0x000fda0003f05270 */
[----:B------:R-:W-:Y:S05]  /*2ea60*/  @!P0 BRA `(.L_x_2155) ;  /* 0x0000000000048947 */ /* 0x000fea0003800000 */
[----:B------:R-:W-:Y:S01]  /*2ea70*/  BPT.TRAP 0x1 ;  /* 0x000000040000795c */ /* 0x000fe20000300000 */
.L_x_2155:
[----:B------:R-:W-:Y:S01]  /*2ea80*/  LOP3.LUT R0, R21, 0x1, RZ, 0x3c, !PT ;  /* 0x0000000115007812 */ /* 0x000fe200078e3cff */
[----:B0-----:R-:W-:Y:S01]  /*2ea90*/  IMAD R3, R20, 0x8, R17 ;  /* 0x0000000814037824 */ /* 0x001fe200078e0211 */
[----:B------:R-:W-:Y:S02]  /*2eaa0*/  BSSY B0, `(.L_x_2156) ;  /* 0x0000004000007945 */ /* 0x000fe40003800000 */
[----:B------:R-:W-:-:S04]  /*2eab0*/  SHF.L.U32 R0, R0, 0x1f, RZ ;  /* 0x0000001f00007819 */ /* 0x000fc800000006ff */
[----:B------:R-:W0:Y:S02]  /*2eac0*/  SYNCS.PHASECHK.TRANS64.TRYWAIT P2, [R3+URZ+0x22870], R0 ;  /* 0x02287000030075a7 */ /* 0x000e24000804017f */
[----:B0-----:R-:W-:Y:S05]  /*2ead0*/  @!P2 BRA `(.L_x_2157) ;  /* 0x000000a000a4a947 */ /* 0x001fea0003800000 */
.L_x_2493:
[----:B------:R-:W-:Y:S05]  /*2eae0*/  BSYNC B0 ;  /* 0x0000000000007941 */ /* 0x000fea0003800000 */
.L_x_2156:
[----:B------:R-:W-:-:S13]  /*2eaf0*/  LOP3.LUT P2, RZ, R16, 0x4, RZ, 0xc0, !PT ;  /* 0x0000000410ff7812 */ /* 0x000fda000784c0ff */
[----:B------:R-:W-:Y:S05]  /*2eb00*/  @!P2 BRA `(.L_x_2158) ;  /* 0x000000000004a947 */ /* 0x000fea0003800000 */
[----:B------:R-:W-:Y:S01]  /*2eb10*/  BPT.TRAP 0x1 ;  /* 0x000000040000795c */ /* 0x000fe20000300000 */
.L_x_2158:
[----:B0-----:R-:W-:Y:S01]  /*2eb20*/  SHF.L.U32 R0, R21, 0x1f, RZ ;  /* 0x0000001f15007819 */ /* 0x001fe200000006ff */
[----:B------:R-:W-:-:S03]  /*2eb30*/  IMAD R12, R20, 0x5000, RZ ;  /* 0x00005000140c7824 */ /* 0x000fc600078e02ff */
[----:B------:R-:W0:Y:S02]  /*2eb40*/  SYNCS.PHASECHK.TRANS64.TRYWAIT P2, [R3+URZ+0x22860], R0 ;  /* 0x02286000030075a7 */ /* 0x000e24000804017f */
[----:B0-----:R-:W-:Y:S05]  /*2eb50*/  @!P2 BRA `(.L_x_2159) ;  /* 0x000000a00098a947 */ /* 0x001fea0003800000 */
.L_x_2494:
        /* <DEDUP_REMOVED lines=78> */
.L_x_2160:
[----:B-1----:R1:W-:Y:S01]  /*2f040*/  SYNCS.ARRIVE.TRANS64.A1T0 RZ, [R3+URZ+0x22850], RZ ;  /* 0x022850ff03ff79a7 */ /* 0x0023e2000810003f */
[----:B------:R-:W-:Y:S06]  /*2f050*/  BAR.SYNC.DEFER_BLOCKING 0x2, 0x80 ;  /* 0x0082000000007b1d */ /* 0x000fec0000010000 */
[----:B------:R-:W-:Y:S05]  /*2f060*/  @!P0 BRA `(.L_x_2161) ;  /* 0x0000000000048947 */ /* 0x000fea0003800000 */
[----:B------:R-:W-:Y:S01]  /*2f070*/  BPT.TRAP 0x1 ;  /* 0x000000040000795c */ /* 0x000fe20000300000 */
.L_x_2161:
[----:B------:R-:W2:Y:S01]  /*2f080*/  LDL R0, [R1+0x10] ;  /* 0x0000100001007983 */ /* 0x000ea20000100800 */
[----:B-1----:R-:W-:Y:S02]  /*2f090*/  VIADD R3, R3, 0x22880 ;  /* 0x0002288003037836 */ /* 0x002fe40000000000 */
[----:B------:R-:W-:Y:S02]  /*2f0a0*/  IMAD.MOV.U32 R20, RZ, RZ, R33 ;  /* 0x000000ffff147224 */ /* 0x000fe400078e0021 */
[----:B------:R-:W-:Y:S01]  /*2f0b0*/  IMAD.MOV.U32 R21, RZ, RZ, R37 ;  /* 0x000000ffff157224 */ /* 0x000fe200078e0025 */
[----:B--2---:R-:W-:-:S04]  /*2f0c0*/  PRMT R3, R0, 0x654, R3 ;  /* 0x0000065400037816 */ /* 0x004fc80000000003 */
[----:B------:R1:W-:Y:S01]  /*2f0d0*/  SYNCS.ARRIVE.TRANS64.RED.A1T0 RZ, [R3+URZ], RZ ;  /* 0x000000ff03ff79a7 */ /* 0x0003e2000810043f */
[----:B------:R-:W-:Y:S05]  /*2f0e0*/  @P1 BRA `(.L_x_2162) ;  /* 0xffffffe400e81947 */ /* 0x000fea000383ffff */
.L_x_2142:
        /* <DEDUP_REMOVED lines=10> */
[----:B------:R-:W0:Y:S01]  /*2f190*/  FLO.U32 R0, UR4 ;  /* 0x0000000400007d00 */ /* 0x000e2200080e0000 */
[----:B------:R-:W-:Y:S01]  /*2f1a0*/  ULDC.64 UR6, c[0x0][0x208] ;  /* 0x0000820000067ab9 */ /* 0x000fe20000000a00 */
        /* <DEDUP_REMOVED lines=8> */
.L_x_2164:
[----:B------:R-:W-:Y:S05]  /*2f230*/  BSYNC B0 ;  /* 0x0000000000007941 */ /* 0x000fea0003800000 */
.L_x_2163:
[----:B------:R-:W-:Y:S05]  /*2f240*/  @!P0 BRA `(.L_x_2165) ;  /* 0x0000000000048947 */ /* 0x000fea0003800000 */
[----:B------:R-:W-:Y:S01]  /*2f250*/  BPT.TRAP 0x1 ;  /* 0x000000040000795c */ /* 0x000fe20000300000 */
.L_x_2165:
[----:B-1----:R-:W-:Y:S01]  /*2f260*/  LOP3.LUT R3, R37, 0x1, RZ, 0x3c, !PT ;  /* 0x0000000125037812 */ /* 0x002fe200078e3cff */
[----:B------:R-:W-:Y:S01]  /*2f270*/  IMAD R18, R33, 0x8, R17 ;  /* 0x0000000821127824 */ /* 0x000fe200078e0211 */
[----:B------:R-:W-:Y:S02]  /*2f280*/  BSSY B0, `(.L_x_2166) ;  /* 0x0000004000007945 */ /* 0x000fe40003800000 */
[----:B------:R-:W-:-:S04]  /*2f290*/  SHF.L.U32 R3, R3, 0x1f, RZ ;  /* 0x0000001f03037819 */ /* 0x000fc800000006ff */
[----:B------:R-:W0:Y:S02]  /*2f2a0*/  SYNCS.PHASECHK.TRANS64.TRYWAIT P1, [R18+URZ+0x22870], R3 ;  /* 0x02287003120075a7 */ /* 0x000e24000802017f */
[----:B0-----:R-:W-:Y:S05]  /*2f2b0*/  @!P1 BRA `(.L_x_2167) ;  /* 0x0000009800d49947 */ /* 0x001fea0003800000 */
.L_x_2495:
[----:B------:R-:W-:Y:S05]  /*2f2c0*/  BSYNC B0 ;  /* 0x0000000000007941 */ /* 0x000fea0003800000 */
.L_x_2166:
[----:B------:R-:W-:-:S13]  /*2f2d0*/  LOP3.LUT P1, RZ, R16, 0x4, RZ, 0xc0, !PT ;  /* 0x0000000410ff7812 */ /* 0x000fda000782c0ff */
[----:B------:R-:W-:Y:S05]  /*2f2e0*/  @!P1 BRA `(.L_x_2168) ;  /* 0x0000000000049947 */ /* 0x000fea0003800000 */
[----:B------:R-:W-:Y:S01]  /*2f2f0*/  BPT.TRAP 0x1 ;  /* 0x000000040000795c */ /* 0x000fe20000300000 */
.L_x_2168:
[----:B0-----:R-:W-:-:S04]  /*2f300*/  SHF.L.U32 R3, R37, 0x1f, RZ ;  /* 0x0000001f25037819 */ /* 0x001fc800000006ff */
[----:B------:R-:W0:Y:S02]  /*2f310*/  SYNCS.PHASECHK.TRANS64.TRYWAIT P1, [R18+URZ+0x22860], R3 ;  /* 0x02286003120075a7 */ /* 0x000e24000802017f */
[----:B0-----:R-:W-:Y:S05]  /*2f320*/  @!P1 BRA `(.L_x_2169) ;  /* 0x0000009800cc9947 */ /* 0x001fea0003800000 */
.L_x_2496:
[----:B------:R-:W2:Y:S04]  /*2f330*/  LDL R2, [R1+0x1c] ;  /* 0x00001c0001027983 */ /* 0x000ea80000100800 */
[----:B------:R-:W0:Y:S04]  /*2f340*/  LDL R4, [R1+0x20] ;  /* 0x0000200001047983 */ /* 0x000e280000100800 */
[----:B------:R-:W3:Y:S01]  /*2f350*/  LDL R14, [R1+0x18] ;  /* 0x00001800010e7983 */ /* 0x000ee20000100800 */
[----:B------:R-:W-:Y:S01]  /*2f360*/  IMAD R0, R33, 0x5000, RZ ;  /* 0x0000500021007824 */ /* 0x000fe200078e02ff */
[----:B------:R-:W-:Y:S05]  /*2f370*/  WARPSYNC.ALL ;  /* 0x0000000000007948 */ /* 0x000fea0003800000 */
[----:B------:R-:W-:-:S02]  /*2f380*/  LOP3.LUT P1, RZ, R16, 0x4, RZ, 0xc0, !PT ;  /* 0x0000000410ff7812 */ /* 0x000fc4000782c0ff */
[----:B--2---:R-:W-:-:S05]  /*2f390*/  LOP3.LUT R2, R0, R2, RZ, 0xfc, !PT ;  /* 0x0000000200027212 */ /* 0x004fca00078efcff */
[----:B------:R-:W-:Y:S01]  /*2f3a0*/  IMAD.IADD R2, R17, 0x1, R2 ;  /* 0x0000000111027824 */ /* 0x000fe200078e0202 */
[----:B---3--:R-:W-:-:S03]  /*2f3b0*/  LOP3.LUT R0, R0, R14, RZ, 0xfc, !PT ;  /* 0x0000000e00007212 */ /* 0x008fc600078efcff */
[----:B0-----:R-:W-:Y:S01]  /*2f3c0*/  IMAD.IADD R3, R4, 0x1, R2 ;  /* 0x0000000104037824 */ /* 0x001fe200078e0202 */
        /* <DEDUP_REMOVED lines=69> */
.L_x_2170:
[----:B-1----:R1:W-:Y:S01]  /*2f820*/  SYNCS.ARRIVE.TRANS64.A1T0 RZ, [R18+URZ+0x22850], RZ ;  /* 0x022850ff12ff79a7 */ /* 0x0023e2000810003f */
[----:B------:R-:W-:Y:S06]  /*2f830*/  BAR.SYNC.DEFER_BLOCKING 0x2, 0x80 ;  /* 0x0082000000007b1d */ /* 0x000fec0000010000 */
[----:B------:R-:W-:Y:S05]  /*2f840*/  @!P0 BRA `(.L_x_2171) ;  /* 0x0000000000048947 */ /* 0x000fea0003800000 */
[----:B------:R-:W-:Y:S01]  /*2f850*/  BPT.TRAP 0x1 ;  /* 0x000000040000795c */ /* 0x000fe20000300000 */
.L_x_2171:
[----:B0-----:R-:W2:Y:S01]  /*2f860*/  LDL R0, [R1+0x10] ;  /* 0x0000100001007983 */ /* 0x001ea20000100800 */
[----:B-1----:R-:W-:Y:S02]  /*2f870*/  VIADD R18, R18, 0x22880 ;  /* 0x0002288012127836 */ /* 0x002fe40000000000 */
[----:B------:R-:W-:-:S05]  /*2f880*/  VIADD R33, R33, 0x1 ;  /* 0x0000000121217836 */ /* 0x000fca0000000000 */
[----:B------:R-:W-:-:S04]  /*2f890*/  ISETP.NE.AND P0, PT, R33, 0x2, PT ;  /* 0x000000022100780c */ /* 0x000fc80003f05270 */
[----:B------:R-:W-:Y:S02]  /*2f8a0*/  SEL R33, R33, RZ, P0 ;  /* 0x000000ff21217207 */ /* 0x000fe40000000000 */
[----:B--2---:R-:W-:Y:S02]  /*2f8b0*/  PRMT R18, R0, 0x654, R18 ;  /* 0x0000065400127816 */ /* 0x004fe40000000012 */
[----:B------:R-:W-:Y:S02]  /*2f8c0*/  SEL R0, RZ, 0x1, P0 ;  /* 0x00000001ff007807 */ /* 0x000fe40000000000 */
[----:B------:R0:W-:Y:S02]  /*2f8d0*/  SYNCS.ARRIVE.TRANS64.RED.A1T0 RZ, [R18+URZ], RZ ;  /* 0x000000ff12ff79a7 */ /* 0x0001e4000810043f */
[----:B------:R-:W-:-:S07]  /*2f8e0*/  LOP3.LUT R37, R37, R0, RZ, 0x3c, !PT ;  /* 0x0000000025257212 */ /* 0x000fce00078e3cff */
.L_x_2114:
[----:B------:R-:W-:-:S13]  /*2f8f0*/  LOP3.LUT P0, RZ, R16, 0x200, RZ, 0xc0, !PT ;  /* 0x0000020010ff7812 */ /* 0x000fda000780c0ff */
[----:B------:R-:W-:Y:S05]  /*2f900*/  @!P0 BRA `(.L_x_2172) ;  /* 0x0000000000288947 */ /* 0x000fea0003800000 */
[----:B------:R-:W-:Y:S05]  /*2f910*/  WARPSYNC.ALL ;  /* 0x0000000000007948 */ /* 0x000fea0003800000 */
[----:B------:R-:W3:Y:S08]  /*2f920*/  S2UR UR4, SR_CgaCtaId ;  /* 0x00000000000479c3 */ /* 0x000ef00000008800 */
[----:B------:R-:W-:Y:S01]  /*2f930*/  BAR.SYNC.DEFER_BLOCKING 0x5, 0x180 ;  /* 0x0146000000007b1d */ /* 0x000fe20000010000 */
[----:B------:R-:W-:Y:S01]  /*2f940*/  MOV R17, 0x400 ;  /* 0x0000040000117802 */ /* 0x000fe20000000f00 */
[----:B---3--:R-:W-:-:S05]  /*2f950*/  IMAD.U32 R0, RZ, RZ, UR4 ;  /* 0x00000004ff007e24 */ /* 0x008fca000f8e00ff */
[----:B------:R-:W-:Y:S01]  /*2f960*/  LEA R17, R0, R17, 0x18 ;  /* 0x0000001100117211 */ /* 0x000fe200078ec0ff */
[----:B------:R3:W-:Y:S04]  /*2f970*/  STL [R1+0x10], R0 ;  /* 0x0000100001007387 */ /* 0x0007e80000100800 */
[----:B------:R3:W4:Y:S01]  /*2f980*/  LDS.128 R24, [R17+0x228d0] ;  /* 0x0228d00011187984 */ /* 0x0007220000000c00 */
[----:B------:R-:W-:Y:S06]  /*2f990*/  BAR.ARV 0x4, 0x180 ;  /* 0x0106000000007b1d */ /* 0x000fec0000002000 */
[----:B------:R-:W-:Y:S05]  /*2f9a0*/  BRA `(.L_x_2173) ;  /* 0x0000000c00e87947 */ /* 0x000fea0003800000 */
.L_x_2172:
[----:B------:R-:W3:Y:S01]  /*2f9b0*/  S2R R0, SR_TID.X ;  /* 0x0000000000007919 */ /* 0x000ee20000002100 */
[----:B------:R-:W-:Y:S01]  /*2f9c0*/  UMOV UR4, 0xffffffff ;  /* 0xffffffff00047882 */ /* 0x000fe20000000000 */
[----:B---3--:R-:W-:-:S04]  /*2f9d0*/  LOP3.LUT R8, R0, 0x1f, RZ, 0xc0, !PT ;  /* 0x0000001f00087812 */ /* 0x008fc800078ec0ff */
[----:B------:R-:W-:Y:S01]  /*2f9e0*/  ISETP.NE.AND P0, PT, R8, 0x1f, PT ;  /* 0x0000001f0800780c */ /* 0x000fe20003f05270 */
[----:B------:R-:W-:-:S12]  /*2f9f0*/  BRA.DIV UR4, `(.L_x_2174) ;  /* 0x00000096042c7947 */ /* 0x000fd8000b800000 */
[----:B------:R-:W-:Y:S01]  /*2fa00*/  IMAD.IADD R9, R27, 0x1, R8 ;  /* 0x000000011b097824 */ /* 0x000fe200078e0208 */
[----:B------:R-:W-:Y:S01]  /*2fa10*/  ULDC UR4, c[0x0][0xc3c] ;  /* 0x00030f0000047ab9 */ /* 0x000fe20000000800 */
[----:B------:R-:W-:-:S03]  /*2fa20*/  ULDC.64 UR6, c[0x0][0x208] ;  /* 0x0000820000067ab9 */ /* 0x000fc60000000a00 */
[----:B------:R-:W-:-:S13]  /*2fa30*/  ISETP.GE.OR P1, PT, R9, UR4, !P0 ;  /* 0x0000000409007c0c */ /* 0x000fda000c726670 */
[----:B------:R-:W3:Y:S08]  /*2fa40*/  @!P1 LDC.64 R2, c[0x0][0xc80] ;  /* 0x00032000ff029b82 */ /* 0x000ef00000000a00 */
[----:B------:R-:W4:Y:S01]  /*2fa50*/  @!P1 LDC.64 R4, c[0x0][0xc78] ;  /* 0x00031e00ff049b82 */ /* 0x000f220000000a00 */
[----:B---3--:R-:W-:-:S05]  /*2fa60*/  @!P1 IMAD.WIDE R2, R9, 0x4, R2 ;  /* 0x0000000409029825 */ /* 0x008fca00078e0202 */
[----:B01----:R4:W3:Y:S02]  /*2fa70*/  @!P1 LDG.E R7, desc[UR6][R2.64] ;  /* 0x0000000602079981 */ /* 0x0038e4000c1e1900 */
[----:B----4-:R-:W-:-:S05]  /*2fa80*/  @!P1 IMAD.WIDE R2, R9, 0x4, R4 ;  /* 0x0000000409029825 */ /* 0x010fca00078e0204 */
[----:B------:R-:W4:Y:S01]  /*2fa90*/  @!P1 LDG.E R4, desc[UR6][R2.64] ;  /* 0x0000000602049981 */ /* 0x000f22000c1e1900 */
[----:B------:R-:W-:Y:S01]  /*2faa0*/  IMAD.MOV.U32 R25, RZ, RZ, RZ ;  /* 0x000000ffff197224 */ /* 0x000fe200078e00ff */
[C---:B------:R-:W-:Y:S01]  /*2fab0*/  ISETP.GE.U32.AND P2, PT, R8.reuse, 0x2, PT ;  /* 0x000000020800780c */ /* 0x040fe20003f46070 */
[----:B------:R-:W-:Y:S01]  /*2fac0*/  IMAD.MOV.U32 R5, RZ, RZ, RZ ;  /* 0x000000ffff057224 */ /* 0x000fe200078e00ff */
[C---:B------:R-:W-:Y:S01]  /*2fad0*/  ISETP.GE.U32.AND P3, PT, R8.reuse, 0x4, PT ;  /* 0x000000040800780c */ /* 0x040fe20003f66070 */
[----:B------:R-:W-:Y:S01]  /*2fae0*/  SHFL.IDX PT, R0, R24, RZ, 0x1f ;  /* 0x00001fff18007589 */ /* 0x000fe200000e0000 */
[C---:B------:R-:W-:Y:S02]  /*2faf0*/  ISETP.GE.U32.AND P4, PT, R8.reuse, 0x8, PT ;  /* 0x000000080800780c */ /* 0x040fe40003f86070 */
[----:B------:R-:W-:Y:S01]  /*2fb00*/  ISETP.GE.U32.AND P5, PT, R8, 0x10, PT ;  /* 0x000000100800780c */ /* 0x000fe20003fa6070 */
[----:B--2---:R0:W-:Y:S02]  /*2fb10*/  SHFL.IDX PT, R6, R24, 0x1, 0x1f ;  /* 0x00201f0018067f89 */ /* 0x0041e400000e0000 */
[----:B0-----:R-:W-:-:S02]  /*2fb20*/  IMAD.MOV.U32 R24, RZ, RZ, RZ ;  /* 0x000000ffff187224 */ /* 0x001fc400078e00ff */
[----:B---3--:R-:W-:Y:S02]  /*2fb30*/  @!P1 IMAD.MOV.U32 R25, RZ, RZ, R7 ;  /* 0x000000ffff199224 */ /* 0x008fe400078e0007 */
[----:B----4-:R-:W-:Y:S01]  /*2fb40*/  @!P1 IMAD.MOV.U32 R5, RZ, RZ, R4 ;  /* 0x000000ffff059224 */ /* 0x010fe200078e0004 */
[----:B------:R-:W-:-:S03]  /*2fb50*/  ISETP.NE.AND P1, PT, R8, RZ, PT ;  /* 0x000000ff0800720c */ /* 0x000fc60003f25270 */
[----:B------:R-:W-:-:S05]  /*2fb60*/  IMAD R13, R5, R25, RZ ;  /* 0x00000019050d7224 */ /* 0x000fca00078e02ff */
        /* <DEDUP_REMOVED lines=15> */
[----:B------:R0:W1:Y:S02]  /*2fc60*/  SHFL.IDX PT, R14, R2, 0x1f, 0x1f ;  /* 0x03e01f00020e7f89 */ /* 0x00006400000e0000 */
.L_x_2506:
[----:B------:R-:W-:Y:S02]  /*2fc70*/  ULDC UR4, c[0x0][0xc38] ;  /* 0x00030e0000047ab9 */ /* 0x000fe40000000800 */
[----:B------:R-:W-:-:S04]  /*2fc80*/  IMAD.U32 R4, RZ, RZ, UR4 ;  /* 0x00000004ff047e24 */ /* 0x000fc8000f8e00ff */
[----:B-1----:R-:W-:-:S04]  /*2fc90*/  IMAD R3, R14, R4, RZ ;  /* 0x000000040e037224 */ /* 0x002fc800078e02ff */
[----:B------:R-:W-:-:S05]  /*2fca0*/  IMAD.IADD R6, R6, 0x1, R3 ;  /* 0x0000000106067824 */ /* 0x000fca00078e0203 */
[----:B------:R-:W-:-:S13]  /*2fcb0*/  ISETP.GT.AND P6, PT, R6, R0, PT ;  /* 0x000000000600720c */ /* 0x000fda0003fc4270 */
[----:B------:R-:W-:Y:S05]  /*2fcc0*/  @P6 BRA `(.L_x_2175) ;  /* 0x0000000000a86947 */ /* 0x000fea0003800000 */
.L_x_2178:
[----:B0-----:R-:W0:Y:S01]  /*2fcd0*/  LDC R2, c[0x0][0xc3c] ;  /* 0x00030f00ff027b82 */ /* 0x001e220000000800 */
[----:B------:R-:W-:-:S05]  /*2fce0*/  VIADD R27, R27, 0x1f ;  /* 0x0000001f1b1b7836 */ /* 0x000fca0000000000 */
[----:B0-----:R-:W-:-:S13]  /*2fcf0*/  ISETP.GE.AND P6, PT, R27, R2, PT ;  /* 0x000000021b00720c */ /* 0x001fda0003fc6270 */
[----:B------:R-:W-:Y:S05]  /*2fd00*/  @P6 BRA `(.L_x_2176) ;  /* 0x0000000800c46947 */ /* 0x000fea0003800000 */
[----:B------:R-:W0:Y:S01]  /*2fd10*/  S2R R3, SR_TID.X ;  /* 0x0000000000037919 */ /* 0x000e220000002100 */
[----:B------:R-:W-:Y:S01]  /*2fd20*/  IMAD.MOV.U32 R25, RZ, RZ, RZ ;  /* 0x000000ffff197224 */ /* 0x000fe200078e00ff */
[----:B------:R-:W-:Y:S01]  /*2fd30*/  ULDC.64 UR4, c[0x0][0x208] ;  /* 0x0000820000047ab9 */ /* 0x000fe20000000a00 */
[----:B0-----:R-:W-:-:S05]  /*2fd40*/  LOP3.LUT R3, R3, 0x1f, RZ, 0xc0, !PT ;  /* 0x0000001f03037812 */ /* 0x001fca00078ec0ff */
[----:B------:R-:W-:-:S05]  /*2fd50*/  IMAD.IADD R7, R27, 0x1, R3 ;  /* 0x000000011b077824 */ /* 0x000fca00078e0203 */
[----:B------:R-:W-:-:S13]  /*2fd60*/  ISETP.GE.OR P6, PT, R7, R2, !P0 ;  /* 0x000000020700720c */ /* 0x000fda00047c6670 */
[----:B------:R-:W0:Y:S08]  /*2fd70*/  @!P6 LDC.64 R2, c[0x0][0xc80] ;  /* 0x00032000ff02eb82 */ /* 0x000e300000000a00 */
[----:B------:R-:W1:Y:S01]  /*2fd80*/  @!P6 LDC.64 R4, c[0x0][0xc78] ;  /* 0x00031e00ff04eb82 */ /* 0x000e620000000a00 */
[----:B0-----:R-:W-:-:S05]  /*2fd90*/  @!P6 IMAD.WIDE R2, R7, 0x4, R2 ;  /* 0x000000040702e825 */ /* 0x001fca00078e0202 */
[----:B------:R1:W2:Y:S02]  /*2fda0*/  @!P6 LDG.E R25, desc[UR4][R2.64] ;  /* 0x000000040219e981 */ /* 0x0002a4000c1e1900 */
[----:B-1----:R-:W-:-:S04]  /*2fdb0*/  @!P6 IMAD.WIDE R2, R7, 0x4, R4 ;  /* 0x000000040702e825 */ /* 0x002fc800078e0204 */
[----:B------:R-:W-:-:S06]  /*2fdc0*/  IMAD.MOV.U32 R5, RZ, RZ, RZ ;  /* 0x000000ffff057224 */ /* 0x000fcc00078e00ff */
[----:B------:R-:W2:Y:S01]  /*2fdd0*/  @!P6 LDG.E R5, desc[UR4][R2.64] ;  /* 0x000000040205e981 */ /* 0x000ea2000c1e1900 */
[----:B------:R-:W-:Y:S01]  /*2fde0*/  UMOV UR4, 0xffffffff ;  /* 0xffffffff00047882 */ /* 0x000fe20000000000 */
[----:B--2---:R-:W-:Y:S02]  /*2fdf0*/  IMAD R13, R5, R25, RZ ;  /* 0x00000019050d7224 */ /* 0x004fe400078e02ff */
[----:B------:R-:W-:Y:S05]  /*2fe00*/  BRA.DIV UR4, `(.L_x_2177) ;  /* 0x0000009604647947 */ /* 0x000fea000b800000 */
        /* <DEDUP_REMOVED lines=16> */
.L_x_2514:
[----:B------:R-:W-:Y:S02]  /*2ff10*/  ULDC UR4, c[0x0][0xc38] ;  /* 0x00030e0000047ab9 */ /* 0x000fe40000000800 */
[----:B------:R-:W-:-:S04]  /*2ff20*/  IMAD.U32 R4, RZ, RZ, UR4 ;  /* 0x00000004ff047e24 */ /* 0x000fc8000f8e00ff */
[----:B-1----:R-:W-:-:S04]  /*2ff30*/  IMAD R3, R14, R4, RZ ;  /* 0x000000040e037224 */ /* 0x002fc800078e02ff */
[----:B------:R-:W-:-:S05]  /*2ff40*/  IMAD.IADD R6, R3, 0x1, R6 ;  /* 0x0000000103067824 */ /* 0x000fca00078e0206 */
[----:B------:R-:W-:-:S13]  /*2ff50*/  ISETP.GT.AND P6, PT, R6, R0, PT ;  /* 0x000000000600720c */ /* 0x000fda0003fc4270 */
[----:B------:R-:W-:Y:S05]  /*2ff60*/  @!P6 BRA `(.L_x_2178) ;  /* 0xfffffffc0058e947 */ /* 0x000fea000383ffff */
.L_x_2175:
[----:B------:R-:W-:Y:S01]  /*2ff70*/  IMAD.IADD R6, R6, 0x1, -R3 ;  /* 0x0000000106067824 */ /* 0x000fe200078e0a03 */
[----:B------:R-:W-:-:S03]  /*2ff80*/  UMOV UR4, 0xffffffff ;  /* 0xffffffff00047882 */ /* 0x000fc60000000000 */
[----:B------:R-:W-:-:S05]  /*2ff90*/  IMAD R3, R2, R4, R6 ;  /* 0x0000000402037224 */ /* 0x000fca00078e0206 */
[----:B------:R-:W-:Y:S01]  /*2ffa0*/  ISETP.GT.AND P6, PT, R3, R0, PT ;  /* 0x000000000300720c */ /* 0x000fe20003fc4270 */
[----:B------:R-:W-:-:S12]  /*2ffb0*/  BRA.DIV UR4, `(.L_x_2179) ;  /* 0x0000009604b07947 */ /* 0x000fd8000b800000 */
[----:B------:R-:W-:-:S04]  /*2ffc0*/  VOTE.ANY R3, PT, !P6 ;  /* 0x0000000000037806 */ /* 0x000fc800070e0100 */
[----:B------:R-:W1:Y:S02]  /*2ffd0*/  POPC R7, R3 ;  /* 0x0000000300077309 */ /* 0x000e640000000000 */
[----:B-1----:R1:W2:Y:S01]  /*2ffe0*/  SHFL.IDX PT, R25, R25, R7, 0x1f ;  /* 0x00001f0719197589 */ /* 0x0022a200000e0000 */
[----:B------:R-:W-:-:S03]  /*2fff0*/  IMAD.IADD R27, R7, 0x1, R27 ;  /* 0x00000001071b7824 */ /* 0x000fc600078e021b */
[----:B------:R1:W3:Y:S04]  /*30000*/  SHFL.IDX PT, R5, R5, R7, 0x1f ;  /* 0x00001f0705057589 */ /* 0x0002e800000e0000 */
.L_x_2519:
[----:B------:R-:W-:-:S13]  /*30010*/  ISETP.NE.AND P0, PT, R3, RZ, PT ;  /* 0x000000ff0300720c */ /* 0x000fda0003f05270 */
[----:B------:R-:W-:Y:S05]  /*30020*/  @!P0 BRA `(.L_x_2180) ;  /* 0x0000000000108947 */ /* 0x000fea0003800000 */
[----:B------:R-:W-:Y:S01]  /*30030*/  UMOV UR4, 0xffffffff ;  /* 0xffffffff00047882 */ /* 0x000fe20000000000 */
[----:B------:R-:W-:Y:S02]  /*30040*/  VIADD R12, R7, 0xffffffff ;  /* 0xffffffff070c7836 */ /* 0x000fe40000000000 */
[----:B------:R-:W-:Y:S05]  /*30050*/  BRA.DIV UR4, `(.L_x_2181) ;  /* 0x0000009604e87947 */ /* 0x000fea000b800000 */
[----:B------:R4:W0:Y:S02]  /*30060*/  SHFL.IDX PT, R24, R2, R12, 0x1f ;  /* 0x00001f0c02187589 */ /* 0x00082400000e0000 */
.L_x_2180:
[----:B---3--:R-:W-:Y:S01]  /*30070*/  ISETP.NE.AND P0, PT, R5, 0x1, PT ;  /* 0x000000010500780c */ /* 0x008fe20003f05270 */
[----:B0-----:R-:W-:-:S04]  /*30080*/  IMAD R24, R24, R4, R6 ;  /* 0x0000000418187224 */ /* 0x001fc800078e0206 */
[----:B------:R-:W-:-:S08]  /*30090*/  IMAD.IADD R0, R0, 0x1, -R24 ;  /* 0x0000000100007824 */ /* 0x000fd000078e0a18 */
[----:B------:R-:W-:Y:S05]  /*300a0*/  @!P0 BRA `(.L_x_2182) ;  /* 0x0000000000dc8947 */ /* 0x000fea0003800000 */
[----:B--2---:R-:W-:Y:S01]  /*300b0*/  IABS R4, R25 ;  /* 0x0000001900047213 */ /* 0x004fe20000000000 */
[----:B----4-:R-:W-:Y:S01]  /*300c0*/  IMAD.MOV.U32 R2, RZ, RZ, RZ ;  /* 0x000000ffff027224 */ /* 0x010fe200078e00ff */
[----:B------:R-:W-:Y:S02]  /*300d0*/  IABS R6, R5 ;  /* 0x0000000500067213 */ /* 0x000fe40000000000 */
[----:B-1----:R-:W0:Y:S08]  /*300e0*/  I2F.RP R7, R4 ;  /* 0x0000000400077306 */ /* 0x002e300000209400 */
[----:B------:R-:W-:Y:S08]  /*300f0*/  I2F.RP R10, R6 ;  /* 0x00000006000a7306 */ /* 0x000ff00000209400 */
[----:B0-----:R-:W0:Y:S02]  /*30100*/  MUFU.RCP R7, R7 ;  /* 0x0000000700077308 */ /* 0x001e240000001000 */
[----:B0-----:R-:W-:-:S06]  /*30110*/  VIADD R3, R7, 0xffffffe ;  /* 0x0ffffffe07037836 */ /* 0x001fcc0000000000 */
[----:B------:R-:W0:Y:S02]  /*30120*/  F2I.FTZ.U32.TRUNC.NTZ R3, R3 ;  /* 0x0000000300037305 */ /* 0x000e24000021f000 */
[----:B0-----:R-:W-:-:S04]  /*30130*/  IMAD.MOV R9, RZ, RZ, -R3 ;  /* 0x000000ffff097224 */ /* 0x001fc800078e0a03 */
[----:B------:R-:W-:-:S04]  /*30140*/  IMAD R9, R9, R4, RZ ;  /* 0x0000000409097224 */ /* 0x000fc800078e02ff */
[----:B------:R-:W-:Y:S01]  /*30150*/  IMAD.HI.U32 R8, R3, R9, R2 ;  /* 0x0000000903087227 */ /* 0x000fe200078e0002 */
[----:B------:R-:W-:Y:S01]  /*30160*/  IABS R9, R0 ;  /* 0x0000000000097213 */ /* 0x000fe20000000000 */
[----:B------:R-:W0:Y:S01]  /*30170*/  MUFU.RCP R2, R10 ;  /* 0x0000000a00027308 */ /* 0x000e220000001000 */
[----:B------:R-:W-:-:S03]  /*30180*/  IABS R3, R25 ;  /* 0x0000001900037213 */ /* 0x000fc60000000000 */
[----:B------:R-:W-:-:S04]  /*30190*/  IMAD.HI.U32 R7, R8, R9, RZ ;  /* 0x0000000908077227 */ /* 0x000fc800078e00ff */
[----:B------:R-:W-:-:S04]  /*301a0*/  IMAD.MOV R12, RZ, RZ, -R3 ;  /* 0x000000ffff0c7224 */ /* 0x000fc800078e0a03 */
[----:B------:R-:W-:Y:S02]  /*301b0*/  IMAD R9, R7, R12, R9 ;  /* 0x0000000c07097224 */ /* 0x000fe400078e0209 */
[----:B0-----:R-:W-:-:S03]  /*301c0*/  VIADD R3, R2, 0xffffffe ;  /* 0x0ffffffe02037836 */ /* 0x001fc60000000000 */
[----:B------:R-:W-:Y:S01]  /*301d0*/  ISETP.GT.U32.AND P1, PT, R4, R9, PT ;  /* 0x000000090400720c */ /* 0x000fe20003f24070 */
[----:B------:R-:W-:Y:S02]  /*301e0*/  IMAD.MOV.U32 R2, RZ, RZ, RZ ;  /* 0x000000ffff027224 */ /* 0x000fe400078e00ff */
        /* <DEDUP_REMOVED lines=11> */
[----:B------:R-:W-:-:S05]  /*302a0*/  IABS R2, R5 ;  /* 0x0000000500027213 */ /* 0x000fca0000000000 */
        /* <DEDUP_REMOVED lines=8> */
[----:B------:R-:W-:-:S11]  /*30330*/  ISETP.GE.AND P2, PT, R2, RZ, PT ;  /* 0x000000ff0200720c */ /* 0x000fd60003f46270 */
[----:B------:R-:W-:Y:S02]  /*30340*/  @!P1 IMAD.IADD R3, R3, 0x1, -R6 ;  /* 0x0000000103039824 */ /* 0x000fe400078e0a06 */
[----:B------:R-:W-:Y:S01]  /*30350*/  @!P1 VIADD R4, R4, 0x1 ;  /* 0x0000000104049836 */ /* 0x000fe20000000000 */
[----:B------:R-:W-:Y:S02]  /*30360*/  ISETP.NE.AND P1, PT, R5, RZ, PT ;  /* 0x000000ff0500720c */ /* 0x000fe40003f25270 */
[----:B------:R-:W-:Y:S01]  /*30370*/  ISETP.GE.U32.AND P0, PT, R3, R6, PT ;  /* 0x000000060300720c */ /* 0x000fe20003f06070 */
[----:B------:R-:W-:-:S04]  /*30380*/  IMAD.MOV R3, RZ, RZ, -R7 ;  /* 0x000000ffff037224 */ /* 0x000fc800078e0a07 */
[----:B------:R-:W-:-:S08]  /*30390*/  IMAD R3, R25, R3, R0 ;  /* 0x0000000319037224 */ /* 0x000fd000078e0200 */
[----:B------:R-:W-:-:S04]  /*303a0*/  @P0 VIADD R4, R4, 0x1 ;  /* 0x0000000104040836 */ /* 0x000fc80000000000 */
[----:B------:R-:W-:Y:S01]  /*303b0*/  @!P2 IMAD.MOV R4, RZ, RZ, -R4 ;  /* 0x000000ffff04a224 */ /* 0x000fe200078e0a04 */
[----:B------:R-:W-:-:S05]  /*303c0*/  @!P1 LOP3.LUT R4, RZ, R5, RZ, 0x33, !PT ;  /* 0x00000005ff049212 */ /* 0x000fca00078e33ff */
[--C-:B------:R-:W-:Y:S02]  /*303d0*/  IMAD.MOV R2, RZ, RZ, -R4.reuse ;  /* 0x000000ffff027224 */ /* 0x100fe400078e0a04 */
[C---:B------:R-:W-:Y:S02]  /*303e0*/  IMAD R4, R5.reuse, 0x1000000, R4 ;  /* 0x0100000005047824 */ /* 0x040fe400078e0204 */
[----:B------:R-:W-:-:S04]  /*303f0*/  IMAD R5, R5, R2, R7 ;  /* 0x0000000205057224 */ /* 0x000fc800078e0207 */
[----:B------:R-:W-:Y:S01]  /*30400*/  IMAD R26, R5, 0x10000, R4 ;  /* 0x00010000051a7824 */ /* 0x000fe200078e0204 */
[----:B------:R-:W-:Y:S06]  /*30410*/  BRA `(.L_x_2183) ;  /* 0x0000000000f47947 */ /* 0x000fec0003800000 */
.L_x_2182:
[----:B----4-:R-:W0:Y:S01]  /*30420*/  LDC.64 R2, c[0x0][0xc90] ;  /* 0x00032400ff027b82 */ /* 0x010e220000000a00 */
[----:B------:R-:W-:Y:S01]  /*30430*/  ULDC.64 UR4, c[0x0][0x208] ;  /* 0x0000820000047ab9 */ /* 0x000fe20000000a00 */
[----:B0-----:R-:W-:-:S05]  /*30440*/  IMAD.WIDE R2, R27, 0x4, R2 ;  /* 0x000000041b027825 */ /* 0x001fca00078e0202 */
[----:B------:R0:W2:Y:S02]  /*30450*/  LDG.E R6, desc[UR4][R2.64] ;  /* 0x0000000402067981 */ /* 0x0000a4000c1e1900 */
[----:B0-----:R-:W-:Y:S02]  /*30460*/  IMAD.MOV.U32 R2, RZ, RZ, RZ ;  /* 0x000000ffff027224 */ /* 0x001fe400078e00ff */
[----:B--2---:R-:W-:-:S05]  /*30470*/  IMAD R5, R25, R6, RZ ;  /* 0x0000000619057224 */ /* 0x004fca00078e02ff */
[----:B-1----:R-:W-:-:S04]  /*30480*/  IABS R7, R5 ;  /* 0x0000000500077213 */ /* 0x002fc80000000000 */
[----:B------:R-:W0:Y:S08]  /*30490*/  I2F.RP R8, R7 ;  /* 0x0000000700087306 */ /* 0x000e300000209400 */
[----:B0-----:R-:W0:Y:S02]  /*304a0*/  MUFU.RCP R8, R8 ;  /* 0x0000000800087308 */ /* 0x001e240000001000 */
[----:B0-----:R-:W-:-:S06]  /*304b0*/  VIADD R9, R8, 0xffffffe ;  /* 0x0ffffffe08097836 */ /* 0x001fcc0000000000 */
[----:B------:R-:W0:Y:S02]  /*304c0*/  F2I.FTZ.U32.TRUNC.NTZ R3, R9 ;  /* 0x0000000900037305 */ /* 0x000e24000021f000 */
[----:B0-----:R-:W-:-:S04]  /*304d0*/  IMAD.MOV R10, RZ, RZ, -R3 ;  /* 0x000000ffff0a7224 */ /* 0x001fc800078e0a03 */
[----:B------:R-:W-:Y:S01]  /*304e0*/  IMAD R11, R10, R7, RZ ;  /* 0x000000070a0b7224 */ /* 0x000fe200078e02ff */
[----:B------:R-:W-:-:S03]  /*304f0*/  IABS R10, R5 ;  /* 0x00000005000a7213 */ /* 0x000fc60000000000 */
[----:B------:R-:W-:Y:S01]  /*30500*/  IMAD.HI.U32 R2, R3, R11, R2 ;  /* 0x0000000b03027227 */ /* 0x000fe200078e0002 */
[----:B------:R-:W-:-:S03]  /*30510*/  IABS R3, R0 ;  /* 0x0000000000037213 */ /* 0x000fc60000000000 */
        /* <DEDUP_REMOVED lines=16> */
[----:B------:R-:W-:-:S03]  /*30620*/  IMAD R0, R5, R9, R0 ;  /* 0x0000000905007224 */ /* 0x000fc600078e0200 */
[----:B------:R-:W-:-:S04]  /*30630*/  VIADDMNMX R4, R3, R4, R6, PT ;  /* 0x0000000403047246 */ /* 0x000fc80003800106 */
[----:B------:R-:W-:-:S04]  /*30640*/  IABS R6, R4 ;  /* 0x0000000400067213 */ /* 0x000fc80000000000 */
[----:B------:R-:W0:Y:S08]  /*30650*/  I2F.RP R8, R6 ;  /* 0x0000000600087306 */ /* 0x000e300000209400 */
[----:B0-----:R-:W0:Y:S02]  /*30660*/  MUFU.RCP R8, R8 ;  /* 0x0000000800087308 */ /* 0x001e240000001000 */
[----:B0-----:R-:W-:Y:S01]  /*30670*/  VIADD R2, R8, 0xffffffe ;  /* 0x0ffffffe08027836 */ /* 0x001fe20000000000 */
[----:B------:R-:W-:-:S05]  /*30680*/  IABS R8, R0 ;  /* 0x0000000000087213 */ /* 0x000fca0000000000 */
[----:B------:R0:W1:Y:S02]  /*30690*/  F2I.FTZ.U32.TRUNC.NTZ R3, R2 ;  /* 0x0000000200037305 */ /* 0x000064000021f000 */
[----:B0-----:R-:W-:Y:S02]  /*306a0*/  IMAD.MOV.U32 R2, RZ, RZ, RZ ;  /* 0x000000ffff027224 */ /* 0x001fe400078e00ff */
[----:B-1----:R-:W-:-:S04]  /*306b0*/  IMAD.MOV R5, RZ, RZ, -R3 ;  /* 0x000000ffff057224 */ /* 0x002fc800078e0a03 */
[----:B------:R-:W-:-:S04]  /*306c0*/  IMAD R5, R5, R6, RZ ;  /* 0x0000000605057224 */ /* 0x000fc800078e02ff */
[----:B------:R-:W-:Y:S01]  /*306d0*/  IMAD.HI.U32 R3, R3, R5, R2 ;  /* 0x0000000503037227 */ /* 0x000fe200078e0002 */
[-C--:B------:R-:W-:Y:S02]  /*306e0*/  IABS R5, R4.reuse ;  /* 0x0000000400057213 */ /* 0x080fe40000000000 */
[----:B------:R-:W-:Y:S02]  /*306f0*/  LOP3.LUT R2, R0, R4, RZ, 0x3c, !PT ;  /* 0x0000000400027212 */ /* 0x000fe400078e3cff */
[----:B------:R-:W-:Y:S01]  /*30700*/  IADD3 R0, R7, 0x1000000, R0 ;  /* 0x0100000007007810 */ /* 0x000fe20007ffe000 */
[----:B------:R-:W-:Y:S01]  /*30710*/  IMAD.MOV R5, RZ, RZ, -R5 ;  /* 0x000000ffff057224 */ /* 0x000fe200078e0a05 */
[----:B------:R-:W-:Y:S01]  /*30720*/  ISETP.GE.AND P2, PT, R2, RZ, PT ;  /* 0x000000ff0200720c */ /* 0x000fe20003f46270 */
        /* <DEDUP_REMOVED lines=9> */
[----:B------:R-:W-:Y:S01]  /*307c0*/  @!P1 LOP3.LUT R3, RZ, R4, RZ, 0x33, !PT ;  /* 0x00000004ff039212 */ /* 0x000fe200078e33ff */
[----:B------:R-:W-:-:S04]  /*307d0*/  IMAD.MOV R4, RZ, RZ, -R4 ;  /* 0x000000ffff047224 */ /* 0x000fc800078e0a04 */
[----:B------:R-:W-:-:S07]  /*307e0*/  IMAD R26, R3, R4, R0 ;  /* 0x00000004031a7224 */ /* 0x000fce00078e0200 */
.L_x_2183:
[----:B------:R-:W-:-:S05]  /*307f0*/  LOP3.LUT R0, RZ, R3, RZ, 0x33, !PT ;  /* 0x00000003ff007212 */ /* 0x000fca00078e33ff */
[----:B------:R-:W-:Y:S01]  /*30800*/  IMAD.IADD R25, R25, 0x1, R0 ;  /* 0x0000000119197824 */ /* 0x000fe200078e0200 */
[----:B------:R-:W-:Y:S06]  /*30810*/  BRA `(.L_x_2184) ;  /* 0x00000000001c7947 */ /* 0x000fec0003800000 */
.L_x_2176:
[----:B------:R-:W-:Y:S01]  /*30820*/  UMOV UR4, URZ ;  /* 0x0000003f00047c82 */ /* 0x000fe20008000000 */
[----:B------:R-:W-:Y:S01]  /*30830*/  UMOV UR5, URZ ;  /* 0x0000003f00057c82 */ /* 0x000fe20008000000 */
[----:B------:R-:W-:Y:S01]  /*30840*/  ULDC UR6, c[0x0][0xc3c] ;  /* 0x00030f0000067ab9 */ /* 0x000fe20000000800 */
[----:B------:R-:W-:Y:S02]  /*30850*/  IMAD.MOV.U32 R24, RZ, RZ, R0 ;  /* 0x000000ffff187224 */ /* 0x000fe400078e0000 */
[----:B------:R-:W-:Y:S02]  /*30860*/  IMAD.U32 R25, RZ, RZ, UR4 ;  /* 0x00000004ff197e24 */ /* 0x000fe4000f8e00ff */
[----:B------:R-:W-:Y:S02]  /*30870*/  IMAD.U32 R26, RZ, RZ, UR5 ;  /* 0x00000005ff1a7e24 */ /* 0x000fe4000f8e00ff */
[----:B------:R-:W-:-:S07]  /*30880*/  IMAD.U32 R27, RZ, RZ, UR6 ;  /* 0x00000006ff1b7e24 */ /* 0x000fce000f8e00ff */
.L_x_2184:
[----:B------:R0:W2:Y:S01]  /*30890*/  LDL R2, [R1+0x10] ;  /* 0x0000100001027983 */ /* 0x0000a20000100800 */
[----:B------:R-:W1:Y:S01]  /*308a0*/  S2R R0, SR_TID.X ;  /* 0x0000000000007919 */ /* 0x000e620000002100 */
[----:B------:R-:W-:Y:S05]  /*308b0*/  WARPSYNC.ALL ;  /* 0x0000000000007948 */ /* 0x000fea0003800000 */
[----:B-1----:R-:W-:Y:S01]  /*308c0*/  LOP3.LUT R0, R0, 0x1f, RZ, 0xc0, !PT ;  /* 0x0000001f00007812 */ /* 0x002fe200078ec0ff */
[----:B------:R-:W-:Y:S03]  /*308d0*/  BAR.SYNC.DEFER_BLOCKING 0x4, 0x180 ;  /* 0x0106000000007b1d */ /* 0x000fe60000010000 */
[----:B------:R-:W-:-:S13]  /*308e0*/  ISETP.NE.AND P0, PT, R0, RZ, PT ;  /* 0x000000ff0000720c */ /* 0x000fda0003f05270 */
[----:B------:R-:W-:Y:S01]  /*308f0*/  @!P0 MOV R0, 0x400 ;  /* 0x0000040000008802 */ /* 0x000fe20000000f00 */
[----:B--2---:R-:W1:Y:S03]  /*30900*/  @!P0 S2R R2, SR_CgaCtaId ;  /* 0x0000000000028919 */ /* 0x004e660000008800 */
[----:B-1----:R-:W-:Y:S01]  /*30910*/  @!P0 LEA R17, R2, R0, 0x18 ;  /* 0x0000000002118211 */ /* 0x002fe200078ec0ff */
[----:B------:R0:W-:Y:S04]  /*30920*/  @!P0 STL [R1+0x10], R2 ;  /* 0x0000100201008387 */ /* 0x0001e80000100800 */
[----:B------:R0:W-:Y:S01]  /*30930*/  @!P0 STS.128 [R17+0x228d0], R24 ;  /* 0x0228d01811008388 */ /* 0x0001e20000000c00 */
[----:B------:R-:W-:Y:S06]  /*30940*/  BAR.ARV 0x5, 0x180 ;  /* 0x0146000000007b1d */ /* 0x000fec0000002000 */
.L_x_2173:
[----:B------:R-:W-:Y:S02]  /*30950*/  ULDC UR4, c[0x0][0xc3c] ;  /* 0x00030f0000047ab9 */ /* 0x000fe40000000800 */
[----:B----4-:R-:W-:-:S13]  /*30960*/  ISETP.GE.AND P0, PT, R27, UR4, PT ;  /* 0x000000041b007c0c */ /* 0x010fda000bf06270 */
[----:B------:R-:W-:Y:S05]  /*30970*/  @!P0 BRA `(.L_x_2185) ;  /* 0xffffff8400588947 */ /* 0x000fea000383ffff */
[----:B------:R-:W-:Y:S05]  /*30980*/  BSYNC B7 ;  /* 0x0000000000077941 */ /* 0x000fea0003800000 */
.L_x_2057:
[----:B--23--:R-:W2:Y:S01]  /*30990*/  LDL.LU R0, [R1+0x34] ;  /* 0x0000340001007983 */ /* 0x00cea20000300800 */
[----:B------:R-:W-:Y:S01]  /*309a0*/  BSSY B0, `(.L_x_2186) ;  /* 0x000000b000007945 */ /* 0x000fe20003800000 */
[----:B------:R-:W3:Y:S01]  /*309b0*/  S2R R5, SR_CgaCtaId ;  /* 0x0000000000057919 */ /* 0x000ee20000008800 */
[----:B--2---:R-:W-:-:S05]  /*309c0*/  VIADD R0, R0, 0x1 ;  /* 0x0000000100007836 */ /* 0x004fca0000000000 */
[----:B0-----:R-:W-:-:S04]  /*309d0*/  LEA.HI R2, R0, R0, RZ, 0x1 ;  /* 0x0000000000027211 */ /* 0x001fc800078f08ff */
[----:B------:R-:W-:Y:S02]  /*309e0*/  LOP3.LUT R3, R2, 0xfffffffe, RZ, 0xc0, !PT ;  /* 0xfffffffe02037812 */ /* 0x000fe400078ec0ff */
[----:B------:R-:W-:-:S03]  /*309f0*/  MOV R2, 0x400 ;  /* 0x0000040000027802 */ /* 0x000fc60000000f00 */
[----:B------:R-:W-:Y:S01]  /*30a00*/  IMAD.IADD R0, R0, 0x1, -R3 ;  /* 0x0000000100007824 */ /* 0x000fe200078e0a03 */
[----:B---3--:R-:W-:-:S04]  /*30a10*/  LEA R5, R5, R2, 0x18 ;  /* 0x0000000205057211 */ /* 0x008fc800078ec0ff */
[----:B------:R-:W-:-:S04]  /*30a20*/  SHF.L.U32 R0, R0, 0x1f, RZ ;  /* 0x0000001f00007819 */ /* 0x000fc800000006ff */
[----:B------:R-:W0:Y:S02]  /*30a30*/  SYNCS.PHASECHK.TRANS64.TRYWAIT P0, [R5+URZ+0x22820], R0 ;  /* 0x02282000050075a7 */ /* 0x000e24000800017f */
[----:B0-----:R-:W-:Y:S05]  /*30a40*/  @!P0 BRA `(.L_x_2187) ;  /* 0x0000008c00948947 */ /* 0x001fea0003800000 */
.L_x_2522:
[----:B------:R-:W-:Y:S05]  /*30a50*/  BSYNC B0 ;  /* 0x0000000000007941 */ /* 0x000fea0003800000 */
.L_x_2186:
[----:B------:R-:W-:-:S03]  /*30a60*/  UMOV UR4, 0xffffffff ;  /* 0xffffffff00047882 */ /* 0x000fc60000000000 */
[----:B------:R-:W-:Y:S05]  /*30a70*/  BRA.DIV UR4, `(.L_x_2188) ;  /* 0x0000008e049c7947 */ /* 0x000fea000b800000 */
[----:B0-----:R-:W0:Y:S02]  /*30a80*/  S2R R0, SR_TID.X ;  /* 0x0000000000007919 */ /* 0x001e240000002100 */
[----:B0-----:R-:W-:-:S04]  /*30a90*/  SHF.R.U32.HI R0, RZ, 0x5, R0 ;  /* 0x00000005ff007819 */ /* 0x001fc80000011600 */
[----:B------:R-:W-:-:S05]  /*30aa0*/  LOP3.LUT R0, R0, 0x3, RZ, 0xc0, !PT ;  /* 0x0000000300007812 */ /* 0x000fca00078ec0ff */
[----:B------:R0:W2:Y:S02]  /*30ab0*/  SHFL.IDX PT, R14, R0, RZ, 0x1f ;  /* 0x00001fff000e7589 */ /* 0x0000a400000e0000 */
.L_x_2525:
[----:B--2---:R-:W-:-:S13]  /*30ac0*/  ISETP.NE.AND P0, PT, R14, RZ, PT ;  /* 0x000000ff0e00720c */ /* 0x004fda0003f05270 */
[----:B------:R-:W-:Y:S05]  /*30ad0*/  @P0 BRA `(.L_x_1794) ;  /* 0x0000000000b00947 */ /* 0x000fea0003800000 */
[----:B------:R-:W-:-:S03]  /*30ae0*/  UMOV UR4, 0xffffffff ;  /* 0xffffffff00047882 */ /* 0x000fc60000000000 */
[----:B------:R-:W-:Y:S05]  /*30af0*/  BRA.DIV UR4, `(.L_x_2189) ;  /* 0x0000008e04b07947 */ /* 0x000fea000b800000 */
[----:B------:R-:W-:-:S13]  /*30b00*/  ELECT P6, URZ, PT ;  /* 0x00000000003f782f */ /* 0x000fda00038c0000 */
.L_x_2528:
        /* <DEDUP_REMOVED lines=8> */
.L_x_2190:
[----:B------:R-:W-:Y:S01]  /*30b90*/  IMAD R3, R33, 0x8, R5 ;  /* 0x0000000821037824 */ /* 0x000fe200078e0205 */
[----:B------:R-:W-:Y:S01]  /*30ba0*/  SHF.L.U32 R2, R37, 0x1f, RZ ;  /* 0x0000001f25027819 */ /* 0x000fe200000006ff */
[----:B------:R-:W-:-:S03]  /*30bb0*/  VIADD R33, R33, 0x1 ;  /* 0x0000000121217836 */ /* 0x000fc60000000000 */
[----:B------:R-:W0:Y:S02]  /*30bc0*/  SYNCS.PHASECHK.TRANS64.TRYWAIT P1, [R3+URZ+0x22840], R2 ;  /* 0x02284002030075a7 */ /* 0x000e24000802017f */
[----:B------:R-:W-:-:S04]  /*30bd0*/  ISETP.NE.AND P2, PT, R33, 0x2, PT ;  /* 0x000000022100780c */ /* 0x000fc80003f45270 */
[----:B------:R-:W-:Y:S01]  /*30be0*/  SEL R0, RZ, 0x1, P2 ;  /* 0x00000001ff007807 */ /* 0x000fe20001000000 */
[----:B0-----:R-:W-:Y:S08]  /*30bf0*/  @!P1 BRA `(.L_x_2191) ;  /* 0x0000008c00909947 */ /* 0x001ff00003800000 */
.L_x_2529:
[----:B------:R-:W-:Y:S02]  /*30c00*/  SEL R33, R33, RZ, P2 ;  /* 0x000000ff21217207 */ /* 0x000fe40001000000 */
[----:B------:R-:W-:Y:S01]  /*30c10*/  LOP3.LUT R0, R37, R0, RZ, 0x3c, !PT ;  /* 0x0000000025007212 */ /* 0x000fe200078e3cff */
[----:B------:R-:W-:Y:S06]  /*30c20*/  @!P0 BRA `(.L_x_2192) ;  /* 0x0000000000048947 */ /* 0x000fec0003800000 */
[----:B------:R-:W-:Y:S01]  /*30c30*/  BPT.TRAP 0x1 ;  /* 0x000000040000795c */ /* 0x000fe20000300000 */
.L_x_2192:
[----:B------:R-:W-:Y:S01]  /*30c40*/  IMAD R33, R33, 0x8, R5 ;  /* 0x0000000821217824 */ /* 0x000fe200078e0205 */
[----:B------:R-:W-:-:S04]  /*30c50*/  SHF.L.U32 R0, R0, 0x1f, RZ ;  /* 0x0000001f00007819 */ /* 0x000fc800000006ff */
[----:B------:R-:W2:Y:S02]  /*30c60*/  SYNCS.PHASECHK.TRANS64.TRYWAIT P1, [R33+URZ+0x22840], R0 ;  /* 0x02284000210075a7 */ /* 0x000ea4000802017f */
[----:B--2---:R-:W-:Y:S05]  /*30c70*/  @!P1 BRA `(.L_x_2193) ;  /* 0x0000008c00849947 */ /* 0x004fea0003800000 */
.L_x_2530:
[----:B------:R-:W-:Y:S05]  /*30c80*/  @!P0 BRA `(.L_x_2194) ;  /* 0x0000000000048947 */ /* 0x000fea0003800000 */
[----:B------:R-:W-:Y:S01]  /*30c90*/  BPT.TRAP 0x1 ;  /* 0x000000040000795c */ /* 0x000fe20000300000 */
.L_x_2194:
[----:B------:R-:W3:Y:S02]  /*30ca0*/  SYNCS.PHASECHK.TRANS64.TRYWAIT P1, [R3+URZ+0x22860], R2 ;  /* 0x02286002030075a7 */ /* 0x000ee4000802017f */
[----:B---3--:R-:W-:Y:S05]  /*30cb0*/  @!P1 BRA `(.L_x_2195) ;  /* 0x0000008c00889947 */ /* 0x008fea0003800000 */
.L_x_2531:
[----:B------:R-:W-:Y:S05]  /*30cc0*/  @!P0 BRA `(.L_x_2196) ;  /* 0x0000000000048947 */ /* 0x000fea0003800000 */
[----:B------:R-:W-:Y:S01]  /*30cd0*/  BPT.TRAP 0x1 ;  /* 0x000000040000795c */ /* 0x000fe20000300000 */
.L_x_2196:
[----:B------:R-:W4:Y:S02]  /*30ce0*/  SYNCS.PHASECHK.TRANS64.TRYWAIT P1, [R33+URZ+0x22860], R0 ;  /* 0x02286000210075a7 */ /* 0x000f24000802017f */
[----:B----4-:R-:W-:Y:S05]  /*30cf0*/  @!P1 BRA `(.L_x_2197) ;  /* 0x0000008c008c9947 */ /* 0x010fea0003800000 */
.L_x_2532:
[----:B------:R-:W-:Y:S05]  /*30d00*/  @!P0 BRA `(.L_x_2198) ;  /* 0x0000000000048947 */ /* 0x000fea0003800000 */
[----:B------:R-:W-:Y:S01]  /*30d10*/  BPT.TRAP 0x1 ;  /* 0x000000040000795c */ /* 0x000fe20000300000 */
.L_x_2198:
[----:B------:R-:W5:Y:S02]  /*30d20*/  SYNCS.PHASECHK.TRANS64.TRYWAIT P1, [R3+URZ+0x22880], R2 ;  /* 0x02288002030075a7 */ /* 0x000f64000802017f */
[----:B-----5:R-:W-:Y:S05]  /*30d30*/  @!P1 BRA `(.L_x_2199) ;  /* 0x0000008c00909947 */ /* 0x020fea0003800000 */
.L_x_2533:
[----:B------:R-:W-:Y:S05]  /*30d40*/  @!P0 BRA `(.L_x_2200) ;  /* 0x0000000000048947 */ /* 0x000fea0003800000 */
[----:B------:R-:W-:Y:S01]  /*30d50*/  BPT.TRAP 0x1 ;  /* 0x000000040000795c */ /* 0x000fe20000300000 */
.L_x_2200:
[----:B------:R0:W0:Y:S02]  /*30d60*/  SYNCS.PHASECHK.TRANS64.TRYWAIT P0, [R33+URZ+0x22880], R0 ;  /* 0x02288000210075a7 */ /* 0x000024000800017f */
[----:B0-----:R-:W-:Y:S05]  /*30d70*/  @!P0 NANOSLEEP.SYNCS 0x989680 ;  /* 0x009896800000895d */ /* 0x001fea0003900000 */
[----:B------:R-:W0:Y:S02]  /*30d80*/  @!P0 SYNCS.PHASECHK.TRANS64 P0, [R33+URZ+0x22880], R0 ;  /* 0x02288000210085a7 */ /* 0x000e24000800007f */
[----:B0-----:R-:W-:Y:S05]  /*30d90*/  @!P0 BRA `(.L_x_2200) ;  /* 0xfffffffc00f08947 */ /* 0x001fea000383ffff */
.L_x_1794:
[----:B------:R-:W-:Y:S05]  /*30da0*/  BSYNC B8 ;  /* 0x0000000000087941 */ /* 0x000fea0003800000 */
.L_x_1791:
[----:B------:R-:W-:Y:S05]  /*30db0*/  EXIT ;  /* 0x000000000000794d */ /* 0x000fea0003800000 */
.L_x_1824:
[----:B0-----:R0:W1:Y:S02]  /*30dc0*/  SYNCS.PHASECHK.TRANS64.TRYWAIT P6, [R86+URZ+0x22890], R98 ;  /* 0x02289062560075a7 */ /* 0x00106400080c017f */
[----:B-1----:R-:W-:Y:S05]  /*30dd0*/  @!P6 NANOSLEEP.SYNCS 0x989680 ;  /* 0x009896800000e95d */ /* 0x002fea0003900000 */
[----:B------:R-:W1:Y:S02]  /*30de0*/  @!P6 SYNCS.PHASECHK.TRANS64 P6, [R86+URZ+0x22890], R98 ;  /* 0x022890625600e5a7 */ /* 0x000e6400080c007f */
[----:B-1----:R-:W-:Y:S05]  /*30df0*/  @!P6 BRA `(.L_x_1824) ;  /* 0xfffffffc00f0e947 */ /* 0x002fea000383ffff */
[----:B------:R-:W-:Y:S05]  /*30e00*/  BRA `(.L_x_2201) ;  /* 0xfffffd2000d07947 */ /* 0x000fea000383ffff */
.L_x_1825:
        /* <DEDUP_REMOVED lines=8> */
.L_x_2203:
[----:B------:R-:W-:Y:S05]  /*30e90*/  BSYNC B1 ;  /* 0x0000000000017941 */ /* 0x000fea0003800000 */
.L_x_2202:
        /* <DEDUP_REMOVED lines=8> */
.L_x_2204:
[----:B------:R-:W-:Y:S05]  /*30f20*/  BRA `(.L_x_2205) ;  /* 0xfffffd20009c7947 */ /* 0x000fea000383ffff */
.L_x_1834:
[----:B------:R-:W-:Y:S01]  /*30f30*/  BSSY B1, `(.L_x_2206) ;  /* 0x0000008000017945 */ /* 0x000fe20003800000 */
[----:B------:R-:W-:Y:S02]  /*30f40*/  IMAD.MOV.U32 R13, RZ, RZ, R99 ;  /* 0x000000ffff0d7224 */ /* 0x000fe400078e0063 */
[----:B------:R-:W-:Y:S02]  /*30f50*/  IMAD.MOV.U32 R12, RZ, RZ, 0x1 ;  /* 0x00000001ff0c7424 */ /* 0x000fe400078e00ff */
[----:B0---4-:R-:W-:Y:S02]  /*30f60*/  IMAD.MOV.U32 R11, RZ, RZ, 0x1c1f ;  /* 0x00001c1fff0b7424 */ /* 0x011fe400078e00ff */
[----:B------:R-:W-:-:S07]  /*30f70*/  IMAD.MOV.U32 R15, RZ, RZ, -0x1 ;  /* 0xffffffffff0f7424 */ /* 0x000fce00078e00ff */
[----:B-123--:R-:W-:Y:S05]  /*30f80*/  WARPSYNC.COLLECTIVE R15, `(.L_x_2207) ;  /* 0x000000000f087348 */ /* 0x00efea0003c00000 */
[----:B---3--:R0:W3:Y:S02]  /*30f90*/  SHFL.IDX P6, R14, R13, R12, R11 ;  /* 0x0000000c0d0e7389 */ /* 0x0080e400000c000b */
[----:B0123--:R-:W-:Y:S01]  /*30fa0*/  ENDCOLLECTIVE ;  /* 0x000000000000791b */ /* 0x00ffe20003800000 */
.L_x_2207:
[----:B------:R-:W-:Y:S05]  /*30fb0*/  BSYNC B1 ;  /* 0x0000000000017941 */ /* 0x000fea0003800000 */
.L_x_2206:
[----:B------:R-:W-:Y:S02]  /*30fc0*/  IMAD.MOV.U32 R13, RZ, RZ, R100 ;  /* 0x000000ffff0d7224 */ /* 0x000fe400078e0064 */
[----:B------:R-:W-:Y:S02]  /*30fd0*/  IMAD.MOV.U32 R12, RZ, RZ, 0x1 ;  /* 0x00000001ff0c7424 */ /* 0x000fe400078e00ff */
[----:B------:R-:W-:Y:S02]  /*30fe0*/  IMAD.MOV.U32 R11, RZ, RZ, 0x1c1f ;  /* 0x00001c1fff0b7424 */ /* 0x000fe400078e00ff */
[----:B------:R-:W-:Y:S02]  /*30ff0*/  IMAD.MOV.U32 R15, RZ, RZ, -0x1 ;  /* 0xffffffffff0f7424 */ /* 0x000fe400078e00ff */
[----:B------:R-:W-:-:S07]  /*31000*/  IMAD.MOV.U32 R42, RZ, RZ, R14 ;  /* 0x000000ffff2a7224 */ /* 0x000fce00078e000e */
[----:B------:R-:W-:Y:S05]  /*31010*/  WARPSYNC.COLLECTIVE R15, `(.L_x_2208) ;  /* 0x000000000f087348 */ /* 0x000fea0003c00000 */
[----:B------:R0:W1:Y:S02]  /*31020*/  SHFL.IDX P6, R14, R13, R12, R11 ;  /* 0x0000000c0d0e7389 */ /* 0x00006400000c000b */
[----:B01----:R-:W-:Y:S01]  /*31030*/  ENDCOLLECTIVE ;  /* 0x000000000000791b */ /* 0x003fe20003800000 */
.L_x_2208:
[----:B------:R-:W-:Y:S05]  /*31040*/  BRA `(.L_x_2209) ;  /* 0xfffffd30000c7947 */ /* 0x000fea000383ffff */
.L_x_1843:
[----:B------:R-:W-:Y:S01]  /*31050*/  BSSY B1, `(.L_x_2210) ;  /* 0x0000008000017945 */ /* 0x000fe20003800000 */
[----:B------:R-:W-:Y:S02]  /*31060*/  IMAD.MOV.U32 R13, RZ, RZ, R99 ;  /* 0x000000ffff0d7224 */ /* 0x000fe400078e0063 */
[----:B------:R-:W-:Y:S02]  /*31070*/  IMAD.MOV.U32 R12, RZ, RZ, 0x2 ;  /* 0x00000002ff0c7424 */ /* 0x000fe400078e00ff */
[----:B0---4-:R-:W-:Y:S02]  /*31080*/  IMAD.MOV.U32 R11, RZ, RZ, 0x1c1f ;  /* 0x00001c1fff0b7424 */ /* 0x011fe400078e00ff */
[----:B------:R-:W-:-:S07]  /*31090*/  IMAD.MOV.U32 R15, RZ, RZ, -0x1 ;  /* 0xffffffffff0f7424 */ /* 0x000fce00078e00ff */
[----:B-123--:R-:W-:Y:S05]  /*310a0*/  WARPSYNC.COLLECTIVE R15, `(.L_x_2211) ;  /* 0x000000000f087348 */ /* 0x00efea0003c00000 */
[----:B------:R0:W4:Y:S02]  /*310b0*/  SHFL.IDX P6, R14, R13, R12, R11 ;  /* 0x0000000c0d0e7389 */ /* 0x00012400000c000b */
[----:B01234-:R-:W-:Y:S01]  /*310c0*/  ENDCOLLECTIVE ;  /* 0x000000000000791b */ /* 0x01ffe20003800000 */
.L_x_2211:
[----:B------:R-:W-:Y:S05]  /*310d0*/  BSYNC B1 ;  /* 0x0000000000017941 */ /* 0x000fea0003800000 */
.L_x_2210:
        /* <DEDUP_REMOVED lines=8> */
.L_x_2212:
[----:B------:R-:W-:Y:S05]  /*31160*/  BRA `(.L_x_2213) ;  /* 0xfffffd3c00807947 */ /* 0x000fea000383ffff */
.L_x_1853:
[----:B-1----:R1:W2:Y:S02]  /*31170*/  SYNCS.PHASECHK.TRANS64.TRYWAIT P3, [R86+URZ+0x22890], R98 ;  /* 0x02289062560075a7 */ /* 0x0022a4000806017f */
[----:B--2---:R-:W-:Y:S05]  /*31180*/  @!P3 NANOSLEEP.SYNCS 0x989680 ;  /* 0x009896800000b95d */ /* 0x004fea0003900000 */
[----:B------:R-:W2:Y:S02]  /*31190*/  @!P3 SYNCS.PHASECHK.TRANS64 P3, [R86+URZ+0x22890], R98 ;  /* 0x022890625600b5a7 */ /* 0x000ea4000806007f */
[----:B--2---:R-:W-:Y:S05]  /*311a0*/  @!P3 BRA `(.L_x_1853) ;  /* 0xfffffffc00f0b947 */ /* 0x004fea000383ffff */
[----:B------:R-:W-:Y:S05]  /*311b0*/  BRA `(.L_x_2214) ;  /* 0xfffffd50004c7947 */ /* 0x000fea000383ffff */
.L_x_1854:
[----:B------:R-:W-:Y:S01]  /*311c0*/  BSSY B1, `(.L_x_2215) ;  /* 0x0000008000017945 */ /* 0x000fe20003800000 */
[----:B------:R-:W-:Y:S02]  /*311d0*/  IMAD.MOV.U32 R13, RZ, RZ, R99 ;  /* 0x000000ffff0d7224 */ /* 0x000fe400078e0063 */
[----:B------:R-:W-:Y:S02]  /*311e0*/  IMAD.MOV.U32 R12, RZ, RZ, RZ ;  /* 0x000000ffff0c7224 */ /* 0x000fe400078e00ff */
[----:B------:R-:W-:Y:S02]  /*311f0*/  IMAD.MOV.U32 R11, RZ, RZ, 0x1c1f ;  /* 0x00001c1fff0b7424 */ /* 0x000fe400078e00ff */
[----:B------:R-:W-:-:S07]  /*31200*/  IMAD.MOV.U32 R15, RZ, RZ, -0x1 ;  /* 0xffffffffff0f7424 */ /* 0x000fce00078e00ff */
[----:B-1----:R-:W-:Y:S05]  /*31210*/  WARPSYNC.COLLECTIVE R15, `(.L_x_2216) ;  /* 0x000000000f087348 */ /* 0x002fea0003c00000 */
[----:B------:R0:W2:Y:S02]  /*31220*/  SHFL.IDX P6, R14, R13, R12, R11 ;  /* 0x0000000c0d0e7389 */ /* 0x0000a400000c000b */
[----:B012---:R-:W-:Y:S01]  /*31230*/  ENDCOLLECTIVE ;  /* 0x000000000000791b */ /* 0x007fe20003800000 */
.L_x_2216:
[----:B------:R-:W-:Y:S05]  /*31240*/  BSYNC B1 ;  /* 0x0000000000017941 */ /* 0x000fea0003800000 */
.L_x_2215:
        /* <DEDUP_REMOVED lines=8> */
.L_x_2217:
[----:B------:R-:W-:Y:S01]  /*312d0*/  IMAD.MOV.U32 R101, RZ, RZ, R14 ;  /* 0x000000ffff657224 */ /* 0x000fe200078e000e */
[----:B------:R-:W-:Y:S06]  /*312e0*/  BRA `(.L_x_2218) ;  /* 0xfffffd5000187947 */ /* 0x000fec000383ffff */
.L_x_1859:
[----:B------:R-:W-:Y:S01]  /*312f0*/  BSSY B1, `(.L_x_2219) ;  /* 0x0000008000017945 */ /* 0x000fe20003800000 */
[----:B----4-:R-:W-:Y:S02]  /*31300*/  IMAD.MOV.U32 R13, RZ, RZ, R99 ;  /* 0x000000ffff0d7224 */ /* 0x010fe400078e0063 */
[----:B------:R-:W-:Y:S02]  /*31310*/  IMAD.MOV.U32 R12, RZ, RZ, 0x1 ;  /* 0x00000001ff0c7424 */ /* 0x000fe400078e00ff */
[----:B------:R-:W-:Y:S02]  /*31320*/  IMAD.MOV.U32 R11, RZ, RZ, 0x1c1f ;  /* 0x00001c1fff0b7424 */ /* 0x000fe400078e00ff */
[----:B------:R-:W-:-:S07]  /*31330*/  IMAD.MOV.U32 R15, RZ, RZ, -0x1 ;  /* 0xffffffffff0f7424 */ /* 0x000fce00078e00ff */
[----:B0123--:R-:W-:Y:S05]  /*31340*/  WARPSYNC.COLLECTIVE R15, `(.L_x_2220) ;  /* 0x000000000f087348 */ /* 0x00ffea0003c00000 */
[----:B------:R4:W0:Y:S02]  /*31350*/  SHFL.IDX P6, R14, R13, R12, R11 ;  /* 0x0000000c0d0e7389 */ /* 0x00082400000c000b */
[----:B01234-:R-:W-:Y:S01]  /*31360*/  ENDCOLLECTIVE ;  /* 0x000000000000791b */ /* 0x01ffe20003800000 */
.L_x_2220:
[----:B------:R-:W-:Y:S05]  /*31370*/  BSYNC B1 ;  /* 0x0000000000017941 */ /* 0x000fea0003800000 */
.L_x_2219:
        /* <DEDUP_REMOVED lines=8> */
.L_x_2221:
[----:B------:R-:W-:Y:S05]  /*31400*/  BRA `(.L_x_2222) ;  /* 0xfffffd5c008c7947 */ /* 0x000fea000383ffff */
.L_x_1864:
[----:B------:R-:W-:Y:S01]  /*31410*/  BSSY B1, `(.L_x_2223) ;  /* 0x0000008000017945 */ /* 0x000fe20003800000 */
[----:B0-----:R-:W-:Y:S02]  /*31420*/  IMAD.MOV.U32 R13, RZ, RZ, R99 ;  /* 0x000000ffff0d7224 */ /* 0x001fe400078e0063 */
[----:B------:R-:W-:Y:S02]  /*31430*/  IMAD.MOV.U32 R12, RZ, RZ, 0x2 ;  /* 0x00000002ff0c7424 */ /* 0x000fe400078e00ff */
[----:B------:R-:W-:Y:S02]  /*31440*/  IMAD.MOV.U32 R11, RZ, RZ, 0x1c1f ;  /* 0x00001c1fff0b7424 */ /* 0x000fe400078e00ff */
[----:B------:R-:W-:-:S07]  /*31450*/  IMAD.MOV.U32 R15, RZ, RZ, -0x1 ;  /* 0xffffffffff0f7424 */ /* 0x000fce00078e00ff */
[----:B-1234-:R-:W-:Y:S05]  /*31460*/  WARPSYNC.COLLECTIVE R15, `(.L_x_2224) ;  /* 0x000000000f087348 */ /* 0x01efea0003c00000 */
[----:B------:R0:W0:Y:S02]  /*31470*/  SHFL.IDX P6, R14, R13, R12, R11 ;  /* 0x0000000c0d0e7389 */ /* 0x00002400000c000b */
[----:B01234-:R-:W-:Y:S01]  /*31480*/  ENDCOLLECTIVE ;  /* 0x000000000000791b */ /* 0x01ffe20003800000 */
.L_x_2224:
[----:B------:R-:W-:Y:S05]  /*31490*/  BSYNC B1 ;  /* 0x0000000000017941 */ /* 0x000fea0003800000 */
.L_x_2223:
        /* <DEDUP_REMOVED lines=8> */
.L_x_2225:
[----:B------:R-:W-:Y:S05]  /*31520*/  BRA `(.L_x_2226) ;  /* 0xfffffd6c00207947 */ /* 0x000fea000383ffff */
.L_x_1869:
[----:B0-----:R0:W1:Y:S02]  /*31530*/  SYNCS.PHASECHK.TRANS64.TRYWAIT P2, [R86+URZ+0x22890], R98 ;  /* 0x02289062560075a7 */ /* 0x001064000804017f */
[----:B-1----:R-:W-:Y:S05]  /*31540*/  @!P2 NANOSLEEP.SYNCS 0x989680 ;  /* 0x009896800000a95d */ /* 0x002fea0003900000 */
[----:B------:R-:W1:Y:S02]  /*31550*/  @!P2 SYNCS.PHASECHK.TRANS64 P2, [R86+URZ+0x22890], R98 ;  /* 0x022890625600a5a7 */ /* 0x000e64000804007f */
[----:B-1----:R-:W-:Y:S05]  /*31560*/  @!P2 BRA `(.L_x_1869) ;  /* 0xfffffffc00f0a947 */ /* 0x002fea000383ffff */
[----:B------:R-:W-:Y:S05]  /*31570*/  BRA `(.L_x_2227) ;  /* 0xfffffd7c00087947 */ /* 0x000fea000383ffff */
.L_x_1870:
        /* <DEDUP_REMOVED lines=8> */
.L_x_2229:
[----:B------:R-:W-:Y:S05]  /*31600*/  BSYNC B1 ;  /* 0x0000000000017941 */ /* 0x000fea0003800000 */
.L_x_2228:
        /* <DEDUP_REMOVED lines=8> */
.L_x_2230:
[----:B------:R-:W-:Y:S05]  /*31690*/  BRA `(.L_x_2231) ;  /* 0xfffffd7c00287947 */ /* 0x000fea000383ffff */
.L_x_1873:
[----:B------:R-:W-:Y:S01]  /*316a0*/  BSSY B1, `(.L_x_2232) ;  /* 0x0000008000017945 */ /* 0x000fe20003800000 */
[----:B------:R-:W-:Y:S02]  /*316b0*/  IMAD.MOV.U32 R13, RZ, RZ, R9 ;  /* 0x000000ffff0d7224 */ /* 0x000fe400078e0009 */
[----:B------:R-:W-:Y:S02]  /*316c0*/  IMAD.MOV.U32 R12, RZ, RZ, 0x1 ;  /* 0x00000001ff0c7424 */ /* 0x000fe400078e00ff */
[----:B------:R-:W-:Y:S02]  /*316d0*/  IMAD.MOV.U32 R11, RZ, RZ, 0x1c1f ;  /* 0x00001c1fff0b7424 */ /* 0x000fe400078e00ff */
[----:B----4-:R-:W-:-:S07]  /*316e0*/  IMAD.MOV.U32 R15, RZ, RZ, -0x1 ;  /* 0xffffffffff0f7424 */ /* 0x010fce00078e00ff */
[----:B0123--:R-:W-:Y:S05]  /*316f0*/  WARPSYNC.COLLECTIVE R15, `(.L_x_2233) ;  /* 0x000000000f087348 */ /* 0x00ffea0003c00000 */
[----:B---3--:R3:W4:Y:S02]  /*31700*/  SHFL.IDX P6, R14, R13, R12, R11 ;  /* 0x0000000c0d0e7389 */ /* 0x00872400000c000b */
[----:B01234-:R-:W-:Y:S01]  /*31710*/  ENDCOLLECTIVE ;  /* 0x000000000000791b */ /* 0x01ffe20003800000 */
.L_x_2233:
[----:B------:R-:W-:Y:S05]  /*31720*/  BSYNC B1 ;  /* 0x0000000000017941 */ /* 0x000fea0003800000 */
.L_x_2232:
        /* <DEDUP_REMOVED lines=8> */
.L_x_2234:
[----:B------:R-:W-:Y:S05]  /*317b0*/  BRA `(.L_x_2235) ;  /* 0xfffffd7c002c7947 */ /* 0x000fea000383ffff */
.L_x_1876:
[----:B------:R-:W-:Y:S01]  /*317c0*/  BSSY B1, `(.L_x_2236) ;  /* 0x0000008000017945 */ /* 0x000fe20003800000 */
[----:B------:R-:W-:Y:S02]  /*317d0*/  IMAD.MOV.U32 R13, RZ, RZ, R9 ;  /* 0x000000ffff0d7224 */ /* 0x000fe400078e0009 */
[----:B------:R-:W-:Y:S02]  /*317e0*/  IMAD.MOV.U32 R12, RZ, RZ, 0x2 ;  /* 0x00000002ff0c7424 */ /* 0x000fe400078e00ff */
[----:B------:R-:W-:Y:S02]  /*317f0*/  IMAD.MOV.U32 R11, RZ, RZ, 0x1c1f ;  /* 0x00001c1fff0b7424 */ /* 0x000fe400078e00ff */
[----:B---3--:R-:W-:-:S07]  /*31800*/  IMAD.MOV.U32 R15, RZ, RZ, -0x1 ;  /* 0xffffffffff0f7424 */ /* 0x008fce00078e00ff */
[----:B012-4-:R-:W-:Y:S05]  /*31810*/  WARPSYNC.COLLECTIVE R15, `(.L_x_2237) ;  /* 0x000000000f087348 */ /* 0x017fea0003c00000 */
[----:B------:R3:W0:Y:S02]  /*31820*/  SHFL.IDX P6, R14, R13, R12, R11 ;  /* 0x0000000c0d0e7389 */ /* 0x00062400000c000b */
[----:B01234-:R-:W-:Y:S01]  /*31830*/  ENDCOLLECTIVE ;  /* 0x000000000000791b */ /* 0x01ffe20003800000 */
.L_x_2237:
[----:B------:R-:W-:Y:S05]  /*31840*/  BSYNC B1 ;  /* 0x0000000000017941 */ /* 0x000fea0003800000 */
.L_x_2236:
        /* <DEDUP_REMOVED lines=8> */
.L_x_2238:
[----:B------:R-:W-:Y:S05]  /*318d0*/  BRA `(.L_x_2239) ;  /* 0xfffffd7c00347947 */ /* 0x000fea000383ffff */
.L_x_1880:
[----:B------:R0:W0:Y:S02]  /*318e0*/  SYNCS.PHASECHK.TRANS64.TRYWAIT P3, [R86+URZ+0x228b0], R98 ;  /* 0x0228b062560075a7 */ /* 0x000024000806017f */
[----:B0-----:R-:W-:Y:S05]  /*318f0*/  @!P3 NANOSLEEP.SYNCS 0x989680 ;  /* 0x009896800000b95d */ /* 0x001fea0003900000 */
[----:B------:R-:W0:Y:S02]  /*31900*/  @!P3 SYNCS.PHASECHK.TRANS64 P3, [R86+URZ+0x228b0], R98 ;  /* 0x0228b0625600b5a7 */ /* 0x000e24000806007f */
[----:B0-----:R-:W-:Y:S05]  /*31910*/  @!P3 BRA `(.L_x_1880) ;  /* 0xfffffffc00f0b947 */ /* 0x001fea000383ffff */
[----:B------:R-:W-:Y:S05]  /*31920*/  BRA `(.L_x_2240) ;  /* 0xfffffd7c00ac7947 */ /* 0x000fea000383ffff */
.L_x_1900:
        /* <DEDUP_REMOVED lines=8> */
[----:B------:R-:W-:-:S05]  /*319b0*/  SHF.R.S32.HI R6, RZ, 0x7, R6 ;  /* 0x00000007ff067819 */ /* 0x000fca0000011406 */
[----:B------:R-:W-:-:S07]  /*319c0*/  IMAD.MOV.U32 R13, RZ, RZ, R6 ;  /* 0x000000ffff0d7224 */ /* 0x000fce00078e0006 */
[----:B-----5:R-:W-:Y:S05]  /*319d0*/  WARPSYNC.COLLECTIVE R15, `(.L_x_2242) ;  /* 0x000000000f087348 */ /* 0x020fea0003c00000 */
[----:B------:R0:W1:Y:S02]  /*319e0*/  SHFL.IDX P6, R14, R13, R12, R11 ;  /* 0x0000000c0d0e7389 */ /* 0x00006400000c000b */
[----:B01---5:R-:W-:Y:S01]  /*319f0*/  ENDCOLLECTIVE ;  /* 0x000000000000791b */ /* 0x023fe20003800000 */
.L_x_2242:
[----:B------:R-:W-:Y:S05]  /*31a00*/  BSYNC B0 ;  /* 0x0000000000007941 */ /* 0x000fea0003800000 */
.L_x_2241:
[----:B------:R-:W-:Y:S01]  /*31a10*/  IMAD.MOV.U32 R202, RZ, RZ, R14 ;  /* 0x000000ffffca7224 */ /* 0x000fe200078e000e */
[----:B------:R-:W-:Y:S06]  /*31a20*/  BRA `(.L_x_2243) ;  /* 0xfffffd8c006c7947 */ /* 0x000fec000383ffff */
.L_x_1912:
        /* <DEDUP_REMOVED lines=8> */
.L_x_2245:
[----:B------:R-:W-:Y:S05]  /*31ab0*/  BSYNC B1 ;  /* 0x0000000000017941 */ /* 0x000fea0003800000 */
.L_x_2244:
        /* <DEDUP_REMOVED lines=8> */
.L_x_2246:
[----:B------:R-:W-:Y:S02]  /*31b40*/  IMAD.MOV.U32 R13, RZ, RZ, R8 ;  /* 0x000000ffff0d7224 */ /* 0x000fe400078e0008 */
[----:B------:R-:W-:-:S07]  /*31b50*/  IMAD.MOV.U32 R3, RZ, RZ, R14 ;  /* 0x000000ffff037224 */ /* 0x000fce00078e000e */
[----:B------:R-:W-:Y:S05]  /*31b60*/  WARPSYNC.COLLECTIVE R15, `(.L_x_2247) ;  /* 0x000000000f087348 */ /* 0x000fea0003c00000 */
[----:B------:R0:W1:Y:S02]  /*31b70*/  SHFL.IDX P6, R14, R13, R12, R11 ;  /* 0x0000000c0d0e7389 */ /* 0x00006400000c000b */
[----:B01----:R-:W-:Y:S01]  /*31b80*/  ENDCOLLECTIVE ;  /* 0x000000000000791b */ /* 0x003fe20003800000 */
.L_x_2247:
[----:B------:R-:W-:Y:S02]  /*31b90*/  IMAD.MOV.U32 R13, RZ, RZ, R7 ;  /* 0x000000ffff0d7224 */ /* 0x000fe400078e0007 */
[----:B------:R-:W-:-:S07]  /*31ba0*/  IMAD.MOV.U32 R4, RZ, RZ, R14 ;  /* 0x000000ffff047224 */ /* 0x000fce00078e000e */
[----:B------:R-:W-:Y:S05]  /*31bb0*/  WARPSYNC.COLLECTIVE R15, `(.L_x_2248) ;  /* 0x000000000f087348 */ /* 0x000fea0003c00000 */
[----:B------:R0:W1:Y:S02]  /*31bc0*/  SHFL.IDX P6, R14, R13, R12, R11 ;  /* 0x0000000c0d0e7389 */ /* 0x00006400000c000b */
[----:B01----:R-:W-:Y:S01]  /*31bd0*/  ENDCOLLECTIVE ;  /* 0x000000000000791b */ /* 0x003fe20003800000 */
.L_x_2248:
[----:B------:R-:W-:Y:S05]  /*31be0*/  BRA `(.L_x_2249) ;  /* 0xfffffd9400607947 */ /* 0x000fea000383ffff */
.L_x_1915:
[----:B------:R-:W-:Y:S01]  /*31bf0*/  BSSY B1, `(.L_x_2250) ;  /* 0x0000008000017945 */ /* 0x000fe20003800000 */
[----:B------:R-:W-:Y:S02]  /*31c00*/  IMAD.MOV.U32 R13, RZ, RZ, R6 ;  /* 0x000000ffff0d7224 */ /* 0x000fe400078e0006 */
[----:B------:R-:W-:Y:S02]  /*31c10*/  IMAD.MOV.U32 R12, RZ, RZ, 0x1 ;  /* 0x00000001ff0c7424 */ /* 0x000fe400078e00ff */
[----:B------:R-:W-:Y:S02]  /*31c20*/  IMAD.MOV.U32 R11, RZ, RZ, 0x1c1f ;  /* 0x00001c1fff0b7424 */ /* 0x000fe400078e00ff */
[----:B------:R-:W-:-:S07]  /*31c30*/  IMAD.MOV.U32 R15, RZ, RZ, -0x1 ;  /* 0xffffffffff0f7424 */ /* 0x000fce00078e00ff */
[----:B0-2345:R-:W-:Y:S05]  /*31c40*/  WARPSYNC.COLLECTIVE R15, `(.L_x_2251) ;  /* 0x000000000f087348 */ /* 0x03dfea0003c00000 */
[----:B----4-:R1:W4:Y:S02]  /*31c50*/  SHFL.IDX P6, R14, R13, R12, R11 ;  /* 0x0000000c0d0e7389 */ /* 0x01032400000c000b */
[----:B012345:R-:W-:Y:S01]  /*31c60*/  ENDCOLLECTIVE ;  /* 0x000000000000791b */ /* 0x03ffe20003800000 */
.L_x_2251:
[----:B------:R-:W-:Y:S05]  /*31c70*/  BSYNC B1 ;  /* 0x0000000000017941 */ /* 0x000fea0003800000 */
.L_x_2250:
        /* <DEDUP_REMOVED lines=8> */
.L_x_2252:
[----:B------:R-:W-:Y:S02]  /*31d00*/  IMAD.MOV.U32 R13, RZ, RZ, R8 ;  /* 0x000000ffff0d7224 */ /* 0x000fe400078e0008 */
[----:B------:R-:W-:-:S07]  /*31d10*/  IMAD.MOV.U32 R3, RZ, RZ, R14 ;  /* 0x000000ffff037224 */ /* 0x000fce00078e000e */
[----:B------:R-:W-:Y:S05]  /*31d20*/  WARPSYNC.COLLECTIVE R15, `(.L_x_2253) ;  /* 0x000000000f087348 */ /* 0x000fea0003c00000 */
[----:B------:R0:W1:Y:S02]  /*31d30*/  SHFL.IDX P6, R14, R13, R12, R11 ;  /* 0x0000000c0d0e7389 */ /* 0x00006400000c000b */
[----:B01----:R-:W-:Y:S01]  /*31d40*/  ENDCOLLECTIVE ;  /* 0x000000000000791b */ /* 0x003fe20003800000 */
.L_x_2253:
[----:B------:R-:W-:Y:S02]  /*31d50*/  IMAD.MOV.U32 R13, RZ, RZ, R7 ;  /* 0x000000ffff0d7224 */ /* 0x000fe400078e0007 */
[----:B------:R-:W-:-:S07]  /*31d60*/  IMAD.MOV.U32 R4, RZ, RZ, R14 ;  /* 0x000000ffff047224 */ /* 0x000fce00078e000e */
[----:B------:R-:W-:Y:S05]  /*31d70*/  WARPSYNC.COLLECTIVE R15, `(.L_x_2254) ;  /* 0x000000000f087348 */ /* 0x000fea0003c00000 */
[----:B------:R0:W1:Y:S02]  /*31d80*/  SHFL.IDX P6, R14, R13, R12, R11 ;  /* 0x0000000c0d0e7389 */ /* 0x00006400000c000b */
[----:B01----:R-:W-:Y:S01]  /*31d90*/  ENDCOLLECTIVE ;  /* 0x000000000000791b */ /* 0x003fe20003800000 */
.L_x_2254:
[----:B------:R-:W-:Y:S05]  /*31da0*/  BRA `(.L_x_2255) ;  /* 0xfffffd9400847947 */ /* 0x000fea000383ffff */
.L_x_1919:
[----:B0-----:R0:W1:Y:S02]  /*31db0*/  SYNCS.PHASECHK.TRANS64.TRYWAIT P0, [R17+URZ+0x22800], R6 ;  /* 0x02280006110075a7 */ /* 0x001064000800017f */
[----:B-1----:R-:W-:Y:S05]  /*31dc0*/  @!P0 NANOSLEEP.SYNCS 0x989680 ;  /* 0x009896800000895d */ /* 0x002fea0003900000 */
[----:B------:R-:W1:Y:S02]  /*31dd0*/  @!P0 SYNCS.PHASECHK.TRANS64 P0, [R17+URZ+0x22800], R6 ;  /* 0x02280006110085a7 */ /* 0x000e64000800007f */
[----:B-1----:R-:W-:Y:S05]  /*31de0*/  @!P0 BRA `(.L_x_1919) ;  /* 0xfffffffc00f08947 */ /* 0x002fea000383ffff */
[----:B------:R-:W-:Y:S05]  /*31df0*/  BRA `(.L_x_2256) ;  /* 0xfffffd9800387947 */ /* 0x000fea000383ffff */
.L_x_1927:
[----:B------:R-:W0:Y:S01]  /*31e00*/  LDC R39, c[0x0][0x3f4] ;  /* 0x0000fd00ff277b82 */ /* 0x000e220000000800 */
        /* <DEDUP_REMOVED lines=8> */
.L_x_2258:
[----:B------:R-:W-:Y:S05]  /*31e90*/  BSYNC B1 ;  /* 0x0000000000017941 */ /* 0x000fea0003800000 */
.L_x_2257:
[----:B------:R-:W-:Y:S01]  /*31ea0*/  IMAD.MOV.U32 R13, RZ, RZ, R35 ;  /* 0x000000ffff0d7224 */ /* 0x000fe200078e0023 */
[----:B------:R-:W-:Y:S01]  /*31eb0*/  ISETP.GE.AND P0, PT, R18, R39, PT ;  /* 0x000000271200720c */ /* 0x000fe20003f06270 */
[----:B------:R-:W-:Y:S02]  /*31ec0*/  IMAD.MOV.U32 R12, RZ, RZ, RZ ;  /* 0x000000ffff0c7224 */ /* 0x000fe400078e00ff */
[----:B------:R-:W-:Y:S02]  /*31ed0*/  IMAD.MOV.U32 R11, RZ, RZ, 0x1c1f ;  /* 0x00001c1fff0b7424 */ /* 0x000fe400078e00ff */
[----:B------:R-:W-:Y:S02]  /*31ee0*/  IMAD.MOV.U32 R15, RZ, RZ, -0x1 ;  /* 0xffffffffff0f7424 */ /* 0x000fe400078e00ff */
[----:B------:R-:W-:Y:S02]  /*31ef0*/  IMAD.MOV.U32 R3, RZ, RZ, R14 ;  /* 0x000000ffff037224 */ /* 0x000fe400078e000e */
[----:B------:R-:W-:-:S07]  /*31f00*/  IMAD R34, R197, R34, RZ ;  /* 0x00000022c5227224 */ /* 0x000fce00078e02ff */
[----:B------:R-:W-:Y:S05]  /*31f10*/  WARPSYNC.COLLECTIVE R15, `(.L_x_2259) ;  /* 0x000000000f087348 */ /* 0x000fea0003c00000 */
[----:B------:R0:W1:Y:S02]  /*31f20*/  SHFL.IDX P6, R14, R13, R12, R11 ;  /* 0x0000000c0d0e7389 */ /* 0x00006400000c000b */
[----:B01----:R-:W-:Y:S01]  /*31f30*/  ENDCOLLECTIVE ;  /* 0x000000000000791b */ /* 0x003fe20003800000 */
.L_x_2259:
[----:B------:R-:W-:Y:S01]  /*31f40*/  ISETP.GE.OR P1, PT, R38, R34, P0 ;  /* 0x000000222600720c */ /* 0x000fe20000726670 */
[----:B------:R-:W-:Y:S02]  /*31f50*/  IMAD.MOV.U32 R13, RZ, RZ, R37 ;  /* 0x000000ffff0d7224 */ /* 0x000fe400078e0025 */
[----:B------:R-:W-:-:S10]  /*31f60*/  IMAD.MOV.U32 R5, RZ, RZ, R14 ;  /* 0x000000ffff057224 */ /* 0x000fd400078e000e */
[----:B------:R-:W-:Y:S05]  /*31f70*/  WARPSYNC.COLLECTIVE R15, `(.L_x_2260) ;  /* 0x000000000f087348 */ /* 0x000fea0003c00000 */
[----:B------:R0:W1:Y:S02]  /*31f80*/  SHFL.IDX P6, R14, R13, R12, R11 ;  /* 0x0000000c0d0e7389 */ /* 0x00006400000c000b */
[----:B01----:R-:W-:Y:S01]  /*31f90*/  ENDCOLLECTIVE ;  /* 0x000000000000791b */ /* 0x003fe20003800000 */
.L_x_2260:
[----:B------:R-:W-:-:S05]  /*31fa0*/  @!P1 IADD3 R0, P2, R18, R5, RZ ;  /* 0x0000000512009210 */ /* 0x000fca0007f5e0ff */
[----:B------:R-:W-:Y:S02]  /*31fb0*/  @!P1 IMAD.X R5, R3, 0x1, R19, P2 ;  /* 0x0000000103059824 */ /* 0x000fe400010e0613 */
[----:B------:R-:W-:Y:S02]  /*31fc0*/  @!P1 IMAD.MOV.U32 R4, RZ, RZ, R0 ;  /* 0x000000ffff049224 */ /* 0x000fe400078e0000 */
[----:B------:R-:W-:Y:S02]  /*31fd0*/  IMAD.MOV.U32 R13, RZ, RZ, R9 ;  /* 0x000000ffff0d7224 */ /* 0x000fe400078e0009 */
[----:B------:R-:W-:-:S07]  /*31fe0*/  IMAD.MOV.U32 R7, RZ, RZ, R14 ;  /* 0x000000ffff077224 */ /* 0x000fce00078e000e */
[----:B------:R-:W-:Y:S05]  /*31ff0*/  WARPSYNC.COLLECTIVE R15, `(.L_x_2261) ;  /* 0x000000000f087348 */ /* 0x000fea0003c00000 */
[----:B------:R0:W1:Y:S02]  /*32000*/  SHFL.IDX P6, R14, R13, R12, R11 ;  /* 0x0000000c0d0e7389 */ /* 0x00006400000c000b */
[----:B01----:R-:W-:Y:S01]  /*32010*/  ENDCOLLECTIVE ;  /* 0x000000000000791b */ /* 0x003fe20003800000 */
.L_x_2261:
[----:B------:R-:W-:Y:S01]  /*32020*/  ULDC.64 UR4, c[0x0][0x208] ;  /* 0x0000820000047ab9 */ /* 0x000fe20000000a00 */
[----:B------:R-:W-:-:S05]  /*32030*/  @!P1 IADD3 R14, P3, R18, R14, RZ ;  /* 0x0000000e120e9210 */ /* 0x000fca0007f7e0ff */
[----:B------:R-:W-:Y:S02]  /*32040*/  @!P1 IMAD.X R3, R7, 0x1, R19, P3 ;  /* 0x0000000107039824 */ /* 0x000fe400018e0613 */
[----:B------:R-:W-:Y:S01]  /*32050*/  @!P1 IMAD.MOV.U32 R24, RZ, RZ, R14 ;  /* 0x000000ffff189224 */ /* 0x000fe200078e000e */
[----:B------:R-:W5:Y:S01]  /*32060*/  @!P1 LD.E.128 R4, desc[UR4][R4.64] ;  /* 0x0000000404049980 */ /* 0x000f62000c101d00 */
[----:B------:R-:W-:-:S06]  /*32070*/  @!P1 IMAD.MOV.U32 R25, RZ, RZ, R3 ;  /* 0x000000ffff199224 */ /* 0x000fcc00078e0003 */
[----:B------:R-:W5:Y:S01]  /*32080*/  @!P1 LD.E.128 R24, desc[UR4][R24.64] ;  /* 0x0000000418189980 */ /* 0x000f62000c101d00 */
[----:B------:R-:W-:Y:S01]  /*32090*/  IMAD.MOV.U32 R13, RZ, RZ, R8 ;  /* 0x000000ffff0d7224 */ /* 0x000fe200078e0008 */
[----:B------:R-:W-:Y:S01]  /*320a0*/  CS2R R32, SRZ ;  /* 0x0000000000207805 */ /* 0x000fe2000001ff00 */
[----:B------:R-:W-:Y:S01]  /*320b0*/  IMAD.MOV.U32 R12, RZ, RZ, 0x1 ;  /* 0x00000001ff0c7424 */ /* 0x000fe200078e00ff */
[----:B------:R-:W-:Y:S02]  /*320c0*/  CS2R R30, SRZ ;  /* 0x00000000001e7805 */ /* 0x000fe4000001ff00 */
[----:B------:R-:W-:Y:S02]  /*320d0*/  CS2R R28, SRZ ;  /* 0x00000000001c7805 */ /* 0x000fe4000001ff00 */
[----:B------:R-:W-:-:S07]  /*320e0*/  CS2R R20, SRZ ;  /* 0x0000000000147805 */ /* 0x000fce000001ff00 */
[----:B-----5:R-:W-:Y:S05]  /*320f0*/  WARPSYNC.COLLECTIVE R15, `(.L_x_2262) ;  /* 0x000000000f087348 */ /* 0x020fea0003c00000 */
[----:B------:R0:W1:Y:S02]  /*32100*/  SHFL.IDX P6, R14, R13, R12, R11 ;  /* 0x0000000c0d0e7389 */ /* 0x00006400000c000b */
[----:B01---5:R-:W-:Y:S01]  /*32110*/  ENDCOLLECTIVE ;  /* 0x000000000000791b */ /* 0x023fe20003800000 */
.L_x_2262:
[----:B------:R-:W-:Y:S02]  /*32120*/  IMAD.MOV.U32 R13, RZ, RZ, R35 ;  /* 0x000000ffff0d7224 */ /* 0x000fe400078e0023 */
[----:B------:R-:W-:-:S07]  /*32130*/  IMAD.MOV.U32 R3, RZ, RZ, R14 ;  /* 0x000000ffff037224 */ /* 0x000fce00078e000e */
[----:B------:R-:W-:Y:S05]  /*32140*/  WARPSYNC.COLLECTIVE R15, `(.L_x_2263) ;  /* 0x000000000f087348 */ /* 0x000fea0003c00000 */
[----:B------:R0:W1:Y:S02]  /*32150*/  SHFL.IDX P6, R14, R13, R12, R11 ;  /* 0x0000000c0d0e7389 */ /* 0x00006400000c000b */
[----:B01----:R-:W-:Y:S01]  /*32160*/  ENDCOLLECTIVE ;  /* 0x000000000000791b */ /* 0x003fe20003800000 */
.L_x_2263:
[----:B------:R-:W-:Y:S02]  /*32170*/  IMAD.MOV.U32 R13, RZ, RZ, R37 ;  /* 0x000000ffff0d7224 */ /* 0x000fe400078e0025 */
[----:B------:R-:W-:-:S07]  /*32180*/  IMAD.MOV.U32 R35, RZ, RZ, R14 ;  /* 0x000000ffff237224 */ /* 0x000fce00078e000e */
[----:B------:R-:W-:Y:S05]  /*32190*/  WARPSYNC.COLLECTIVE R15, `(.L_x_2264) ;  /* 0x000000000f087348 */ /* 0x000fea0003c00000 */
[----:B------:R0:W1:Y:S02]  /*321a0*/  SHFL.IDX P6, R14, R13, R12, R11 ;  /* 0x0000000c0d0e7389 */ /* 0x00006400000c000b */
[----:B01----:R-:W-:Y:S01]  /*321b0*/  ENDCOLLECTIVE ;  /* 0x000000000000791b */ /* 0x003fe20003800000 */
.L_x_2264:
[----:B------:R-:W-:Y:S02]  /*321c0*/  IMAD.MOV.U32 R13, RZ, RZ, R9 ;  /* 0x000000ffff0d7224 */ /* 0x000fe400078e0009 */
[----:B------:R-:W-:-:S07]  /*321d0*/  IMAD.MOV.U32 R37, RZ, RZ, R14 ;  /* 0x000000ffff257224 */ /* 0x000fce00078e000e */
[----:B------:R-:W-:Y:S05]  /*321e0*/  WARPSYNC.COLLECTIVE R15, `(.L_x_2265) ;  /* 0x000000000f087348 */ /* 0x000fea0003c00000 */
[----:B------:R0:W1:Y:S02]  /*321f0*/  SHFL.IDX P6, R14, R13, R12, R11 ;  /* 0x0000000c0d0e7389 */ /* 0x00006400000c000b */
[----:B01----:R-:W-:Y:S01]  /*32200*/  ENDCOLLECTIVE ;  /* 0x000000000000791b */ /* 0x003fe20003800000 */
.L_x_2265:
[----:B------:R-:W-:Y:S02]  /*32210*/  @!P1 IMAD.MOV.U32 R32, RZ, RZ, R4 ;  /* 0x000000ffff209224 */ /* 0x000fe400078e0004 */
[----:B------:R-:W-:Y:S01]  /*32220*/  @!P1 IMAD.MOV.U32 R33, RZ, RZ, R5 ;  /* 0x000000ffff219224 */ /* 0x000fe200078e0005 */
[----:B------:R-:W-:Y:S01]  /*32230*/  CS2R R4, SRZ ;  /* 0x0000000000047805 */ /* 0x000fe2000001ff00 */
[----:B------:R-:W-:Y:S02]  /*32240*/  @!P1 IMAD.MOV.U32 R30, RZ, RZ, R6 ;  /* 0x000000ffff1e9224 */ /* 0x000fe400078e0006 */
[----:B------:R-:W-:Y:S02]  /*32250*/  @!P1 IMAD.MOV.U32 R31, RZ, RZ, R7 ;  /* 0x000000ffff1f9224 */ /* 0x000fe400078e0007 */
[----:B------:R-:W-:Y:S02]  /*32260*/  @!P1 IMAD.MOV.U32 R28, RZ, RZ, R24 ;  /* 0x000000ffff1c9224 */ /* 0x000fe400078e0018 */
[----:B------:R-:W-:-:S02]  /*32270*/  @!P1 IMAD.MOV.U32 R29, RZ, RZ, R25 ;  /* 0x000000ffff1d9224 */ /* 0x000fc400078e0019 */
[----:B------:R-:W-:Y:S02]  /*32280*/  @!P1 IMAD.MOV.U32 R20, RZ, RZ, R26 ;  /* 0x000000ffff149224 */ /* 0x000fe400078e001a */
[----:B------:R-:W-:Y:S01]  /*32290*/  @!P1 IMAD.MOV.U32 R21, RZ, RZ, R27 ;  /* 0x000000ffff159224 */ /* 0x000fe200078e001b */
[----:B------:R-:W-:Y:S06]  /*322a0*/  BRA `(.L_x_2266) ;  /* 0xfffffdb400e47947 */ /* 0x000fec000383ffff */
.L_x_1931:
[----:B0-----:R0:W1:Y:S02]  /*322b0*/  SYNCS.PHASECHK.TRANS64.TRYWAIT P1, [R17+URZ+0x22800], R0 ;  /* 0x02280000110075a7 */ /* 0x001064000802017f */
[----:B-1----:R-:W-:Y:S05]  /*322c0*/  @!P1 NANOSLEEP.SYNCS 0x989680 ;  /* 0x009896800000995d */ /* 0x002fea0003900000 */
[----:B------:R-:W1:Y:S02]  /*322d0*/  @!P1 SYNCS.PHASECHK.TRANS64 P1, [R17+URZ+0x22800], R0 ;  /* 0x02280000110095a7 */ /* 0x000e64000802007f */
[----:B-1----:R-:W-:Y:S05]  /*322e0*/  @!P1 BRA `(.L_x_1931) ;  /* 0xfffffffc00f09947 */ /* 0x002fea000383ffff */
[----:B------:R-:W-:Y:S05]  /*322f0*/  BRA `(.L_x_2267) ;  /* 0xfffffdb800547947 */ /* 0x000fea000383ffff */
.L_x_1937:
[----:B-1----:R1:W2:Y:S02]  /*32300*/  SYNCS.PHASECHK.TRANS64.TRYWAIT P1, [R20+URZ+0x22830], R3 ;  /* 0x02283003140075a7 */ /* 0x0022a4000802017f */
[----:B--2---:R-:W-:Y:S05]  /*32310*/  @!P1 NANOSLEEP.SYNCS 0x989680 ;  /* 0x009896800000995d */ /* 0x004fea0003900000 */
[----:B------:R-:W2:Y:S02]  /*32320*/  @!P1 SYNCS.PHASECHK.TRANS64 P1, [R20+URZ+0x22830], R3 ;  /* 0x02283003140095a7 */ /* 0x000ea4000802007f */
[----:B--2---:R-:W-:Y:S05]  /*32330*/  @!P1 BRA `(.L_x_1937) ;  /* 0xfffffffc00f09947 */ /* 0x004fea000383ffff */
[----:B------:R-:W-:Y:S05]  /*32340*/  BRA `(.L_x_1936) ;  /* 0xfffffdd800847947 */ /* 0x000fea000383ffff */
.L_x_1956:
[----:B-1----:R1:W2:Y:S02]  /*32350*/  SYNCS.PHASECHK.TRANS64.TRYWAIT P2, [R15+URZ+0x22830], R14 ;  /* 0x0228300e0f0075a7 */ /* 0x0022a4000804017f */
[----:B--2---:R-:W-:Y:S05]  /*32360*/  @!P2 NANOSLEEP.SYNCS 0x989680 ;  /* 0x009896800000a95d */ /* 0x004fea0003900000 */
[----:B------:R-:W2:Y:S02]  /*32370*/  @!P2 SYNCS.PHASECHK.TRANS64 P2, [R15+URZ+0x22830], R14 ;  /* 0x0228300e0f00a5a7 */ /* 0x000ea4000804007f */
[----:B--2---:R-:W-:Y:S05]  /*32380*/  @!P2 BRA `(.L_x_1956) ;  /* 0xfffffffc00f0a947 */ /* 0x004fea000383ffff */
[----:B------:R-:W-:Y:S05]  /*32390*/  BRA `(.L_x_1955) ;  /* 0xfffffe28003c7947 */ /* 0x000fea000383ffff */
.L_x_1960:
[----:B-1----:R1:W2:Y:S02]  /*323a0*/  SYNCS.PHASECHK.TRANS64.TRYWAIT P1, [R15+URZ+0x22850], R14 ;  /* 0x0228500e0f0075a7 */ /* 0x0022a4000802017f */
[----:B--2---:R-:W-:Y:S05]  /*323b0*/  @!P1 NANOSLEEP.SYNCS 0x989680 ;  /* 0x009896800000995d */ /* 0x004fea0003900000 */
[----:B------:R-:W2:Y:S02]  /*323c0*/  @!P1 SYNCS.PHASECHK.TRANS64 P1, [R15+URZ+0x22850], R14 ;  /* 0x0228500e0f0095a7 */ /* 0x000ea4000802007f */
[----:B--2---:R-:W-:Y:S05]  /*323d0*/  @!P1 BRA `(.L_x_1960) ;  /* 0xfffffffc00f09947 */ /* 0x004fea000383ffff */
[----:B------:R-:W-:Y:S05]  /*323e0*/  BRA `(.L_x_1957) ;  /* 0xfffffe3400547947 */ /* 0x000fea000383ffff */
.L_x_1981:
[----:B-1----:R1:W2:Y:S02]  /*323f0*/  SYNCS.PHASECHK.TRANS64.TRYWAIT P2, [R14+URZ+0x22830], R15 ;  /* 0x0228300f0e0075a7 */ /* 0x0022a4000804017f */
[----:B--2---:R-:W-:Y:S05]  /*32400*/  @!P2 NANOSLEEP.SYNCS 0x989680 ;  /* 0x009896800000a95d */ /* 0x004fea0003900000 */
[----:B------:R-:W2:Y:S02]  /*32410*/  @!P2 SYNCS.PHASECHK.TRANS64 P2, [R14+URZ+0x22830], R15 ;  /* 0x0228300f0e00a5a7 */ /* 0x000ea4000804007f */
[----:B--2---:R-:W-:Y:S05]  /*32420*/  @!P2 BRA `(.L_x_1981) ;  /* 0xfffffffc00f0a947 */ /* 0x004fea000383ffff */
[----:B------:R-:W-:Y:S05]  /*32430*/  BRA `(.L_x_1980) ;  /* 0xfffffe8000047947 */ /* 0x000fea000383ffff */
.L_x_1985:
[----:B-1----:R1:W2:Y:S02]  /*32440*/  SYNCS.PHASECHK.TRANS64.TRYWAIT P1, [R15+URZ+0x22850], R14 ;  /* 0x0228500e0f0075a7 */ /* 0x0022a4000802017f */
[----:B--2---:R-:W-:Y:S05]  /*32450*/  @!P1 NANOSLEEP.SYNCS 0x989680 ;  /* 0x009896800000995d */ /* 0x004fea0003900000 */
[----:B------:R-:W2:Y:S02]  /*32460*/  @!P1 SYNCS.PHASECHK.TRANS64 P1, [R15+URZ+0x22850], R14 ;  /* 0x0228500e0f0095a7 */ /* 0x000ea4000802007f */
[----:B--2---:R-:W-:Y:S05]  /*32470*/  @!P1 BRA `(.L_x_1985) ;  /* 0xfffffffc00f09947 */ /* 0x004fea000383ffff */
[----:B------:R-:W-:Y:S05]  /*32480*/  BRA `(.L_x_1982) ;  /* 0xfffffe8c00287947 */ /* 0x000fea000383ffff */
.L_x_1994:
[----:B-1----:R1:W2:Y:S02]  /*32490*/  SYNCS.PHASECHK.TRANS64.TRYWAIT P2, [R14+URZ+0x22830], R15 ;  /* 0x0228300f0e0075a7 */ /* 0x0022a4000804017f */
[----:B--2---:R-:W-:Y:S05]  /*324a0*/  @!P2 NANOSLEEP.SYNCS 0x989680 ;  /* 0x009896800000a95d */ /* 0x004fea0003900000 */
[----:B------:R-:W2:Y:S02]  /*324b0*/  @!P2 SYNCS.PHASECHK.TRANS64 P2, [R14+URZ+0x22830], R15 ;  /* 0x0228300f0e00a5a7 */ /* 0x000ea4000804007f */
[----:B--2---:R-:W-:Y:S05]  /*324c0*/  @!P2 BRA `(.L_x_1994) ;  /* 0xfffffffc00f0a947 */ /* 0x004fea000383ffff */
[----:B------:R-:W-:Y:S05]  /*324d0*/  BRA `(.L_x_1993) ;  /* 0xfffffeb400f07947 */ /* 0x000fea000383ffff */
.L_x_1998:
[----:B-1----:R1:W2:Y:S02]  /*324e0*/  SYNCS.PHASECHK.TRANS64.TRYWAIT P1, [R15+URZ+0x22850], R14 ;  /* 0x0228500e0f0075a7 */ /* 0x0022a4000802017f */
[----:B--2---:R-:W-:Y:S05]  /*324f0*/  @!P1 NANOSLEEP.SYNCS 0x989680 ;  /* 0x009896800000995d */ /* 0x004fea0003900000 */
[----:B------:R-:W2:Y:S02]  /*32500*/  @!P1 SYNCS.PHASECHK.TRANS64 P1, [R15+URZ+0x22850], R14 ;  /* 0x0228500e0f0095a7 */ /* 0x000ea4000802007f */
[----:B--2---:R-:W-:Y:S05]  /*32510*/  @!P1 BRA `(.L_x_1998) ;  /* 0xfffffffc00f09947 */ /* 0x004fea000383ffff */
[----:B------:R-:W-:Y:S05]  /*32520*/  BRA `(.L_x_1995) ;  /* 0xfffffec400147947 */ /* 0x000fea000383ffff */
.L_x_2013:
[----:B-1----:R1:W2:Y:S02]  /*32530*/  SYNCS.PHASECHK.TRANS64.TRYWAIT P1, [R11+URZ+0x22850], R0 ;  /* 0x022850000b0075a7 */ /* 0x0022a4000802017f */
[----:B--2---:R-:W-:Y:S05]  /*32540*/  @!P1 NANOSLEEP.SYNCS 0x989680 ;  /* 0x009896800000995d */ /* 0x004fea0003900000 */
[----:B------:R-:W2:Y:S02]  /*32550*/  @!P1 SYNCS.PHASECHK.TRANS64 P1, [R11+URZ+0x22850], R0 ;  /* 0x022850000b0095a7 */ /* 0x000ea4000802007f */
[----:B--2---:R-:W-:Y:S05]  /*32560*/  @!P1 BRA `(.L_x_2013) ;  /* 0xfffffffc00f09947 */ /* 0x004fea000383ffff */
[----:B------:R-:W-:Y:S05]  /*32570*/  BRA `(.L_x_2012) ;  /* 0xffffff0800f07947 */ /* 0x000fea000383ffff */
.L_x_2017:
[----:B------:R-:W-:Y:S02]  /*32580*/  SEL R141, R12, R113, P0 ;  /* 0x000000710c8d7207 */ /* 0x000fe40000000000 */
[----:B------:R-:W-:Y:S01]  /*32590*/  SEL R51, R113, R12, P0 ;  /* 0x0000000c71337207 */ /* 0x000fe20000000000 */
[----:B-----5:R-:W-:Y:S01]  /*325a0*/  IMAD.MOV.U32 R12, RZ, RZ, R20 ;  /* 0x000000ffff0c7224 */ /* 0x020fe200078e0014 */
[----:B------:R-:W-:Y:S02]  /*325b0*/  SEL R143, R92, R11, P0 ;  /* 0x0000000b5c8f7207 */ /* 0x000fe40000000000 */
[----:B------:R-:W-:Y:S01]  /*325c0*/  SEL R47, R11, R92, P0 ;  /* 0x0000005c0b2f7207 */ /* 0x000fe20000000000 */
[----:B------:R-:W-:Y:S01]  /*325d0*/  IMAD.MOV.U32 R11, RZ, RZ, 0x1c1f ;  /* 0x00001c1fff0b7424 */ /* 0x000fe200078e00ff */
[----:B------:R-:W-:Y:S02]  /*325e0*/  SEL R117, R15, R0, P0 ;  /* 0x000000000f757207 */ /* 0x000fe40000000000 */
[----:B------:R-:W-:Y:S01]  /*325f0*/  SEL R91, R0, R15, P0 ;  /* 0x0000000f005b7207 */ /* 0x000fe20000000000 */
[----:B------:R-:W-:Y:S01]  /*32600*/  IMAD.MOV.U32 R15, RZ, RZ, -0x1 ;  /* 0xffffffffff0f7424 */ /* 0x000fe200078e00ff */
[----:B------:R-:W-:-:S02]  /*32610*/  SEL R123, R14, R79, P0 ;  /* 0x0000004f0e7b7207 */ /* 0x000fc40000000000 */
[----:B------:R-:W-:-:S07]  /*32620*/  SEL R79, R79, R14, P0 ;  /* 0x0000000e4f4f7207 */ /* 0x000fce0000000000 */
[----:B--23--:R-:W-:Y:S05]  /*32630*/  WARPSYNC.COLLECTIVE R15, `(.L_x_2268) ;  /* 0x000000000f087348 */ /* 0x00cfea0003c00000 */
[----:B------:R0:W1:Y:S02]  /*32640*/  SHFL.IDX P6, R14, R13, R12, R11 ;  /* 0x0000000c0d0e7389 */ /* 0x00006400000c000b */
[----:B0123--:R-:W-:Y:S01]  /*32650*/  ENDCOLLECTIVE ;  /* 0x000000000000791b */ /* 0x00ffe20003800000 */
.L_x_2268:
[----:B------:R-:W-:Y:S02]  /*32660*/  SEL R87, R41, R10, P0 ;  /* 0x0000000a29577207 */ /* 0x000fe40000000000 */
[----:B------:R-:W-:Y:S02]  /*32670*/  SEL R59, R10, R41, P0 ;  /* 0x000000290a3b7207 */ /* 0x000fe40000000000 */
[----:B------:R-:W-:Y:S02]  /*32680*/  LOP3.LUT R10, R20, 0x2, RZ, 0x3c, !PT ;  /* 0x00000002140a7812 */ /* 0x000fe400078e3cff */
        /* <DEDUP_REMOVED lines=15> */
.L_x_2269:
        /* <DEDUP_REMOVED lines=19> */
.L_x_2270:
        /* <DEDUP_REMOVED lines=18> */
.L_x_2271:
        /* <DEDUP_REMOVED lines=19> */
.L_x_2272:
[----:B------:R-:W-:Y:S02]  /*32b00*/  SEL R35, R4, R35, P0 ;  /* 0x0000002304237207 */ /* 0x000fe40000000000 */
[----:B------:R-:W-:Y:S02]  /*32b10*/  SEL R92, R9, R2, P0 ;  /* 0x00000002095c7207 */ /* 0x000fe40000000000 */
[----:B------:R-:W-:Y:S02]  /*32b20*/  SEL R94, R2, R9, P0 ;  /* 0x00000009025e7207 */ /* 0x000fe40000000000 */
[----:B------:R-:W-:Y:S02]  /*32b30*/  SEL R3, R0, R5, P0 ;  /* 0x0000000500037207 */ /* 0x000fe40000000000 */
[----:B------:R-:W-:Y:S01]  /*32b40*/  SEL R5, R5, R0, P0 ;  /* 0x0000000005057207 */ /* 0x000fe20000000000 */
[----:B------:R-:W-:Y:S02]  /*32b50*/  IMAD.MOV.U32 R13, RZ, RZ, R141 ;  /* 0x000000ffff0d7224 */ /* 0x000fe400078e008d */
[----:B------:R-:W-:-:S07]  /*32b60*/  IMAD.MOV.U32 R6, RZ, RZ, R14 ;  /* 0x000000ffff067224 */ /* 0x000fce00078e000e */
[----:B------:R-:W-:Y:S05]  /*32b70*/  WARPSYNC.COLLECTIVE R15, `(.L_x_2273) ;  /* 0x000000000f087348 */ /* 0x000fea0003c00000 */
[----:B------:R0:W1:Y:S02]  /*32b80*/  SHFL.IDX P6, R14, R13, R12, R11 ;  /* 0x0000000c0d0e7389 */ /* 0x00006400000c000b */
[----:B01----:R-:W-:Y:S01]  /*32b90*/  ENDCOLLECTIVE ;  /* 0x000000000000791b */ /* 0x003fe20003800000 */
.L_x_2273:
[----:B------:R-:W-:Y:S02]  /*32ba0*/  IMAD.MOV.U32 R13, RZ, RZ, R47 ;  /* 0x000000ffff0d7224 */ /* 0x000fe400078e002f */
[----:B------:R-:W-:Y:S02]  /*32bb0*/  IMAD.MOV.U32 R12, RZ, RZ, R10 ;  /* 0x000000ffff0c7224 */ /* 0x000fe400078e000a */
[----:B------:R-:W-:-:S07]  /*32bc0*/  IMAD.MOV.U32 R8, RZ, RZ, R14 ;  /* 0x000000ffff087224 */ /* 0x000fce00078e000e */
[----:B------:R-:W-:Y:S05]  /*32bd0*/  WARPSYNC.COLLECTIVE R15, `(.L_x_2274) ;  /* 0x000000000f087348 */ /* 0x000fea0003c00000 */
[----:B------:R0:W1:Y:S02]  /*32be0*/  SHFL.IDX P6, R14, R13, R12, R11 ;  /* 0x0000000c0d0e7389 */ /* 0x00006400000c000b */
[----:B01----:R-:W-:Y:S01]  /*32bf0*/  ENDCOLLECTIVE ;  /* 0x000000000000791b */ /* 0x003fe20003800000 */
.L_x_2274:
[----:B------:R-:W-:Y:S02]  /*32c00*/  IMAD.MOV.U32 R13, RZ, RZ, R51 ;  /* 0x000000ffff0d7224 */ /* 0x000fe400078e0033 */
[----:B------:R-:W-:-:S07]  /*32c10*/  IMAD.MOV.U32 R47, RZ, RZ, R14 ;  /* 0x000000ffff2f7224 */ /* 0x000fce00078e000e */
[----:B------:R-:W-:Y:S05]  /*32c20*/  WARPSYNC.COLLECTIVE R15, `(.L_x_2275) ;  /* 0x000000000f087348 */ /* 0x000fea0003c00000 */
[----:B------:R0:W1:Y:S02]  /*32c30*/  SHFL.IDX P6, R14, R13, R12, R11 ;  /* 0x0000000c0d0e7389 */ /* 0x00006400000c000b */
[----:B01----:R-:W-:Y:S01]  /*32c40*/  ENDCOLLECTIVE ;  /* 0x000000000000791b */ /* 0x003fe20003800000 */
.L_x_2275:
[----:B------:R-:W-:Y:S02]  /*32c50*/  IMAD.MOV.U32 R13, RZ, RZ, R121 ;  /* 0x000000ffff0d7224 */ /* 0x000fe400078e0079 */
[----:B------:R-:W-:Y:S02]  /*32c60*/  IMAD.MOV.U32 R12, RZ, RZ, R20 ;  /* 0x000000ffff0c7224 */ /* 0x000fe400078e0014 */
[----:B------:R-:W-:-:S07]  /*32c70*/  IMAD.MOV.U32 R51, RZ, RZ, R14 ;  /* 0x000000ffff337224 */ /* 0x000fce00078e000e */
[----:B------:R-:W-:Y:S05]  /*32c80*/  WARPSYNC.COLLECTIVE R15, `(.L_x_2276) ;  /* 0x000000000f087348 */ /* 0x000fea0003c00000 */
[----:B------:R0:W1:Y:S02]  /*32c90*/  SHFL.IDX P6, R14, R13, R12, R11 ;  /* 0x0000000c0d0e7389 */ /* 0x00006400000c000b */
[----:B01----:R-:W-:Y:S01]  /*32ca0*/  ENDCOLLECTIVE ;  /* 0x000000000000791b */ /* 0x003fe20003800000 */
.L_x_2276:
[----:B------:R-:W-:Y:S02]  /*32cb0*/  SEL R96, R8, R51, P0 ;  /* 0x0000003308607207 */ /* 0x000fe40000000000 */
[----:B------:R-:W-:Y:S01]  /*32cc0*/  SEL R98, R51, R8, P0 ;  /* 0x0000000833627207 */ /* 0x000fe20000000000 */
[----:B------:R-:W-:Y:S01]  /*32cd0*/  IMAD.MOV.U32 R13, RZ, RZ, R119 ;  /* 0x000000ffff0d7224 */ /* 0x000fe200078e0077 */
[----:B------:R-:W-:Y:S01]  /*32ce0*/  SEL R119, R47, R6, P0 ;  /* 0x000000062f777207 */ /* 0x000fe20000000000 */
[----:B------:R-:W-:-:S07]  /*32cf0*/  IMAD.MOV.U32 R24, RZ, RZ, R14 ;  /* 0x000000ffff187224 */ /* 0x000fce00078e000e */
[----:B------:R-:W-:Y:S05]  /*32d00*/  WARPSYNC.COLLECTIVE R15, `(.L_x_2277) ;  /* 0x000000000f087348 */ /* 0x000fea0003c00000 */
[----:B------:R0:W1:Y:S02]  /*32d10*/  SHFL.IDX P6, R14, R13, R12, R11 ;  /* 0x0000000c0d0e7389 */ /* 0x00006400000c000b */
[----:B01----:R-:W-:Y:S01]  /*32d20*/  ENDCOLLECTIVE ;  /* 0x000000000000791b */ /* 0x003fe20003800000 */
.L_x_2277:
[----:B------:R-:W-:Y:S02]  /*32d30*/  IMAD.MOV.U32 R13, RZ, RZ, R53 ;  /* 0x000000ffff0d7224 */ /* 0x000fe400078e0035 */
[----:B------:R-:W-:Y:S02]  /*32d40*/  IMAD.MOV.U32 R12, RZ, RZ, R10 ;  /* 0x000000ffff0c7224 */ /* 0x000fe400078e000a */
[----:B------:R-:W-:-:S07]  /*32d50*/  IMAD.MOV.U32 R26, RZ, RZ, R14 ;  /* 0x000000ffff1a7224 */ /* 0x000fce00078e000e */
[----:B------:R-:W-:Y:S05]  /*32d60*/  WARPSYNC.COLLECTIVE R15, `(.L_x_2278) ;  /* 0x000000000f087348 */ /* 0x000fea0003c00000 */
[----:B------:R0:W1:Y:S02]  /*32d70*/  SHFL.IDX P6, R14, R13, R12, R11 ;  /* 0x0000000c0d0e7389 */ /* 0x00006400000c000b */
[----:B01----:R-:W-:Y:S01]  /*32d80*/  ENDCOLLECTIVE ;  /* 0x000000000000791b */ /* 0x003fe20003800000 */
.L_x_2278:
[----:B------:R-:W-:Y:S02]  /*32d90*/  IMAD.MOV.U32 R13, RZ, RZ, R55 ;  /* 0x000000ffff0d7224 */ /* 0x000fe400078e0037 */
[----:B------:R-:W-:-:S07]  /*32da0*/  IMAD.MOV.U32 R53, RZ, RZ, R14 ;  /* 0x000000ffff357224 */ /* 0x000fce00078e000e */
[----:B------:R-:W-:Y:S05]  /*32db0*/  WARPSYNC.COLLECTIVE R15, `(.L_x_2279) ;  /* 0x000000000f087348 */ /* 0x000fea0003c00000 */
[----:B------:R0:W1:Y:S02]  /*32dc0*/  SHFL.IDX P6, R14, R13, R12, R11 ;  /* 0x0000000c0d0e7389 */ /* 0x00006400000c000b */
[----:B01----:R-:W-:Y:S01]  /*32dd0*/  ENDCOLLECTIVE ;  /* 0x000000000000791b */ /* 0x003fe20003800000 */
.L_x_2279:
[----:B------:R-:W-:Y:S01]  /*32de0*/  SEL R121, R24, R53, P0 ;  /* 0x0000003518797207 */ /* 0x000fe20000000000 */
[----:B------:R-:W-:Y:S01]  /*32df0*/  IMAD.MOV.U32 R13, RZ, RZ, R117 ;  /* 0x000000ffff0d7224 */ /* 0x000fe200078e0075 */
[----:B------:R-:W-:Y:S01]  /*32e00*/  SEL R117, R6, R47, P0 ;  /* 0x0000002f06757207 */ /* 0x000fe20000000000 */
[----:B------:R-:W-:Y:S02]  /*32e10*/  IMAD.MOV.U32 R12, RZ, RZ, R20 ;  /* 0x000000ffff0c7224 */ /* 0x000fe400078e0014 */
[----:B------:R-:W-:-:S07]  /*32e20*/  IMAD.MOV.U32 R55, RZ, RZ, R14 ;  /* 0x000000ffff377224 */ /* 0x000fce00078e000e */
[----:B------:R-:W-:Y:S05]  /*32e30*/  WARPSYNC.COLLECTIVE R15, `(.L_x_2280) ;  /* 0x000000000f087348 */ /* 0x000fea0003c00000 */
[----:B------:R0:W1:Y:S02]  /*32e40*/  SHFL.IDX P6, R14, R13, R12, R11 ;  /* 0x0000000c0d0e7389 */ /* 0x00006400000c000b */
[----:B01----:R-:W-:Y:S01]  /*32e50*/  ENDCOLLECTIVE ;  /* 0x000000000000791b */ /* 0x003fe20003800000 */
.L_x_2280:
[----:B------:R-:W-:Y:S02]  /*32e60*/  SEL R0, R26, R55, P0 ;  /* 0x000000371a007207 */ /* 0x000fe40000000000 */
[----:B------:R-:W-:Y:S01]  /*32e70*/  SEL R6, R55, R26, P0 ;  /* 0x0000001a37067207 */ /* 0x000fe20000000000 */
[----:B------:R-:W-:Y:S02]  /*32e80*/  IMAD.MOV.U32 R13, RZ, RZ, R93 ;  /* 0x000000ffff0d7224 */ /* 0x000fe400078e005d */
[----:B------:R-:W-:-:S07]  /*32e90*/  IMAD.MOV.U32 R28, RZ, RZ, R14 ;  /* 0x000000ffff1c7224 */ /* 0x000fce00078e000e */
[----:B------:R-:W-:Y:S05]  /*32ea0*/  WARPSYNC.COLLECTIVE R15, `(.L_x_2281) ;  /* 0x000000000f087348 */ /* 0x000fea0003c00000 */
[----:B------:R0:W1:Y:S02]  /*32eb0*/  SHFL.IDX P6, R14, R13, R12, R11 ;  /* 0x0000000c0d0e7389 */ /* 0x00006400000c000b */
[----:B01----:R-:W-:Y:S01]  /*32ec0*/  ENDCOLLECTIVE ;  /* 0x000000000000791b */ /* 0x003fe20003800000 */
.L_x_2281:
[----:B------:R-:W-:Y:S02]  /*32ed0*/  IMAD.MOV.U32 R13, RZ, RZ, R91 ;  /* 0x000000ffff0d7224 */ /* 0x000fe400078e005b */
[----:B------:R-:W-:Y:S02]  /*32ee0*/  IMAD.MOV.U32 R12, RZ, RZ, R10 ;  /* 0x000000ffff0c7224 */ /* 0x000fe400078e000a */
[----:B------:R-:W-:-:S07]  /*32ef0*/  IMAD.MOV.U32 R30, RZ, RZ, R14 ;  /* 0x000000ffff1e7224 */ /* 0x000fce00078e000e */
[----:B------:R-:W-:Y:S05]  /*32f00*/  WARPSYNC.COLLECTIVE R15, `(.L_x_2282) ;  /* 0x000000000f087348 */ /* 0x000fea0003c00000 */
[----:B------:R0:W1:Y:S02]  /*32f10*/  SHFL.IDX P6, R14, R13, R12, R11 ;  /* 0x0000000c0d0e7389 */ /* 0x00006400000c000b */
[----:B01----:R-:W-:Y:S01]  /*32f20*/  ENDCOLLECTIVE ;  /* 0x000000000000791b */ /* 0x003fe20003800000 */
.L_x_2282:
[----:B------:R-:W-:Y:S01]  /*32f30*/  IMAD.MOV.U32 R13, RZ, RZ, R7 ;  /* 0x000000ffff0d7224 */ /* 0x000fe200078e0007 */
[----:B------:R-:W-:Y:S01]  /*32f40*/  SEL R7, R53, R24, P0 ;  /* 0x0000001835077207 */ /* 0x000fe20000000000 */
[----:B------:R-:W-:-:S07]  /*32f50*/  IMAD.MOV.U32 R91, RZ, RZ, R14 ;  /* 0x000000ffff5b7224 */ /* 0x000fce00078e000e */
[----:B------:R-:W-:Y:S05]  /*32f60*/  WARPSYNC.COLLECTIVE R15, `(.L_x_2283) ;  /* 0x000000000f087348 */ /* 0x000fea0003c00000 */
[----:B------:R0:W1:Y:S02]  /*32f70*/  SHFL.IDX P6, R14, R13, R12, R11 ;  /* 0x0000000c0d0e7389 */ /* 0x00006400000c000b */
[----:B01----:R-:W-:Y:S01]  /*32f80*/  ENDCOLLECTIVE ;  /* 0x000000000000791b */ /* 0x003fe20003800000 */
.L_x_2283:
[----:B------:R-:W-:Y:S01]  /*32f90*/  SEL R9, R28, R91, P0 ;  /* 0x0000005b1c097207 */ /* 0x000fe20000000000 */
[----:B------:R-:W-:Y:S02]  /*32fa0*/  IMAD.MOV.U32 R13, RZ, RZ, R139 ;  /* 0x000000ffff0d7224 */ /* 0x000fe400078e008b */
[----:B------:R-:W-:Y:S02]  /*32fb0*/  IMAD.MOV.U32 R12, RZ, RZ, R20 ;  /* 0x000000ffff0c7224 */ /* 0x000fe400078e0014 */
[----:B------:R-:W-:-:S07]  /*32fc0*/  IMAD.MOV.U32 R93, RZ, RZ, R14 ;  /* 0x000000ffff5d7224 */ /* 0x000fce00078e000e */
[----:B------:R-:W-:Y:S05]  /*32fd0*/  WARPSYNC.COLLECTIVE R15, `(.L_x_2284) ;  /* 0x000000000f087348 */ /* 0x000fea0003c00000 */
[----:B------:R0:W1:Y:S02]  /*32fe0*/  SHFL.IDX P6, R14, R13, R12, R11 ;  /* 0x0000000c0d0e7389 */ /* 0x00006400000c000b */
[----:B01----:R-:W-:Y:S01]  /*32ff0*/  ENDCOLLECTIVE ;  /* 0x000000000000791b */ /* 0x003fe20003800000 */
.L_x_2284:
[----:B------:R-:W-:Y:S02]  /*33000*/  SEL R8, R30, R93, P0 ;  /* 0x0000005d1e087207 */ /* 0x000fe40000000000 */
[----:B------:R-:W-:Y:S01]  /*33010*/  SEL R2, R93, R30, P0 ;  /* 0x0000001e5d027207 */ /* 0x000fe20000000000 */
[----:B------:R-:W-:Y:S02]  /*33020*/  IMAD.MOV.U32 R13, RZ, RZ, R97 ;  /* 0x000000ffff0d7224 */ /* 0x000fe400078e0061 */
[----:B------:R-:W-:-:S07]  /*33030*/  IMAD.MOV.U32 R32, RZ, RZ, R14 ;  /* 0x000000ffff207224 */ /* 0x000fce00078e000e */
[----:B------:R-:W-:Y:S05]  /*33040*/  WARPSYNC.COLLECTIVE R15, `(.L_x_2285) ;  /* 0x000000000f087348 */ /* 0x000fea0003c00000 */
[----:B------:R0:W1:Y:S02]  /*33050*/  SHFL.IDX P6, R14, R13, R12, R11 ;  /* 0x0000000c0d0e7389 */ /* 0x00006400000c000b */
[----:B01----:R-:W-:Y:S01]  /*33060*/  ENDCOLLECTIVE ;  /* 0x000000000000791b */ /* 0x003fe20003800000 */
.L_x_2285:
[----:B------:R-:W-:Y:S02]  /*33070*/  IMAD.MOV.U32 R13, RZ, RZ, R95 ;  /* 0x000000ffff0d7224 */ /* 0x000fe400078e005f */
[----:B------:R-:W-:Y:S02]  /*33080*/  IMAD.MOV.U32 R12, RZ, RZ, R10 ;  /* 0x000000ffff0c7224 */ /* 0x000fe400078e000a */
[----:B------:R-:W-:-:S07]  /*33090*/  IMAD.MOV.U32 R46, RZ, RZ, R14 ;  /* 0x000000ffff2e7224 */ /* 0x000fce00078e000e */
[----:B------:R-:W-:Y:S05]  /*330a0*/  WARPSYNC.COLLECTIVE R15, `(.L_x_2286) ;  /* 0x000000000f087348 */ /* 0x000fea0003c00000 */
[----:B------:R0:W1:Y:S02]  /*330b0*/  SHFL.IDX P6, R14, R13, R12, R11 ;  /* 0x0000000c0d0e7389 */ /* 0x00006400000c000b */
[----:B01----:R-:W-:Y:S01]  /*330c0*/  ENDCOLLECTIVE ;  /* 0x000000000000791b */ /* 0x003fe20003800000 */
.L_x_2286:
[----:B------:R-:W-:Y:S01]  /*330d0*/  IMAD.MOV.U32 R13, RZ, RZ, R21 ;  /* 0x000000ffff0d7224 */ /* 0x000fe200078e0015 */
[----:B------:R-:W-:Y:S01]  /*330e0*/  SEL R21, R91, R28, P0 ;  /* 0x0000001c5b157207 */ /* 0x000fe20000000000 */
[----:B------:R-:W-:-:S07]  /*330f0*/  IMAD.MOV.U32 R95, RZ, RZ, R14 ;  /* 0x000000ffff5f7224 */ /* 0x000fce00078e000e */
[----:B------:R-:W-:Y:S05]  /*33100*/  WARPSYNC.COLLECTIVE R15, `(.L_x_2287) ;  /* 0x000000000f087348 */ /* 0x000fea0003c00000 */
[----:B------:R0:W1:Y:S02]  /*33110*/  SHFL.IDX P6, R14, R13, R12, R11 ;  /* 0x0000000c0d0e7389 */ /* 0x00006400000c000b */
[----:B01----:R-:W-:Y:S01]  /*33120*/  ENDCOLLECTIVE ;  /* 0x000000000000791b */ /* 0x003fe20003800000 */
.L_x_2287:
[----:B------:R-:W-:Y:S01]  /*33130*/  SEL R47, R95, R32, P0 ;  /* 0x000000205f2f7207 */ /* 0x000fe20000000000 */
[----:B------:R-:W-:Y:S02]  /*33140*/  IMAD.MOV.U32 R13, RZ, RZ, R137 ;  /* 0x000000ffff0d7224 */ /* 0x000fe400078e0089 */
[----:B------:R-:W-:Y:S02]  /*33150*/  IMAD.MOV.U32 R12, RZ, RZ, R20 ;  /* 0x000000ffff0c7224 */ /* 0x000fe400078e0014 */
[----:B------:R-:W-:-:S07]  /*33160*/  IMAD.MOV.U32 R97, RZ, RZ, R14 ;  /* 0x000000ffff617224 */ /* 0x000fce00078e000e */
[----:B------:R-:W-:Y:S05]  /*33170*/  WARPSYNC.COLLECTIVE R15, `(.L_x_2288) ;  /* 0x000000000f087348 */ /* 0x000fea0003c00000 */
[----:B------:R0:W1:Y:S02]  /*33180*/  SHFL.IDX P6, R14, R13, R12, R11 ;  /* 0x0000000c0d0e7389 */ /* 0x00006400000c000b */
[----:B01----:R-:W-:Y:S01]  /*33190*/  ENDCOLLECTIVE ;  /* 0x000000000000791b */ /* 0x003fe20003800000 */
.L_x_2288:
[----:B------:R-:W-:Y:S02]  /*331a0*/  SEL R44, R46, R97, P0 ;  /* 0x000000612e2c7207 */ /* 0x000fe40000000000 */
[----:B------:R-:W-:Y:S01]  /*331b0*/  SEL R46, R97, R46, P0 ;  /* 0x0000002e612e7207 */ /* 0x000fe20000000000 */
[----:B------:R-:W-:Y:S02]  /*331c0*/  IMAD.MOV.U32 R13, RZ, RZ, R101 ;  /* 0x000000ffff0d7224 */ /* 0x000fe400078e0065 */
[----:B------:R-:W-:-:S07]  /*331d0*/  IMAD.MOV.U32 R34, RZ, RZ, R14 ;  /* 0x000000ffff227224 */ /* 0x000fce00078e000e */
[----:B------:R-:W-:Y:S05]  /*331e0*/  WARPSYNC.COLLECTIVE R15, `(.L_x_2289) ;  /* 0x000000000f087348 */ /* 0x000fea0003c00000 */
[----:B------:R0:W1:Y:S02]  /*331f0*/  SHFL.IDX P6, R14, R13, R12, R11 ;  /* 0x0000000c0d0e7389 */ /* 0x00006400000c000b */
[----:B01----:R-:W-:Y:S01]  /*33200*/  ENDCOLLECTIVE ;  /* 0x000000000000791b */ /* 0x003fe20003800000 */
.L_x_2289:
[----:B------:R-:W-:Y:S02]  /*33210*/  IMAD.MOV.U32 R13, RZ, RZ, R99 ;  /* 0x000000ffff0d7224 */ /* 0x000fe400078e0063 */
[----:B------:R-:W-:Y:S02]  /*33220*/  IMAD.MOV.U32 R12, RZ, RZ, R10 ;  /* 0x000000ffff0c7224 */ /* 0x000fe400078e000a */
[----:B------:R-:W-:-:S07]  /*33230*/  IMAD.MOV.U32 R50, RZ, RZ, R14 ;  /* 0x000000ffff327224 */ /* 0x000fce00078e000e */
[----:B------:R-:W-:Y:S05]  /*33240*/  WARPSYNC.COLLECTIVE R15, `(.L_x_2290) ;  /* 0x000000000f087348 */ /* 0x000fea0003c00000 */
[----:B------:R0:W1:Y:S02]  /*33250*/  SHFL.IDX P6, R14, R13, R12, R11 ;  /* 0x0000000c0d0e7389 */ /* 0x00006400000c000b */
[----:B01----:R-:W-:Y:S01]  /*33260*/  ENDCOLLECTIVE ;  /* 0x000000000000791b */ /* 0x003fe20003800000 */
.L_x_2290:
[----:B------:R-:W-:Y:S01]  /*33270*/  IMAD.MOV.U32 R13, RZ, RZ, R45 ;  /* 0x000000ffff0d7224 */ /* 0x000fe200078e002d */
[----:B------:R-:W-:Y:S01]  /*33280*/  SEL R45, R32, R95, P0 ;  /* 0x0000005f202d7207 */ /* 0x000fe20000000000 */
[----:B------:R-:W-:-:S07]  /*33290*/  IMAD.MOV.U32 R99, RZ, RZ, R14 ;  /* 0x000000ffff637224 */ /* 0x000fce00078e000e */
[----:B------:R-:W-:Y:S05]  /*332a0*/  WARPSYNC.COLLECTIVE R15, `(.L_x_2291) ;  /* 0x000000000f087348 */ /* 0x000fea0003c00000 */
[----:B------:R0:W1:Y:S02]  /*332b0*/  SHFL.IDX P6, R14, R13, R12, R11 ;  /* 0x0000000c0d0e7389 */ /* 0x00006400000c000b */
[----:B01----:R-:W-:Y:S01]  /*332c0*/  ENDCOLLECTIVE ;  /* 0x000000000000791b */ /* 0x003fe20003800000 */
.L_x_2291:
[----:B------:R-:W-:Y:S01]  /*332d0*/  SEL R51, R99, R34, P0 ;  /* 0x0000002263337207 */ /* 0x000fe20000000000 */
[----:B------:R-:W-:Y:S02]  /*332e0*/  IMAD.MOV.U32 R13, RZ, RZ, R135 ;  /* 0x000000ffff0d7224 */ /* 0x000fe400078e0087 */
[----:B------:R-:W-:Y:S02]  /*332f0*/  IMAD.MOV.U32 R12, RZ, RZ, R20 ;  /* 0x000000ffff0c7224 */ /* 0x000fe400078e0014 */
[----:B------:R-:W-:-:S07]  /*33300*/  IMAD.MOV.U32 R101, RZ, RZ, R14 ;  /* 0x000000ffff657224 */ /* 0x000fce00078e000e */
[----:B------:R-:W-:Y:S05]  /*33310*/  WARPSYNC.COLLECTIVE R15, `(.L_x_2292) ;  /* 0x000000000f087348 */ /* 0x000fea0003c00000 */
[----:B------:R0:W1:Y:S02]  /*33320*/  SHFL.IDX P6, R14, R13, R12, R11 ;  /* 0x0000000c0d0e7389 */ /* 0x00006400000c000b */
[----:B01----:R-:W-:Y:S01]  /*33330*/  ENDCOLLECTIVE ;  /* 0x000000000000791b */ /* 0x003fe20003800000 */
.L_x_2292:
[----:B------:R-:W-:Y:S02]  /*33340*/  SEL R48, R50, R101, P0 ;  /* 0x0000006532307207 */ /* 0x000fe40000000000 */
[----:B------:R-:W-:Y:S01]  /*33350*/  SEL R50, R101, R50, P0 ;  /* 0x0000003265327207 */ /* 0x000fe20000000000 */
[----:B------:R-:W-:Y:S02]  /*33360*/  IMAD.MOV.U32 R13, RZ, RZ, R133 ;  /* 0x000000ffff0d7224 */ /* 0x000fe400078e0085 */
[----:B------:R-:W-:-:S07]  /*33370*/  IMAD.MOV.U32 R36, RZ, RZ, R14 ;  /* 0x000000ffff247224 */ /* 0x000fce00078e000e */
[----:B------:R-:W-:Y:S05]  /*33380*/  WARPSYNC.COLLECTIVE R15, `(.L_x_2293) ;  /* 0x000000000f087348 */ /* 0x000fea0003c00000 */
[----:B------:R0:W1:Y:S02]  /*33390*/  SHFL.IDX P6, R14, R13, R12, R11 ;  /* 0x0000000c0d0e7389 */ /* 0x00006400000c000b */
[----:B01----:R-:W-:Y:S01]  /*333a0*/  ENDCOLLECTIVE ;  /* 0x000000000000791b */ /* 0x003fe20003800000 */
.L_x_2293:
[----:B------:R-:W-:Y:S02]  /*333b0*/  IMAD.MOV.U32 R13, RZ, RZ, R103 ;  /* 0x000000ffff0d7224 */ /* 0x000fe400078e0067 */
[----:B------:R-:W-:Y:S02]  /*333c0*/  IMAD.MOV.U32 R12, RZ, RZ, R10 ;  /* 0x000000ffff0c7224 */ /* 0x000fe400078e000a */
[----:B------:R-:W-:-:S07]  /*333d0*/  IMAD.MOV.U32 R38, RZ, RZ, R14 ;  /* 0x000000ffff267224 */ /* 0x000fce00078e000e */
[----:B------:R-:W-:Y:S05]  /*333e0*/  WARPSYNC.COLLECTIVE R15, `(.L_x_2294) ;  /* 0x000000000f087348 */ /* 0x000fea0003c00000 */
[----:B------:R0:W1:Y:S02]  /*333f0*/  SHFL.IDX P6, R14, R13, R12, R11 ;  /* 0x0000000c0d0e7389 */ /* 0x00006400000c000b */
[----:B01----:R-:W-:Y:S01]  /*33400*/  ENDCOLLECTIVE ;  /* 0x000000000000791b */ /* 0x003fe20003800000 */
.L_x_2294:
[----:B------:R-:W-:Y:S02]  /*33410*/  IMAD.MOV.U32 R13, RZ, RZ, R105 ;  /* 0x000000ffff0d7224 */ /* 0x000fe400078e0069 */
[----:B------:R-:W-:-:S07]  /*33420*/  IMAD.MOV.U32 R103, RZ, RZ, R14 ;  /* 0x000000ffff677224 */ /* 0x000fce00078e000e */
[----:B------:R-:W-:Y:S05]  /*33430*/  WARPSYNC.COLLECTIVE R15, `(.L_x_2295) ;  /* 0x000000000f087348 */ /* 0x000fea0003c00000 */
[----:B------:R0:W1:Y:S02]  /*33440*/  SHFL.IDX P6, R14, R13, R12, R11 ;  /* 0x0000000c0d0e7389 */ /* 0x00006400000c000b */
[----:B01----:R-:W-:Y:S01]  /*33450*/  ENDCOLLECTIVE ;  /* 0x000000000000791b */ /* 0x003fe20003800000 */
.L_x_2295:
        /* <DEDUP_REMOVED lines=8> */
.L_x_2296:
[----:B------:R-:W-:Y:S02]  /*334e0*/  SEL R52, R38, R105, P0 ;  /* 0x0000006926347207 */ /* 0x000fe40000000000 */
[----:B------:R-:W-:Y:S01]  /*334f0*/  SEL R112, R105, R38, P0 ;  /* 0x0000002669707207 */ /* 0x000fe20000000000 */
[----:B------:R-:W-:Y:S02]  /*33500*/  IMAD.MOV.U32 R13, RZ, RZ, R129 ;  /* 0x000000ffff0d7224 */ /* 0x000fe400078e0081 */
[----:B------:R-:W-:-:S07]  /*33510*/  IMAD.MOV.U32 R40, RZ, RZ, R14 ;  /* 0x000000ffff287224 */ /* 0x000fce00078e000e */
[----:B------:R-:W-:Y:S05]  /*33520*/  WARPSYNC.COLLECTIVE R15, `(.L_x_2297) ;  /* 0x000000000f087348 */ /* 0x000fea0003c00000 */
[----:B------:R0:W1:Y:S02]  /*33530*/  SHFL.IDX P6, R14, R13, R12, R11 ;  /* 0x0000000c0d0e7389 */ /* 0x00006400000c000b */
[----:B01----:R-:W-:Y:S01]  /*33540*/  ENDCOLLECTIVE ;  /* 0x000000000000791b */ /* 0x003fe20003800000 */
.L_x_2297:
[----:B------:R-:W-:Y:S02]  /*33550*/  IMAD.MOV.U32 R13, RZ, RZ, R107 ;  /* 0x000000ffff0d7224 */ /* 0x000fe400078e006b */
[----:B------:R-:W-:Y:S02]  /*33560*/  IMAD.MOV.U32 R12, RZ, RZ, R10 ;  /* 0x000000ffff0c7224 */ /* 0x000fe400078e000a */
[----:B------:R-:W-:-:S07]  /*33570*/  IMAD.MOV.U32 R42, RZ, RZ, R14 ;  /* 0x000000ffff2a7224 */ /* 0x000fce00078e000e */
[----:B------:R-:W-:Y:S05]  /*33580*/  WARPSYNC.COLLECTIVE R15, `(.L_x_2298) ;  /* 0x000000000f087348 */ /* 0x000fea0003c00000 */
[----:B------:R0:W1:Y:S02]  /*33590*/  SHFL.IDX P6, R14, R13, R12, R11 ;  /* 0x0000000c0d0e7389 */ /* 0x00006400000c000b */
[----:B01----:R-:W-:Y:S01]  /*335a0*/  ENDCOLLECTIVE ;  /* 0x000000000000791b */ /* 0x003fe20003800000 */
.L_x_2298:
[----:B------:R-:W-:Y:S02]  /*335b0*/  IMAD.MOV.U32 R13, RZ, RZ, R109 ;  /* 0x000000ffff0d7224 */ /* 0x000fe400078e006d */
[----:B------:R-:W-:-:S07]  /*335c0*/  IMAD.MOV.U32 R107, RZ, RZ, R14 ;  /* 0x000000ffff6b7224 */ /* 0x000fce00078e000e */
[----:B------:R-:W-:Y:S05]  /*335d0*/  WARPSYNC.COLLECTIVE R15, `(.L_x_2299) ;  /* 0x000000000f087348 */ /* 0x000fea0003c00000 */
[----:B------:R0:W1:Y:S02]  /*335e0*/  SHFL.IDX P6, R14, R13, R12, R11 ;  /* 0x0000000c0d0e7389 */ /* 0x00006400000c000b */
[----:B01----:R-:W-:Y:S01]  /*335f0*/  ENDCOLLECTIVE ;  /* 0x000000000000791b */ /* 0x003fe20003800000 */
.L_x_2299:
        /* <DEDUP_REMOVED lines=8> */
.L_x_2300:
[----:B------:R-:W-:Y:S02]  /*33680*/  SEL R114, R42, R109, P0 ;  /* 0x0000006d2a727207 */ /* 0x000fe40000000000 */
[----:B------:R-:W-:Y:S01]  /*33690*/  SEL R116, R109, R42, P0 ;  /* 0x0000002a6d747207 */ /* 0x000fe20000000000 */
[----:B------:R-:W-:Y:S02]  /*336a0*/  IMAD.MOV.U32 R13, RZ, RZ, R113 ;  /* 0x000000ffff0d7224 */ /* 0x000fe400078e0071 */
[----:B------:R-:W-:-:S07]  /*336b0*/  IMAD.MOV.U32 R58, RZ, RZ, R14 ;  /* 0x000000ffff3a7224 */ /* 0x000fce00078e000e */
[----:B------:R-:W-:Y:S05]  /*336c0*/  WARPSYNC.COLLECTIVE R15, `(.L_x_2301) ;  /* 0x000000000f087348 */ /* 0x000fea0003c00000 */
[----:B------:R0:W1:Y:S02]  /*336d0*/  SHFL.IDX P6, R14, R13, R12, R11 ;  /* 0x0000000c0d0e7389 */ /* 0x00006400000c000b */
[----:B01----:R-:W-:Y:S01]  /*336e0*/  ENDCOLLECTIVE ;  /* 0x000000000000791b */ /* 0x003fe20003800000 */
.L_x_2301:
[----:B------:R-:W-:Y:S02]  /*336f0*/  IMAD.MOV.U32 R13, RZ, RZ, R111 ;  /* 0x000000ffff0d7224 */ /* 0x000fe400078e006f */
[----:B------:R-:W-:Y:S02]  /*33700*/  IMAD.MOV.U32 R12, RZ, RZ, R10 ;  /* 0x000000ffff0c7224 */ /* 0x000fe400078e000a */
[----:B------:R-:W-:-:S07]  /*33710*/  IMAD.MOV.U32 R56, RZ, RZ, R14 ;  /* 0x000000ffff387224 */ /* 0x000fce00078e000e */
[----:B------:R-:W-:Y:S05]  /*33720*/  WARPSYNC.COLLECTIVE R15, `(.L_x_2302) ;  /* 0x000000000f087348 */ /* 0x000fea0003c00000 */
[----:B------:R0:W1:Y:S02]  /*33730*/  SHFL.IDX P6, R14, R13, R12, R11 ;  /* 0x0000000c0d0e7389 */ /* 0x00006400000c000b */
[----:B01----:R-:W-:Y:S01]  /*33740*/  ENDCOLLECTIVE ;  /* 0x000000000000791b */ /* 0x003fe20003800000 */
.L_x_2302:
[----:B------:R-:W-:Y:S01]  /*33750*/  IMAD.MOV.U32 R13, RZ, RZ, R49 ;  /* 0x000000ffff0d7224 */ /* 0x000fe200078e0031 */
[----:B------:R-:W-:Y:S01]  /*33760*/  SEL R49, R34, R99, P0 ;  /* 0x0000006322317207 */ /* 0x000fe20000000000 */
[----:B------:R-:W-:-:S07]  /*33770*/  IMAD.MOV.U32 R111, RZ, RZ, R14 ;  /* 0x000000ffff6f7224 */ /* 0x000fce00078e000e */
[----:B------:R-:W-:Y:S05]  /*33780*/  WARPSYNC.COLLECTIVE R15, `(.L_x_2303) ;  /* 0x000000000f087348 */ /* 0x000fea0003c00000 */
[----:B------:R0:W1:Y:S02]  /*33790*/  SHFL.IDX P6, R14, R13, R12, R11 ;  /* 0x0000000c0d0e7389 */ /* 0x00006400000c000b */
[----:B01----:R-:W-:Y:S01]  /*337a0*/  ENDCOLLECTIVE ;  /* 0x000000000000791b */ /* 0x003fe20003800000 */
.L_x_2303:
        /* <DEDUP_REMOVED lines=8> */
.L_x_2304:
[----:B------:R-:W-:Y:S02]  /*33830*/  SEL R54, R56, R113, P0 ;  /* 0x0000007138367207 */ /* 0x000fe40000000000 */
[----:B------:R-:W-:Y:S01]  /*33840*/  SEL R56, R113, R56, P0 ;  /* 0x0000003871387207 */ /* 0x000fe20000000000 */
[----:B------:R-:W-:Y:S02]  /*33850*/  IMAD.MOV.U32 R13, RZ, RZ, R123 ;  /* 0x000000ffff0d7224 */ /* 0x000fe400078e007b */
[----:B------:R-:W-:-:S07]  /*33860*/  IMAD.MOV.U32 R62, RZ, RZ, R14 ;  /* 0x000000ffff3e7224 */ /* 0x000fce00078e000e */
[----:B------:R-:W-:Y:S05]  /*33870*/  WARPSYNC.COLLECTIVE R15, `(.L_x_2305) ;  /* 0x000000000f087348 */ /* 0x000fea0003c00000 */
[----:B------:R0:W1:Y:S02]  /*33880*/  SHFL.IDX P6, R14, R13, R12, R11 ;  /* 0x0000000c0d0e7389 */ /* 0x00006400000c000b */
[----:B01----:R-:W-:Y:S01]  /*33890*/  ENDCOLLECTIVE ;  /* 0x000000000000791b */ /* 0x003fe20003800000 */
.L_x_2305:
[----:B------:R-:W-:Y:S02]  /*338a0*/  IMAD.MOV.U32 R13, RZ, RZ, R115 ;  /* 0x000000ffff0d7224 */ /* 0x000fe400078e0073 */
[----:B------:R-:W-:Y:S02]  /*338b0*/  IMAD.MOV.U32 R12, RZ, RZ, R10 ;  /* 0x000000ffff0c7224 */ /* 0x000fe400078e000a */
[----:B------:R-:W-:-:S07]  /*338c0*/  IMAD.MOV.U32 R60, RZ, RZ, R14 ;  /* 0x000000ffff3c7224 */ /* 0x000fce00078e000e */
[----:B------:R-:W-:Y:S05]  /*338d0*/  WARPSYNC.COLLECTIVE R15, `(.L_x_2306) ;  /* 0x000000000f087348 */ /* 0x000fea0003c00000 */
[----:B------:R0:W1:Y:S02]  /*338e0*/  SHFL.IDX P6, R14, R13, R12, R11 ;  /* 0x0000000c0d0e7389 */ /* 0x00006400000c000b */
[----:B01----:R-:W-:Y:S01]  /*338f0*/  ENDCOLLECTIVE ;  /* 0x000000000000791b */ /* 0x003fe20003800000 */
.L_x_2306:
[----:B------:R-:W-:Y:S02]  /*33900*/  IMAD.MOV.U32 R13, RZ, RZ, R79 ;  /* 0x000000ffff0d7224 */ /* 0x000fe400078e004f */
[----:B------:R-:W-:-:S07]  /*33910*/  IMAD.MOV.U32 R115, RZ, RZ, R14 ;  /* 0x000000ffff737224 */ /* 0x000fce00078e000e */
[----:B------:R-:W-:Y:S05]  /*33920*/  WARPSYNC.COLLECTIVE R15, `(.L_x_2307) ;  /* 0x000000000f087348 */ /* 0x000fea0003c00000 */
[----:B------:R0:W1:Y:S02]  /*33930*/  SHFL.IDX P6, R14, R13, R12, R11 ;  /* 0x0000000c0d0e7389 */ /* 0x00006400000c000b */
[----:B01----:R-:W-:Y:S01]  /*33940*/  ENDCOLLECTIVE ;  /* 0x000000000000791b */ /* 0x003fe20003800000 */
.L_x_2307:
[----:B------:R-:W-:Y:S02]  /*33950*/  IMAD.MOV.U32 R13, RZ, RZ, R87 ;  /* 0x000000ffff0d7224 */ /* 0x000fe400078e0057 */
[----:B------:R-:W-:Y:S02]  /*33960*/  IMAD.MOV.U32 R12, RZ, RZ, R20 ;  /* 0x000000ffff0c7224 */ /* 0x000fe400078e0014 */
[----:B------:R-:W-:-:S07]  /*33970*/  IMAD.MOV.U32 R79, RZ, RZ, R14 ;  /* 0x000000ffff4f7224 */ /* 0x000fce00078e000e */
[----:B------:R-:W-:Y:S05]  /*33980*/  WARPSYNC.COLLECTIVE R15, `(.L_x_2308) ;  /* 0x000000000f087348 */ /* 0x000fea0003c00000 */
[----:B------:R0:W1:Y:S02]  /*33990*/  SHFL.IDX P6, R14, R13, R12, R11 ;  /* 0x0000000c0d0e7389 */ /* 0x00006400000c000b */
[----:B01----:R-:W-:Y:S01]  /*339a0*/  ENDCOLLECTIVE ;  /* 0x000000000000791b */ /* 0x003fe20003800000 */
.L_x_2308:
[----:B------:R-:W-:Y:S02]  /*339b0*/  SEL R58, R60, R79, P0 ;  /* 0x0000004f3c3a7207 */ /* 0x000fe40000000000 */
[----:B------:R-:W-:Y:S01]  /*339c0*/  SEL R60, R79, R60, P0 ;  /* 0x0000003c4f3c7207 */ /* 0x000fe20000000000 */
[----:B------:R-:W-:Y:S02]  /*339d0*/  IMAD.MOV.U32 R13, RZ, RZ, R85 ;  /* 0x000000ffff0d7224 */ /* 0x000fe400078e0055 */
[----:B------:R-:W-:-:S07]  /*339e0*/  IMAD.MOV.U32 R87, RZ, RZ, R14 ;  /* 0x000000ffff577224 */ /* 0x000fce00078e000e */
[----:B------:R-:W-:Y:S05]  /*339f0*/  WARPSYNC.COLLECTIVE R15, `(.L_x_2309) ;  /* 0x000000000f087348 */ /* 0x000fea0003c00000 */
[----:B------:R0:W1:Y:S02]  /*33a00*/  SHFL.IDX P6, R14, R13, R12, R11 ;  /* 0x0000000c0d0e7389 */ /* 0x00006400000c000b */
[----:B01----:R-:W-:Y:S01]  /*33a10*/  ENDCOLLECTIVE ;  /* 0x000000000000791b */ /* 0x003fe20003800000 */
.L_x_2309:
[----:B------:R-:W-:Y:S01]  /*33a20*/  IMAD.MOV.U32 R13, RZ, RZ, R59 ;  /* 0x000000ffff0d7224 */ /* 0x000fe200078e003b */
[----:B------:R-:W-:Y:S01]  /*33a30*/  SEL R59, R115, R62, P0 ;  /* 0x0000003e733b7207 */ /* 0x000fe20000000000 */
[----:B------:R-:W-:Y:S02]  /*33a40*/  IMAD.MOV.U32 R12, RZ, RZ, R10 ;  /* 0x000000ffff0c7224 */ /* 0x000fe400078e000a */
[----:B------:R-:W-:-:S07]  /*33a50*/  IMAD.MOV.U32 R64, RZ, RZ, R14 ;  /* 0x000000ffff407224 */ /* 0x000fce00078e000e */
[----:B------:R-:W-:Y:S05]  /*33a60*/  WARPSYNC.COLLECTIVE R15, `(.L_x_2310) ;  /* 0x000000000f087348 */ /* 0x000fea0003c00000 */
[----:B------:R0:W1:Y:S02]  /*33a70*/  SHFL.IDX P6, R14, R13, R12, R11 ;  /* 0x0000000c0d0e7389 */ /* 0x00006400000c000b */
[----:B01----:R-:W-:Y:S01]  /*33a80*/  ENDCOLLECTIVE ;  /* 0x000000000000791b */ /* 0x003fe20003800000 */
.L_x_2310:
[----:B------:R-:W-:Y:S01]  /*33a90*/  IMAD.MOV.U32 R13, RZ, RZ, R57 ;  /* 0x000000ffff0d7224 */ /* 0x000fe200078e0039 */
[----:B------:R-:W-:Y:S01]  /*33aa0*/  SEL R57, R62, R115, P0 ;  /* 0x000000733e397207 */ /* 0x000fe20000000000 */
[----:B------:R-:W-:-:S07]  /*33ab0*/  IMAD.MOV.U32 R66, RZ, RZ, R14 ;  /* 0x000000ffff427224 */ /* 0x000fce00078e000e */
[----:B------:R-:W-:Y:S05]  /*33ac0*/  WARPSYNC.COLLECTIVE R15, `(.L_x_2311) ;  /* 0x000000000f087348 */ /* 0x000fea0003c00000 */
[----:B------:R0:W1:Y:S02]  /*33ad0*/  SHFL.IDX P6, R14, R13, R12, R11 ;  /* 0x0000000c0d0e7389 */ /* 0x00006400000c000b */
[----:B01----:R-:W-:Y:S01]  /*33ae0*/  ENDCOLLECTIVE ;  /* 0x000000000000791b */ /* 0x003fe20003800000 */
.L_x_2311:
[----:B------:R-:W-:Y:S02]  /*33af0*/  IMAD.MOV.U32 R13, RZ, RZ, R83 ;  /* 0x000000ffff0d7224 */ /* 0x000fe400078e0053 */
[----:B------:R-:W-:Y:S02]  /*33b00*/  IMAD.MOV.U32 R12, RZ, RZ, R20 ;  /* 0x000000ffff0c7224 */ /* 0x000fe400078e0014 */
[----:B------:R-:W-:-:S07]  /*33b10*/  IMAD.MOV.U32 R85, RZ, RZ, R14 ;  /* 0x000000ffff557224 */ /* 0x000fce00078e000e */
[----:B------:R-:W-:Y:S05]  /*33b20*/  WARPSYNC.COLLECTIVE R15, `(.L_x_2312) ;  /* 0x000000000f087348 */ /* 0x000fea0003c00000 */
[----:B------:R0:W1:Y:S02]  /*33b30*/  SHFL.IDX P6, R14, R13, R12, R11 ;  /* 0x0000000c0d0e7389 */ /* 0x00006400000c000b */
[----:B01----:R-:W-:Y:S01]  /*33b40*/  ENDCOLLECTIVE ;  /* 0x000000000000791b */ /* 0x003fe20003800000 */
.L_x_2312:
[----:B------:R-:W-:Y:S02]  /*33b50*/  SEL R62, R64, R85, P0 ;  /* 0x00000055403e7207 */ /* 0x000fe40000000000 */
[----:B------:R-:W-:Y:S01]  /*33b60*/  SEL R64, R85, R64, P0 ;  /* 0x0000004055407207 */ /* 0x000fe20000000000 */
[----:B------:R-:W-:Y:S02]  /*33b70*/  IMAD.MOV.U32 R13, RZ, RZ, R81 ;  /* 0x000000ffff0d7224 */ /* 0x000fe400078e0051 */
[----:B------:R-:W-:-:S07]  /*33b80*/  IMAD.MOV.U32 R83, RZ, RZ, R14 ;  /* 0x000000ffff537224 */ /* 0x000fce00078e000e */
[----:B------:R-:W-:Y:S05]  /*33b90*/  WARPSYNC.COLLECTIVE R15, `(.L_x_2313) ;  /* 0x000000000f087348 */ /* 0x000fea0003c00000 */
[----:B------:R0:W1:Y:S02]  /*33ba0*/  SHFL.IDX P6, R14, R13, R12, R11 ;  /* 0x0000000c0d0e7389 */ /* 0x00006400000c000b */
[----:B01----:R-:W-:Y:S01]  /*33bb0*/  ENDCOLLECTIVE ;  /* 0x000000000000791b */ /* 0x003fe20003800000 */
.L_x_2313:
[----:B------:R-:W-:Y:S02]  /*33bc0*/  IMAD.MOV.U32 R13, RZ, RZ, R67 ;  /* 0x000000ffff0d7224 */ /* 0x000fe400078e0043 */
[----:B------:R-:W-:Y:S02]  /*33bd0*/  IMAD.MOV.U32 R12, RZ, RZ, R10 ;  /* 0x000000ffff0c7224 */ /* 0x000fe400078e000a */
[----:B------:R-:W-:-:S07]  /*33be0*/  IMAD.MOV.U32 R81, RZ, RZ, R14 ;  /* 0x000000ffff517224 */ /* 0x000fce00078e000e */
[----:B------:R-:W-:Y:S05]  /*33bf0*/  WARPSYNC.COLLECTIVE R15, `(.L_x_2314) ;  /* 0x000000000f087348 */ /* 0x000fea0003c00000 */
[----:B------:R0:W1:Y:S02]  /*33c00*/  SHFL.IDX P6, R14, R13, R12, R11 ;  /* 0x0000000c0d0e7389 */ /* 0x00006400000c000b */
[----:B01----:R-:W-:Y:S01]  /*33c10*/  ENDCOLLECTIVE ;  /* 0x000000000000791b */ /* 0x003fe20003800000 */
.L_x_2314:
[----:B------:R-:W-:Y:S01]  /*33c20*/  IMAD.MOV.U32 R13, RZ, RZ, R65 ;  /* 0x000000ffff0d7224 */ /* 0x000fe200078e0041 */
[----:B------:R-:W-:Y:S01]  /*33c30*/  SEL R65, R66, R87, P0 ;  /* 0x0000005742417207 */ /* 0x000fe20000000000 */
[----:B------:R-:W-:-:S07]  /*33c40*/  IMAD.MOV.U32 R70, RZ, RZ, R14 ;  /* 0x000000ffff467224 */ /* 0x000fce00078e000e */
[----:B------:R-:W-:Y:S05]  /*33c50*/  WARPSYNC.COLLECTIVE R15, `(.L_x_2315) ;  /* 0x000000000f087348 */ /* 0x000fea0003c00000 */
[----:B------:R0:W1:Y:S02]  /*33c60*/  SHFL.IDX P6, R14, R13, R12, R11 ;  /* 0x0000000c0d0e7389 */ /* 0x00006400000c000b */
[----:B01----:R-:W-:Y:S01]  /*33c70*/  ENDCOLLECTIVE ;  /* 0x000000000000791b */ /* 0x003fe20003800000 */
.L_x_2315:
[----:B------:R-:W-:Y:S01]  /*33c80*/  SEL R67, R70, R83, P0 ;  /* 0x0000005346437207 */ /* 0x000fe20000000000 */
[----:B------:R-:W-:Y:S02]  /*33c90*/  IMAD.MOV.U32 R13, RZ, RZ, R77 ;  /* 0x000000ffff0d7224 */ /* 0x000fe400078e004d */
[----:B------:R-:W-:Y:S02]  /*33ca0*/  IMAD.MOV.U32 R12, RZ, RZ, R20 ;  /* 0x000000ffff0c7224 */ /* 0x000fe400078e0014 */
[----:B------:R-:W-:-:S07]  /*33cb0*/  IMAD.MOV.U32 R72, RZ, RZ, R14 ;  /* 0x000000ffff487224 */ /* 0x000fce00078e000e */
[----:B------:R-:W-:Y:S05]  /*33cc0*/  WARPSYNC.COLLECTIVE R15, `(.L_x_2316) ;  /* 0x000000000f087348 */ /* 0x000fea0003c00000 */
[----:B------:R0:W1:Y:S02]  /*33cd0*/  SHFL.IDX P6, R14, R13, R12, R11 ;  /* 0x0000000c0d0e7389 */ /* 0x00006400000c000b */
[----:B01----:R-:W-:Y:S01]  /*33ce0*/  ENDCOLLECTIVE ;  /* 0x000000000000791b */ /* 0x003fe20003800000 */
.L_x_2316:
[----:B------:R-:W-:Y:S02]  /*33cf0*/  IMAD.MOV.U32 R13, RZ, RZ, R75 ;  /* 0x000000ffff0d7224 */ /* 0x000fe400078e004b */
[----:B------:R-:W-:-:S07]  /*33d00*/  IMAD.MOV.U32 R77, RZ, RZ, R14 ;  /* 0x000000ffff4d7224 */ /* 0x000fce00078e000e */
[----:B------:R-:W-:Y:S05]  /*33d10*/  WARPSYNC.COLLECTIVE R15, `(.L_x_2317) ;  /* 0x000000000f087348 */ /* 0x000fea0003c00000 */
[----:B------:R0:W1:Y:S02]  /*33d20*/  SHFL.IDX P6, R14, R13, R12, R11 ;  /* 0x0000000c0d0e7389 */ /* 0x00006400000c000b */
[----:B01----:R-:W-:Y:S01]  /*33d30*/  ENDCOLLECTIVE ;  /* 0x000000000000791b */ /* 0x003fe20003800000 */
.L_x_2317:
[----:B------:R-:W-:Y:S01]  /*33d40*/  IMAD.MOV.U32 R13, RZ, RZ, R63 ;  /* 0x000000ffff0d7224 */ /* 0x000fe200078e003f */
[----:B------:R-:W-:Y:S01]  /*33d50*/  SEL R63, R83, R70, P0 ;  /* 0x00000046533f7207 */ /* 0x000fe20000000000 */
[----:B------:R-:W-:Y:S02]  /*33d60*/  IMAD.MOV.U32 R12, RZ, RZ, R10 ;  /* 0x000000ffff0c7224 */ /* 0x000fe400078e000a */
[----:B------:R-:W-:-:S07]  /*33d70*/  IMAD.MOV.U32 R75, RZ, RZ, R14 ;  /* 0x000000ffff4b7224 */ /* 0x000fce00078e000e */
[----:B------:R-:W-:Y:S05]  /*33d80*/  WARPSYNC.COLLECTIVE R15, `(.L_x_2318) ;  /* 0x000000000f087348 */ /* 0x000fea0003c00000 */
[----:B------:R0:W1:Y:S02]  /*33d90*/  SHFL.IDX P6, R14, R13, R12, R11 ;  /* 0x0000000c0d0e7389 */ /* 0x00006400000c000b */
[----:B01----:R-:W-:Y:S01]  /*33da0*/  ENDCOLLECTIVE ;  /* 0x000000000000791b */ /* 0x003fe20003800000 */
.L_x_2318:
[----:B------:R-:W-:Y:S01]  /*33db0*/  IMAD.MOV.U32 R13, RZ, RZ, R61 ;  /* 0x000000ffff0d7224 */ /* 0x000fe200078e003d */
[----:B------:R-:W-:Y:S02]  /*33dc0*/  SEL R61, R87, R66, P0 ;  /* 0x00000042573d7207 */ /* 0x000fe40000000000 */
[----:B------:R-:W-:Y:S01]  /*33dd0*/  SEL R66, R72, R81, P0 ;  /* 0x0000005148427207 */ /* 0x000fe20000000000 */
[----:B------:R-:W-:-:S07]  /*33de0*/  IMAD.MOV.U32 R74, RZ, RZ, R14 ;  /* 0x000000ffff4a7224 */ /* 0x000fce00078e000e */
[----:B------:R-:W-:Y:S05]  /*33df0*/  WARPSYNC.COLLECTIVE R15, `(.L_x_2319) ;  /* 0x000000000f087348 */ /* 0x000fea0003c00000 */
[----:B------:R0:W1:Y:S02]  /*33e00*/  SHFL.IDX P6, R14, R13, R12, R11 ;  /* 0x0000000c0d0e7389 */ /* 0x00006400000c000b */
[----:B01----:R-:W-:Y:S01]  /*33e10*/  ENDCOLLECTIVE ;  /* 0x000000000000791b */ /* 0x003fe20003800000 */
.L_x_2319:
[----:B------:R-:W-:Y:S01]  /*33e20*/  IMAD.MOV.U32 R13, RZ, RZ, R73 ;  /* 0x000000ffff0d7224 */ /* 0x000fe200078e0049 */
[----:B------:R-:W-:Y:S01]  /*33e30*/  SEL R73, R74, R77, P0 ;  /* 0x0000004d4a497207 */ /* 0x000fe20000000000 */
[----:B------:R-:W-:Y:S02]  /*33e40*/  IMAD.MOV.U32 R12, RZ, RZ, R20 ;  /* 0x000000ffff0c7224 */ /* 0x000fe400078e0014 */
[----:B------:R-:W-:-:S07]  /*33e50*/  IMAD.MOV.U32 R76, RZ, RZ, R14 ;  /* 0x000000ffff4c7224 */ /* 0x000fce00078e000e */
[----:B------:R-:W-:Y:S05]  /*33e60*/  WARPSYNC.COLLECTIVE R15, `(.L_x_2320) ;  /* 0x000000000f087348 */ /* 0x000fea0003c00000 */
[----:B------:R0:W1:Y:S02]  /*33e70*/  SHFL.IDX P6, R14, R13, R12, R11 ;  /* 0x0000000c0d0e7389 */ /* 0x00006400000c000b */
[----:B01----:R-:W-:Y:S01]  /*33e80*/  ENDCOLLECTIVE ;  /* 0x000000000000791b */ /* 0x003fe20003800000 */
.L_x_2320:
[----:B------:R-:W-:Y:S01]  /*33e90*/  SEL R70, R75, R76, P0 ;  /* 0x0000004c4b467207 */ /* 0x000fe20000000000 */
[----:B------:R-:W-:Y:S01]  /*33ea0*/  IMAD.MOV.U32 R13, RZ, RZ, R71 ;  /* 0x000000ffff0d7224 */ /* 0x000fe200078e0047 */
[----:B------:R-:W-:Y:S01]  /*33eb0*/  SEL R71, R77, R74, P0 ;  /* 0x0000004a4d477207 */ /* 0x000fe20000000000 */
[----:B------:R-:W-:-:S07]  /*33ec0*/  IMAD.MOV.U32 R78, RZ, RZ, R14 ;  /* 0x000000ffff4e7224 */ /* 0x000fce00078e000e */
[----:B------:R-:W-:Y:S05]  /*33ed0*/  WARPSYNC.COLLECTIVE R15, `(.L_x_2321) ;  /* 0x000000000f087348 */ /* 0x000fea0003c00000 */
[----:B------:R0:W1:Y:S02]  /*33ee0*/  SHFL.IDX P6, R14, R13, R12, R11 ;  /* 0x0000000c0d0e7389 */ /* 0x00006400000c000b */
[----:B01----:R-:W-:Y:S01]  /*33ef0*/  ENDCOLLECTIVE ;  /* 0x000000000000791b */ /* 0x003fe20003800000 */
.L_x_2321:
[----:B------:R-:W-:Y:S02]  /*33f00*/  IMAD.MOV.U32 R13, RZ, RZ, R39 ;  /* 0x000000ffff0d7224 */ /* 0x000fe400078e0027 */
[----:B------:R-:W-:Y:S02]  /*33f10*/  IMAD.MOV.U32 R12, RZ, RZ, R10 ;  /* 0x000000ffff0c7224 */ /* 0x000fe400078e000a */
[----:B------:R-:W-:-:S07]  /*33f20*/  IMAD.MOV.U32 R80, RZ, RZ, R14 ;  /* 0x000000ffff507224 */ /* 0x000fce00078e000e */
[----:B------:R-:W-:Y:S05]  /*33f30*/  WARPSYNC.COLLECTIVE R15, `(.L_x_2322) ;  /* 0x000000000f087348 */ /* 0x000fea0003c00000 */
[----:B------:R0:W1:Y:S02]  /*33f40*/  SHFL.IDX P6, R14, R13, R12, R11 ;  /* 0x0000000c0d0e7389 */ /* 0x00006400000c000b */
[----:B01----:R-:W-:Y:S01]  /*33f50*/  ENDCOLLECTIVE ;  /* 0x000000000000791b */ /* 0x003fe20003800000 */
.L_x_2322:
[----:B------:R-:W-:Y:S02]  /*33f60*/  IMAD.MOV.U32 R13, RZ, RZ, R37 ;  /* 0x000000ffff0d7224 */ /* 0x000fe400078e0025 */
[----:B------:R-:W-:-:S07]  /*33f70*/  IMAD.MOV.U32 R39, RZ, RZ, R14 ;  /* 0x000000ffff277224 */ /* 0x000fce00078e000e */
[----:B------:R-:W-:Y:S05]  /*33f80*/  WARPSYNC.COLLECTIVE R15, `(.L_x_2323) ;  /* 0x000000000f087348 */ /* 0x000fea0003c00000 */
[----:B------:R0:W1:Y:S02]  /*33f90*/  SHFL.IDX P6, R14, R13, R12, R11 ;  /* 0x0000000c0d0e7389 */ /* 0x00006400000c000b */
[----:B01----:R-:W-:Y:S01]  /*33fa0*/  ENDCOLLECTIVE ;  /* 0x000000000000791b */ /* 0x003fe20003800000 */
.L_x_2323:
[----:B------:R-:W-:Y:S01]  /*33fb0*/  SEL R83, R39, R78, P0 ;  /* 0x0000004e27537207 */ /* 0x000fe20000000000 */
[----:B------:R-:W-:Y:S02]  /*33fc0*/  IMAD.MOV.U32 R13, RZ, RZ, R43 ;  /* 0x000000ffff0d7224 */ /* 0x000fe400078e002b */
[----:B------:R-:W-:Y:S02]  /*33fd0*/  IMAD.MOV.U32 R12, RZ, RZ, R20 ;  /* 0x000000ffff0c7224 */ /* 0x000fe400078e0014 */
[----:B------:R-:W-:-:S07]  /*33fe0*/  IMAD.MOV.U32 R37, RZ, RZ, R14 ;  /* 0x000000ffff257224 */ /* 0x000fce00078e000e */
[----:B------:R-:W-:Y:S05]  /*33ff0*/  WARPSYNC.COLLECTIVE R15, `(.L_x_2324) ;  /* 0x000000000f087348 */ /* 0x000fea0003c00000 */
[----:B------:R0:W1:Y:S02]  /*34000*/  SHFL.IDX P6, R14, R13, R12, R11 ;  /* 0x0000000c0d0e7389 */ /* 0x00006400000c000b */
[----:B01----:R-:W-:Y:S01]  /*34010*/  ENDCOLLECTIVE ;  /* 0x000000000000791b */ /* 0x003fe20003800000 */
.L_x_2324:
[----:B------:R-:W-:Y:S02]  /*34020*/  SEL R74, R80, R37, P0 ;  /* 0x00000025504a7207 */ /* 0x000fe40000000000 */
[----:B------:R-:W-:Y:S01]  /*34030*/  SEL R118, R37, R80, P0 ;  /* 0x0000005025767207 */ /* 0x000fe20000000000 */
[----:B------:R-:W-:Y:S02]  /*34040*/  IMAD.MOV.U32 R13, RZ, RZ, R41 ;  /* 0x000000ffff0d7224 */ /* 0x000fe400078e0029 */
[----:B------:R-:W-:-:S07]  /*34050*/  IMAD.MOV.U32 R43, RZ, RZ, R14 ;  /* 0x000000ffff2b7224 */ /* 0x000fce00078e000e */
[----:B------:R-:W-:Y:S05]  /*34060*/  WARPSYNC.COLLECTIVE R15, `(.L_x_2325) ;  /* 0x000000000f087348 */ /* 0x000fea0003c00000 */
[----:B------:R0:W1:Y:S02]  /*34070*/  SHFL.IDX P6, R14, R13, R12, R11 ;  /* 0x0000000c0d0e7389 */ /* 0x00006400000c000b */
[----:B01----:R-:W-:Y:S01]  /*34080*/  ENDCOLLECTIVE ;  /* 0x000000000000791b */ /* 0x003fe20003800000 */
.L_x_2325:
[----:B------:R-:W-:Y:S02]  /*34090*/  IMAD.MOV.U32 R13, RZ, RZ, R35 ;  /* 0x000000ffff0d7224 */ /* 0x000fe400078e0023 */
[----:B------:R-:W-:Y:S02]  /*340a0*/  IMAD.MOV.U32 R12, RZ, RZ, R10 ;  /* 0x000000ffff0c7224 */ /* 0x000fe400078e000a */
[----:B------:R-:W-:-:S07]  /*340b0*/  IMAD.MOV.U32 R41, RZ, RZ, R14 ;  /* 0x000000ffff297224 */ /* 0x000fce00078e000e */
[----:B------:R-:W-:Y:S05]  /*340c0*/  WARPSYNC.COLLECTIVE R15, `(.L_x_2326) ;  /* 0x000000000f087348 */ /* 0x000fea0003c00000 */
[----:B------:R0:W1:Y:S02]  /*340d0*/  SHFL.IDX P6, R14, R13, R12, R11 ;  /* 0x0000000c0d0e7389 */ /* 0x00006400000c000b */
[----:B01----:R-:W-:Y:S01]  /*340e0*/  ENDCOLLECTIVE ;  /* 0x000000000000791b */ /* 0x003fe20003800000 */
.L_x_2326:
[----:B------:R-:W-:Y:S02]  /*340f0*/  IMAD.MOV.U32 R13, RZ, RZ, R33 ;  /* 0x000000ffff0d7224 */ /* 0x000fe400078e0021 */
[----:B------:R-:W-:-:S07]  /*34100*/  IMAD.MOV.U32 R106, RZ, RZ, R14 ;  /* 0x000000ffff6a7224 */ /* 0x000fce00078e000e */
[----:B------:R-:W-:Y:S05]  /*34110*/  WARPSYNC.COLLECTIVE R15, `(.L_x_2327) ;  /* 0x000000000f087348 */ /* 0x000fea0003c00000 */
[----:B------:R0:W1:Y:S02]  /*34120*/  SHFL.IDX P6, R14, R13, R12, R11 ;  /* 0x0000000c0d0e7389 */ /* 0x00006400000c000b */
[----:B01----:R-:W-:Y:S01]  /*34130*/  ENDCOLLECTIVE ;  /* 0x000000000000791b */ /* 0x003fe20003800000 */
.L_x_2327:
        /* <DEDUP_REMOVED lines=8> */
.L_x_2328:
[----:B------:R-:W-:Y:S02]  /*341c0*/  SEL R120, R41, R110, P0 ;  /* 0x0000006e29787207 */ /* 0x000fe40000000000 */
[----:B------:R-:W-:Y:S01]  /*341d0*/  SEL R110, R110, R41, P0 ;  /* 0x000000296e6e7207 */ /* 0x000fe20000000000 */
[----:B------:R-:W-:Y:S02]  /*341e0*/  IMAD.MOV.U32 R13, RZ, RZ, R29 ;  /* 0x000000ffff0d7224 */ /* 0x000fe400078e001d */
[----:B------:R-:W-:-:S07]  /*341f0*/  IMAD.MOV.U32 R31, RZ, RZ, R14 ;  /* 0x000000ffff1f7224 */ /* 0x000fce00078e000e */
[----:B------:R-:W-:Y:S05]  /*34200*/  WARPSYNC.COLLECTIVE R15, `(.L_x_2329) ;  /* 0x000000000f087348 */ /* 0x000fea0003c00000 */
[----:B------:R0:W1:Y:S02]  /*34210*/  SHFL.IDX P6, R14, R13, R12, R11 ;  /* 0x0000000c0d0e7389 */ /* 0x00006400000c000b */
[----:B01----:R-:W-:Y:S01]  /*34220*/  ENDCOLLECTIVE ;  /* 0x000000000000791b */ /* 0x003fe20003800000 */
.L_x_2329:
[----:B------:R-:W-:Y:S02]  /*34230*/  IMAD.MOV.U32 R13, RZ, RZ, R27 ;  /* 0x000000ffff0d7224 */ /* 0x000fe400078e001b */
[----:B------:R-:W-:Y:S01]  /*34240*/  IMAD.MOV.U32 R12, RZ, RZ, R10 ;  /* 0x000000ffff0c7224 */ /* 0x000fe200078e000a */
[----:B------:R-:W-:Y:S02]  /*34250*/  SEL R10, R81, R72, P0 ;  /* 0x00000048510a7207 */ /* 0x000fe40000000000 */
[----:B------:R-:W-:Y:S02]  /*34260*/  SEL R72, R76, R75, P0 ;  /* 0x0000004b4c487207 */ /* 0x000fe40000000000 */
[----:B------:R-:W-:Y:S01]  /*34270*/  SEL R75, R78, R39, P0 ;  /* 0x000000274e4b7207 */ /* 0x000fe20000000000 */
[----:B------:R-:W-:-:S07]  /*34280*/  IMAD.MOV.U32 R4, RZ, RZ, R14 ;  /* 0x000000ffff047224 */ /* 0x000fce00078e000e */
[----:B------:R-:W-:Y:S05]  /*34290*/  WARPSYNC.COLLECTIVE R15, `(.L_x_2330) ;  /* 0x000000000f087348 */ /* 0x000fea0003c00000 */
[----:B------:R0:W1:Y:S02]  /*342a0*/  SHFL.IDX P6, R14, R13, R12, R11 ;  /* 0x0000000c0d0e7389 */ /* 0x00006400000c000b */
[----:B01----:R-:W-:Y:S01]  /*342b0*/  ENDCOLLECTIVE ;  /* 0x000000000000791b */ /* 0x003fe20003800000 */
.L_x_2330:
[----:B------:R-:W-:Y:S02]  /*342c0*/  IMAD.MOV.U32 R13, RZ, RZ, R25 ;  /* 0x000000ffff0d7224 */ /* 0x000fe400078e0019 */
[----:B------:R-:W-:-:S07]  /*342d0*/  IMAD.MOV.U32 R20, RZ, RZ, R14 ;  /* 0x000000ffff147224 */ /* 0x000fce00078e000e */
[----:B------:R-:W-:Y:S05]  /*342e0*/  WARPSYNC.COLLECTIVE R15, `(.L_x_2331) ;  /* 0x000000000f087348 */ /* 0x000fea0003c00000 */
[----:B------:R0:W1:Y:S02]  /*342f0*/  SHFL.IDX P6, R14, R13, R12, R11 ;  /* 0x0000000c0d0e7389 */ /* 0x00006400000c000b */
[----:B01----:R-:W-:Y:S01]  /*34300*/  ENDCOLLECTIVE ;  /* 0x000000000000791b */ /* 0x003fe20003800000 */
.L_x_2331:
[----:B------:R-:W-:Y:S01]  /*34310*/  IMAD.MOV.U32 R11, RZ, RZ, RZ ;  /* 0x000000ffff0b7224 */ /* 0x000fe200078e00ff */
[----:B------:R-:W-:Y:S06]  /*34320*/  BRA `(.L_x_2332) ;  /* 0xffffff0800407947 */ /* 0x000fec000383ffff */
.L_x_2020:
[----:B------:R-:W-:Y:S02]  /*34330*/  IMAD.MOV.U32 R13, RZ, RZ, R3 ;  /* 0x000000ffff0d7224 */ /* 0x000fe400078e0003 */
[----:B------:R-:W-:Y:S02]  /*34340*/  IMAD.MOV.U32 R12, RZ, RZ, RZ ;  /* 0x000000ffff0c7224 */ /* 0x000fe400078e00ff */
[----:B------:R-:W-:Y:S02]  /*34350*/  IMAD.MOV.U32 R11, RZ, RZ, 0x181f ;  /* 0x0000181fff0b7424 */ /* 0x000fe400078e00ff */
[----:B------:R-:W-:-:S07]  /*34360*/  IMAD.MOV.U32 R15, RZ, RZ, -0x1 ;  /* 0xffffffffff0f7424 */ /* 0x000fce00078e00ff */
[----:B-----5:R-:W-:Y:S05]  /*34370*/  WARPSYNC.COLLECTIVE R15, `(.L_x_2333) ;  /* 0x000000000f087348 */ /* 0x020fea0003c00000 */
[----:B------:R0:W1:Y:S02]  /*34380*/  SHFL.IDX P6, R14, R13, R12, R11 ;  /* 0x0000000c0d0e7389 */ /* 0x00006400000c000b */
[----:B01---5:R-:W-:Y:S01]  /*34390*/  ENDCOLLECTIVE ;  /* 0x000000000000791b */ /* 0x023fe20003800000 */
.L_x_2333:
[----:B------:R-:W-:Y:S02]  /*343a0*/  IMAD.MOV.U32 R13, RZ, RZ, R2 ;  /* 0x000000ffff0d7224 */ /* 0x000fe400078e0002 */
[----:B------:R-:W-:-:S07]  /*343b0*/  IMAD.MOV.U32 R0, RZ, RZ, R14 ;  /* 0x000000ffff007224 */ /* 0x000fce00078e000e */
[----:B------:R-:W-:Y:S05]  /*343c0*/  WARPSYNC.COLLECTIVE R15, `(.L_x_2334) ;  /* 0x000000000f087348 */ /* 0x000fea0003c00000 */
[----:B------:R0:W1:Y:S02]  /*343d0*/  SHFL.IDX P6, R14, R13, R12, R11 ;  /* 0x0000000c0d0e7389 */ /* 0x00006400000c000b */
[----:B01----:R-:W-:Y:S01]  /*343e0*/  ENDCOLLECTIVE ;  /* 0x000000000000791b */ /* 0x003fe20003800000 */
.L_x_2334:
[----:B------:R-:W-:Y:S05]  /*343f0*/  BRA `(.L_x_2335) ;  /* 0xffffff1400cc7947 */ /* 0x000fea000383ffff */
.L_x_2023:
[----:B------:R-:W-:Y:S01]  /*34400*/  BSSY B1, `(.L_x_2336) ;  /* 0x0000008000017945 */ /* 0x000fe20003800000 */
[----:B------:R-:W-:Y:S02]  /*34410*/  IMAD.MOV.U32 R13, RZ, RZ, R3 ;  /* 0x000000ffff0d7224 */ /* 0x000fe400078e0003 */
[----:B------:R-:W-:Y:S02]  /*34420*/  IMAD.MOV.U32 R12, RZ, RZ, 0x1 ;  /* 0x00000001ff0c7424 */ /* 0x000fe400078e00ff */
[----:B------:R-:W-:Y:S02]  /*34430*/  IMAD.MOV.U32 R11, RZ, RZ, 0x181f ;  /* 0x0000181fff0b7424 */ /* 0x000fe400078e00ff */
[----:B---3--:R-:W-:-:S07]  /*34440*/  IMAD.MOV.U32 R15, RZ, RZ, -0x1 ;  /* 0xffffffffff0f7424 */ /* 0x008fce00078e00ff */
[----:B012--5:R-:W-:Y:S05]  /*34450*/  WARPSYNC.COLLECTIVE R15, `(.L_x_2337) ;  /* 0x000000000f087348 */ /* 0x027fea0003c00000 */
[----:B--2---:R2:W3:Y:S02]  /*34460*/  SHFL.IDX P6, R14, R13, R12, R11 ;  /* 0x0000000c0d0e7389 */ /* 0x0044e400000c000b */
[----:B0123-5:R-:W-:Y:S01]  /*34470*/  ENDCOLLECTIVE ;  /* 0x000000000000791b */ /* 0x02ffe20003800000 */
.L_x_2337:
[----:B------:R-:W-:Y:S05]  /*34480*/  BSYNC B1 ;  /* 0x0000000000017941 */ /* 0x000fea0003800000 */
.L_x_2336:
        /* <DEDUP_REMOVED lines=8> */
.L_x_2338:
[----:B------:R-:W-:Y:S05]  /*34510*/  BRA `(.L_x_2339) ;  /* 0xffffff1400d07947 */ /* 0x000fea000383ffff */
.L_x_2026:
[----:B------:R-:W-:Y:S01]  /*34520*/  BSSY B1, `(.L_x_2340) ;  /* 0x0000008000017945 */ /* 0x000fe20003800000 */
[----:B------:R-:W-:Y:S02]  /*34530*/  IMAD.MOV.U32 R13, RZ, RZ, R3 ;  /* 0x000000ffff0d7224 */ /* 0x000fe400078e0003 */
[----:B------:R-:W-:Y:S02]  /*34540*/  IMAD.MOV.U32 R12, RZ, RZ, 0x2 ;  /* 0x00000002ff0c7424 */ /* 0x000fe400078e00ff */
[----:B------:R-:W-:Y:S02]  /*34550*/  IMAD.MOV.U32 R11, RZ, RZ, 0x181f ;  /* 0x0000181fff0b7424 */ /* 0x000fe400078e00ff */
[----:B---3--:R-:W-:-:S07]  /*34560*/  IMAD.MOV.U32 R15, RZ, RZ, -0x1 ;  /* 0xffffffffff0f7424 */ /* 0x008fce00078e00ff */
[----:B012-45:R-:W-:Y:S05]  /*34570*/  WARPSYNC.COLLECTIVE R15, `(.L_x_2341) ;  /* 0x000000000f087348 */ /* 0x037fea0003c00000 */
[----:B--2---:R2:W3:Y:S02]  /*34580*/  SHFL.IDX P6, R14, R13, R12, R11 ;  /* 0x0000000c0d0e7389 */ /* 0x0044e400000c000b */
[----:B012345:R-:W-:Y:S01]  /*34590*/  ENDCOLLECTIVE ;  /* 0x000000000000791b */ /* 0x03ffe20003800000 */
.L_x_2341:
[----:B------:R-:W-:Y:S05]  /*345a0*/  BSYNC B1 ;  /* 0x0000000000017941 */ /* 0x000fea0003800000 */
.L_x_2340:
        /* <DEDUP_REMOVED lines=8> */
.L_x_2342:
[----:B------:R-:W-:Y:S05]  /*34630*/  BRA `(.L_x_2343) ;  /* 0xffffff1400d47947 */ /* 0x000fea000383ffff */
.L_x_2029:
        /* <DEDUP_REMOVED lines=8> */
.L_x_2345:
[----:B------:R-:W-:Y:S05]  /*346c0*/  BSYNC B1 ;  /* 0x0000000000017941 */ /* 0x000fea0003800000 */
.L_x_2344:
        /* <DEDUP_REMOVED lines=8> */
.L_x_2346:
[----:B------:R-:W-:Y:S05]  /*34750*/  BRA `(.L_x_2347) ;  /* 0xffffff1400d87947 */ /* 0x000fea000383ffff */
.L_x_2031:
[----:B------:R-:W-:Y:S02]  /*34760*/  IMAD.MOV.U32 R13, RZ, RZ, R20 ;  /* 0x000000ffff0d7224 */ /* 0x000fe400078e0014 */
[----:B------:R-:W-:Y:S02]  /*34770*/  IMAD.MOV.U32 R12, RZ, RZ, RZ ;  /* 0x000000ffff0c7224 */ /* 0x000fe400078e00ff */
[----:B------:R-:W-:Y:S02]  /*34780*/  IMAD.MOV.U32 R11, RZ, RZ, 0x1c1f ;  /* 0x00001c1fff0b7424 */ /* 0x000fe400078e00ff */
[----:B------:R-:W-:-:S07]  /*34790*/  IMAD.MOV.U32 R15, RZ, RZ, -0x1 ;  /* 0xffffffffff0f7424 */ /* 0x000fce00078e00ff */
[----:B------:R-:W-:Y:S05]  /*347a0*/  WARPSYNC.COLLECTIVE R15, `(.L_x_2348) ;  /* 0x000000000f087348 */ /* 0x000fea0003c00000 */
[----:B------:R0:W1:Y:S02]  /*347b0*/  SHFL.IDX P6, R14, R13, R12, R11 ;  /* 0x0000000c0d0e7389 */ /* 0x00006400000c000b */
[----:B01----:R-:W-:Y:S01]  /*347c0*/  ENDCOLLECTIVE ;  /* 0x000000000000791b */ /* 0x003fe20003800000 */
.L_x_2348:
[----:B------:R-:W-:Y:S02]  /*347d0*/  IMAD.MOV.U32 R13, RZ, RZ, R4 ;  /* 0x000000ffff0d7224 */ /* 0x000fe400078e0004 */
[----:B------:R-:W-:-:S07]  /*347e0*/  IMAD.MOV.U32 R25, RZ, RZ, R14 ;  /* 0x000000ffff197224 */ /* 0x000fce00078e000e */
[----:B------:R-:W-:Y:S05]  /*347f0*/  WARPSYNC.COLLECTIVE R15, `(.L_x_2349) ;  /* 0x000000000f087348 */ /* 0x000fea0003c00000 */
[----:B------:R0:W1:Y:S02]  /*34800*/  SHFL.IDX P6, R14, R13, R12, R11 ;  /* 0x0000000c0d0e7389 */ /* 0x00006400000c000b */
[----:B01----:R-:W-:Y:S01]  /*34810*/  ENDCOLLECTIVE ;  /* 0x000000000000791b */ /* 0x003fe20003800000 */
.L_x_2349:
[----:B------:R-:W-:Y:S05]  /*34820*/  BRA `(.L_x_2350) ;  /* 0xffffff1c00147947 */ /* 0x000fea000383ffff */
.L_x_2034:
[----:B------:R-:W-:Y:S01]  /*34830*/  BSSY B1, `(.L_x_2351) ;  /* 0x0000008000017945 */ /* 0x000fe20003800000 */
[----:B----4-:R-:W-:Y:S02]  /*34840*/  IMAD.MOV.U32 R13, RZ, RZ, R20 ;  /* 0x000000ffff0d7224 */ /* 0x010fe400078e0014 */
[----:B------:R-:W-:Y:S02]  /*34850*/  IMAD.MOV.U32 R12, RZ, RZ, 0x1 ;  /* 0x00000001ff0c7424 */ /* 0x000fe400078e00ff */
[----:B------:R-:W-:Y:S02]  /*34860*/  IMAD.MOV.U32 R11, RZ, RZ, 0x1c1f ;  /* 0x00001c1fff0b7424 */ /* 0x000fe400078e00ff */
[----:B------:R-:W-:-:S07]  /*34870*/  IMAD.MOV.U32 R15, RZ, RZ, -0x1 ;  /* 0xffffffffff0f7424 */ /* 0x000fce00078e00ff */
[----:B012---:R-:W-:Y:S05]  /*34880*/  WARPSYNC.COLLECTIVE R15, `(.L_x_2352) ;  /* 0x000000000f087348 */ /* 0x007fea0003c00000 */
[----:B--2---:R2:W3:Y:S02]  /*34890*/  SHFL.IDX P6, R14, R13, R12, R11 ;  /* 0x0000000c0d0e7389 */ /* 0x0044e400000c000b */
[----:B0123--:R-:W-:Y:S01]  /*348a0*/  ENDCOLLECTIVE ;  /* 0x000000000000791b */ /* 0x00ffe20003800000 */
.L_x_2352:
[----:B------:R-:W-:Y:S05]  /*348b0*/  BSYNC B1 ;  /* 0x0000000000017941 */ /* 0x000fea0003800000 */
.L_x_2351:
        /* <DEDUP_REMOVED lines=8> */
.L_x_2353:
[----:B------:R-:W-:Y:S05]  /*34940*/  BRA `(.L_x_2354) ;  /* 0xffffff20002c7947 */ /* 0x000fea000383ffff */
.L_x_2038:
[----:B------:R-:W-:Y:S02]  /*34950*/  IMAD.MOV.U32 R13, RZ, RZ, R3 ;  /* 0x000000ffff0d7224 */ /* 0x000fe400078e0003 */
[----:B------:R-:W-:Y:S02]  /*34960*/  IMAD.MOV.U32 R12, RZ, RZ, RZ ;  /* 0x000000ffff0c7224 */ /* 0x000fe400078e00ff */
[----:B------:R-:W-:Y:S02]  /*34970*/  IMAD.MOV.U32 R11, RZ, RZ, 0x181f ;  /* 0x0000181fff0b7424 */ /* 0x000fe400078e00ff */
[----:B------:R-:W-:-:S07]  /*34980*/  IMAD.MOV.U32 R15, RZ, RZ, -0x1 ;  /* 0xffffffffff0f7424 */ /* 0x000fce00078e00ff */
[----:B---3--:R-:W-:Y:S05]  /*34990*/  WARPSYNC.COLLECTIVE R15, `(.L_x_2355) ;  /* 0x000000000f087348 */ /* 0x008fea0003c00000 */
[----:B------:R0:W1:Y:S02]  /*349a0*/  SHFL.IDX P6, R14, R13, R12, R11 ;  /* 0x0000000c0d0e7389 */ /* 0x00006400000c000b */
[----:B01-3--:R-:W-:Y:S01]  /*349b0*/  ENDCOLLECTIVE ;  /* 0x000000000000791b */ /* 0x00bfe20003800000 */
.L_x_2355:
[----:B------:R-:W-:Y:S02]  /*349c0*/  IMAD.MOV.U32 R13, RZ, RZ, R2 ;  /* 0x000000ffff0d7224 */ /* 0x000fe400078e0002 */
[----:B------:R-:W-:-:S07]  /*349d0*/  IMAD.MOV.U32 R0, RZ, RZ, R14 ;  /* 0x000000ffff007224 */ /* 0x000fce00078e000e */
[----:B------:R-:W-:Y:S05]  /*349e0*/  WARPSYNC.COLLECTIVE R15, `(.L_x_2356) ;  /* 0x000000000f087348 */ /* 0x000fea0003c00000 */
[----:B------:R0:W1:Y:S02]  /*349f0*/  SHFL.IDX P6, R14, R13, R12, R11 ;  /* 0x0000000c0d0e7389 */ /* 0x00006400000c000b */
[----:B01----:R-:W-:Y:S01]  /*34a00*/  ENDCOLLECTIVE ;  /* 0x000000000000791b */ /* 0x003fe20003800000 */
.L_x_2356:
[----:B------:R-:W-:Y:S05]  /*34a10*/  BRA `(.L_x_2357) ;  /* 0xffffff2c00407947 */ /* 0x000fea000383ffff */
.L_x_2041:
[----:B------:R-:W-:Y:S01]  /*34a20*/  BSSY B1, `(.L_x_2358) ;  /* 0x0000008000017945 */ /* 0x000fe20003800000 */
[----:B------:R-:W-:Y:S02]  /*34a30*/  IMAD.MOV.U32 R13, RZ, RZ, R3 ;  /* 0x000000ffff0d7224 */ /* 0x000fe400078e0003 */
[----:B------:R-:W-:Y:S02]  /*34a40*/  IMAD.MOV.U32 R12, RZ, RZ, 0x1 ;  /* 0x00000001ff0c7424 */ /* 0x000fe400078e00ff */
[----:B------:R-:W-:Y:S02]  /*34a50*/  IMAD.MOV.U32 R11, RZ, RZ, 0x181f ;  /* 0x0000181fff0b7424 */ /* 0x000fe400078e00ff */
[----:B----4-:R-:W-:-:S07]  /*34a60*/  IMAD.MOV.U32 R15, RZ, RZ, -0x1 ;  /* 0xffffffffff0f7424 */ /* 0x010fce00078e00ff */
[----:B0123--:R-:W-:Y:S05]  /*34a70*/  WARPSYNC.COLLECTIVE R15, `(.L_x_2359) ;  /* 0x000000000f087348 */ /* 0x00ffea0003c00000 */
[----:B--2---:R2:W4:Y:S02]  /*34a80*/  SHFL.IDX P6, R14, R13, R12, R11 ;  /* 0x0000000c0d0e7389 */ /* 0x00452400000c000b */
[----:B01234-:R-:W-:Y:S01]  /*34a90*/  ENDCOLLECTIVE ;  /* 0x000000000000791b */ /* 0x01ffe20003800000 */
.L_x_2359:
[----:B------:R-:W-:Y:S05]  /*34aa0*/  BSYNC B1 ;  /* 0x0000000000017941 */ /* 0x000fea0003800000 */
.L_x_2358:
        /* <DEDUP_REMOVED lines=8> */
.L_x_2360:
[----:B------:R-:W-:Y:S05]  /*34b30*/  BRA `(.L_x_2361) ;  /* 0xffffff2c00487947 */ /* 0x000fea000383ffff */
.L_x_2044:
        /* <DEDUP_REMOVED lines=8> */
.L_x_2363:
[----:B------:R-:W-:Y:S05]  /*34bc0*/  BSYNC B1 ;  /* 0x0000000000017941 */ /* 0x000fea0003800000 */
.L_x_2362:
        /* <DEDUP_REMOVED lines=8> */
.L_x_2364:
[----:B------:R-:W-:Y:S05]  /*34c50*/  BRA `(.L_x_2365) ;  /* 0xffffff2c004c7947 */ /* 0x000fea000383ffff */
.L_x_2047:
[----:B------:R-:W-:Y:S01]  /*34c60*/  BSSY B1, `(.L_x_2366) ;  /* 0x0000008000017945 */ /* 0x000fe20003800000 */
[----:B------:R-:W-:Y:S02]  /*34c70*/  IMAD.MOV.U32 R13, RZ, RZ, R3 ;  /* 0x000000ffff0d7224 */ /* 0x000fe400078e0003 */
[----:B------:R-:W-:Y:S02]  /*34c80*/  IMAD.MOV.U32 R12, RZ, RZ, 0x3 ;  /* 0x00000003ff0c7424 */ /* 0x000fe400078e00ff */
[----:B------:R-:W-:Y:S02]  /*34c90*/  IMAD.MOV.U32 R11, RZ, RZ, 0x181f ;  /* 0x0000181fff0b7424 */ /* 0x000fe400078e00ff */
[----:B0-----:R-:W-:-:S07]  /*34ca0*/  IMAD.MOV.U32 R15, RZ, RZ, -0x1 ;  /* 0xffffffffff0f7424 */ /* 0x001fce00078e00ff */
[----:B-1234-:R-:W-:Y:S05]  /*34cb0*/  WARPSYNC.COLLECTIVE R15, `(.L_x_2367) ;  /* 0x000000000f087348 */ /* 0x01efea0003c00000 */
[----:B----4-:R0:W4:Y:S02]  /*34cc0*/  SHFL.IDX P6, R14, R13, R12, R11 ;  /* 0x0000000c0d0e7389 */ /* 0x01012400000c000b */
[----:B01234-:R-:W-:Y:S01]  /*34cd0*/  ENDCOLLECTIVE ;  /* 0x000000000000791b */ /* 0x01ffe20003800000 */
.L_x_2367:
[----:B------:R-:W-:Y:S05]  /*34ce0*/  BSYNC B1 ;  /* 0x0000000000017941 */ /* 0x000fea0003800000 */
.L_x_2366:
        /* <DEDUP_REMOVED lines=8> */
.L_x_2368:
[----:B------:R-:W-:Y:S05]  /*34d70*/  BRA `(.L_x_2369) ;  /* 0xffffff2c00507947 */ /* 0x000fea000383ffff */
.L_x_2073:
[----:B------:R-:W0:Y:S01]  /*34d80*/  S2R R12, SR_TID.X ;  /* 0x00000000000c7919 */ /* 0x000e220000002100 */
[----:B------:R-:W-:Y:S01]  /*34d90*/  BSSY B1, `(.L_x_2370) ;  /* 0x000000a000017945 */ /* 0x000fe20003800000 */
[----:B------:R-:W-:Y:S02]  /*34da0*/  IMAD.MOV.U32 R11, RZ, RZ, 0x1f ;  /* 0x0000001fff0b7424 */ /* 0x000fe400078e00ff */
[----:B------:R-:W-:Y:S01]  /*34db0*/  IMAD.MOV.U32 R15, RZ, RZ, -0x1 ;  /* 0xffffffffff0f7424 */ /* 0x000fe200078e00ff */
[----:B0-----:R-:W-:-:S04]  /*34dc0*/  SHF.R.U32.HI R12, RZ, 0x5, R12 ;  /* 0x00000005ff0c7819 */ /* 0x001fc8000001160c */
[----:B------:R-:W-:-:S05]  /*34dd0*/  LOP3.LUT R12, R12, 0x3, RZ, 0xc0, !PT ;  /* 0x000000030c0c7812 */ /* 0x000fca00078ec0ff */
[----:B------:R-:W-:Y:S02]  /*34de0*/  IMAD.MOV.U32 R13, RZ, RZ, R12 ;  /* 0x000000ffff0d7224 */ /* 0x000fe400078e000c */
[----:B------:R-:W-:-:S07]  /*34df0*/  IMAD.MOV.U32 R12, RZ, RZ, RZ ;  /* 0x000000ffff0c7224 */ /* 0x000fce00078e00ff */
[----:B------:R-:W-:Y:S05]  /*34e00*/  WARPSYNC.COLLECTIVE R15, `(.L_x_2371) ;  /* 0x000000000f087348 */ /* 0x000fea0003c00000 */
[----:B------:R0:W1:Y:S02]  /*34e10*/  SHFL.IDX P6, R14, R13, R12, R11 ;  /* 0x0000000c0d0e7389 */ /* 0x00006400000c000b */
[----:B01----:R-:W-:Y:S01]  /*34e20*/  ENDCOLLECTIVE ;  /* 0x000000000000791b */ /* 0x003fe20003800000 */
.L_x_2371:
[----:B------:R-:W-:Y:S05]  /*34e30*/  BSYNC B1 ;  /* 0x0000000000017941 */ /* 0x000fea0003800000 */
.L_x_2370:
[----:B------:R-:W-:Y:S05]  /*34e40*/  BRA `(.L_x_2372) ;  /* 0xffffff4c00707947 */ /* 0x000fea000383ffff */
.L_x_2075:
[----:B------:R-:W-:Y:S01]  /*34e50*/  BSSY B1, `(.L_x_2373) ;  /* 0x0000006000017945 */ /* 0x000fe20003800000 */
[----:B------:R-:W-:-:S07]  /*34e60*/  IMAD.MOV.U32 R15, RZ, RZ, -0x1 ;  /* 0xffffffffff0f7424 */ /* 0x000fce00078e00ff */
[----:B0-----:R-:W-:Y:S05]  /*34e70*/  WARPSYNC.COLLECTIVE R15, `(.L_x_2374) ;  /* 0x000000000f0c7348 */ /* 0x001fea0003c00000 */
[----:B------:R-:W-:Y:S02]  /*34e80*/  ELECT P6, UR62, PT ;  /* 0x00000000003e782f */ /* 0x000fe400038c0000 */
[----:B------:R-:W-:Y:S01]  /*34e90*/  MOV R14, UR62 ;  /* 0x0000003e000e7c02 */ /* 0x000fe20008000f00 */
[----:B0-----:R-:W-:Y:S10]  /*34ea0*/  ENDCOLLECTIVE ;  /* 0x000000000000791b */ /* 0x001ff40003800000 */
.L_x_2374:
[----:B------:R-:W-:Y:S05]  /*34eb0*/  BSYNC B1 ;  /* 0x0000000000017941 */ /* 0x000fea0003800000 */
.L_x_2373:
[----:B------:R-:W-:Y:S05]  /*34ec0*/  BRA `(.L_x_2074) ;  /* 0xffffff4c00687947 */ /* 0x000fea000383ffff */
.L_x_2077:
[----:B0-----:R0:W1:Y:S02]  /*34ed0*/  SYNCS.PHASECHK.TRANS64.TRYWAIT P0, [R17+URZ+0x22820], R5 ;  /* 0x02282005110075a7 */ /* 0x001064000800017f */
[----:B-1----:R-:W-:Y:S05]  /*34ee0*/  @!P0 NANOSLEEP.SYNCS 0x989680 ;  /* 0x009896800000895d */ /* 0x002fea0003900000 */
[----:B------:R-:W1:Y:S02]  /*34ef0*/  @!P0 SYNCS.PHASECHK.TRANS64 P0, [R17+URZ+0x22820], R5 ;  /* 0x02282005110085a7 */ /* 0x000e64000800007f */
[----:B-1----:R-:W-:Y:S05]  /*34f00*/  @!P0 BRA `(.L_x_2077) ;  /* 0xfffffffc00f08947 */ /* 0x002fea000383ffff */
[----:B------:R-:W-:Y:S05]  /*34f10*/  BRA `(.L_x_2375) ;  /* 0xffffff4c00787947 */ /* 0x000fea000383ffff */
.L_x_2081:
[----:B0-----:R0:W1:Y:S02]  /*34f20*/  SYNCS.PHASECHK.TRANS64.TRYWAIT P0, [R5+URZ+0x228a0], R7 ;  /* 0x0228a007050075a7 */ /* 0x001064000800017f */
[----:B-1----:R-:W-:Y:S05]  /*34f30*/  @!P0 NANOSLEEP.SYNCS 0x989680 ;  /* 0x009896800000895d */ /* 0x002fea0003900000 */
[----:B------:R-:W1:Y:S02]  /*34f40*/  @!P0 SYNCS.PHASECHK.TRANS64 P0, [R5+URZ+0x228a0], R7 ;  /* 0x0228a007050085a7 */ /* 0x000e64000800007f */
[----:B-1----:R-:W-:Y:S05]  /*34f50*/  @!P0 BRA `(.L_x_2081) ;  /* 0xfffffffc00f08947 */ /* 0x002fea000383ffff */
[----:B------:R-:W-:Y:S05]  /*34f60*/  BRA `(.L_x_2376) ;  /* 0xffffff4c00947947 */ /* 0x000fea000383ffff */
.L_x_2086:
[----:B-1----:R1:W2:Y:S02]  /*34f70*/  SYNCS.PHASECHK.TRANS64.TRYWAIT P0, [R5+URZ+0x228c0], R7 ;  /* 0x0228c007050075a7 */ /* 0x0022a4000800017f */
[----:B--2---:R-:W-:Y:S05]  /*34f80*/  @!P0 NANOSLEEP.SYNCS 0x989680 ;  /* 0x009896800000895d */ /* 0x004fea0003900000 */
[----:B------:R-:W2:Y:S02]  /*34f90*/  @!P0 SYNCS.PHASECHK.TRANS64 P0, [R5+URZ+0x228c0], R7 ;  /* 0x0228c007050085a7 */ /* 0x000ea4000800007f */
[----:B--2---:R-:W-:Y:S05]  /*34fa0*/  @!P0 BRA `(.L_x_2086) ;  /* 0xfffffffc00f08947 */ /* 0x004fea000383ffff */
[----:B------:R-:W-:Y:S05]  /*34fb0*/  BRA `(.L_x_2377) ;  /* 0xffffff5000107947 */ /* 0x000fea000383ffff */
.L_x_2093:
[----:B0-----:R0:W1:Y:S02]  /*34fc0*/  SYNCS.PHASECHK.TRANS64.TRYWAIT P1, [R5+URZ+0x228a0], R7 ;  /* 0x0228a007050075a7 */ /* 0x001064000802017f */
[----:B-1----:R-:W-:Y:S05]  /*34fd0*/  @!P1 NANOSLEEP.SYNCS 0x989680 ;  /* 0x009896800000995d */ /* 0x002fea0003900000 */
[----:B------:R-:W1:Y:S02]  /*34fe0*/  @!P1 SYNCS.PHASECHK.TRANS64 P1, [R5+URZ+0x228a0], R7 ;  /* 0x0228a007050095a7 */ /* 0x000e64000802007f */
[----:B-1----:R-:W-:Y:S05]  /*34ff0*/  @!P1 BRA `(.L_x_2093) ;  /* 0xfffffffc00f09947 */ /* 0x002fea000383ffff */
[----:B------:R-:W-:Y:S05]  /*35000*/  BRA `(.L_x_2378) ;  /* 0xffffff5000d87947 */ /* 0x000fea000383ffff */
.L_x_2098:
[----:B-1----:R1:W2:Y:S02]  /*35010*/  SYNCS.PHASECHK.TRANS64.TRYWAIT P1, [R5+URZ+0x228c0], R7 ;  /* 0x0228c007050075a7 */ /* 0x0022a4000802017f */
[----:B--2---:R-:W-:Y:S05]  /*35020*/  @!P1 NANOSLEEP.SYNCS 0x989680 ;  /* 0x009896800000995d */ /* 0x004fea0003900000 */
[----:B------:R-:W2:Y:S02]  /*35030*/  @!P1 SYNCS.PHASECHK.TRANS64 P1, [R5+URZ+0x228c0], R7 ;  /* 0x0228c007050095a7 */ /* 0x000ea4000802007f */
[----:B--2---:R-:W-:Y:S05]  /*35040*/  @!P1 BRA `(.L_x_2098) ;  /* 0xfffffffc00f09947 */ /* 0x004fea000383ffff */
[----:B------:R-:W-:Y:S05]  /*35050*/  BRA `(.L_x_2379) ;  /* 0xffffff5400507947 */ /* 0x000fea000383ffff */
.L_x_2123:
        /* <DEDUP_REMOVED lines=11> */
.L_x_2381:
[----:B------:R-:W-:Y:S05]  /*35110*/  BSYNC B0 ;  /* 0x0000000000007941 */ /* 0x000fea0003800000 */
.L_x_2380:
[----:B------:R-:W-:Y:S05]  /*35120*/  BRA `(.L_x_2382) ;  /* 0xffffff6800487947 */ /* 0x000fea000383ffff */
.L_x_2126:
[----:B0-----:R-:W2:Y:S02]  /*35130*/  LDL R0, [R1+0x2c] ;  /* 0x00002c0001007983 */ /* 0x001ea40000100800 */
[----:B--2---:R0:W1:Y:S02]  /*35140*/  SYNCS.PHASECHK.TRANS64.TRYWAIT P0, [R4+URZ+0x22880], R0 ;  /* 0x02288000040075a7 */ /* 0x004064000800017f */
[----:B-1----:R-:W-:Y:S05]  /*35150*/  @!P0 NANOSLEEP.SYNCS 0x989680 ;  /* 0x009896800000895d */ /* 0x002fea0003900000 */
[----:B------:R-:W1:Y:S02]  /*35160*/  @!P0 SYNCS.PHASECHK.TRANS64 P0, [R4+URZ+0x22880], R0 ;  /* 0x02288000040085a7 */ /* 0x000e64000800007f */
[----:B-1----:R-:W-:Y:S05]  /*35170*/  @!P0 BRA `(.L_x_2126) ;  /* 0xfffffffc00ec8947 */ /* 0x002fea000383ffff */
[----:B------:R-:W-:Y:S05]  /*35180*/  BRA `(.L_x_2383) ;  /* 0xffffff6800587947 */ /* 0x000fea000383ffff */
.L_x_2127:
        /* <DEDUP_REMOVED lines=8> */
.L_x_2385:
[----:B------:R-:W-:Y:S05]  /*35210*/  BSYNC B0 ;  /* 0x0000000000007941 */ /* 0x000fea0003800000 */
.L_x_2384:
        /* <DEDUP_REMOVED lines=9> */
[----:B------:R-:W-:-:S13]  /*352b0*/  ISETP.GE.AND P4, PT, R18, 0x61, PT ;  /* 0x000000611200780c */ /* 0x000fda0003f86270 */
[----:B------:R-:W-:Y:S05]  /*352c0*/  WARPSYNC.COLLECTIVE R15, `(.L_x_2386) ;  /* 0x000000000f087348 */ /* 0x000fea0003c00000 */
[----:B------:R0:W1:Y:S02]  /*352d0*/  SHFL.IDX P6, R14, R13, R12, R11 ;  /* 0x0000000c0d0e7389 */ /* 0x00006400000c000b */
[----:B01----:R-:W-:Y:S01]  /*352e0*/  ENDCOLLECTIVE ;  /* 0x000000000000791b */ /* 0x003fe20003800000 */
.L_x_2386:
[----:B------:R-:W-:Y:S01]  /*352f0*/  ULDC.64 UR4, c[0x0][0x208] ;  /* 0x0000820000047ab9 */ /* 0x000fe20000000a00 */
[----:B------:R-:W-:Y:S02]  /*35300*/  IMAD.MOV.U32 R13, RZ, RZ, R9 ;  /* 0x000000ffff0d7224 */ /* 0x000fe400078e0009 */
[----:B------:R-:W-:-:S05]  /*35310*/  IMAD.MOV.U32 R12, RZ, RZ, R14 ;  /* 0x000000ffff0c7224 */ /* 0x000fca00078e000e */
[----:B------:R-:W-:Y:S01]  /*35320*/  IADD3 R20, P1, R32, R12, RZ ;  /* 0x0000000c20147210 */ /* 0x000fe20007f3e0ff */
[----:B------:R-:W-:-:S04]  /*35330*/  IMAD.MOV.U32 R12, RZ, RZ, 0x1 ;  /* 0x00000001ff0c7424 */ /* 0x000fc800078e00ff */
[----:B------:R-:W-:Y:S01]  /*35340*/  IMAD.X R21, RZ, RZ, R0, P1 ;  /* 0x000000ffff157224 */ /* 0x000fe200008e0600 */
[----:B------:R-:W-:Y:S01]  /*35350*/  ISETP.LT.OR P1, PT, R18, 0x1, P0 ;  /* 0x000000011200780c */ /* 0x000fe20000721670 */
[----:B------:R-:W-:-:S12]  /*35360*/  IMAD.IADD R0, R17, 0x1, R19 ;  /* 0x0000000111007824 */ /* 0x000fd800078e0213 */
[----:B------:R-:W-:Y:S01]  /*35370*/  @!PT LDS RZ, [RZ] ;  /* 0x00000000fffff984 */ /* 0x000fe20000000800 */
[----:B------:R-:W-:Y:S01]  /*35380*/  @!PT LDS RZ, [RZ] ;  /* 0x00000000fffff984 */ /* 0x000fe20000000800 */
[----:B------:R-:W-:Y:S01]  /*35390*/  @!PT LDS RZ, [RZ] ;  /* 0x00000000fffff984 */ /* 0x000fe20000000800 */
[----:B------:R0:W-:Y:S02]  /*353a0*/  LDGSTS.E.BYPASS.LTC128B.128 [R0+0xa400], desc[UR4][R20.64], !P1 ;  /* 0x0a40000014007fae */ /* 0x0001e4000c901d44 */
[----:B0-----:R-:W-:Y:S05]  /*353b0*/  WARPSYNC.COLLECTIVE R15, `(.L_x_2387) ;  /* 0x000000000f087348 */ /* 0x001fea0003c00000 */
[----:B------:R1:W2:Y:S02]  /*353c0*/  SHFL.IDX P6, R14, R13, R12, R11 ;  /* 0x0000000c0d0e7389 */ /* 0x0002a400000c000b */
[----:B012---:R-:W-:Y:S01]  /*353d0*/  ENDCOLLECTIVE ;  /* 0x000000000000791b */ /* 0x007fe20003800000 */
.L_x_2387:
[----:B------:R-:W-:Y:S02]  /*353e0*/  IMAD.MOV.U32 R13, RZ, RZ, R10 ;  /* 0x000000ffff0d7224 */ /* 0x000fe400078e000a */
[----:B------:R-:W-:-:S07]  /*353f0*/  IMAD.MOV.U32 R19, RZ, RZ, R14 ;  /* 0x000000ffff137224 */ /* 0x000fce00078e000e */
[----:B------:R-:W-:Y:S05]  /*35400*/  WARPSYNC.COLLECTIVE R15, `(.L_x_2388) ;  /* 0x000000000f087348 */ /* 0x000fea0003c00000 */
[----:B------:R0:W1:Y:S02]  /*35410*/  SHFL.IDX P6, R14, R13, R12, R11 ;  /* 0x0000000c0d0e7389 */ /* 0x00006400000c000b */
[----:B01----:R-:W-:Y:S01]  /*35420*/  ENDCOLLECTIVE ;  /* 0x000000000000791b */ /* 0x003fe20003800000 */
.L_x_2388:
[----:B------:R-:W-:Y:S01]  /*35430*/  ULDC.64 UR4, c[0x0][0x208] ;  /* 0x0000820000047ab9 */ /* 0x000fe20000000a00 */
[----:B------:R-:W-:Y:S02]  /*35440*/  IMAD.MOV.U32 R13, RZ, RZ, R9 ;  /* 0x000000ffff0d7224 */ /* 0x000fe400078e0009 */
[----:B------:R-:W-:-:S05]  /*35450*/  IMAD.MOV.U32 R12, RZ, RZ, R14 ;  /* 0x000000ffff0c7224 */ /* 0x000fca00078e000e */
[----:B------:R-:W-:Y:S01]  /*35460*/  IADD3 R20, P1, R32, R12, RZ ;  /* 0x0000000c20147210 */ /* 0x000fe20007f3e0ff */
[----:B------:R-:W-:-:S04]  /*35470*/  IMAD.MOV.U32 R12, RZ, RZ, 0x2 ;  /* 0x00000002ff0c7424 */ /* 0x000fc800078e00ff */
[----:B------:R-:W-:Y:S01]  /*35480*/  IMAD.X R21, RZ, RZ, R19, P1 ;  /* 0x000000ffff157224 */ /* 0x000fe200008e0613 */
[----:B------:R-:W-:-:S13]  /*35490*/  ISETP.LT.OR P1, PT, R18, 0x11, P0 ;  /* 0x000000111200780c */ /* 0x000fda0000721670 */
[----:B------:R-:W-:Y:S01]  /*354a0*/  @!PT LDS RZ, [RZ] ;  /* 0x00000000fffff984 */ /* 0x000fe20000000800 */
[----:B------:R-:W-:Y:S01]  /*354b0*/  @!PT LDS RZ, [RZ] ;  /* 0x00000000fffff984 */ /* 0x000fe20000000800 */
[----:B------:R-:W-:Y:S01]  /*354c0*/  @!PT LDS RZ, [RZ] ;  /* 0x00000000fffff984 */ /* 0x000fe20000000800 */
[----:B------:R0:W-:Y:S02]  /*354d0*/  LDGSTS.E.BYPASS.LTC128B.128 [R0+0xac00], desc[UR4][R20.64], !P1 ;  /* 0x0ac0000014007fae */ /* 0x0001e4000c901d44 */
[----:B0-----:R-:W-:Y:S05]  /*354e0*/  WARPSYNC.COLLECTIVE R15, `(.L_x_2389) ;  /* 0x000000000f087348 */ /* 0x001fea0003c00000 */
[----:B------:R1:W2:Y:S02]  /*354f0*/  SHFL.IDX P6, R14, R13, R12, R11 ;  /* 0x0000000c0d0e7389 */ /* 0x0002a400000c000b */
[----:B012---:R-:W-:Y:S01]  /*35500*/  ENDCOLLECTIVE ;  /* 0x000000000000791b */ /* 0x007fe20003800000 */
.L_x_2389:
[----:B------:R-:W-:Y:S02]  /*35510*/  IMAD.MOV.U32 R13, RZ, RZ, R10 ;  /* 0x000000ffff0d7224 */ /* 0x000fe400078e000a */
[----:B------:R-:W-:-:S07]  /*35520*/  IMAD.MOV.U32 R19, RZ, RZ, R14 ;  /* 0x000000ffff137224 */ /* 0x000fce00078e000e */
[----:B------:R-:W-:Y:S05]  /*35530*/  WARPSYNC.COLLECTIVE R15, `(.L_x_2390) ;  /* 0x000000000f087348 */ /* 0x000fea0003c00000 */
[----:B------:R0:W1:Y:S02]  /*35540*/  SHFL.IDX P6, R14, R13, R12, R11 ;  /* 0x0000000c0d0e7389 */ /* 0x00006400000c000b */
[----:B01----:R-:W-:Y:S01]  /*35550*/  ENDCOLLECTIVE ;  /* 0x000000000000791b */ /* 0x003fe20003800000 */
.L_x_2390:
        /* <DEDUP_REMOVED lines=14> */
.L_x_2391:
[----:B------:R-:W-:Y:S02]  /*35640*/  IMAD.MOV.U32 R13, RZ, RZ, R10 ;  /* 0x000000ffff0d7224 */ /* 0x000fe400078e000a */
[----:B------:R-:W-:-:S07]  /*35650*/  IMAD.MOV.U32 R19, RZ, RZ, R14 ;  /* 0x000000ffff137224 */ /* 0x000fce00078e000e */
[----:B------:R-:W-:Y:S05]  /*35660*/  WARPSYNC.COLLECTIVE R15, `(.L_x_2392) ;  /* 0x000000000f087348 */ /* 0x000fea0003c00000 */
[----:B------:R0:W1:Y:S02]  /*35670*/  SHFL.IDX P6, R14, R13, R12, R11 ;  /* 0x0000000c0d0e7389 */ /* 0x00006400000c000b */
[----:B01----:R-:W-:Y:S01]  /*35680*/  ENDCOLLECTIVE ;  /* 0x000000000000791b */ /* 0x003fe20003800000 */
.L_x_2392:
        /* <DEDUP_REMOVED lines=14> */
.L_x_2393:
[----:B------:R-:W-:Y:S02]  /*35770*/  IMAD.MOV.U32 R13, RZ, RZ, R10 ;  /* 0x000000ffff0d7224 */ /* 0x000fe400078e000a */
[----:B------:R-:W-:-:S07]  /*35780*/  IMAD.MOV.U32 R19, RZ, RZ, R14 ;  /* 0x000000ffff137224 */ /* 0x000fce00078e000e */
[----:B------:R-:W-:Y:S05]  /*35790*/  WARPSYNC.COLLECTIVE R15, `(.L_x_2394) ;  /* 0x000000000f087348 */ /* 0x000fea0003c00000 */
[----:B------:R0:W1:Y:S02]  /*357a0*/  SHFL.IDX P6, R14, R13, R12, R11 ;  /* 0x0000000c0d0e7389 */ /* 0x00006400000c000b */
[----:B01----:R-:W-:Y:S01]  /*357b0*/  ENDCOLLECTIVE ;  /* 0x000000000000791b */ /* 0x003fe20003800000 */
.L_x_2394:
        /* <DEDUP_REMOVED lines=14> */
.L_x_2395:
[----:B------:R-:W-:Y:S02]  /*358a0*/  IMAD.MOV.U32 R13, RZ, RZ, R10 ;  /* 0x000000ffff0d7224 */ /* 0x000fe400078e000a */
[----:B------:R-:W-:-:S07]  /*358b0*/  IMAD.MOV.U32 R19, RZ, RZ, R14 ;  /* 0x000000ffff137224 */ /* 0x000fce00078e000e */
[----:B------:R-:W-:Y:S05]  /*358c0*/  WARPSYNC.COLLECTIVE R15, `(.L_x_2396) ;  /* 0x000000000f087348 */ /* 0x000fea0003c00000 */
[----:B------:R0:W1:Y:S02]  /*358d0*/  SHFL.IDX P6, R14, R13, R12, R11 ;  /* 0x0000000c0d0e7389 */ /* 0x00006400000c000b */
[----:B01----:R-:W-:Y:S01]  /*358e0*/  ENDCOLLECTIVE ;  /* 0x000000000000791b */ /* 0x003fe20003800000 */
.L_x_2396:
        /* <DEDUP_REMOVED lines=14> */
.L_x_2397:
[----:B------:R-:W-:Y:S02]  /*359d0*/  IMAD.MOV.U32 R13, RZ, RZ, R10 ;  /* 0x000000ffff0d7224 */ /* 0x000fe400078e000a */
[----:B------:R-:W-:-:S07]  /*359e0*/  IMAD.MOV.U32 R19, RZ, RZ, R14 ;  /* 0x000000ffff137224 */ /* 0x000fce00078e000e */
[----:B------:R-:W-:Y:S05]  /*359f0*/  WARPSYNC.COLLECTIVE R15, `(.L_x_2398) ;  /* 0x000000000f087348 */ /* 0x000fea0003c00000 */
[----:B------:R0:W1:Y:S02]  /*35a00*/  SHFL.IDX P6, R14, R13, R12, R11 ;  /* 0x0000000c0d0e7389 */ /* 0x00006400000c000b */
[----:B01----:R-:W-:Y:S01]  /*35a10*/  ENDCOLLECTIVE ;  /* 0x000000000000791b */ /* 0x003fe20003800000 */
.L_x_2398:
        /* <DEDUP_REMOVED lines=14> */
.L_x_2399:
[----:B------:R-:W-:Y:S02]  /*35b00*/  IMAD.MOV.U32 R13, RZ, RZ, R10 ;  /* 0x000000ffff0d7224 */ /* 0x000fe400078e000a */
[----:B------:R-:W-:-:S07]  /*35b10*/  IMAD.MOV.U32 R9, RZ, RZ, R14 ;  /* 0x000000ffff097224 */ /* 0x000fce00078e000e */
[----:B------:R-:W-:Y:S05]  /*35b20*/  WARPSYNC.COLLECTIVE R15, `(.L_x_2400) ;  /* 0x000000000f087348 */ /* 0x000fea0003c00000 */
[----:B------:R0:W1:Y:S02]  /*35b30*/  SHFL.IDX P6, R14, R13, R12, R11 ;  /* 0x0000000c0d0e7389 */ /* 0x00006400000c000b */
[----:B01----:R-:W-:Y:S01]  /*35b40*/  ENDCOLLECTIVE ;  /* 0x000000000000791b */ /* 0x003fe20003800000 */
.L_x_2400:
[----:B------:R-:W-:Y:S01]  /*35b50*/  ULDC.64 UR4, c[0x0][0x208] ;  /* 0x0000820000047ab9 */ /* 0x000fe20000000a00 */
[----:B------:R-:W-:Y:S02]  /*35b60*/  IMAD.MOV.U32 R13, RZ, RZ, R2 ;  /* 0x000000ffff0d7224 */ /* 0x000fe400078e0002 */
[----:B------:R-:W-:Y:S02]  /*35b70*/  IMAD.MOV.U32 R12, RZ, RZ, RZ ;  /* 0x000000ffff0c7224 */ /* 0x000fe400078e00ff */
[----:B------:R-:W-:-:S05]  /*35b80*/  IMAD.MOV.U32 R10, RZ, RZ, R14 ;  /* 0x000000ffff0a7224 */ /* 0x000fca00078e000e */
[----:B------:R-:W-:-:S05]  /*35b90*/  IADD3 R20, P1, R32, R10, RZ ;  /* 0x0000000a20147210 */ /* 0x000fca0007f3e0ff */
        /* <DEDUP_REMOVED lines=9> */
.L_x_2401:
[----:B------:R-:W-:Y:S02]  /*35c30*/  IMAD.MOV.U32 R13, RZ, RZ, R3 ;  /* 0x000000ffff0d7224 */ /* 0x000fe400078e0003 */
[----:B------:R-:W-:-:S07]  /*35c40*/  IMAD.MOV.U32 R9, RZ, RZ, R14 ;  /* 0x000000ffff097224 */ /* 0x000fce00078e000e */
[----:B------:R-:W-:Y:S05]  /*35c50*/  WARPSYNC.COLLECTIVE R15, `(.L_x_2402) ;  /* 0x000000000f087348 */ /* 0x000fea0003c00000 */
[----:B------:R0:W1:Y:S02]  /*35c60*/  SHFL.IDX P6, R14, R13, R12, R11 ;  /* 0x0000000c0d0e7389 */ /* 0x00006400000c000b */
[----:B01----:R-:W-:Y:S01]  /*35c70*/  ENDCOLLECTIVE ;  /* 0x000000000000791b */ /* 0x003fe20003800000 */
.L_x_2402:
[----:B------:R-:W-:Y:S01]  /*35c80*/  ULDC.64 UR4, c[0x0][0x208] ;  /* 0x0000820000047ab9 */ /* 0x000fe20000000a00 */
[----:B------:R-:W-:Y:S02]  /*35c90*/  IMAD.MOV.U32 R13, RZ, RZ, R2 ;  /* 0x000000ffff0d7224 */ /* 0x000fe400078e0002 */
[----:B------:R-:W-:Y:S02]  /*35ca0*/  IMAD.MOV.U32 R12, RZ, RZ, 0x1 ;  /* 0x00000001ff0c7424 */ /* 0x000fe400078e00ff */
[----:B------:R-:W-:-:S05]  /*35cb0*/  IMAD.MOV.U32 R10, RZ, RZ, R14 ;  /* 0x000000ffff0a7224 */ /* 0x000fca00078e000e */
[----:B------:R-:W-:-:S05]  /*35cc0*/  IADD3 R20, P1, R32, R10, RZ ;  /* 0x0000000a20147210 */ /* 0x000fca0007f3e0ff */
[----:B------:R-:W-:Y:S01]  /*35cd0*/  IMAD.X R21, RZ, RZ, R9, P1 ;  /* 0x000000ffff157224 */ /* 0x000fe200008e0609 */
[----:B------:R-:W-:-:S13]  /*35ce0*/  ISETP.LT.OR P1, PT, R18, 0x81, P0 ;  /* 0x000000811200780c */ /* 0x000fda0000721670 */
[----:B------:R-:W-:Y:S01]  /*35cf0*/  @!PT LDS RZ, [RZ] ;  /* 0x00000000fffff984 */ /* 0x000fe20000000800 */
[----:B------:R-:W-:Y:S01]  /*35d00*/  @!PT LDS RZ, [RZ] ;  /* 0x00000000fffff984 */ /* 0x000fe20000000800 */
[----:B------:R-:W-:Y:S01]  /*35d10*/  @!PT LDS RZ, [RZ] ;  /* 0x00000000fffff984 */ /* 0x000fe20000000800 */
[----:B------:R0:W-:Y:S01]  /*35d20*/  LDGSTS.E.BYPASS.LTC128B.128 [R0+0xe400], desc[UR4][R20.64], !P1 ;  /* 0x0e40000014007fae */ /* 0x0001e2000c901d44 */
[----:B------:R-:W-:-:S13]  /*35d30*/  ISETP.GE.AND P1, PT, R18, 0x11, PT ;  /* 0x000000111200780c */ /* 0x000fda0003f26270 */
[----:B0-----:R-:W-:Y:S05]  /*35d40*/  WARPSYNC.COLLECTIVE R15, `(.L_x_2403) ;  /* 0x000000000f087348 */ /* 0x001fea0003c00000 */
[----:B------:R1:W2:Y:S02]  /*35d50*/  SHFL.IDX P6, R14, R13, R12, R11 ;  /* 0x0000000c0d0e7389 */ /* 0x0002a400000c000b */
[----:B012---:R-:W-:Y:S01]  /*35d60*/  ENDCOLLECTIVE ;  /* 0x000000000000791b */ /* 0x007fe20003800000 */
.L_x_2403:
[----:B------:R-:W-:Y:S02]  /*35d70*/  @P1 LOP3.LUT R16, R16, 0x10, RZ, 0xfc, !PT ;  /* 0x0000001010101812 */ /* 0x000fe400078efcff */
[----:B------:R-:W-:Y:S01]  /*35d80*/  ISETP.GE.AND P1, PT, R18, 0x41, PT ;  /* 0x000000411200780c */ /* 0x000fe20003f26270 */
[----:B------:R-:W-:Y:S01]  /*35d90*/  IMAD.MOV.U32 R13, RZ, RZ, R3 ;  /* 0x000000ffff0d7224 */ /* 0x000fe200078e0003 */
[----:B------:R-:W-:-:S04]  /*35da0*/  LOP3.LUT R16, R16, 0xfffffff7, RZ, 0xc0, !PT ;  /* 0xfffffff710107812 */ /* 0x000fc800078ec0ff */
[----:B------:R-:W-:Y:S02]  /*35db0*/  @P2 LOP3.LUT R16, R16, 0x8, RZ, 0xfc, !PT ;  /* 0x0000000810102812 */ /* 0x000fe400078efcff */
[----:B------:R-:W-:Y:S02]  /*35dc0*/  ISETP.GE.AND P2, PT, R18, 0x51, PT ;  /* 0x000000511200780c */ /* 0x000fe40003f46270 */
[----:B------:R-:W-:Y:S01]  /*35dd0*/  LOP3.LUT R16, R16, 0xffffffdf, RZ, 0xc0, !PT ;  /* 0xffffffdf10107812 */ /* 0x000fe200078ec0ff */
[----:B------:R-:W-:-:S10]  /*35de0*/  IMAD.MOV.U32 R9, RZ, RZ, R14 ;  /* 0x000000ffff097224 */ /* 0x000fd400078e000e */
[----:B------:R-:W-:Y:S05]  /*35df0*/  WARPSYNC.COLLECTIVE R15, `(.L_x_2404) ;  /* 0x000000000f087348 */ /* 0x000fea0003c00000 */
[----:B------:R0:W1:Y:S02]  /*35e00*/  SHFL.IDX P6, R14, R13, R12, R11 ;  /* 0x0000000c0d0e7389 */ /* 0x00006400000c000b */
[----:B01----:R-:W-:Y:S01]  /*35e10*/  ENDCOLLECTIVE ;  /* 0x000000000000791b */ /* 0x003fe20003800000 */
.L_x_2404:
[----:B------:R-:W-:Y:S02]  /*35e20*/  @P1 LOP3.LUT R16, R16, 0x20, RZ, 0xfc, !PT ;  /* 0x0000002010101812 */ /* 0x000fe400078efcff */
[----:B------:R-:W-:Y:S02]  /*35e30*/  ISETP.GE.AND P1, PT, R18, 0x71, PT ;  /* 0x000000711200780c */ /* 0x000fe40003f26270 */
[----:B------:R-:W-:-:S04]  /*35e40*/  LOP3.LUT R16, R16, 0xffffff7f, RZ, 0xc0, !PT ;  /* 0xffffff7f10107812 */ /* 0x000fc800078ec0ff */
[----:B------:R-:W-:Y:S02]  /*35e50*/  @P2 LOP3.LUT R16, R16, 0x80, RZ, 0xfc, !PT ;  /* 0x0000008010102812 */ /* 0x000fe400078efcff */
[----:B------:R-:W-:Y:S02]  /*35e60*/  ISETP.GE.AND P2, PT, R18, 0x81, PT ;  /* 0x000000811200780c */ /* 0x000fe40003f46270 */
[----:B------:R-:W-:-:S04]  /*35e70*/  LOP3.LUT R16, R16, 0xfffffeff, RZ, 0xc0, !PT ;  /* 0xfffffeff10107812 */ /* 0x000fc800078ec0ff */
[----:B------:R-:W-:Y:S01]  /*35e80*/  @P3 LOP3.LUT R16, R16, 0x100, RZ, 0xfc, !PT ;  /* 0x0000010010103812 */ /* 0x000fe200078efcff */
[----:B------:R-:W-:Y:S01]  /*35e90*/  IMAD.MOV.U32 R3, RZ, RZ, R14 ;  /* 0x000000ffff037224 */ /* 0x000fe200078e000e */
[----:B------:R-:W-:Y:S06]  /*35ea0*/  BRA `(.L_x_2405) ;  /* 0xffffff64000c7947 */ /* 0x000fec000383ffff */
.L_x_2132:
[----:B0-----:R-:W2:Y:S02]  /*35eb0*/  LDL R2, [R1+0x2c] ;  /* 0x00002c0001027983 */ /* 0x001ea40000100800 */
[----:B--2---:R0:W2:Y:S02]  /*35ec0*/  SYNCS.PHASECHK.TRANS64.TRYWAIT P0, [R4+URZ+0x22840], R2 ;  /* 0x02284002040075a7 */ /* 0x0040a4000800017f */
[----:B--2---:R-:W-:Y:S05]  /*35ed0*/  @!P0 NANOSLEEP.SYNCS 0x989680 ;  /* 0x009896800000895d */ /* 0x004fea0003900000 */
[----:B------:R-:W2:Y:S02]  /*35ee0*/  @!P0 SYNCS.PHASECHK.TRANS64 P0, [R4+URZ+0x22840], R2 ;  /* 0x02284002040085a7 */ /* 0x000ea4000800007f */
[----:B--2---:R-:W-:Y:S05]  /*35ef0*/  @!P0 BRA `(.L_x_2132) ;  /* 0xfffffffc00ec8947 */ /* 0x004fea000383ffff */
[----:B------:R-:W-:Y:S05]  /*35f00*/  BRA `(.L_x_2406) ;  /* 0xffffff6400607947 */ /* 0x000fea000383ffff */
.L_x_2133:
        /* <DEDUP_REMOVED lines=8> */
.L_x_2408:
[----:B------:R-:W-:Y:S05]  /*35f90*/  BSYNC B0 ;  /* 0x0000000000007941 */ /* 0x000fea0003800000 */
.L_x_2407:
        /* <DEDUP_REMOVED lines=8> */
.L_x_2409:
[----:B------:R-:W-:Y:S01]  /*36020*/  ULDC.64 UR4, c[0x0][0x208] ;  /* 0x0000820000047ab9 */ /* 0x000fe20000000a00 */
[----:B------:R-:W-:Y:S02]  /*36030*/  IMAD.MOV.U32 R13, RZ, RZ, R7 ;  /* 0x000000ffff0d7224 */ /* 0x000fe400078e0007 */
        /* <DEDUP_REMOVED lines=15> */
.L_x_2410:
[----:B------:R-:W-:Y:S02]  /*36130*/  IMAD.MOV.U32 R13, RZ, RZ, R8 ;  /* 0x000000ffff0d7224 */ /* 0x000fe400078e0008 */
[----:B------:R-:W-:-:S07]  /*36140*/  IMAD.MOV.U32 R2, RZ, RZ, R14 ;  /* 0x000000ffff027224 */ /* 0x000fce00078e000e */
[----:B------:R-:W-:Y:S05]  /*36150*/  WARPSYNC.COLLECTIVE R15, `(.L_x_2411) ;  /* 0x000000000f087348 */ /* 0x000fea0003c00000 */
[----:B------:R0:W1:Y:S02]  /*36160*/  SHFL.IDX P6, R14, R13, R12, R11 ;  /* 0x0000000c0d0e7389 */ /* 0x00006400000c000b */
[----:B01----:R-:W-:Y:S01]  /*36170*/  ENDCOLLECTIVE ;  /* 0x000000000000791b */ /* 0x003fe20003800000 */
.L_x_2411:
        /* <DEDUP_REMOVED lines=17> */
.L_x_2412:
[----:B------:R-:W-:Y:S02]  /*36290*/  IMAD.MOV.U32 R13, RZ, RZ, R8 ;  /* 0x000000ffff0d7224 */ /* 0x000fe400078e0008 */
[----:B------:R-:W-:-:S07]  /*362a0*/  IMAD.MOV.U32 R2, RZ, RZ, R14 ;  /* 0x000000ffff027224 */ /* 0x000fce00078e000e */
[----:B------:R-:W-:Y:S05]  /*362b0*/  WARPSYNC.COLLECTIVE R15, `(.L_x_2413) ;  /* 0x000000000f087348 */ /* 0x000fea0003c00000 */
[----:B------:R0:W1:Y:S02]  /*362c0*/  SHFL.IDX P6, R14, R13, R12, R11 ;  /* 0x0000000c0d0e7389 */ /* 0x00006400000c000b */
[----:B01----:R-:W-:Y:S01]  /*362d0*/  ENDCOLLECTIVE ;  /* 0x000000000000791b */ /* 0x003fe20003800000 */
.L_x_2413:
        /* <DEDUP_REMOVED lines=17> */
.L_x_2414:
[----:B------:R-:W-:Y:S02]  /*363f0*/  IMAD.MOV.U32 R13, RZ, RZ, R8 ;  /* 0x000000ffff0d7224 */ /* 0x000fe400078e0008 */
[----:B------:R-:W-:-:S07]  /*36400*/  IMAD.MOV.U32 R2, RZ, RZ, R14 ;  /* 0x000000ffff027224 */ /* 0x000fce00078e000e */
[----:B------:R-:W-:Y:S05]  /*36410*/  WARPSYNC.COLLECTIVE R15, `(.L_x_2415) ;  /* 0x000000000f087348 */ /* 0x000fea0003c00000 */
[----:B------:R0:W1:Y:S02]  /*36420*/  SHFL.IDX P6, R14, R13, R12, R11 ;  /* 0x0000000c0d0e7389 */ /* 0x00006400000c000b */
[----:B01----:R-:W-:Y:S01]  /*36430*/  ENDCOLLECTIVE ;  /* 0x000000000000791b */ /* 0x003fe20003800000 */
.L_x_2415:
[----:B------:R-:W-:Y:S01]  /*36440*/  ULDC.64 UR4, c[0x0][0x208] ;  /* 0x0000820000047ab9 */ /* 0x000fe20000000a00 */
[----:B------:R-:W-:Y:S02]  /*36450*/  IMAD.MOV.U32 R13, RZ, RZ, R7 ;  /* 0x000000ffff0d7224 */ /* 0x000fe400078e0007 */
[----:B------:R-:W-:Y:S02]  /*36460*/  IMAD.MOV.U32 R12, RZ, RZ, 0x4 ;  /* 0x00000004ff0c7424 */ /* 0x000fe400078e00ff */
[----:B------:R-:W-:-:S05]  /*36470*/  IMAD.MOV.U32 R3, RZ, RZ, R14 ;  /* 0x000000ffff037224 */ /* 0x000fca00078e000e */
        /* <DEDUP_REMOVED lines=13> */
.L_x_2416:
[----:B------:R-:W-:Y:S02]  /*36550*/  IMAD.MOV.U32 R13, RZ, RZ, R8 ;  /* 0x000000ffff0d7224 */ /* 0x000fe400078e0008 */
[----:B------:R-:W-:-:S07]  /*36560*/  IMAD.MOV.U32 R2, RZ, RZ, R14 ;  /* 0x000000ffff027224 */ /* 0x000fce00078e000e */
[----:B------:R-:W-:Y:S05]  /*36570*/  WARPSYNC.COLLECTIVE R15, `(.L_x_2417) ;  /* 0x000000000f087348 */ /* 0x000fea0003c00000 */
[----:B------:R0:W1:Y:S02]  /*36580*/  SHFL.IDX P6, R14, R13, R12, R11 ;  /* 0x0000000c0d0e7389 */ /* 0x00006400000c000b */
[----:B01----:R-:W-:Y:S01]  /*36590*/  ENDCOLLECTIVE ;  /* 0x000000000000791b */ /* 0x003fe20003800000 */
.L_x_2417:
        /* <DEDUP_REMOVED lines=17> */
.L_x_2418:
[----:B------:R-:W-:Y:S02]  /*366b0*/  IMAD.MOV.U32 R13, RZ, RZ, R8 ;  /* 0x000000ffff0d7224 */ /* 0x000fe400078e0008 */
[----:B------:R-:W-:-:S07]  /*366c0*/  IMAD.MOV.U32 R2, RZ, RZ, R14 ;  /* 0x000000ffff027224 */ /* 0x000fce00078e000e */
[----:B------:R-:W-:Y:S05]  /*366d0*/  WARPSYNC.COLLECTIVE R15, `(.L_x_2419) ;  /* 0x000000000f087348 */ /* 0x000fea0003c00000 */
[----:B------:R0:W1:Y:S02]  /*366e0*/  SHFL.IDX P6, R14, R13, R12, R11 ;  /* 0x0000000c0d0e7389 */ /* 0x00006400000c000b */
[----:B01----:R-:W-:Y:S01]  /*366f0*/  ENDCOLLECTIVE ;  /* 0x000000000000791b */ /* 0x003fe20003800000 */
.L_x_2419:
        /* <DEDUP_REMOVED lines=16> */
.L_x_2420:
[----:B------:R-:W-:Y:S02]  /*36800*/  IMAD.MOV.U32 R13, RZ, RZ, R8 ;  /* 0x000000ffff0d7224 */ /* 0x000fe400078e0008 */
[----:B------:R-:W-:-:S07]  /*36810*/  IMAD.MOV.U32 R2, RZ, RZ, R14 ;  /* 0x000000ffff027224 */ /* 0x000fce00078e000e */
[----:B------:R-:W-:Y:S05]  /*36820*/  WARPSYNC.COLLECTIVE R15, `(.L_x_2421) ;  /* 0x000000000f087348 */ /* 0x000fea0003c00000 */
[----:B------:R0:W1:Y:S02]  /*36830*/  SHFL.IDX P6, R14, R13, R12, R11 ;  /* 0x0000000c0d0e7389 */ /* 0x00006400000c000b */
[----:B01----:R-:W-:Y:S01]  /*36840*/  ENDCOLLECTIVE ;  /* 0x000000000000791b */ /* 0x003fe20003800000 */
.L_x_2421:
        /* <DEDUP_REMOVED lines=16> */
.L_x_2422:
[----:B------:R-:W-:Y:S02]  /*36950*/  IMAD.MOV.U32 R13, RZ, RZ, R8 ;  /* 0x000000ffff0d7224 */ /* 0x000fe400078e0008 */
[----:B------:R-:W-:-:S07]  /*36960*/  IMAD.MOV.U32 R7, RZ, RZ, R14 ;  /* 0x000000ffff077224 */ /* 0x000fce00078e000e */
[----:B------:R-:W-:Y:S05]  /*36970*/  WARPSYNC.COLLECTIVE R15, `(.L_x_2423) ;  /* 0x000000000f087348 */ /* 0x000fea0003c00000 */
[----:B------:R0:W1:Y:S02]  /*36980*/  SHFL.IDX P6, R14, R13, R12, R11 ;  /* 0x0000000c0d0e7389 */ /* 0x00006400000c000b */
[----:B01----:R-:W-:Y:S01]  /*36990*/  ENDCOLLECTIVE ;  /* 0x000000000000791b */ /* 0x003fe20003800000 */
.L_x_2423:
[----:B------:R-:W-:Y:S01]  /*369a0*/  ULDC.64 UR4, c[0x0][0x208] ;  /* 0x0000820000047ab9 */ /* 0x000fe20000000a00 */
[----:B------:R-:W-:Y:S02]  /*369b0*/  IMAD.MOV.U32 R13, RZ, RZ, R6 ;  /* 0x000000ffff0d7224 */ /* 0x000fe400078e0006 */
[----:B------:R-:W-:Y:S02]  /*369c0*/  IMAD.MOV.U32 R12, RZ, RZ, RZ ;  /* 0x000000ffff0c7224 */ /* 0x000fe400078e00ff */
[----:B------:R-:W-:-:S05]  /*369d0*/  IMAD.MOV.U32 R2, RZ, RZ, R14 ;  /* 0x000000ffff027224 */ /* 0x000fca00078e000e */
[----:B------:R-:W-:-:S05]  /*369e0*/  @P1 IADD3 R2, P0, R32, R2, RZ ;  /* 0x0000000220021210 */ /* 0x000fca0007f1e0ff */
[----:B------:R-:W-:-:S05]  /*369f0*/  @P1 IMAD.X R3, RZ, RZ, R7, P0 ;  /* 0x000000ffff031224 */ /* 0x000fca00000e0607 */
[----:B------:R-:W-:Y:S01]  /*36a00*/  @!PT LDS RZ, [RZ] ;  /* 0x00000000fffff984 */ /* 0x000fe20000000800 */
[----:B------:R-:W-:Y:S01]  /*36a10*/  @!PT LDS RZ, [RZ] ;  /* 0x00000000fffff984 */ /* 0x000fe20000000800 */
[----:B------:R-:W-:Y:S01]  /*36a20*/  @!PT LDS RZ, [RZ] ;  /* 0x00000000fffff984 */ /* 0x000fe20000000800 */
[----:B------:R0:W-:Y:S03]  /*36a30*/  @P1 LDGSTS.E.BYPASS.LTC128B.128 [R0+0x1bc00], desc[UR4][R2.64], !P3 ;  /* 0x1bc0000002001fae */ /* 0x0001e6000d901d44 */
[----:B0-----:R-:W-:Y:S05]  /*36a40*/  WARPSYNC.COLLECTIVE R15, `(.L_x_2424) ;  /* 0x000000000f087348 */ /* 0x001fea0003c00000 */
[----:B------:R1:W2:Y:S02]  /*36a50*/  SHFL.IDX P6, R14, R13, R12, R11 ;  /* 0x0000000c0d0e7389 */ /* 0x0002a400000c000b */
[----:B012---:R-:W-:Y:S01]  /*36a60*/  ENDCOLLECTIVE ;  /* 0x000000000000791b */ /* 0x007fe20003800000 */
.L_x_2424:
[----:B------:R-:W-:Y:S02]  /*36a70*/  IMAD.MOV.U32 R13, RZ, RZ, R5 ;  /* 0x000000ffff0d7224 */ /* 0x000fe400078e0005 */
[----:B------:R-:W-:-:S07]  /*36a80*/  IMAD.MOV.U32 R7, RZ, RZ, R14 ;  /* 0x000000ffff077224 */ /* 0x000fce00078e000e */
[----:B------:R-:W-:Y:S05]  /*36a90*/  WARPSYNC.COLLECTIVE R15, `(.L_x_2425) ;  /* 0x000000000f087348 */ /* 0x000fea0003c00000 */
[----:B------:R0:W1:Y:S02]  /*36aa0*/  SHFL.IDX P6, R14, R13, R12, R11 ;  /* 0x0000000c0d0e7389 */ /* 0x00006400000c000b */
[----:B01----:R-:W-:Y:S01]  /*36ab0*/  ENDCOLLECTIVE ;  /* 0x000000000000791b */ /* 0x003fe20003800000 */
.L_x_2425:
[----:B------:R-:W-:Y:S01]  /*36ac0*/  ULDC.64 UR4, c[0x0][0x208] ;  /* 0x0000820000047ab9 */ /* 0x000fe20000000a00 */
[----:B------:R-:W-:Y:S02]  /*36ad0*/  IMAD.MOV.U32 R13, RZ, RZ, R6 ;  /* 0x000000ffff0d7224 */ /* 0x000fe400078e0006 */
[----:B------:R-:W-:Y:S02]  /*36ae0*/  IMAD.MOV.U32 R12, RZ, RZ, 0x1 ;  /* 0x00000001ff0c7424 */ /* 0x000fe400078e00ff */
        /* <DEDUP_REMOVED lines=10> */
.L_x_2426:
[----:B------:R-:W-:Y:S02]  /*36b90*/  IMAD.MOV.U32 R13, RZ, RZ, R5 ;  /* 0x000000ffff0d7224 */ /* 0x000fe400078e0005 */
[----:B------:R-:W-:-:S07]  /*36ba0*/  IMAD.MOV.U32 R6, RZ, RZ, R14 ;  /* 0x000000ffff067224 */ /* 0x000fce00078e000e */
[----:B------:R-:W-:Y:S05]  /*36bb0*/  WARPSYNC.COLLECTIVE R15, `(.L_x_2427) ;  /* 0x000000000f087348 */ /* 0x000fea0003c00000 */
[----:B------:R0:W1:Y:S02]  /*36bc0*/  SHFL.IDX P6, R14, R13, R12, R11 ;  /* 0x0000000c0d0e7389 */ /* 0x00006400000c000b */
[----:B01----:R-:W-:Y:S01]  /*36bd0*/  ENDCOLLECTIVE ;  /* 0x000000000000791b */ /* 0x003fe20003800000 */
.L_x_2427:
[----:B------:R-:W-:Y:S01]  /*36be0*/  IMAD.MOV.U32 R5, RZ, RZ, R14 ;  /* 0x000000ffff057224 */ /* 0x000fe200078e000e */
[----:B------:R-:W-:Y:S06]  /*36bf0*/  BRA `(.L_x_2428) ;  /* 0xffffff5c00fc7947 */ /* 0x000fec000383ffff */
.L_x_2138:
[----:B------:R-:W-:Y:S02]  /*36c00*/  IMAD.MOV.U32 R13, RZ, RZ, R4 ;  /* 0x000000ffff0d7224 */ /* 0x000fe400078e0004 */
[----:B------:R-:W-:Y:S02]  /*36c10*/  IMAD.MOV.U32 R12, RZ, RZ, RZ ;  /* 0x000000ffff0c7224 */ /* 0x000fe400078e00ff */
[----:B------:R-:W-:Y:S02]  /*36c20*/  IMAD.MOV.U32 R11, RZ, RZ, 0x181f ;  /* 0x0000181fff0b7424 */ /* 0x000fe400078e00ff */
[----:B------:R-:W-:Y:S02]  /*36c30*/  IMAD.MOV.U32 R15, RZ, RZ, -0x1 ;  /* 0xffffffffff0f7424 */ /* 0x000fe400078e00ff */
[----:B------:R-:W-:Y:S02]  /*36c40*/  IMAD R23, R23, R7, RZ ;  /* 0x0000000717177224 */ /* 0x000fe400078e02ff */
[----:B------:R-:W-:-:S07]  /*36c50*/  IMAD.IADD R25, R9, 0x1, R25 ;  /* 0x0000000109197824 */ /* 0x000fce00078e0219 */
[----:B-----5:R-:W-:Y:S05]  /*36c60*/  WARPSYNC.COLLECTIVE R15, `(.L_x_2429) ;  /* 0x000000000f087348 */ /* 0x020fea0003c00000 */
[----:B------:R0:W1:Y:S02]  /*36c70*/  SHFL.IDX P6, R14, R13, R12, R11 ;  /* 0x0000000c0d0e7389 */ /* 0x00006400000c000b */
[----:B01---5:R-:W-:Y:S01]  /*36c80*/  ENDCOLLECTIVE ;  /* 0x000000000000791b */ /* 0x023fe20003800000 */
.L_x_2429:
[C---:B------:R-:W-:Y:S01]  /*36c90*/  VIADD R6, R25.reuse, 0x10 ;  /* 0x0000001019067836 */ /* 0x040fe20000000000 */
[----:B------:R-:W-:Y:S01]  /*36ca0*/  ISETP.GE.AND P2, PT, R25, R23, PT ;  /* 0x000000171900720c */ /* 0x000fe20003f46270 */
[----:B------:R-:W-:Y:S02]  /*36cb0*/  IMAD.MOV.U32 R13, RZ, RZ, R0 ;  /* 0x000000ffff0d7224 */ /* 0x000fe400078e0000 */
[----:B------:R-:W-:-:S10]  /*36cc0*/  IMAD.MOV.U32 R2, RZ, RZ, R14 ;  /* 0x000000ffff027224 */ /* 0x000fd400078e000e */
[----:B------:R-:W-:Y:S05]  /*36cd0*/  WARPSYNC.COLLECTIVE R15, `(.L_x_2430) ;  /* 0x000000000f087348 */ /* 0x000fea0003c00000 */
[----:B------:R0:W1:Y:S02]  /*36ce0*/  SHFL.IDX P6, R14, R13, R12, R11 ;  /* 0x0000000c0d0e7389 */ /* 0x00006400000c000b */
[----:B01----:R-:W-:Y:S01]  /*36cf0*/  ENDCOLLECTIVE ;  /* 0x000000000000791b */ /* 0x003fe20003800000 */
.L_x_2430:
[----:B------:R-:W-:Y:S01]  /*36d00*/  ULDC.64 UR4, c[0x0][0x208] ;  /* 0x0000820000047ab9 */ /* 0x000fe20000000a00 */
[----:B------:R-:W-:Y:S02]  /*36d10*/  IMAD.MOV.U32 R13, RZ, RZ, R4 ;  /* 0x000000ffff0d7224 */ /* 0x000fe400078e0004 */
[----:B------:R-:W-:Y:S02]  /*36d20*/  IMAD.MOV.U32 R12, RZ, RZ, 0x1 ;  /* 0x00000001ff0c7424 */ /* 0x000fe400078e00ff */
[----:B------:R-:W-:-:S05]  /*36d30*/  IMAD.MOV.U32 R3, RZ, RZ, R14 ;  /* 0x000000ffff037224 */ /* 0x000fca00078e000e */
[----:B------:R-:W-:-:S05]  /*36d40*/  @!P2 IADD3 R3, P1, R32, R3, RZ ;  /* 0x000000032003a210 */ /* 0x000fca0007f3e0ff */
[----:B------:R-:W-:Y:S02]  /*36d50*/  @!P2 IMAD.X R7, RZ, RZ, R2, P1 ;  /* 0x000000ffff07a224 */ /* 0x000fe400008e0602 */
[----:B------:R-:W-:Y:S02]  /*36d60*/  @!P2 IMAD.MOV.U32 R2, RZ, RZ, R3 ;  /* 0x000000ffff02a224 */ /* 0x000fe400078e0003 */
[----:B------:R-:W-:-:S05]  /*36d70*/  @!P2 IMAD.MOV.U32 R3, RZ, RZ, R7 ;  /* 0x000000ffff03a224 */ /* 0x000fca00078e0007 */
[----:B------:R-:W-:Y:S01]  /*36d80*/  @!PT LDS RZ, [RZ] ;  /* 0x00000000fffff984 */ /* 0x000fe20000000800 */
[----:B------:R-:W-:Y:S01]  /*36d90*/  @!PT LDS RZ, [RZ] ;  /* 0x00000000fffff984 */ /* 0x000fe20000000800 */
[----:B------:R-:W-:Y:S01]  /*36da0*/  @!PT LDS RZ, [RZ] ;  /* 0x00000000fffff984 */ /* 0x000fe20000000800 */
[----:B------:R0:W-:Y:S01]  /*36db0*/  @!P2 LDGSTS.E.BYPASS.LTC128B.128 [R8+0x14400], desc[UR4][R2.64], !P0 ;  /* 0x144000000208afae */ /* 0x0001e2000c101d44 */
[----:B------:R-:W-:-:S13]  /*36dc0*/  ISETP.GE.AND P2, PT, R6, R23, PT ;  /* 0x000000170600720c */ /* 0x000fda0003f46270 */
[----:B0-----:R-:W-:Y:S05]  /*36dd0*/  WARPSYNC.COLLECTIVE R15, `(.L_x_2431) ;  /* 0x000000000f087348 */ /* 0x001fea0003c00000 */
[----:B------:R1:W2:Y:S02]  /*36de0*/  SHFL.IDX P6, R14, R13, R12, R11 ;  /* 0x0000000c0d0e7389 */ /* 0x0002a400000c000b */
[----:B012---:R-:W-:Y:S01]  /*36df0*/  ENDCOLLECTIVE ;  /* 0x000000000000791b */ /* 0x007fe20003800000 */
.L_x_2431:
[----:B------:R-:W-:Y:S02]  /*36e00*/  IMAD.MOV.U32 R13, RZ, RZ, R0 ;  /* 0x000000ffff0d7224 */ /* 0x000fe400078e0000 */
[----:B------:R-:W-:-:S07]  /*36e10*/  IMAD.MOV.U32 R2, RZ, RZ, R14 ;  /* 0x000000ffff027224 */ /* 0x000fce00078e000e */
[----:B------:R-:W-:Y:S05]  /*36e20*/  WARPSYNC.COLLECTIVE R15, `(.L_x_2432) ;  /* 0x000000000f087348 */ /* 0x000fea0003c00000 */
[----:B------:R0:W1:Y:S02]  /*36e30*/  SHFL.IDX P6, R14, R13, R12, R11 ;  /* 0x0000000c0d0e7389 */ /* 0x00006400000c000b */
[----:B01----:R-:W-:Y:S01]  /*36e40*/  ENDCOLLECTIVE ;  /* 0x000000000000791b */ /* 0x003fe20003800000 */
.L_x_2432:
[----:B------:R-:W-:Y:S01]  /*36e50*/  ULDC.64 UR4, c[0x0][0x208] ;  /* 0x0000820000047ab9 */ /* 0x000fe20000000a00 */
[----:B------:R-:W-:Y:S02]  /*36e60*/  IMAD.MOV.U32 R13, RZ, RZ, R4 ;  /* 0x000000ffff0d7224 */ /* 0x000fe400078e0004 */
[----:B------:R-:W-:Y:S02]  /*36e70*/  IMAD.MOV.U32 R12, RZ, RZ, 0x2 ;  /* 0x00000002ff0c7424 */ /* 0x000fe400078e00ff */
[----:B------:R-:W-:-:S05]  /*36e80*/  IMAD.MOV.U32 R5, RZ, RZ, R14 ;  /* 0x000000ffff057224 */ /* 0x000fca00078e000e */
[----:B------:R-:W-:-:S05]  /*36e90*/  @!P2 IADD3 R5, P1, R32, R5, RZ ;  /* 0x000000052005a210 */ /* 0x000fca0007f3e0ff */
[----:B------:R-:W-:Y:S02]  /*36ea0*/  @!P2 IMAD.X R6, RZ, RZ, R2, P1 ;  /* 0x000000ffff06a224 */ /* 0x000fe400008e0602 */
[----:B------:R-:W-:Y:S02]  /*36eb0*/  @!P2 IMAD.MOV.U32 R2, RZ, RZ, R5 ;  /* 0x000000ffff02a224 */ /* 0x000fe400078e0005 */
[----:B------:R-:W-:Y:S02]  /*36ec0*/  @!P2 IMAD.MOV.U32 R3, RZ, RZ, R6 ;  /* 0x000000ffff03a224 */ /* 0x000fe400078e0006 */
[----:B------:R-:W-:-:S03]  /*36ed0*/  VIADD R6, R25, 0x20 ;  /* 0x0000002019067836 */ /* 0x000fc60000000000 */
[----:B------:R-:W-:Y:S01]  /*36ee0*/  @!PT LDS RZ, [RZ] ;  /* 0x00000000fffff984 */ /* 0x000fe20000000800 */
[----:B------:R-:W-:Y:S01]  /*36ef0*/  @!PT LDS RZ, [RZ] ;  /* 0x00000000fffff984 */ /* 0x000fe20000000800 */
[----:B------:R-:W-:Y:S01]  /*36f00*/  @!PT LDS RZ, [RZ] ;  /* 0x00000000fffff984 */ /* 0x000fe20000000800 */
[----:B------:R0:W-:Y:S02]  /*36f10*/  @!P2 LDGSTS.E.BYPASS.LTC128B.128 [R8+0x14c00], desc[UR4][R2.64], !P0 ;  /* 0x14c000000208afae */ /* 0x0001e4000c101d44 */
[----:B------:R-:W-:-:S13]  /*36f20*/  ISETP.GE.AND P1, PT, R6, R23, PT ;  /* 0x000000170600720c */ /* 0x000fda0003f26270 */
[----:B0-----:R-:W-:Y:S05]  /*36f30*/  WARPSYNC.COLLECTIVE R15, `(.L_x_2433) ;  /* 0x000000000f087348 */ /* 0x001fea0003c00000 */
[----:B------:R1:W2:Y:S02]  /*36f40*/  SHFL.IDX P6, R14, R13, R12, R11 ;  /* 0x0000000c0d0e7389 */ /* 0x0002a400000c000b */
[----:B012---:R-:W-:Y:S01]  /*36f50*/  ENDCOLLECTIVE ;  /* 0x000000000000791b */ /* 0x007fe20003800000 */
.L_x_2433:
[----:B------:R-:W-:Y:S02]  /*36f60*/  IMAD.MOV.U32 R13, RZ, RZ, R0 ;  /* 0x000000ffff0d7224 */ /* 0x000fe400078e0000 */
[----:B------:R-:W-:-:S07]  /*36f70*/  IMAD.MOV.U32 R2, RZ, RZ, R14 ;  /* 0x000000ffff027224 */ /* 0x000fce00078e000e */
[----:B------:R-:W-:Y:S05]  /*36f80*/  WARPSYNC.COLLECTIVE R15, `(.L_x_2434) ;  /* 0x000000000f087348 */ /* 0x000fea0003c00000 */
[----:B------:R0:W1:Y:S02]  /*36f90*/  SHFL.IDX P6, R14, R13, R12, R11 ;  /* 0x0000000c0d0e7389 */ /* 0x00006400000c000b */
[----:B01----:R-:W-:Y:S01]  /*36fa0*/  ENDCOLLECTIVE ;  /* 0x000000000000791b */ /* 0x003fe20003800000 */
.L_x_2434:
        /* <DEDUP_REMOVED lines=13> */
[----:B------:R-:W-:Y:S01]  /*37080*/  ISETP.GE.AND P1, PT, R6, R23, PT ;  /* 0x000000170600720c */ /* 0x000fe20003f26270 */
[----:B------:R-:W-:-:S12]  /*37090*/  VIADD R6, R25, 0x40 ;  /* 0x0000004019067836 */ /* 0x000fd80000000000 */
[----:B0-----:R-:W-:Y:S05]  /*370a0*/  WARPSYNC.COLLECTIVE R15, `(.L_x_2435) ;  /* 0x000000000f087348 */ /* 0x001fea0003c00000 */
[----:B------:R1:W2:Y:S02]  /*370b0*/  SHFL.IDX P6, R14, R13, R12, R11 ;  /* 0x0000000c0d0e7389 */ /* 0x0002a400000c000b */
[----:B012---:R-:W-:Y:S01]  /*370c0*/  ENDCOLLECTIVE ;  /* 0x000000000000791b */ /* 0x007fe20003800000 */
.L_x_2435:
[----:B------:R-:W-:Y:S02]  /*370d0*/  IMAD.MOV.U32 R13, RZ, RZ, R0 ;  /* 0x000000ffff0d7224 */ /* 0x000fe400078e0000 */
[----:B------:R-:W-:-:S07]  /*370e0*/  IMAD.MOV.U32 R2, RZ, RZ, R14 ;  /* 0x000000ffff027224 */ /* 0x000fce00078e000e */
[----:B------:R-:W-:Y:S05]  /*370f0*/  WARPSYNC.COLLECTIVE R15, `(.L_x_2436) ;  /* 0x000000000f087348 */ /* 0x000fea0003c00000 */
[----:B------:R0:W1:Y:S02]  /*37100*/  SHFL.IDX P6, R14, R13, R12, R11 ;  /* 0x0000000c0d0e7389 */ /* 0x00006400000c000b */
[----:B01----:R-:W-:Y:S01]  /*37110*/  ENDCOLLECTIVE ;  /* 0x000000000000791b */ /* 0x003fe20003800000 */
.L_x_2436:
[----:B------:R-:W-:Y:S01]  /*37120*/  ULDC.64 UR4, c[0x0][0x208] ;  /* 0x0000820000047ab9 */ /* 0x000fe20000000a00 */
[----:B------:R-:W-:Y:S02]  /*37130*/  IMAD.MOV.U32 R13, RZ, RZ, R4 ;  /* 0x000000ffff0d7224 */ /* 0x000fe400078e0004 */
[----:B------:R-:W-:Y:S02]  /*37140*/  IMAD.MOV.U32 R12, RZ, RZ, 0x4 ;  /* 0x00000004ff0c7424 */ /* 0x000fe400078e00ff */
[----:B------:R-:W-:-:S05]  /*37150*/  IMAD.MOV.U32 R3, RZ, RZ, R14 ;  /* 0x000000ffff037224 */ /* 0x000fca00078e000e */
[----:B------:R-:W-:-:S05]  /*37160*/  @!P1 IADD3 R5, P2, R32, R3, RZ ;  /* 0x0000000320059210 */ /* 0x000fca0007f5e0ff */
[----:B------:R-:W-:Y:S02]  /*37170*/  @!P1 IMAD.X R3, RZ, RZ, R2, P2 ;  /* 0x000000ffff039224 */ /* 0x000fe400010e0602 */
[----:B------:R-:W-:-:S05]  /*37180*/  @!P1 IMAD.MOV.U32 R2, RZ, RZ, R5 ;  /* 0x000000ffff029224 */ /* 0x000fca00078e0005 */
[----:B------:R-:W-:Y:S01]  /*37190*/  @!PT LDS RZ, [RZ] ;  /* 0x00000000fffff984 */ /* 0x000fe20000000800 */
[----:B------:R-:W-:Y:S01]  /*371a0*/  @!PT LDS RZ, [RZ] ;  /* 0x00000000fffff984 */ /* 0x000fe20000000800 */
[----:B------:R-:W-:Y:S01]  /*371b0*/  @!PT LDS RZ, [RZ] ;  /* 0x00000000fffff984 */ /* 0x000fe20000000800 */
[----:B------:R0:W-:Y:S01]  /*371c0*/  @!P1 LDGSTS.E.BYPASS.LTC128B.128 [R8+0x15c00], desc[UR4][R2.64], !P0 ;  /* 0x15c0000002089fae */ /* 0x0001e2000c101d44 */
[----:B------:R-:W-:Y:S01]  /*371d0*/  ISETP.GE.AND P1, PT, R6, R23, PT ;  /* 0x000000170600720c */ /* 0x000fe20003f26270 */
[----:B------:R-:W-:-:S12]  /*371e0*/  VIADD R6, R25, 0x50 ;  /* 0x0000005019067836 */ /* 0x000fd80000000000 */
[----:B0-----:R-:W-:Y:S05]  /*371f0*/  WARPSYNC.COLLECTIVE R15, `(.L_x_2437) ;  /* 0x000000000f087348 */ /* 0x001fea0003c00000 */
[----:B------:R1:W2:Y:S02]  /*37200*/  SHFL.IDX P6, R14, R13, R12, R11 ;  /* 0x0000000c0d0e7389 */ /* 0x0002a400000c000b */
[----:B012---:R-:W-:Y:S01]  /*37210*/  ENDCOLLECTIVE ;  /* 0x000000000000791b */ /* 0x007fe20003800000 */
.L_x_2437:
[----:B------:R-:W-:Y:S02]  /*37220*/  IMAD.MOV.U32 R13, RZ, RZ, R0 ;  /* 0x000000ffff0d7224 */ /* 0x000fe400078e0000 */
[----:B------:R-:W-:-:S07]  /*37230*/  IMAD.MOV.U32 R2, RZ, RZ, R14 ;  /* 0x000000ffff027224 */ /* 0x000fce00078e000e */
[----:B------:R-:W-:Y:S05]  /*37240*/  WARPSYNC.COLLECTIVE R15, `(.L_x_2438) ;  /* 0x000000000f087348 */ /* 0x000fea0003c00000 */
[----:B------:R0:W1:Y:S02]  /*37250*/  SHFL.IDX P6, R14, R13, R12, R11 ;  /* 0x0000000c0d0e7389 */ /* 0x00006400000c000b */
[----:B01----:R-:W-:Y:S01]  /*37260*/  ENDCOLLECTIVE ;  /* 0x000000000000791b */ /* 0x003fe20003800000 */
.L_x_2438:
        /* <DEDUP_REMOVED lines=16> */
.L_x_2439:
[----:B------:R-:W-:Y:S02]  /*37370*/  IMAD.MOV.U32 R13, RZ, RZ, R0 ;  /* 0x000000ffff0d7224 */ /* 0x000fe400078e0000 */
[----:B------:R-:W-:-:S07]  /*37380*/  IMAD.MOV.U32 R2, RZ, RZ, R14 ;  /* 0x000000ffff027224 */ /* 0x000fce00078e000e */
[----:B------:R-:W-:Y:S05]  /*37390*/  WARPSYNC.COLLECTIVE R15, `(.L_x_2440) ;  /* 0x000000000f087348 */ /* 0x000fea0003c00000 */
[----:B------:R0:W1:Y:S02]  /*373a0*/  SHFL.IDX P6, R14, R13, R12, R11 ;  /* 0x0000000c0d0e7389 */ /* 0x00006400000c000b */
[----:B01----:R-:W-:Y:S01]  /*373b0*/  ENDCOLLECTIVE ;  /* 0x000000000000791b */ /* 0x003fe20003800000 */
.L_x_2440:
[----:B------:R-:W-:Y:S01]  /*373c0*/  ULDC.64 UR4, c[0x0][0x208] ;  /* 0x0000820000047ab9 */ /* 0x000fe20000000a00 */
[----:B------:R-:W-:Y:S02]  /*373d0*/  IMAD.MOV.U32 R13, RZ, RZ, R4 ;  /* 0x000000ffff0d7224 */ /* 0x000fe400078e0004 */
[----:B------:R-:W-:Y:S02]  /*373e0*/  IMAD.MOV.U32 R12, RZ, RZ, 0x6 ;  /* 0x00000006ff0c7424 */ /* 0x000fe400078e00ff */
[----:B------:R-:W-:-:S05]  /*373f0*/  IMAD.MOV.U32 R3, RZ, RZ, R14 ;  /* 0x000000ffff037224 */ /* 0x000fca00078e000e */
[----:B------:R-:W-:-:S05]  /*37400*/  @!P1 IADD3 R5, P2, R32, R3, RZ ;  /* 0x0000000320059210 */ /* 0x000fca0007f5e0ff */
[----:B------:R-:W-:Y:S01]  /*37410*/  @!P1 IMAD.X R3, RZ, RZ, R2, P2 ;  /* 0x000000ffff039224 */ /* 0x000fe200010e0602 */
[----:B------:R-:W-:Y:S01]  /*37420*/  ISETP.GE.AND P2, PT, R6, R23, PT ;  /* 0x000000170600720c */ /* 0x000fe20003f46270 */
[----:B------:R-:W-:-:S05]  /*37430*/  @!P1 IMAD.MOV.U32 R2, RZ, RZ, R5 ;  /* 0x000000ffff029224 */ /* 0x000fca00078e0005 */
[----:B------:R-:W-:Y:S01]  /*37440*/  @!PT LDS RZ, [RZ] ;  /* 0x00000000fffff984 */ /* 0x000fe20000000800 */
[----:B------:R-:W-:Y:S01]  /*37450*/  @!PT LDS RZ, [RZ] ;  /* 0x00000000fffff984 */ /* 0x000fe20000000800 */
[----:B------:R-:W-:Y:S01]  /*37460*/  @!PT LDS RZ, [RZ] ;  /* 0x00000000fffff984 */ /* 0x000fe20000000800 */
[----:B------:R0:W-:Y:S07]  /*37470*/  @!P1 LDGSTS.E.BYPASS.LTC128B.128 [R8+0x16c00], desc[UR4][R2.64], !P0 ;  /* 0x16c0000002089fae */ /* 0x0001ee000c101d44 */
[----:B0-----:R-:W-:Y:S05]  /*37480*/  WARPSYNC.COLLECTIVE R15, `(.L_x_2441) ;  /* 0x000000000f087348 */ /* 0x001fea0003c00000 */
[----:B------:R1:W2:Y:S02]  /*37490*/  SHFL.IDX P6, R14, R13, R12, R11 ;  /* 0x0000000c0d0e7389 */ /* 0x0002a400000c000b */
[----:B012---:R-:W-:Y:S01]  /*374a0*/  ENDCOLLECTIVE ;  /* 0x000000000000791b */ /* 0x007fe20003800000 */
.L_x_2441:
[----:B------:R-:W-:Y:S02]  /*374b0*/  IMAD.MOV.U32 R13, RZ, RZ, R0 ;  /* 0x000000ffff0d7224 */ /* 0x000fe400078e0000 */
[----:B------:R-:W-:-:S07]  /*374c0*/  IMAD.MOV.U32 R2, RZ, RZ, R14 ;  /* 0x000000ffff027224 */ /* 0x000fce00078e000e */
[----:B------:R-:W-:Y:S05]  /*374d0*/  WARPSYNC.COLLECTIVE R15, `(.L_x_2442) ;  /* 0x000000000f087348 */ /* 0x000fea0003c00000 */
[----:B------:R0:W1:Y:S02]  /*374e0*/  SHFL.IDX P6, R14, R13, R12, R11 ;  /* 0x0000000c0d0e7389 */ /* 0x00006400000c000b */
[----:B01----:R-:W-:Y:S01]  /*374f0*/  ENDCOLLECTIVE ;  /* 0x000000000000791b */ /* 0x003fe20003800000 */
.L_x_2442:
        /* <DEDUP_REMOVED lines=10> */
[----:B------:R0:W-:Y:S02]  /*375a0*/  @!P2 LDGSTS.E.BYPASS.LTC128B.128 [R8+0x17400], desc[UR4][R2.64], !P0 ;  /* 0x174000000208afae */ /* 0x0001e4000c101d44 */
[----:B0-----:R-:W-:Y:S05]  /*375b0*/  WARPSYNC.COLLECTIVE R15, `(.L_x_2443) ;  /* 0x000000000f087348 */ /* 0x001fea0003c00000 */
[----:B------:R1:W2:Y:S02]  /*375c0*/  SHFL.IDX P6, R14, R13, R12, R11 ;  /* 0x0000000c0d0e7389 */ /* 0x0002a400000c000b */
[----:B012---:R-:W-:Y:S01]  /*375d0*/  ENDCOLLECTIVE ;  /* 0x000000000000791b */ /* 0x007fe20003800000 */
.L_x_2443:
[----:B------:R-:W-:Y:S02]  /*375e0*/  IMAD.MOV.U32 R13, RZ, RZ, R0 ;  /* 0x000000ffff0d7224 */ /* 0x000fe400078e0000 */
[----:B------:R-:W-:-:S07]  /*375f0*/  IMAD.MOV.U32 R4, RZ, RZ, R14 ;  /* 0x000000ffff047224 */ /* 0x000fce00078e000e */
[----:B------:R-:W-:Y:S05]  /*37600*/  WARPSYNC.COLLECTIVE R15, `(.L_x_2444) ;  /* 0x000000000f087348 */ /* 0x000fea0003c00000 */
[----:B------:R0:W1:Y:S02]  /*37610*/  SHFL.IDX P6, R14, R13, R12, R11 ;  /* 0x0000000c0d0e7389 */ /* 0x00006400000c000b */
[----:B01----:R-:W-:Y:S01]  /*37620*/  ENDCOLLECTIVE ;  /* 0x000000000000791b */ /* 0x003fe20003800000 */
.L_x_2444:
[----:B------:R-:W-:Y:S05]  /*37630*/  BRA `(.L_x_2445) ;  /* 0xffffff6000047947 */ /* 0x000fea000383ffff */
.L_x_2141:
[----:B0-----:R0:W1:Y:S02]  /*37640*/  SYNCS.PHASECHK.TRANS64.TRYWAIT P0, [R17+URZ+0x22820], R0 ;  /* 0x02282000110075a7 */ /* 0x001064000800017f */
[----:B-1----:R-:W-:Y:S05]  /*37650*/  @!P0 NANOSLEEP.SYNCS 0x989680 ;  /* 0x009896800000895d */ /* 0x002fea0003900000 */
[----:B------:R-:W1:Y:S02]  /*37660*/  @!P0 SYNCS.PHASECHK.TRANS64 P0, [R17+URZ+0x22820], R0 ;  /* 0x02282000110085a7 */ /* 0x000e64000800007f */
[----:B-1----:R-:W-:Y:S05]  /*37670*/  @!P0 BRA `(.L_x_2141) ;  /* 0xfffffffc00f08947 */ /* 0x002fea000383ffff */
[----:B------:R-:W-:Y:S05]  /*37680*/  BRA `(.L_x_2446) ;  /* 0xffffff6000707947 */ /* 0x000fea000383ffff */
.L_x_2145:
[----:B0-----:R0:W1:Y:S02]  /*37690*/  SYNCS.PHASECHK.TRANS64.TRYWAIT P0, [R0+URZ+0x22880], R30 ;  /* 0x0228801e000075a7 */ /* 0x001064000800017f */
[----:B-1----:R-:W-:Y:S05]  /*376a0*/  @!P0 NANOSLEEP.SYNCS 0x989680 ;  /* 0x009896800000895d */ /* 0x002fea0003900000 */
[----:B------:R-:W1:Y:S02]  /*376b0*/  @!P0 SYNCS.PHASECHK.TRANS64 P0, [R0+URZ+0x22880], R30 ;  /* 0x0228801e000085a7 */ /* 0x000e64000800007f */
[----:B-1----:R-:W-:Y:S05]  /*376c0*/  @!P0 BRA `(.L_x_2145) ;  /* 0xfffffffc00f08947 */ /* 0x002fea000383ffff */
[----:B------:R-:W-:Y:S05]  /*376d0*/  BRA `(.L_x_2447) ;  /* 0xffffff6400887947 */ /* 0x000fea000383ffff */
.L_x_2146:
        /* <DEDUP_REMOVED lines=8> */
.L_x_2449:
[----:B------:R-:W-:Y:S05]  /*37760*/  BSYNC B0 ;  /* 0x0000000000007941 */ /* 0x000fea0003800000 */
.L_x_2448:
        /* <DEDUP_REMOVED lines=9> */
.L_x_2450:
[----:B------:R-:W-:Y:S01]  /*37800*/  ULDC.64 UR4, c[0x0][0x208] ;  /* 0x0000820000047ab9 */ /* 0x000fe20000000a00 */
[----:B------:R-:W-:Y:S02]  /*37810*/  IMAD.MOV.U32 R13, RZ, RZ, R5 ;  /* 0x000000ffff0d7224 */ /* 0x000fe400078e0005 */
[----:B------:R-:W-:Y:S02]  /*37820*/  IMAD.MOV.U32 R12, RZ, RZ, 0x1 ;  /* 0x00000001ff0c7424 */ /* 0x000fe400078e00ff */
[----:B------:R-:W-:-:S05]  /*37830*/  IMAD.MOV.U32 R2, RZ, RZ, R14 ;  /* 0x000000ffff027224 */ /* 0x000fca00078e000e */
[----:B------:R-:W-:-:S05]  /*37840*/  IADD3 R2, P0, R32, R2, RZ ;  /* 0x0000000220027210 */ /* 0x000fca0007f1e0ff */
[----:B------:R-:W-:-:S05]  /*37850*/  IMAD.X R3, RZ, RZ, R3, P0 ;  /* 0x000000ffff037224 */ /* 0x000fca00000e0603 */
[----:B------:R-:W-:Y:S01]  /*37860*/  @!PT LDS RZ, [RZ] ;  /* 0x00000000fffff984 */ /* 0x000fe20000000800 */
[----:B------:R-:W-:Y:S01]  /*37870*/  @!PT LDS RZ, [RZ] ;  /* 0x00000000fffff984 */ /* 0x000fe20000000800 */
[----:B------:R-:W-:Y:S01]  /*37880*/  @!PT LDS RZ, [RZ] ;  /* 0x00000000fffff984 */ /* 0x000fe20000000800 */
[----:B------:R0:W-:Y:S03]  /*37890*/  LDGSTS.E.BYPASS.LTC128B.128 [R6+0xa400], desc[UR4][R2.64], !P2 ;  /* 0x0a40000002067fae */ /* 0x0001e6000d101d44 */
[----:B0-----:R-:W-:Y:S05]  /*378a0*/  WARPSYNC.COLLECTIVE R15, `(.L_x_2451) ;  /* 0x000000000f087348 */ /* 0x001fea0003c00000 */
[----:B------:R1:W2:Y:S02]  /*378b0*/  SHFL.IDX P6, R14, R13, R12, R11 ;  /* 0x0000000c0d0e7389 */ /* 0x0002a400000c000b */
[----:B012---:R-:W-:Y:S01]  /*378c0*/  ENDCOLLECTIVE ;  /* 0x000000000000791b */ /* 0x007fe20003800000 */
.L_x_2451:
[----:B------:R-:W-:Y:S02]  /*378d0*/  IMAD.MOV.U32 R13, RZ, RZ, R4 ;  /* 0x000000ffff0d7224 */ /* 0x000fe400078e0004 */
[----:B------:R-:W-:-:S07]  /*378e0*/  IMAD.MOV.U32 R31, RZ, RZ, R14 ;  /* 0x000000ffff1f7224 */ /* 0x000fce00078e000e */
[----:B------:R-:W-:Y:S05]  /*378f0*/  WARPSYNC.COLLECTIVE R15, `(.L_x_2452) ;  /* 0x000000000f087348 */ /* 0x000fea0003c00000 */
[----:B------:R0:W1:Y:S02]  /*37900*/  SHFL.IDX P6, R14, R13, R12, R11 ;  /* 0x0000000c0d0e7389 */ /* 0x00006400000c000b */
[----:B01----:R-:W-:Y:S01]  /*37910*/  ENDCOLLECTIVE ;  /* 0x000000000000791b */ /* 0x003fe20003800000 */
.L_x_2452:
[----:B------:R-:W-:Y:S01]  /*37920*/  ULDC.64 UR4, c[0x0][0x208] ;  /* 0x0000820000047ab9 */ /* 0x000fe20000000a00 */
[----:B------:R-:W-:Y:S02]  /*37930*/  IMAD.MOV.U32 R13, RZ, RZ, R5 ;  /* 0x000000ffff0d7224 */ /* 0x000fe400078e0005 */
[----:B------:R-:W-:Y:S02]  /*37940*/  IMAD.MOV.U32 R12, RZ, RZ, 0x2 ;  /* 0x00000002ff0c7424 */ /* 0x000fe400078e00ff */
[----:B------:R-:W-:-:S05]  /*37950*/  IMAD.MOV.U32 R11, RZ, RZ, R14 ;  /* 0x000000ffff0b7224 */ /* 0x000fca00078e000e */
[----:B------:R-:W-:Y:S01]  /*37960*/  IADD3 R2, P0, R32, R11, RZ ;  /* 0x0000000b20027210 */ /* 0x000fe20007f1e0ff */
[----:B------:R-:W-:-:S04]  /*37970*/  IMAD.MOV.U32 R11, RZ, RZ, 0x181f ;  /* 0x0000181fff0b7424 */ /* 0x000fc800078e00ff */
        /* <DEDUP_REMOVED lines=8> */
.L_x_2453:
[----:B------:R-:W-:Y:S02]  /*37a00*/  IMAD.MOV.U32 R13, RZ, RZ, R4 ;  /* 0x000000ffff0d7224 */ /* 0x000fe400078e0004 */
[----:B------:R-:W-:-:S07]  /*37a10*/  IMAD.MOV.U32 R3, RZ, RZ, R14 ;  /* 0x000000ffff037224 */ /* 0x000fce00078e000e */
[----:B------:R-:W-:Y:S05]  /*37a20*/  WARPSYNC.COLLECTIVE R15, `(.L_x_2454) ;  /* 0x000000000f087348 */ /* 0x000fea0003c00000 */
[----:B------:R0:W1:Y:S02]  /*37a30*/  SHFL.IDX P6, R14, R13, R12, R11 ;  /* 0x0000000c0d0e7389 */ /* 0x00006400000c000b */
[----:B01----:R-:W-:Y:S01]  /*37a40*/  ENDCOLLECTIVE ;  /* 0x000000000000791b */ /* 0x003fe20003800000 */
.L_x_2454:
        /* <DEDUP_REMOVED lines=13> */
.L_x_2455:
[----:B------:R-:W-:Y:S02]  /*37b20*/  IMAD.MOV.U32 R13, RZ, RZ, R4 ;  /* 0x000000ffff0d7224 */ /* 0x000fe400078e0004 */
[----:B------:R-:W-:-:S07]  /*37b30*/  IMAD.MOV.U32 R3, RZ, RZ, R14 ;  /* 0x000000ffff037224 */ /* 0x000fce00078e000e */
[----:B------:R-:W-:Y:S05]  /*37b40*/  WARPSYNC.COLLECTIVE R15, `(.L_x_2456) ;  /* 0x000000000f087348 */ /* 0x000fea0003c00000 */
[----:B------:R0:W1:Y:S02]  /*37b50*/  SHFL.IDX P6, R14, R13, R12, R11 ;  /* 0x0000000c0d0e7389 */ /* 0x00006400000c000b */
[----:B01----:R-:W-:Y:S01]  /*37b60*/  ENDCOLLECTIVE ;  /* 0x000000000000791b */ /* 0x003fe20003800000 */
.L_x_2456:
        /* <DEDUP_REMOVED lines=13> */
.L_x_2457:
[----:B------:R-:W-:Y:S02]  /*37c40*/  IMAD.MOV.U32 R13, RZ, RZ, R4 ;  /* 0x000000ffff0d7224 */ /* 0x000fe400078e0004 */
[----:B------:R-:W-:-:S07]  /*37c50*/  IMAD.MOV.U32 R3, RZ, RZ, R14 ;  /* 0x000000ffff037224 */ /* 0x000fce00078e000e */
[----:B------:R-:W-:Y:S05]  /*37c60*/  WARPSYNC.COLLECTIVE R15, `(.L_x_2458) ;  /* 0x000000000f087348 */ /* 0x000fea0003c00000 */
[----:B------:R0:W1:Y:S02]  /*37c70*/  SHFL.IDX P6, R14, R13, R12, R11 ;  /* 0x0000000c0d0e7389 */ /* 0x00006400000c000b */
[----:B01----:R-:W-:Y:S01]  /*37c80*/  ENDCOLLECTIVE ;  /* 0x000000000000791b */ /* 0x003fe20003800000 */
.L_x_2458:
        /* <DEDUP_REMOVED lines=13> */
.L_x_2459:
[----:B------:R-:W-:Y:S02]  /*37d60*/  IMAD.MOV.U32 R13, RZ, RZ, R4 ;  /* 0x000000ffff0d7224 */ /* 0x000fe400078e0004 */
[----:B------:R-:W-:-:S07]  /*37d70*/  IMAD.MOV.U32 R3, RZ, RZ, R14 ;  /* 0x000000ffff037224 */ /* 0x000fce00078e000e */
[----:B------:R-:W-:Y:S05]  /*37d80*/  WARPSYNC.COLLECTIVE R15, `(.L_x_2460) ;  /* 0x000000000f087348 */ /* 0x000fea0003c00000 */
[----:B------:R0:W1:Y:S02]  /*37d90*/  SHFL.IDX P6, R14, R13, R12, R11 ;  /* 0x0000000c0d0e7389 */ /* 0x00006400000c000b */
[----:B01----:R-:W-:Y:S01]  /*37da0*/  ENDCOLLECTIVE ;  /* 0x000000000000791b */ /* 0x003fe20003800000 */
.L_x_2460:
        /* <DEDUP_REMOVED lines=13> */
.L_x_2461:
[----:B------:R-:W-:Y:S02]  /*37e80*/  IMAD.MOV.U32 R13, RZ, RZ, R4 ;  /* 0x000000ffff0d7224 */ /* 0x000fe400078e0004 */
[----:B------:R-:W-:-:S07]  /*37e90*/  IMAD.MOV.U32 R31, RZ, RZ, R14 ;  /* 0x000000ffff1f7224 */ /* 0x000fce00078e000e */
[----:B------:R-:W-:Y:S05]  /*37ea0*/  WARPSYNC.COLLECTIVE R15, `(.L_x_2462) ;  /* 0x000000000f087348 */ /* 0x000fea0003c00000 */
[----:B------:R0:W1:Y:S02]  /*37eb0*/  SHFL.IDX P6, R14, R13, R12, R11 ;  /* 0x0000000c0d0e7389 */ /* 0x00006400000c000b */
[----:B01----:R-:W-:Y:S01]  /*37ec0*/  ENDCOLLECTIVE ;  /* 0x000000000000791b */ /* 0x003fe20003800000 */
.L_x_2462:
[----:B------:R-:W-:Y:S02]  /*37ed0*/  IMAD.MOV.U32 R13, RZ, RZ, R5 ;  /* 0x000000ffff0d7224 */ /* 0x000fe400078e0005 */
[----:B------:R-:W-:Y:S02]  /*37ee0*/  IMAD.MOV.U32 R12, RZ, RZ, 0x7 ;  /* 0x00000007ff0c7424 */ /* 0x000fe400078e00ff */
[----:B------:R-:W-:-:S07]  /*37ef0*/  IMAD.MOV.U32 R2, RZ, RZ, R14 ;  /* 0x000000ffff027224 */ /* 0x000fce00078e000e */
[----:B------:R-:W-:Y:S05]  /*37f00*/  WARPSYNC.COLLECTIVE R15, `(.L_x_2463) ;  /* 0x000000000f087348 */ /* 0x000fea0003c00000 */
[----:B------:R0:W1:Y:S02]  /*37f10*/  SHFL.IDX P6, R14, R13, R12, R11 ;  /* 0x0000000c0d0e7389 */ /* 0x00006400000c000b */
[----:B01----:R-:W-:Y:S01]  /*37f20*/  ENDCOLLECTIVE ;  /* 0x000000000000791b */ /* 0x003fe20003800000 */
.L_x_2463:
[----:B------:R-:W-:Y:S01]  /*37f30*/  IMAD.MOV.U32 R13, RZ, RZ, R4 ;  /* 0x000000ffff0d7224 */ /* 0x000fe200078e0004 */
[----:B------:R-:W-:-:S05]  /*37f40*/  IADD3 R4, P0, R32, R2, RZ ;  /* 0x0000000220047210 */ /* 0x000fca0007f1e0ff */
[----:B------:R-:W-:Y:S02]  /*37f50*/  IMAD.X R5, RZ, RZ, R31, P0 ;  /* 0x000000ffff057224 */ /* 0x000fe400000e061f */
[----:B------:R-:W-:-:S07]  /*37f60*/  IMAD.MOV.U32 R3, RZ, RZ, R14 ;  /* 0x000000ffff037224 */ /* 0x000fce00078e000e */
[----:B------:R-:W-:Y:S05]  /*37f70*/  WARPSYNC.COLLECTIVE R15, `(.L_x_2464) ;  /* 0x000000000f087348 */ /* 0x000fea0003c00000 */
[----:B------:R0:W1:Y:S02]  /*37f80*/  SHFL.IDX P6, R14, R13, R12, R11 ;  /* 0x0000000c0d0e7389 */ /* 0x00006400000c000b */
[----:B01----:R-:W-:Y:S01]  /*37f90*/  ENDCOLLECTIVE ;  /* 0x000000000000791b */ /* 0x003fe20003800000 */
.L_x_2464:
[----:B------:R-:W-:Y:S02]  /*37fa0*/  ULDC.64 UR4, c[0x0][0x208] ;  /* 0x0000820000047ab9 */ /* 0x000fe40000000a00 */
[----:B------:R-:W-:Y:S01]  /*37fb0*/  @!PT LDS RZ, [RZ] ;  /* 0x00000000fffff984 */ /* 0x000fe20000000800 */
[----:B------:R-:W-:Y:S01]  /*37fc0*/  @!PT LDS RZ, [RZ] ;  /* 0x00000000fffff984 */ /* 0x000fe20000000800 */
[----:B------:R-:W-:Y:S01]  /*37fd0*/  @!PT LDS RZ, [RZ] ;  /* 0x00000000fffff984 */ /* 0x000fe20000000800 */
[----:B------:R0:W-:Y:S01]  /*37fe0*/  LDGSTS.E.BYPASS.LTC128B.128 [R6+0xd400], desc[UR4][R4.64], !P2 ;  /* 0x0d40000004067fae */ /* 0x0001e2000d101d44 */
[----:B------:R-:W-:Y:S02]  /*37ff0*/  IMAD.MOV.U32 R13, RZ, RZ, R19 ;  /* 0x000000ffff0d7224 */ /* 0x000fe400078e0013 */
[----:B------:R-:W-:Y:S02]  /*38000*/  IMAD.MOV.U32 R12, RZ, RZ, RZ ;  /* 0x000000ffff0c7224 */ /* 0x000fe400078e00ff */
[----:B------:R-:W-:-:S05]  /*38010*/  IMAD.MOV.U32 R11, RZ, RZ, R14 ;  /* 0x000000ffff0b7224 */ /* 0x000fca00078e000e */
[----:B------:R-:W-:Y:S01]  /*38020*/  IADD3 R2, P0, R32, R11, RZ ;  /* 0x0000000b20027210 */ /* 0x000fe20007f1e0ff */
[----:B------:R-:W-:-:S04]  /*38030*/  IMAD.MOV.U32 R11, RZ, RZ, 0x181f ;  /* 0x0000181fff0b7424 */ /* 0x000fc800078e00ff */
[----:B------:R-:W-:-:S05]  /*38040*/  IMAD.X R3, RZ, RZ, R3, P0 ;  /* 0x000000ffff037224 */ /* 0x000fca00000e0603 */
[----:B------:R0:W-:Y:S03]  /*38050*/  LDGSTS.E.BYPASS.LTC128B.128 [R6+0xdc00], desc[UR4][R2.64], !P2 ;  /* 0x0dc0000002067fae */ /* 0x0001e6000d101d44 */
[----:B0-----:R-:W-:Y:S05]  /*38060*/  WARPSYNC.COLLECTIVE R15, `(.L_x_2465) ;  /* 0x000000000f087348 */ /* 0x001fea0003c00000 */
[----:B------:R1:W2:Y:S02]  /*38070*/  SHFL.IDX P6, R14, R13, R12, R11 ;  /* 0x0000000c0d0e7389 */ /* 0x0002a400000c000b */
[----:B012---:R-:W-:Y:S01]  /*38080*/  ENDCOLLECTIVE ;  /* 0x000000000000791b */ /* 0x007fe20003800000 */
.L_x_2465:
[----:B------:R-:W-:Y:S02]  /*38090*/  IMAD.MOV.U32 R13, RZ, RZ, R18 ;  /* 0x000000ffff0d7224 */ /* 0x000fe400078e0012 */
[----:B------:R-:W-:-:S07]  /*380a0*/  IMAD.MOV.U32 R4, RZ, RZ, R14 ;  /* 0x000000ffff047224 */ /* 0x000fce00078e000e */
[----:B------:R-:W-:Y:S05]  /*380b0*/  WARPSYNC.COLLECTIVE R15, `(.L_x_2466) ;  /* 0x000000000f087348 */ /* 0x000fea0003c00000 */
[----:B------:R0:W1:Y:S02]  /*380c0*/  SHFL.IDX P6, R14, R13, R12, R11 ;  /* 0x0000000c0d0e7389 */ /* 0x00006400000c000b */
[----:B01----:R-:W-:Y:S01]  /*380d0*/  ENDCOLLECTIVE ;  /* 0x000000000000791b */ /* 0x003fe20003800000 */
.L_x_2466:
        /* <DEDUP_REMOVED lines=13> */
.L_x_2467:
[----:B------:R-:W-:Y:S02]  /*381b0*/  IMAD.MOV.U32 R13, RZ, RZ, R18 ;  /* 0x000000ffff0d7224 */ /* 0x000fe400078e0012 */
[----:B------:R-:W-:-:S07]  /*381c0*/  IMAD.MOV.U32 R19, RZ, RZ, R14 ;  /* 0x000000ffff137224 */ /* 0x000fce00078e000e */
[----:B------:R-:W-:Y:S05]  /*381d0*/  WARPSYNC.COLLECTIVE R15, `(.L_x_2468) ;  /* 0x000000000f087348 */ /* 0x000fea0003c00000 */
[----:B------:R0:W1:Y:S02]  /*381e0*/  SHFL.IDX P6, R14, R13, R12, R11 ;  /* 0x0000000c0d0e7389 */ /* 0x00006400000c000b */
[----:B01----:R-:W-:Y:S01]  /*381f0*/  ENDCOLLECTIVE ;  /* 0x000000000000791b */ /* 0x003fe20003800000 */
.L_x_2468:
[----:B------:R-:W-:Y:S01]  /*38200*/  IMAD.MOV.U32 R2, RZ, RZ, R14 ;  /* 0x000000ffff027224 */ /* 0x000fe200078e000e */
[----:B------:R-:W-:Y:S06]  /*38210*/  BRA `(.L_x_2469) ;  /* 0xffffff6000107947 */ /* 0x000fec000383ffff */
.L_x_2151:
[----:B----4-:R4:W0:Y:S02]  /*38220*/  SYNCS.PHASECHK.TRANS64.TRYWAIT P0, [R0+URZ+0x22840], R30 ;  /* 0x0228401e000075a7 */ /* 0x010824000800017f */
[----:B0-----:R-:W-:Y:S05]  /*38230*/  @!P0 NANOSLEEP.SYNCS 0x989680 ;  /* 0x009896800000895d */ /* 0x001fea0003900000 */
[----:B------:R-:W0:Y:S02]  /*38240*/  @!P0 SYNCS.PHASECHK.TRANS64 P0, [R0+URZ+0x22840], R30 ;  /* 0x0228401e000085a7 */ /* 0x000e24000800007f */
[----:B0-----:R-:W-:Y:S05]  /*38250*/  @!P0 BRA `(.L_x_2151) ;  /* 0xfffffffc00f08947 */ /* 0x001fea000383ffff */
[----:B------:R-:W-:Y:S05]  /*38260*/  BRA `(.L_x_2470) ;  /* 0xffffff6000607947 */ /* 0x000fea000383ffff */
.L_x_2152:
[----:B------:R-:W-:Y:S01]  /*38270*/  BSSY B0, `(.L_x_2471) ;  /* 0x0000008000007945 */ /* 0x000fe20003800000 */
[----:B------:R-:W-:Y:S02]  /*38280*/  IMAD.MOV.U32 R13, RZ, RZ, R5 ;  /* 0x000000ffff0d7224 */ /* 0x000fe400078e0005 */
[----:B------:R-:W-:Y:S02]  /*38290*/  IMAD.MOV.U32 R12, RZ, RZ, RZ ;  /* 0x000000ffff0c7224 */ /* 0x000fe400078e00ff */
[----:B------:R-:W-:Y:S02]  /*382a0*/  IMAD.MOV.U32 R11, RZ, RZ, 0x181f ;  /* 0x0000181fff0b7424 */ /* 0x000fe400078e00ff */
[----:B------:R-:W-:-:S07]  /*382b0*/  IMAD.MOV.U32 R15, RZ, RZ, -0x1 ;  /* 0xffffffffff0f7424 */ /* 0x000fce00078e00ff */
[----:B01-34-:R-:W-:Y:S05]  /*382c0*/  WARPSYNC.COLLECTIVE R15, `(.L_x_2472) ;  /* 0x000000000f087348 */ /* 0x01bfea0003c00000 */
[----:B------:R2:W0:Y:S02]  /*382d0*/  SHFL.IDX P6, R14, R13, R12, R11 ;  /* 0x0000000c0d0e7389 */ /* 0x00042400000c000b */
[----:B01234-:R-:W-:Y:S01]  /*382e0*/  ENDCOLLECTIVE ;  /* 0x000000000000791b */ /* 0x01ffe20003800000 */
.L_x_2472:
[----:B------:R-:W-:Y:S05]  /*382f0*/  BSYNC B0 ;  /* 0x0000000000007941 */ /* 0x000fea0003800000 */
.L_x_2471:
        /* <DEDUP_REMOVED lines=8> */
.L_x_2473:
        /* <DEDUP_REMOVED lines=13> */
.L_x_2474:
[----:B------:R-:W-:Y:S02]  /*38450*/  IMAD.MOV.U32 R13, RZ, RZ, R4 ;  /* 0x000000ffff0d7224 */ /* 0x000fe400078e0004 */
[----:B------:R-:W-:-:S07]  /*38460*/  IMAD.MOV.U32 R9, RZ, RZ, R14 ;  /* 0x000000ffff097224 */ /* 0x000fce00078e000e */
[----:B------:R-:W-:Y:S05]  /*38470*/  WARPSYNC.COLLECTIVE R15, `(.L_x_2475) ;  /* 0x000000000f087348 */ /* 0x000fea0003c00000 */
[----:B------:R0:W1:Y:S02]  /*38480*/  SHFL.IDX P6, R14, R13, R12, R11 ;  /* 0x0000000c0d0e7389 */ /* 0x00006400000c000b */
[----:B01----:R-:W-:Y:S01]  /*38490*/  ENDCOLLECTIVE ;  /* 0x000000000000791b */ /* 0x003fe20003800000 */
.L_x_2475:
        /* <DEDUP_REMOVED lines=13> */
.L_x_2476:
[----:B------:R-:W-:Y:S02]  /*38570*/  IMAD.MOV.U32 R13, RZ, RZ, R4 ;  /* 0x000000ffff0d7224 */ /* 0x000fe400078e0004 */
[----:B------:R-:W-:-:S07]  /*38580*/  IMAD.MOV.U32 R3, RZ, RZ, R14 ;  /* 0x000000ffff037224 */ /* 0x000fce00078e000e */
[----:B------:R-:W-:Y:S05]  /*38590*/  WARPSYNC.COLLECTIVE R15, `(.L_x_2477) ;  /* 0x000000000f087348 */ /* 0x000fea0003c00000 */
[----:B------:R0:W1:Y:S02]  /*385a0*/  SHFL.IDX P6, R14, R13, R12, R11 ;  /* 0x0000000c0d0e7389 */ /* 0x00006400000c000b */
[----:B01----:R-:W-:Y:S01]  /*385b0*/  ENDCOLLECTIVE ;  /* 0x000000000000791b */ /* 0x003fe20003800000 */
.L_x_2477:
        /* <DEDUP_REMOVED lines=13> */
.L_x_2478:
[----:B------:R-:W-:Y:S02]  /*38690*/  IMAD.MOV.U32 R13, RZ, RZ, R4 ;  /* 0x000000ffff0d7224 */ /* 0x000fe400078e0004 */
[----:B------:R-:W-:-:S07]  /*386a0*/  IMAD.MOV.U32 R3, RZ, RZ, R14 ;  /* 0x000000ffff037224 */ /* 0x000fce00078e000e */
[----:B------:R-:W-:Y:S05]  /*386b0*/  WARPSYNC.COLLECTIVE R15, `(.L_x_2479) ;  /* 0x000000000f087348 */ /* 0x000fea0003c00000 */
[----:B------:R0:W1:Y:S02]  /*386c0*/  SHFL.IDX P6, R14, R13, R12, R11 ;  /* 0x0000000c0d0e7389 */ /* 0x00006400000c000b */
[----:B01----:R-:W-:Y:S01]  /*386d0*/  ENDCOLLECTIVE ;  /* 0x000000000000791b */ /* 0x003fe20003800000 */
.L_x_2479:
        /* <DEDUP_REMOVED lines=13> */
.L_x_2480:
[----:B------:R-:W-:Y:S02]  /*387b0*/  IMAD.MOV.U32 R13, RZ, RZ, R4 ;  /* 0x000000ffff0d7224 */ /* 0x000fe400078e0004 */
[----:B------:R-:W-:-:S07]  /*387c0*/  IMAD.MOV.U32 R3, RZ, RZ, R14 ;  /* 0x000000ffff037224 */ /* 0x000fce00078e000e */
[----:B------:R-:W-:Y:S05]  /*387d0*/  WARPSYNC.COLLECTIVE R15, `(.L_x_2481) ;  /* 0x000000000f087348 */ /* 0x000fea0003c00000 */
[----:B------:R0:W1:Y:S02]  /*387e0*/  SHFL.IDX P6, R14, R13, R12, R11 ;  /* 0x0000000c0d0e7389 */ /* 0x00006400000c000b */
[----:B01----:R-:W-:Y:S01]  /*387f0*/  ENDCOLLECTIVE ;  /* 0x000000000000791b */ /* 0x003fe20003800000 */
.L_x_2481:
        /* <DEDUP_REMOVED lines=13> */
.L_x_2482:
[----:B------:R-:W-:Y:S02]  /*388d0*/  IMAD.MOV.U32 R13, RZ, RZ, R4 ;  /* 0x000000ffff0d7224 */ /* 0x000fe400078e0004 */
[----:B------:R-:W-:-:S07]  /*388e0*/  IMAD.MOV.U32 R3, RZ, RZ, R14 ;  /* 0x000000ffff037224 */ /* 0x000fce00078e000e */
[----:B------:R-:W-:Y:S05]  /*388f0*/  WARPSYNC.COLLECTIVE R15, `(.L_x_2483) ;  /* 0x000000000f087348 */ /* 0x000fea0003c00000 */
[----:B------:R0:W1:Y:S02]  /*38900*/  SHFL.IDX P6, R14, R13, R12, R11 ;  /* 0x0000000c0d0e7389 */ /* 0x00006400000c000b */
[----:B01----:R-:W-:Y:S01]  /*38910*/  ENDCOLLECTIVE ;  /* 0x000000000000791b */ /* 0x003fe20003800000 */
.L_x_2483:
        /* <DEDUP_REMOVED lines=13> */
.L_x_2484:
[----:B------:R-:W-:Y:S02]  /*389f0*/  IMAD.MOV.U32 R13, RZ, RZ, R4 ;  /* 0x000000ffff0d7224 */ /* 0x000fe400078e0004 */
[----:B------:R-:W-:-:S07]  /*38a00*/  IMAD.MOV.U32 R9, RZ, RZ, R14 ;  /* 0x000000ffff097224 */ /* 0x000fce00078e000e */
[----:B------:R-:W-:Y:S05]  /*38a10*/  WARPSYNC.COLLECTIVE R15, `(.L_x_2485) ;  /* 0x000000000f087348 */ /* 0x000fea0003c00000 */
[----:B------:R0:W1:Y:S02]  /*38a20*/  SHFL.IDX P6, R14, R13, R12, R11 ;  /* 0x0000000c0d0e7389 */ /* 0x00006400000c000b */
[----:B01----:R-:W-:Y:S01]  /*38a30*/  ENDCOLLECTIVE ;  /* 0x000000000000791b */ /* 0x003fe20003800000 */
.L_x_2485:
[----:B------:R-:W-:Y:S02]  /*38a40*/  IMAD.MOV.U32 R13, RZ, RZ, R5 ;  /* 0x000000ffff0d7224 */ /* 0x000fe400078e0005 */
[----:B------:R-:W-:Y:S02]  /*38a50*/  IMAD.MOV.U32 R12, RZ, RZ, 0x7 ;  /* 0x00000007ff0c7424 */ /* 0x000fe400078e00ff */
[----:B------:R-:W-:-:S07]  /*38a60*/  IMAD.MOV.U32 R2, RZ, RZ, R14 ;  /* 0x000000ffff027224 */ /* 0x000fce00078e000e */
[----:B------:R-:W-:Y:S05]  /*38a70*/  WARPSYNC.COLLECTIVE R15, `(.L_x_2486) ;  /* 0x000000000f087348 */ /* 0x000fea0003c00000 */
[----:B------:R0:W1:Y:S02]  /*38a80*/  SHFL.IDX P6, R14, R13, R12, R11 ;  /* 0x0000000c0d0e7389 */ /* 0x00006400000c000b */
[----:B01----:R-:W-:Y:S01]  /*38a90*/  ENDCOLLECTIVE ;  /* 0x000000000000791b */ /* 0x003fe20003800000 */
.L_x_2486:
[----:B------:R-:W-:Y:S01]  /*38aa0*/  IMAD.MOV.U32 R13, RZ, RZ, R4 ;  /* 0x000000ffff0d7224 */ /* 0x000fe200078e0004 */
[----:B------:R-:W-:-:S05]  /*38ab0*/  IADD3 R4, P0, R32, R2, RZ ;  /* 0x0000000220047210 */ /* 0x000fca0007f1e0ff */
[----:B------:R-:W-:Y:S02]  /*38ac0*/  IMAD.X R5, RZ, RZ, R9, P0 ;  /* 0x000000ffff057224 */ /* 0x000fe400000e0609 */
[----:B------:R-:W-:-:S07]  /*38ad0*/  IMAD.MOV.U32 R3, RZ, RZ, R14 ;  /* 0x000000ffff037224 */ /* 0x000fce00078e000e */
[----:B------:R-:W-:Y:S05]  /*38ae0*/  WARPSYNC.COLLECTIVE R15, `(.L_x_2487) ;  /* 0x000000000f087348 */ /* 0x000fea0003c00000 */
[----:B------:R0:W1:Y:S02]  /*38af0*/  SHFL.IDX P6, R14, R13, R12, R11 ;  /* 0x0000000c0d0e7389 */ /* 0x00006400000c000b */
[----:B01----:R-:W-:Y:S01]  /*38b00*/  ENDCOLLECTIVE ;  /* 0x000000000000791b */ /* 0x003fe20003800000 */
.L_x_2487:
        /* <DEDUP_REMOVED lines=8> */
[----:B------:R-:W-:-:S05]  /*38b90*/  IADD3 R2, P0, R32, R10, RZ ;  /* 0x0000000a20027210 */ /* 0x000fca0007f1e0ff */
[----:B------:R-:W-:-:S05]  /*38ba0*/  IMAD.X R3, RZ, RZ, R3, P0 ;  /* 0x000000ffff037224 */ /* 0x000fca00000e0603 */
[----:B------:R0:W-:Y:S03]  /*38bb0*/  LDGSTS.E.BYPASS.LTC128B.128 [R6+0x1bc00], desc[UR4][R2.64], !P2 ;  /* 0x1bc0000002067fae */ /* 0x0001e6000d101d44 */
[----:B0-----:R-:W-:Y:S05]  /*38bc0*/  WARPSYNC.COLLECTIVE R15, `(.L_x_2488) ;  /* 0x000000000f087348 */ /* 0x001fea0003c00000 */
[----:B------:R1:W2:Y:S02]  /*38bd0*/  SHFL.IDX P6, R14, R13, R12, R11 ;  /* 0x0000000c0d0e7389 */ /* 0x0002a400000c000b */
[----:B012---:R-:W-:Y:S01]  /*38be0*/  ENDCOLLECTIVE ;  /* 0x000000000000791b */ /* 0x007fe20003800000 */
.L_x_2488:
[----:B------:R-:W-:Y:S02]  /*38bf0*/  IMAD.MOV.U32 R13, RZ, RZ, R7 ;  /* 0x000000ffff0d7224 */ /* 0x000fe400078e0007 */
[----:B------:R-:W-:-:S07]  /*38c00*/  IMAD.MOV.U32 R4, RZ, RZ, R14 ;  /* 0x000000ffff047224 */ /* 0x000fce00078e000e */
[----:B------:R-:W-:Y:S05]  /*38c10*/  WARPSYNC.COLLECTIVE R15, `(.L_x_2489) ;  /* 0x000000000f087348 */ /* 0x000fea0003c00000 */
[----:B------:R0:W1:Y:S02]  /*38c20*/  SHFL.IDX P6, R14, R13, R12, R11 ;  /* 0x0000000c0d0e7389 */ /* 0x00006400000c000b */
[----:B01----:R-:W-:Y:S01]  /*38c30*/  ENDCOLLECTIVE ;  /* 0x000000000000791b */ /* 0x003fe20003800000 */
.L_x_2489:
        /* <DEDUP_REMOVED lines=13> */
.L_x_2490:
[----:B------:R-:W-:Y:S02]  /*38d10*/  IMAD.MOV.U32 R13, RZ, RZ, R7 ;  /* 0x000000ffff0d7224 */ /* 0x000fe400078e0007 */
[----:B------:R-:W-:-:S07]  /*38d20*/  IMAD.MOV.U32 R8, RZ, RZ, R14 ;  /* 0x000000ffff087224 */ /* 0x000fce00078e000e */
[----:B------:R-:W-:Y:S05]  /*38d30*/  WARPSYNC.COLLECTIVE R15, `(.L_x_2491) ;  /* 0x000000000f087348 */ /* 0x000fea0003c00000 */
[----:B------:R0:W1:Y:S02]  /*38d40*/  SHFL.IDX P6, R14, R13, R12, R11 ;  /* 0x0000000c0d0e7389 */ /* 0x00006400000c000b */
[----:B01----:R-:W-:Y:S01]  /*38d50*/  ENDCOLLECTIVE ;  /* 0x000000000000791b */ /* 0x003fe20003800000 */
.L_x_2491:
[----:B------:R-:W-:Y:S05]  /*38d60*/  BRA `(.L_x_2492) ;  /* 0xffffff5800e47947 */ /* 0x000fea000383ffff */
.L_x_2157:
[----:B0-----:R0:W1:Y:S02]  /*38d70*/  SYNCS.PHASECHK.TRANS64.TRYWAIT P2, [R3+URZ+0x22870], R0 ;  /* 0x02287000030075a7 */ /* 0x001064000804017f */
[----:B-1----:R-:W-:Y:S05]  /*38d80*/  @!P2 NANOSLEEP.SYNCS 0x989680 ;  /* 0x009896800000a95d */ /* 0x002fea0003900000 */
[----:B------:R-:W1:Y:S02]  /*38d90*/  @!P2 SYNCS.PHASECHK.TRANS64 P2, [R3+URZ+0x22870], R0 ;  /* 0x022870000300a5a7 */ /* 0x000e64000804007f */
[----:B-1----:R-:W-:Y:S05]  /*38da0*/  @!P2 BRA `(.L_x_2157) ;  /* 0xfffffffc00f0a947 */ /* 0x002fea000383ffff */
[----:B------:R-:W-:Y:S05]  /*38db0*/  BRA `(.L_x_2493) ;  /* 0xffffff5c00487947 */ /* 0x000fea000383ffff */
.L_x_2159:
[----:B0-----:R0:W1:Y:S02]  /*38dc0*/  SYNCS.PHASECHK.TRANS64.TRYWAIT P2, [R3+URZ+0x22860], R0 ;  /* 0x02286000030075a7 */ /* 0x001064000804017f */
[----:B-1----:R-:W-:Y:S05]  /*38dd0*/  @!P2 NANOSLEEP.SYNCS 0x989680 ;  /* 0x009896800000a95d */ /* 0x002fea0003900000 */
[----:B------:R-:W1:Y:S02]  /*38de0*/  @!P2 SYNCS.PHASECHK.TRANS64 P2, [R3+URZ+0x22860], R0 ;  /* 0x022860000300a5a7 */ /* 0x000e64000804007f */
[----:B-1----:R-:W-:Y:S05]  /*38df0*/  @!P2 BRA `(.L_x_2159) ;  /* 0xfffffffc00f0a947 */ /* 0x002fea000383ffff */
[----:B------:R-:W-:Y:S05]  /*38e00*/  BRA `(.L_x_2494) ;  /* 0xffffff5c00547947 */ /* 0x000fea000383ffff */
.L_x_2167:
[----:B0-----:R0:W1:Y:S02]  /*38e10*/  SYNCS.PHASECHK.TRANS64.TRYWAIT P1, [R18+URZ+0x22870], R3 ;  /* 0x02287003120075a7 */ /* 0x001064000802017f */
[----:B-1----:R-:W-:Y:S05]  /*38e20*/  @!P1 NANOSLEEP.SYNCS 0x989680 ;  /* 0x009896800000995d */ /* 0x002fea0003900000 */
[----:B------:R-:W1:Y:S02]  /*38e30*/  @!P1 SYNCS.PHASECHK.TRANS64 P1, [R18+URZ+0x22870], R3 ;  /* 0x02287003120095a7 */ /* 0x000e64000802007f */
[----:B-1----:R-:W-:Y:S05]  /*38e40*/  @!P1 BRA `(.L_x_2167) ;  /* 0xfffffffc00f09947 */ /* 0x002fea000383ffff */
[----:B------:R-:W-:Y:S05]  /*38e50*/  BRA `(.L_x_2495) ;  /* 0xffffff6400187947 */ /* 0x000fea000383ffff */
.L_x_2169:
[----:B0-----:R0:W1:Y:S02]  /*38e60*/  SYNCS.PHASECHK.TRANS64.TRYWAIT P1, [R18+URZ+0x22860], R3 ;  /* 0x02286003120075a7 */ /* 0x001064000802017f */
[----:B-1----:R-:W-:Y:S05]  /*38e70*/  @!P1 NANOSLEEP.SYNCS 0x989680 ;  /* 0x009896800000995d */ /* 0x002fea0003900000 */
[----:B------:R-:W1:Y:S02]  /*38e80*/  @!P1 SYNCS.PHASECHK.TRANS64 P1, [R18+URZ+0x22860], R3 ;  /* 0x02286003120095a7 */ /* 0x000e64000802007f */
[----:B-1----:R-:W-:Y:S05]  /*38e90*/  @!P1 BRA `(.L_x_2169) ;  /* 0xfffffffc00f09947 */ /* 0x002fea000383ffff */
[----:B------:R-:W-:Y:S05]  /*38ea0*/  BRA `(.L_x_2496) ;  /* 0xffffff6400207947 */ /* 0x000fea000383ffff */
.L_x_2174:
        /* <DEDUP_REMOVED lines=8> */
.L_x_2498:
[----:B------:R-:W-:Y:S05]  /*38f30*/  BSYNC B0 ;  /* 0x0000000000007941 */ /* 0x000fea0003800000 */
.L_x_2497:
[----:B------:R-:W-:Y:S02]  /*38f40*/  IMAD.MOV.U32 R13, RZ, RZ, R24 ;  /* 0x000000ffff0d7224 */ /* 0x000fe400078e0018 */
[----:B------:R-:W-:Y:S02]  /*38f50*/  IMAD.MOV.U32 R12, RZ, RZ, 0x1 ;  /* 0x00000001ff0c7424 */ /* 0x000fe400078e00ff */
[----:B------:R-:W-:Y:S02]  /*38f60*/  IMAD.MOV.U32 R11, RZ, RZ, 0x1f ;  /* 0x0000001fff0b7424 */ /* 0x000fe400078e00ff */
[----:B------:R-:W-:Y:S02]  /*38f70*/  IMAD.MOV.U32 R15, RZ, RZ, -0x1 ;  /* 0xffffffffff0f7424 */ /* 0x000fe400078e00ff */
[----:B------:R-:W-:Y:S02]  /*38f80*/  IMAD.IADD R9, R27, 0x1, R8 ;  /* 0x000000011b097824 */ /* 0x000fe400078e0208 */
[----:B------:R-:W-:-:S07]  /*38f90*/  IMAD.MOV.U32 R0, RZ, RZ, R14 ;  /* 0x000000ffff007224 */ /* 0x000fce00078e000e */
[----:B------:R-:W-:Y:S05]  /*38fa0*/  WARPSYNC.COLLECTIVE R15, `(.L_x_2499) ;  /* 0x000000000f087348 */ /* 0x000fea0003c00000 */
[----:B------:R0:W1:Y:S02]  /*38fb0*/  SHFL.IDX P6, R14, R13, R12, R11 ;  /* 0x0000000c0d0e7389 */ /* 0x00006400000c000b */
[----:B01----:R-:W-:Y:S01]  /*38fc0*/  ENDCOLLECTIVE ;  /* 0x000000000000791b */ /* 0x003fe20003800000 */
.L_x_2499:
[----:B------:R-:W-:Y:S01]  /*38fd0*/  ULDC UR4, c[0x0][0xc3c] ;  /* 0x00030f0000047ab9 */ /* 0x000fe20000000800 */
[----:B------:R-:W-:Y:S01]  /*38fe0*/  ULDC.64 UR6, c[0x0][0x208] ;  /* 0x0000820000067ab9 */ /* 0x000fe20000000a00 */
[----:B------:R-:W-:-:S13]  /*38ff0*/  ISETP.GE.OR P1, PT, R9, UR4, !P0 ;  /* 0x0000000409007c0c */ /* 0x000fda000c726670 */
[----:B------:R-:W0:Y:S08]  /*39000*/  @!P1 LDC.64 R2, c[0x0][0xc80] ;  /* 0x00032000ff029b82 */ /* 0x000e300000000a00 */
[----:B------:R-:W1:Y:S01]  /*39010*/  @!P1 LDC.64 R4, c[0x0][0xc78] ;  /* 0x00031e00ff049b82 */ /* 0x000e620000000a00 */
[----:B------:R-:W-:Y:S01]  /*39020*/  CS2R R24, SRZ ;  /* 0x0000000000187805 */ /* 0x000fe2000001ff00 */
[----:B------:R-:W-:-:S02]  /*39030*/  IMAD.MOV.U32 R11, RZ, RZ, RZ ;  /* 0x000000ffff0b7224 */ /* 0x000fc400078e00ff */
[----:B------:R-:W-:Y:S02]  /*39040*/  IMAD.MOV.U32 R6, RZ, RZ, R14 ;  /* 0x000000ffff067224 */ /* 0x000fe400078e000e */
[----:B0-----:R-:W-:-:S05]  /*39050*/  @!P1 IMAD.WIDE R2, R9, 0x4, R2 ;  /* 0x0000000409029825 */ /* 0x001fca00078e0202 */
[----:B------:R1:W2:Y:S02]  /*39060*/  @!P1 LDG.E R7, desc[UR6][R2.64] ;  /* 0x0000000602079981 */ /* 0x0002a4000c1e1900 */
[----:B-1----:R-:W-:-:S05]  /*39070*/  @!P1 IMAD.WIDE R2, R9, 0x4, R4 ;  /* 0x0000000409029825 */ /* 0x002fca00078e0204 */
[----:B------:R-:W3:Y:S01]  /*39080*/  @!P1 LDG.E R4, desc[UR6][R2.64] ;  /* 0x0000000602049981 */ /* 0x000ee2000c1e1900 */
[----:B------:R-:W-:Y:S01]  /*39090*/  IMAD.MOV.U32 R5, RZ, RZ, RZ ;  /* 0x000000ffff057224 */ /* 0x000fe200078e00ff */
[C---:B------:R-:W-:Y:S02]  /*390a0*/  ISETP.GE.U32.AND P2, PT, R8.reuse, 0x2, PT ;  /* 0x000000020800780c */ /* 0x040fe40003f46070 */
[C---:B------:R-:W-:Y:S02]  /*390b0*/  ISETP.GE.U32.AND P3, PT, R8.reuse, 0x4, PT ;  /* 0x000000040800780c */ /* 0x040fe40003f66070 */
[C---:B------:R-:W-:Y:S02]  /*390c0*/  ISETP.GE.U32.AND P4, PT, R8.reuse, 0x8, PT ;  /* 0x000000080800780c */ /* 0x040fe40003f86070 */
[C---:B------:R-:W-:Y:S01]  /*390d0*/  ISETP.GE.U32.AND P5, PT, R8.reuse, 0x10, PT ;  /* 0x000000100800780c */ /* 0x040fe20003fa6070 */
[----:B--2---:R-:W-:Y:S02]  /*390e0*/  @!P1 IMAD.MOV.U32 R25, RZ, RZ, R7 ;  /* 0x000000ffff199224 */ /* 0x004fe400078e0007 */
[----:B---3--:R-:W-:Y:S01]  /*390f0*/  @!P1 IMAD.MOV.U32 R5, RZ, RZ, R4 ;  /* 0x000000ffff059224 */ /* 0x008fe200078e0004 */
[----:B------:R-:W-:-:S03]  /*39100*/  ISETP.NE.AND P1, PT, R8, RZ, PT ;  /* 0x000000ff0800720c */ /* 0x000fc60003f25270 */
[----:B------:R-:W-:-:S10]  /*39110*/  IMAD R13, R5, R25, RZ ;  /* 0x00000019050d7224 */ /* 0x000fd400078e02ff */
[----:B------:R-:W-:Y:S05]  /*39120*/  WARPSYNC.COLLECTIVE R15, `(.L_x_2500) ;  /* 0x000000000f087348 */ /* 0x000fea0003c00000 */
[----:B------:R0:W1:Y:S02]  /*39130*/  SHFL.UP P6, R14, R13, R12, R11 ;  /* 0x0400000c0d0e7389 */ /* 0x00006400000c000b */
[----:B01----:R-:W-:Y:S01]  /*39140*/  ENDCOLLECTIVE ;  /* 0x000000000000791b */ /* 0x003fe20003800000 */
.L_x_2500:
[----:B------:R-:W-:Y:S01]  /*39150*/  IMAD.MOV.U32 R12, RZ, RZ, 0x2 ;  /* 0x00000002ff0c7424 */ /* 0x000fe200078e00ff */
[----:B------:R-:W-:-:S05]  /*39160*/  SEL R4, R14, RZ, P1 ;  /* 0x000000ff0e047207 */ /* 0x000fca0000800000 */
[----:B------:R-:W-:-:S04]  /*39170*/  IMAD.IADD R4, R13, 0x1, R4 ;  /* 0x000000010d047824 */ /* 0x000fc800078e0204 */
[----:B------:R-:W-:-:S07]  /*39180*/  IMAD.MOV.U32 R13, RZ, RZ, R4 ;  /* 0x000000ffff0d7224 */ /* 0x000fce00078e0004 */
[----:B------:R-:W-:Y:S05]  /*39190*/  WARPSYNC.COLLECTIVE R15, `(.L_x_2501) ;  /* 0x000000000f087348 */ /* 0x000fea0003c00000 */
[----:B------:R0:W1:Y:S02]  /*391a0*/  SHFL.UP P6, R14, R13, R12, R11 ;  /* 0x0400000c0d0e7389 */ /* 0x00006400000c000b */
[----:B01----:R-:W-:Y:S01]  /*391b0*/  ENDCOLLECTIVE ;  /* 0x000000000000791b */ /* 0x003fe20003800000 */
.L_x_2501:
[----:B------:R-:W-:Y:S01]  /*391c0*/  IMAD.MOV.U32 R12, RZ, RZ, 0x4 ;  /* 0x00000004ff0c7424 */ /* 0x000fe200078e00ff */
[----:B------:R-:W-:-:S05]  /*391d0*/  SEL R3, R14, RZ, P2 ;  /* 0x000000ff0e037207 */ /* 0x000fca0001000000 */
[----:B------:R-:W-:-:S04]  /*391e0*/  IMAD.IADD R2, R4, 0x1, R3 ;  /* 0x0000000104027824 */ /* 0x000fc800078e0203 */
[----:B------:R-:W-:-:S07]  /*391f0*/  IMAD.MOV.U32 R13, RZ, RZ, R2 ;  /* 0x000000ffff0d7224 */ /* 0x000fce00078e0002 */
[----:B------:R-:W-:Y:S05]  /*39200*/  WARPSYNC.COLLECTIVE R15, `(.L_x_2502) ;  /* 0x000000000f087348 */ /* 0x000fea0003c00000 */
[----:B------:R0:W1:Y:S02]  /*39210*/  SHFL.UP P6, R14, R13, R12, R11 ;  /* 0x0400000c0d0e7389 */ /* 0x00006400000c000b */
[----:B01----:R-:W-:Y:S01]  /*39220*/  ENDCOLLECTIVE ;  /* 0x000000000000791b */ /* 0x003fe20003800000 */
.L_x_2502:
[----:B------:R-:W-:Y:S01]  /*39230*/  IMAD.MOV.U32 R12, RZ, RZ, 0x8 ;  /* 0x00000008ff0c7424 */ /* 0x000fe200078e00ff */
[----:B------:R-:W-:-:S05]  /*39240*/  SEL R3, R14, RZ, P3 ;  /* 0x000000ff0e037207 */ /* 0x000fca0001800000 */
[----:B------:R-:W-:-:S04]  /*39250*/  IMAD.IADD R3, R2, 0x1, R3 ;  /* 0x0000000102037824 */ /* 0x000fc800078e0203 */
[----:B------:R-:W-:-:S07]  /*39260*/  IMAD.MOV.U32 R13, RZ, RZ, R3 ;  /* 0x000000ffff0d7224 */ /* 0x000fce00078e0003 */
[----:B------:R-:W-:Y:S05]  /*39270*/  WARPSYNC.COLLECTIVE R15, `(.L_x_2503) ;  /* 0x000000000f087348 */ /* 0x000fea0003c00000 */
[----:B------:R0:W1:Y:S02]  /*39280*/  SHFL.UP P6, R14, R13, R12, R11 ;  /* 0x0400000c0d0e7389 */ /* 0x00006400000c000b */
[----:B01----:R-:W-:Y:S01]  /*39290*/  ENDCOLLECTIVE ;  /* 0x000000000000791b */ /* 0x003fe20003800000 */
.L_x_2503:
[----:B------:R-:W-:Y:S01]  /*392a0*/  IMAD.MOV.U32 R12, RZ, RZ, 0x10 ;  /* 0x00000010ff0c7424 */ /* 0x000fe200078e00ff */
[----:B------:R-:W-:-:S05]  /*392b0*/  SEL R4, R14, RZ, P4 ;  /* 0x000000ff0e047207 */ /* 0x000fca0002000000 */
[----:B------:R-:W-:-:S04]  /*392c0*/  IMAD.IADD R4, R3, 0x1, R4 ;  /* 0x0000000103047824 */ /* 0x000fc800078e0204 */
[----:B------:R-:W-:-:S07]  /*392d0*/  IMAD.MOV.U32 R13, RZ, RZ, R4 ;  /* 0x000000ffff0d7224 */ /* 0x000fce00078e0004 */
[----:B------:R-:W-:Y:S05]  /*392e0*/  WARPSYNC.COLLECTIVE R15, `(.L_x_2504) ;  /* 0x000000000f087348 */ /* 0x000fea0003c00000 */
[----:B------:R0:W1:Y:S02]  /*392f0*/  SHFL.UP P6, R14, R13, R12, R11 ;  /* 0x0400000c0d0e7389 */ /* 0x00006400000c000b */
[----:B01----:R-:W-:Y:S01]  /*39300*/  ENDCOLLECTIVE ;  /* 0x000000000000791b */ /* 0x003fe20003800000 */
.L_x_2504:
[----:B------:R-:W-:Y:S02]  /*39310*/  IMAD.MOV.U32 R12, RZ, RZ, 0x1f ;  /* 0x0000001fff0c7424 */ /* 0x000fe400078e00ff */
[----:B------:R-:W-:Y:S01]  /*39320*/  IMAD.MOV.U32 R11, RZ, RZ, 0x1f ;  /* 0x0000001fff0b7424 */ /* 0x000fe200078e00ff */
[----:B------:R-:W-:-:S05]  /*39330*/  SEL R3, R14, RZ, P5 ;  /* 0x000000ff0e037207 */ /* 0x000fca0002800000 */
[----:B------:R-:W-:-:S04]  /*39340*/  IMAD.IADD R2, R4, 0x1, R3 ;  /* 0x0000000104027824 */ /* 0x000fc800078e0203 */
[----:B------:R-:W-:-:S07]  /*39350*/  IMAD.MOV.U32 R13, RZ, RZ, R2 ;  /* 0x000000ffff0d7224 */ /* 0x000fce00078e0002 */
[----:B------:R-:W-:Y:S05]  /*39360*/  WARPSYNC.COLLECTIVE R15, `(.L_x_2505) ;  /* 0x000000000f087348 */ /* 0x000fea0003c00000 */
[----:B------:R0:W1:Y:S02]  /*39370*/  SHFL.IDX P6, R14, R13, R12, R11 ;  /* 0x0000000c0d0e7389 */ /* 0x00006400000c000b */
[----:B01----:R-:W-:Y:S01]  /*39380*/  ENDCOLLECTIVE ;  /* 0x000000000000791b */ /* 0x003fe20003800000 */
.L_x_2505:
[----:B------:R-:W-:Y:S05]  /*39390*/  BRA `(.L_x_2506) ;  /* 0xffffff6800347947 */ /* 0x000fea000383ffff */
.L_x_2177:
[----:B------:R-:W-:Y:S01]  /*393a0*/  BSSY B0, `(.L_x_2507) ;  /* 0x0000007000007945 */ /* 0x000fe20003800000 */
[----:B------:R-:W-:Y:S02]  /*393b0*/  IMAD.MOV.U32 R12, RZ, RZ, 0x1 ;  /* 0x00000001ff0c7424 */ /* 0x000fe400078e00ff */
[----:B------:R-:W-:Y:S02]  /*393c0*/  IMAD.MOV.U32 R11, RZ, RZ, RZ ;  /* 0x000000ffff0b7224 */ /* 0x000fe400078e00ff */
[----:B------:R-:W-:-:S07]  /*393d0*/  IMAD.MOV.U32 R15, RZ, RZ, -0x1 ;  /* 0xffffffffff0f7424 */ /* 0x000fce00078e00ff */
[----:B------:R-:W-:Y:S05]  /*393e0*/  WARPSYNC.COLLECTIVE R15, `(.L_x_2508) ;  /* 0x000000000f087348 */ /* 0x000fea0003c00000 */
[----:B------:R0:W1:Y:S02]  /*393f0*/  SHFL.UP P6, R14, R13, R12, R11 ;  /* 0x0400000c0d0e7389 */ /* 0x00006400000c000b */
[----:B01----:R-:W-:Y:S01]  /*39400*/  ENDCOLLECTIVE ;  /* 0x000000000000791b */ /* 0x003fe20003800000 */
.L_x_2508:
[----:B------:R-:W-:Y:S05]  /*39410*/  BSYNC B0 ;  /* 0x0000000000007941 */ /* 0x000fea0003800000 */
.L_x_2507:
[----:B------:R-:W-:Y:S01]  /*39420*/  SEL R14, R14, RZ, P1 ;  /* 0x000000ff0e0e7207 */ /* 0x000fe20000800000 */
[----:B------:R-:W-:Y:S02]  /*39430*/  IMAD.MOV.U32 R12, RZ, RZ, 0x2 ;  /* 0x00000002ff0c7424 */ /* 0x000fe400078e00ff */
[----:B------:R-:W-:Y:S02]  /*39440*/  IMAD.MOV.U32 R11, RZ, RZ, RZ ;  /* 0x000000ffff0b7224 */ /* 0x000fe400078e00ff */
[----:B------:R-:W-:Y:S02]  /*39450*/  IMAD.IADD R13, R13, 0x1, R14 ;  /* 0x000000010d0d7824 */ /* 0x000fe400078e020e */
[----:B------:R-:W-:-:S07]  /*39460*/  IMAD.MOV.U32 R15, RZ, RZ, -0x1 ;  /* 0xffffffffff0f7424 */ /* 0x000fce00078e00ff */
[----:B------:R-:W-:Y:S05]  /*39470*/  WARPSYNC.COLLECTIVE R15, `(.L_x_2509) ;  /* 0x000000000f087348 */ /* 0x000fea0003c00000 */
[----:B------:R0:W1:Y:S02]  /*39480*/  SHFL.UP P6, R14, R13, R12, R11 ;  /* 0x0400000c0d0e7389 */ /* 0x00006400000c000b */
[----:B01----:R-:W-:Y:S01]  /*39490*/  ENDCOLLECTIVE ;  /* 0x000000000000791b */ /* 0x003fe20003800000 */
.L_x_2509:
[----:B------:R-:W-:Y:S01]  /*394a0*/  IMAD.MOV.U32 R12, RZ, RZ, 0x4 ;  /* 0x00000004ff0c7424 */ /* 0x000fe200078e00ff */
[----:B------:R-:W-:-:S05]  /*394b0*/  SEL R2, R14, RZ, P2 ;  /* 0x000000ff0e027207 */ /* 0x000fca0001000000 */
[----:B------:R-:W-:-:S04]  /*394c0*/  IMAD.IADD R2, R13, 0x1, R2 ;  /* 0x000000010d027824 */ /* 0x000fc800078e0202 */
[----:B------:R-:W-:-:S07]  /*394d0*/  IMAD.MOV.U32 R13, RZ, RZ, R2 ;  /* 0x000000ffff0d7224 */ /* 0x000fce00078e0002 */
[----:B------:R-:W-:Y:S05]  /*394e0*/  WARPSYNC.COLLECTIVE R15, `(.L_x_2510) ;  /* 0x000000000f087348 */ /* 0x000fea0003c00000 */
[----:B------:R0:W1:Y:S02]  /*394f0*/  SHFL.UP P6, R14, R13, R12, R11 ;  /* 0x0400000c0d0e7389 */ /* 0x00006400000c000b */
[----:B01----:R-:W-:Y:S01]  /*39500*/  ENDCOLLECTIVE ;  /* 0x000000000000791b */ /* 0x003fe20003800000 */
.L_x_2510:
[----:B------:R-:W-:Y:S01]  /*39510*/  IMAD.MOV.U32 R12, RZ, RZ, 0x8 ;  /* 0x00000008ff0c7424 */ /* 0x000fe200078e00ff */
[----:B------:R-:W-:-:S05]  /*39520*/  SEL R3, R14, RZ, P3 ;  /* 0x000000ff0e037207 */ /* 0x000fca0001800000 */
[----:B------:R-:W-:-:S04]  /*39530*/  IMAD.IADD R3, R2, 0x1, R3 ;  /* 0x0000000102037824 */ /* 0x000fc800078e0203 */
[----:B------:R-:W-:-:S07]  /*39540*/  IMAD.MOV.U32 R13, RZ, RZ, R3 ;  /* 0x000000ffff0d7224 */ /* 0x000fce00078e0003 */
[----:B------:R-:W-:Y:S05]  /*39550*/  WARPSYNC.COLLECTIVE R15, `(.L_x_2511) ;  /* 0x000000000f087348 */ /* 0x000fea0003c00000 */
[----:B------:R0:W1:Y:S02]  /*39560*/  SHFL.UP P6, R14, R13, R12, R11 ;  /* 0x0400000c0d0e7389 */ /* 0x00006400000c000b */
[----:B01----:R-:W-:Y:S01]  /*39570*/  ENDCOLLECTIVE ;  /* 0x000000000000791b */ /* 0x003fe20003800000 */
.L_x_2511:
[----:B------:R-:W-:Y:S01]  /*39580*/  IMAD.MOV.U32 R12, RZ, RZ, 0x10 ;  /* 0x00000010ff0c7424 */ /* 0x000fe200078e00ff */
[----:B------:R-:W-:-:S05]  /*39590*/  SEL R4, R14, RZ, P4 ;  /* 0x000000ff0e047207 */ /* 0x000fca0002000000 */
[----:B------:R-:W-:-:S04]  /*395a0*/  IMAD.IADD R4, R3, 0x1, R4 ;  /* 0x0000000103047824 */ /* 0x000fc800078e0204 */
[----:B------:R-:W-:-:S07]  /*395b0*/  IMAD.MOV.U32 R13, RZ, RZ, R4 ;  /* 0x000000ffff0d7224 */ /* 0x000fce00078e0004 */
[----:B------:R-:W-:Y:S05]  /*395c0*/  WARPSYNC.COLLECTIVE R15, `(.L_x_2512) ;  /* 0x000000000f087348 */ /* 0x000fea0003c00000 */
[----:B------:R0:W1:Y:S02]  /*395d0*/  SHFL.UP P6, R14, R13, R12, R11 ;  /* 0x0400000c0d0e7389 */ /* 0x00006400000c000b */
[----:B01----:R-:W-:Y:S01]  /*395e0*/  ENDCOLLECTIVE ;  /* 0x000000000000791b */ /* 0x003fe20003800000 */
.L_x_2512:
        /* <DEDUP_REMOVED lines=8> */
.L_x_2513:
[----:B------:R-:W-:Y:S05]  /*39670*/  BRA `(.L_x_2514) ;  /* 0xffffff6800247947 */ /* 0x000fea000383ffff */
.L_x_2179:
[----:B------:R-:W-:Y:S01]  /*39680*/  BSSY B0, `(.L_x_2515) ;  /* 0x0000006000007945 */ /* 0x000fe20003800000 */
[----:B------:R-:W-:Y:S01]  /*39690*/  PLOP3.LUT P6, PT, P6, PT, PT, 0x8, 0x0 ;  /* 0x000000000000781c */ /* 0x000fe200037ce170 */
[----:B------:R-:W-:-:S12]  /*396a0*/  IMAD.MOV.U32 R15, RZ, RZ, -0x1 ;  /* 0xffffffffff0f7424 */ /* 0x000fd800078e00ff */
[----:B0-----:R-:W-:Y:S05]  /*396b0*/  WARPSYNC.COLLECTIVE R15, `(.L_x_2516) ;  /* 0x000000000f087348 */ /* 0x001fea0003c00000 */
[----:B------:R-:W-:Y:S01]  /*396c0*/  VOTE.ANY R14, PT, P6 ;  /* 0x00000000000e7806 */ /* 0x000fe200030e0100 */
[----:B0-----:R-:W-:Y:S06]  /*396d0*/  ENDCOLLECTIVE ;  /* 0x000000000000791b */ /* 0x001fec0003800000 */
.L_x_2516:
[----:B------:R-:W-:Y:S05]  /*396e0*/  BSYNC B0 ;  /* 0x0000000000007941 */ /* 0x000fea0003800000 */
.L_x_2515:
[----:B------:R-:W-:Y:S02]  /*396f0*/  IMAD.MOV.U32 R3, RZ, RZ, R14 ;  /* 0x000000ffff037224 */ /* 0x000fe400078e000e */
[----:B------:R-:W-:Y:S02]  /*39700*/  IMAD.MOV.U32 R13, RZ, RZ, R25 ;  /* 0x000000ffff0d7224 */ /* 0x000fe400078e0019 */
[----:B------:R-:W0:Y:S01]  /*39710*/  POPC R7, R3 ;  /* 0x0000000300077309 */ /* 0x000e220000000000 */
[----:B------:R-:W-:Y:S02]  /*39720*/  IMAD.MOV.U32 R11, RZ, RZ, 0x1f ;  /* 0x0000001fff0b7424 */ /* 0x000fe400078e00ff */
[----:B------:R-:W-:Y:S02]  /*39730*/  IMAD.MOV.U32 R15, RZ, RZ, -0x1 ;  /* 0xffffffffff0f7424 */ /* 0x000fe400078e00ff */
[----:B0-----:R-:W-:Y:S02]  /*39740*/  IMAD.MOV.U32 R12, RZ, RZ, R7 ;  /* 0x000000ffff0c7224 */ /* 0x001fe400078e0007 */
[----:B------:R-:W-:-:S07]  /*39750*/  IMAD.IADD R27, R7, 0x1, R27 ;  /* 0x00000001071b7824 */ /* 0x000fce00078e021b */
[----:B------:R-:W-:Y:S05]  /*39760*/  WARPSYNC.COLLECTIVE R15, `(.L_x_2517) ;  /* 0x000000000f087348 */ /* 0x000fea0003c00000 */
[----:B------:R0:W1:Y:S02]  /*39770*/  SHFL.IDX P6, R14, R13, R12, R11 ;  /* 0x0000000c0d0e7389 */ /* 0x00006400000c000b */
[----:B01----:R-:W-:Y:S01]  /*39780*/  ENDCOLLECTIVE ;  /* 0x000000000000791b */ /* 0x003fe20003800000 */
.L_x_2517:
[----:B------:R-:W-:Y:S02]  /*39790*/  IMAD.MOV.U32 R13, RZ, RZ, R5 ;  /* 0x000000ffff0d7224 */ /* 0x000fe400078e0005 */
[----:B------:R-:W-:-:S07]  /*397a0*/  IMAD.MOV.U32 R25, RZ, RZ, R14 ;  /* 0x000000ffff197224 */ /* 0x000fce00078e000e */
[----:B------:R-:W-:Y:S05]  /*397b0*/  WARPSYNC.COLLECTIVE R15, `(.L_x_2518) ;  /* 0x000000000f087348 */ /* 0x000fea0003c00000 */
[----:B------:R0:W1:Y:S02]  /*397c0*/  SHFL.IDX P6, R14, R13, R12, R11 ;  /* 0x0000000c0d0e7389 */ /* 0x00006400000c000b */
[----:B01----:R-:W-:Y:S01]  /*397d0*/  ENDCOLLECTIVE ;  /* 0x000000000000791b */ /* 0x003fe20003800000 */
.L_x_2518:
[----:B------:R-:W-:Y:S01]  /*397e0*/  IMAD.MOV.U32 R5, RZ, RZ, R14 ;  /* 0x000000ffff057224 */ /* 0x000fe200078e000e */
[----:B------:R-:W-:Y:S06]  /*397f0*/  BRA `(.L_x_2519) ;  /* 0xffffff6800047947 */ /* 0x000fec000383ffff */
.L_x_2181:
[----:B------:R-:W-:Y:S01]  /*39800*/  BSSY B0, `(.L_x_2520) ;  /* 0x0000007000007945 */ /* 0x000fe20003800000 */
[----:B------:R-:W-:Y:S02]  /*39810*/  IMAD.MOV.U32 R13, RZ, RZ, R2 ;  /* 0x000000ffff0d7224 */ /* 0x000fe400078e0002 */
[----:B------:R-:W-:Y:S02]  /*39820*/  IMAD.MOV.U32 R11, RZ, RZ, 0x1f ;  /* 0x0000001fff0b7424 */ /* 0x000fe400078e00ff */
[----:B------:R-:W-:-:S07]  /*39830*/  IMAD.MOV.U32 R15, RZ, RZ, -0x1 ;  /* 0xffffffffff0f7424 */ /* 0x000fce00078e00ff */
[----:B0123--:R-:W-:Y:S05]  /*39840*/  WARPSYNC.COLLECTIVE R15, `(.L_x_2521) ;  /* 0x000000000f087348 */ /* 0x00ffea0003c00000 */
[----:B------:R4:W0:Y:S02]  /*39850*/  SHFL.IDX P6, R14, R13, R12, R11 ;  /* 0x0000000c0d0e7389 */ /* 0x00082400000c000b */
[----:B01234-:R-:W-:Y:S01]  /*39860*/  ENDCOLLECTIVE ;  /* 0x000000000000791b */ /* 0x01ffe20003800000 */
.L_x_2521:
[----:B------:R-:W-:Y:S05]  /*39870*/  BSYNC B0 ;  /* 0x0000000000007941 */ /* 0x000fea0003800000 */
.L_x_2520:
[----:B------:R-:W-:Y:S01]  /*39880*/  IMAD.MOV.U32 R24, RZ, RZ, R14 ;  /* 0x000000ffff187224 */ /* 0x000fe200078e000e */
[----:B------:R-:W-:Y:S06]  /*39890*/  BRA `(.L_x_2180) ;  /* 0xffffff6400f47947 */ /* 0x000fec000383ffff */
.L_x_2187:
[----:B0-----:R0:W2:Y:S02]  /*398a0*/  SYNCS.PHASECHK.TRANS64.TRYWAIT P0, [R5+URZ+0x22820], R0 ;  /* 0x02282000050075a7 */ /* 0x0010a4000800017f */
[----:B--2---:R-:W-:Y:S05]  /*398b0*/  @!P0 NANOSLEEP.SYNCS 0x989680 ;  /* 0x009896800000895d */ /* 0x004fea0003900000 */
[----:B------:R-:W2:Y:S02]  /*398c0*/  @!P0 SYNCS.PHASECHK.TRANS64 P0, [R5+URZ+0x22820], R0 ;  /* 0x02282000050085a7 */ /* 0x000ea4000800007f */
[----:B--2---:R-:W-:Y:S05]  /*398d0*/  @!P0 BRA `(.L_x_2187) ;  /* 0xfffffffc00f08947 */ /* 0x004fea000383ffff */
[----:B------:R-:W-:Y:S05]  /*398e0*/  BRA `(.L_x_2522) ;  /* 0xffffff7000587947 */ /* 0x000fea000383ffff */
.L_x_2188:
        /* <DEDUP_REMOVED lines=11> */
.L_x_2524:
[----:B------:R-:W-:Y:S05]  /*399a0*/  BSYNC B0 ;  /* 0x0000000000007941 */ /* 0x000fea0003800000 */
.L_x_2523:
[----:B------:R-:W-:Y:S05]  /*399b0*/  BRA `(.L_x_2525) ;  /* 0xffffff7000407947 */ /* 0x000fea000383ffff */
.L_x_2189:
[----:B------:R-:W-:Y:S01]  /*399c0*/  BSSY B0, `(.L_x_2526) ;  /* 0x0000006000007945 */ /* 0x000fe20003800000 */
[----:B------:R-:W-:-:S07]  /*399d0*/  IMAD.MOV.U32 R15, RZ, RZ, -0x1 ;  /* 0xffffffffff0f7424 */ /* 0x000fce00078e00ff */
[----:B01----:R-:W-:Y:S05]  /*399e0*/  WARPSYNC.COLLECTIVE R15, `(.L_x_2527) ;  /* 0x000000000f0c7348 */ /* 0x003fea0003c00000 */
[----:B------:R-:W-:Y:S02]  /*399f0*/  ELECT P6, UR62, PT ;  /* 0x00000000003e782f */ /* 0x000fe400038c0000 */
[----:B------:R-:W-:Y:S01]  /*39a00*/  MOV R14, UR62 ;  /* 0x0000003e000e7c02 */ /* 0x000fe20008000f00 */
[----:B01----:R-:W-:Y:S10]  /*39a10*/  ENDCOLLECTIVE ;  /* 0x000000000000791b */ /* 0x003ff40003800000 */
.L_x_2527:
[----:B------:R-:W-:Y:S05]  /*39a20*/  BSYNC B0 ;  /* 0x0000000000007941 */ /* 0x000fea0003800000 */
.L_x_2526:
[----:B------:R-:W-:Y:S05]  /*39a30*/  BRA `(.L_x_2528) ;  /* 0xffffff7000347947 */ /* 0x000fea000383ffff */
.L_x_2191:
[----:B0-----:R0:W2:Y:S02]  /*39a40*/  SYNCS.PHASECHK.TRANS64.TRYWAIT P1, [R3+URZ+0x22840], R2 ;  /* 0x02284002030075a7 */ /* 0x0010a4000802017f */
[----:B--2---:R-:W-:Y:S05]  /*39a50*/  @!P1 NANOSLEEP.SYNCS 0x989680 ;  /* 0x009896800000995d */ /* 0x004fea0003900000 */
[----:B------:R-:W2:Y:S02]  /*39a60*/  @!P1 SYNCS.PHASECHK.TRANS64 P1, [R3+URZ+0x22840], R2 ;  /* 0x02284002030095a7 */ /* 0x000ea4000802007f */
[----:B--2---:R-:W-:Y:S05]  /*39a70*/  @!P1 BRA `(.L_x_2191) ;  /* 0xfffffffc00f09947 */ /* 0x004fea000383ffff */
[----:B------:R-:W-:Y:S05]  /*39a80*/  BRA `(.L_x_2529) ;  /* 0xffffff70005c7947 */ /* 0x000fea000383ffff */
.L_x_2193:
[----:B--2---:R2:W3:Y:S02]  /*39a90*/  SYNCS.PHASECHK.TRANS64.TRYWAIT P1, [R33+URZ+0x22840], R0 ;  /* 0x02284000210075a7 */ /* 0x0044e4000802017f */
[----:B---3--:R-:W-:Y:S05]  /*39aa0*/  @!P1 NANOSLEEP.SYNCS 0x989680 ;  /* 0x009896800000995d */ /* 0x008fea0003900000 */
[----:B------:R-:W3:Y:S02]  /*39ab0*/  @!P1 SYNCS.PHASECHK.TRANS64 P1, [R33+URZ+0x22840], R0 ;  /* 0x02284000210095a7 */ /* 0x000ee4000802007f */
[----:B---3--:R-:W-:Y:S05]  /*39ac0*/  @!P1 BRA `(.L_x_2193) ;  /* 0xfffffffc00f09947 */ /* 0x008fea000383ffff */
[----:B------:R-:W-:Y:S05]  /*39ad0*/  BRA `(.L_x_2530) ;  /* 0xffffff7000687947 */ /* 0x000fea000383ffff */
.L_x_2195:
[----:B---3--:R3:W4:Y:S02]  /*39ae0*/  SYNCS.PHASECHK.TRANS64.TRYWAIT P1, [R3+URZ+0x22860], R2 ;  /* 0x02286002030075a7 */ /* 0x008724000802017f */
[----:B----4-:R-:W-:Y:S05]  /*39af0*/  @!P1 NANOSLEEP.SYNCS 0x989680 ;  /* 0x009896800000995d */ /* 0x010fea0003900000 */
[----:B------:R-:W4:Y:S02]  /*39b00*/  @!P1 SYNCS.PHASECHK.TRANS64 P1, [R3+URZ+0x22860], R2 ;  /* 0x02286002030095a7 */ /* 0x000f24000802007f */
[----:B----4-:R-:W-:Y:S05]  /*39b10*/  @!P1 BRA `(.L_x_2195) ;  /* 0xfffffffc00f09947 */ /* 0x010fea000383ffff */
[----:B------:R-:W-:Y:S05]  /*39b20*/  BRA `(.L_x_2531) ;  /* 0xffffff7000647947 */ /* 0x000fea000383ffff */
.L_x_2197:
[----:B----4-:R4:W0:Y:S02]  /*39b30*/  SYNCS.PHASECHK.TRANS64.TRYWAIT P1, [R33+URZ+0x22860], R0 ;  /* 0x02286000210075a7 */ /* 0x010824000802017f */
[----:B0-----:R-:W-:Y:S05]  /*39b40*/  @!P1 NANOSLEEP.SYNCS 0x989680 ;  /* 0x009896800000995d */ /* 0x001fea0003900000 */
[----:B------:R-:W0:Y:S02]  /*39b50*/  @!P1 SYNCS.PHASECHK.TRANS64 P1, [R33+URZ+0x22860], R0 ;  /* 0x02286000210095a7 */ /* 0x000e24000802007f */
[----:B0-----:R-:W-:Y:S05]  /*39b60*/  @!P1 BRA `(.L_x_2197) ;  /* 0xfffffffc00f09947 */ /* 0x001fea000383ffff */
[----:B------:R-:W-:Y:S05]  /*39b70*/  BRA `(.L_x_2532) ;  /* 0xffffff7000607947 */ /* 0x000fea000383ffff */
.L_x_2199:
[----:B------:R0:W0:Y:S02]  /*39b80*/  SYNCS.PHASECHK.TRANS64.TRYWAIT P1, [R3+URZ+0x22880], R2 ;  /* 0x02288002030075a7 */ /* 0x000024000802017f */
[----:B0-----:R-:W-:Y:S05]  /*39b90*/  @!P1 NANOSLEEP.SYNCS 0x989680 ;  /* 0x009896800000995d */ /* 0x001fea0003900000 */
[----:B------:R-:W0:Y:S02]  /*39ba0*/  @!P1 SYNCS.PHASECHK.TRANS64 P1, [R3+URZ+0x22880], R2 ;  /* 0x02288002030095a7 */ /* 0x000e24000802007f */
[----:B0-----:R-:W-:Y:S05]  /*39bb0*/  @!P1 BRA `(.L_x_2199) ;  /* 0xfffffffc00f09947 */ /* 0x001fea000383ffff */
[----:B------:R-:W-:Y:S05]  /*39bc0*/  BRA `(.L_x_2533) ;  /* 0xffffff70005c7947 */ /* 0x000fea000383ffff */
.L_x_2534:
        /* <DEDUP_REMOVED lines=11> */
.L_x_3745:


//--------------------- .text._ZN7cutlass13device_kernelIN5flash11enable_sm90INS1_16FlashAttnFwdSm90INS1_25CollectiveMainloopFwdSm90ILi2EN4cute5tupleIJNS5_1CILi1EEES8_S8_EEENS6_IJNS7_ILi128EEENS7_ILi160EEESA_EEELi128ENS_12float_e4m3_tEfNS_4arch4Sm90ELb1ELb0ELb1ELb0ELb1ELb0ELb0ELb1ELb1ELb1ELb1ELb0EEENS1_21CollectiveEpilogueFwdINS6_IJSA_SA_SB_EEES9_NS_10bfloat16_tESF_Li256ELb0ELb1ELb1ELb1EEENS1_19SingleTileSchedulerILb0ELb1ELb1ELi128EEEEEEEEEvNT_6ParamsE --------------------------
	.section	.text._ZN7cutlass13device_kernelIN5flash11enable_sm90INS1_16FlashAttnFwdSm90INS1_25CollectiveMainloopFwdSm90ILi2EN4cute5tupleIJNS5_1CILi1EEES8_S8_EEENS6_IJNS7_ILi128EEENS7_ILi160EEESA_EEELi128ENS_12float_e4m3_tEfNS_4arch4Sm90ELb1ELb0ELb1ELb0ELb1ELb0ELb0ELb1ELb1ELb1ELb1ELb0EEENS1_21CollectiveEpilogueFwdINS6_IJSA_SA_SB_EEES9_NS_10bfloat16_tESF_Li256ELb0ELb1ELb1ELb1EEENS1_19SingleTileSchedulerILb0ELb1ELb1ELi128EEEEEEEEEvNT_6ParamsE,"ax",@progbits
	.align	128
.text._ZN7cutlass13device_kernelIN5flash11enable_sm90INS1_16FlashAttnFwdSm90INS1_25CollectiveMainloopFwdSm90ILi2EN4cute5tupleIJNS5_1CILi1EEES8_S8_EEENS6_IJNS7_ILi128EEENS7_ILi160EEESA_EEELi128ENS_12float_e4m3_tEfNS_4arch4Sm90ELb1ELb0ELb1ELb0ELb1ELb0ELb0ELb1ELb1ELb1ELb1ELb0EEENS1_21CollectiveEpilogueFwdINS6_IJSA_SA_SB_EEES9_NS_10bfloat16_tESF_Li256ELb0ELb1ELb1ELb1EEENS1_19SingleTileSchedulerILb0ELb1ELb1ELi128EEEEEEEEEvNT_6ParamsE:
        .type           _ZN7cutlass13device_kernelIN5flash11enable_sm90INS1_16FlashAttnFwdSm90INS1_25CollectiveMainloopFwdSm90ILi2EN4cute5tupleIJNS5_1CILi1EEES8_S8_EEENS6_IJNS7_ILi128EEENS7_ILi160EEESA_EEELi128ENS_12float_e4m3_tEfNS_4arch4Sm90ELb1ELb0ELb1ELb0ELb1ELb0ELb0ELb1ELb1ELb1ELb1ELb0EEENS1_21CollectiveEpilogueFwdINS6_IJSA_SA_SB_EEES9_NS_10bfloat16_tESF_Li256ELb0ELb1ELb1ELb1EEENS1_19SingleTileSchedulerILb0ELb1ELb1ELi128EEEEEEEEEvNT_6ParamsE,@function
        .size           _ZN7cutlass13device_kernelIN5flash11enable_sm90INS1_16FlashAttnFwdSm90INS1_25CollectiveMainloopFwdSm90ILi2EN4cute5tupleIJNS5_1CILi1EEES8_S8_EEENS6_IJNS7_ILi128EEENS7_ILi160EEESA_EEELi128ENS_12float_e4m3_tEfNS_4arch4Sm90ELb1ELb0ELb1ELb0ELb1ELb0ELb0ELb1ELb1ELb1ELb1ELb0EEENS1_21CollectiveEpilogueFwdINS6_IJSA_SA_SB_EEES9_NS_10bfloat16_tESF_Li256ELb0ELb1ELb1ELb1EEENS1_19SingleTileSchedulerILb0ELb1ELb1ELi128EEEEEEEEEvNT_6ParamsE,(.L_x_3746 - _ZN7cutlass13device_kernelIN5flash11enable_sm90INS1_16FlashAttnFwdSm90INS1_25CollectiveMainloopFwdSm90ILi2EN4cute5tupleIJNS5_1CILi1EEES8_S8_EEENS6_IJNS7_ILi128EEENS7_ILi160EEESA_EEELi128ENS_12float_e4m3_tEfNS_4arch4Sm90ELb1ELb0ELb1ELb0ELb1ELb0ELb0ELb1ELb1ELb1ELb1ELb0EEENS1_21CollectiveEpilogueFwdINS6_IJSA_SA_SB_EEES9_NS_10bfloat16_tESF_Li256ELb0ELb1ELb1ELb1EEENS1_19SingleTileSchedulerILb0ELb1ELb1ELi128EEEEEEEEEvNT_6ParamsE)
        .other          _ZN7cutlass13device_kernelIN5flash11enable_sm90INS1_16FlashAttnFwdSm90INS1_25CollectiveMainloopFwdSm90ILi2EN4cute5tupleIJNS5_1CILi1EEES8_S8_EEENS6_IJNS7_ILi128EEENS7_ILi160EEESA_EEELi128ENS_12float_e4m3_tEfNS_4arch4Sm90ELb1ELb0ELb1ELb0ELb1ELb0ELb0ELb1ELb1ELb1ELb1ELb0EEENS1_21CollectiveEpilogueFwdINS6_IJSA_SA_SB_EEES9_NS_10bfloat16_tESF_Li256ELb0ELb1ELb1ELb1EEENS1_19SingleTileSchedulerILb0ELb1ELb1ELi128EEEEEEEEEvNT_6ParamsE,@"STO_CUDA_ENTRY STV_DEFAULT"
_ZN7cutlass13device_kernelIN5flash11enable_sm90INS1_16FlashAttnFwdSm90INS1_25CollectiveMainloopFwdSm90ILi2EN4cute5tupleIJNS5_1CILi1EEES8_S8_EEENS6_IJNS7_ILi128EEENS7_ILi160EEESA_EEELi128ENS_12float_e4m3_tEfNS_4arch4Sm90ELb1ELb0ELb1ELb0ELb1ELb0ELb0ELb1ELb1ELb1ELb1ELb0EEENS1_21CollectiveEpilogueFwdINS6_IJSA_SA_SB_EEES9_NS_10bfloat16_tESF_Li256ELb0ELb1ELb1ELb1EEENS1_19SingleTileSchedulerILb0ELb1ELb1ELi128EEEEEEEEEvNT_6ParamsE:
        /* <DEDUP_REMOVED lines=45> */
.L_x_2535:
        /* <DEDUP_REMOVED lines=22> */
.L_x_2536:
        /* <DEDUP_REMOVED lines=18> */
.L_x_2537:
        /* <DEDUP_REMOVED lines=22> */
.L_x_2538:
        /* <DEDUP_REMOVED lines=23> */
.L_x_2539:
        /* <DEDUP_REMOVED lines=9> */
.L_x_2542:
        /* <DEDUP_REMOVED lines=21> */
[----:B------:R-:W0:Y:S01]  /*0a00*/  S2UR UR48, SR_CTAID.X ;  /* 0x00000000003079c3 */ /* 0x000e220000002500 */
[----:B------:R-:W-:Y:S01]  /*0a10*/  ULDC UR4, c[0x0][0x448] ;  /* 0x0001120000047ab9 */ /* 0x000fe20000000800 */
[----:B------:R-:W-:Y:S01]  /*0a20*/  ULDC UR43, c[0x0][0x424] ;  /* 0x00010900002b7ab9 */ /* 0x000fe20000000800 */
[----:B------:R-:W-:Y:S01]  /*0a30*/  UISETP.NE.AND UP1, UPT, UR4, 0x1, UPT ;  /* 0x000000010400788c */ /* 0x000fe2000bf25270 */
[----:B------:R-:W-:Y:S02]  /*0a40*/  ULDC UR7, c[0x0][0x288] ;  /* 0x0000a20000077ab9 */ /* 0x000fe40000000800 */
[----:B------:R-:W-:Y:S01]  /*0a50*/  ULDC.64 UR4, c[0x0][0x418] ;  /* 0x0001060000047ab9 */ /* 0x000fe20000000a00 */
[----:B------:R-:W-:Y:S02]  /*0a60*/  UIADD3 UR7, -UR7, 0xa0, URZ ;  /* 0x000000a007077890 */ /* 0x000fe4000fffe13f */
[----:B------:R-:W-:Y:S01]  /*0a70*/  UISETP.NE.U32.AND UP0, UPT, UR4, URZ, UPT ;  /* 0x0000003f0400728c */ /* 0x000fe2000bf05070 */
[----:B------:R-:W-:Y:S01]  /*0a80*/  ULDC UR49, c[0x0][0x2f0] ;  /* 0x0000bc0000317ab9 */ /* 0x000fe20000000800 */
[----:B------:R-:W-:-:S02]  /*0a90*/  UP2UR UR44, UPR, URZ, 0x2 ;  /* 0x000000023f2c7883 */ /* 0x000fc40008000000 */
[----:B------:R-:W-:Y:S01]  /*0aa0*/  UISETP.NE.AND.EX UP0, UPT, UR5, URZ, UPT, UP0 ;  /* 0x0000003f0500728c */ /* 0x000fe2000bf05300 */
[----:B------:R-:W-:Y:S02]  /*0ab0*/  @UP1 ULDC UR8, c[0x0][0x450] ;  /* 0x0001140000081ab9 */ /* 0x000fe40000000800 */
[----:B------:R-:W-:Y:S01]  /*0ac0*/  @UP1 ULDC UR5, c[0x0][0x44c] ;  /* 0x0001130000051ab9 */ /* 0x000fe20000000800 */
[----:B------:R-:W-:Y:S02]  /*0ad0*/  USEL UR43, UR43, 0x1, UP0 ;  /* 0x000000012b2b7887 */ /* 0x000fe40008000000 */
[----:B------:R-:W-:Y:S02]  /*0ae0*/  USHF.R.U32.HI UR10, URZ, 0x10, UR38 ;  /* 0x000000103f0a7899 */ /* 0x000fe40008011626 */
[----:B------:R-:W-:Y:S02]  /*0af0*/  UIMAD UR7, UR43, UR49, UR7 ;  /* 0x000000312b0772a4 */ /* 0x000fe4000f8e0207 */
[----:B0-----:R-:W-:-:S02]  /*0b00*/  USHF.L.U32 UR48, UR48, 0x7, URZ ;  /* 0x0000000730307899 */ /* 0x001fc4000800063f */
[----:B------:R-:W-:Y:S02]  /*0b10*/  ULOP3.LUT UR38, UR38, 0xffff, URZ, 0xc0, !UPT ;  /* 0x0000ffff26267892 */ /* 0x000fe4000f8ec03f */
[----:B------:R-:W-:Y:S02]  /*0b20*/  @UP1 UIADD3 UR4, UR48, 0x7f, URZ ;  /* 0x0000007f30041890 */ /* 0x000fe4000fffe03f */
[----:B------:R-:W-:Y:S02]  /*0b30*/  UIADD3 UR6, UR48, 0x7f, URZ ;  /* 0x0000007f30067890 */ /* 0x000fe4000fffe03f */
[----:B------:R-:W-:Y:S02]  /*0b40*/  UIMAD.WIDE.U32 UR4, UR4, UR5, URZ ;  /* 0x00000005040472a5 */ /* 0x000fe4000f8e003f */
[----:B------:R-:W-:Y:S02]  /*0b50*/  UIMAD UR4, UR43, UR49, 0x9f ;  /* 0x0000009f2b0474a4 */ /* 0x000fe4000f8e0231 */
[----:B------:R-:W-:-:S02]  /*0b60*/  @UP1 USHF.R.U32.HI UR6, URZ, UR8, UR5 ;  /* 0x000000083f061299 */ /* 0x000fc40008011605 */
[----:B------:R-:W-:Y:S02]  /*0b70*/  UIMAD.WIDE UR4, UR4, 0x66666667, URZ ;  /* 0x66666667040478a5 */ /* 0x000fe4000f8e023f */
[----:B------:R-:W-:Y:S02]  /*0b80*/  UIADD3 UR6, UR7, UR6, URZ ;  /* 0x0000000607067290 */ /* 0x000fe4000fffe03f */
[----:B------:R-:W-:Y:S02]  /*0b90*/  USHF.R.U32.HI UR4, URZ, 0x1f, UR5 ;  /* 0x0000001f3f047899 */ /* 0x000fe40008011605 */
[----:B------:R-:W-:Y:S02]  /*0ba0*/  UIMAD.WIDE UR6, UR6, 0x66666667, URZ ;  /* 0x66666667060678a5 */ /* 0x000fe4000f8e023f */
[----:B------:R-:W-:Y:S02]  /*0bb0*/  ULEA.HI.SX32 UR4, UR5, UR4, 0x1a ;  /* 0x0000000405047291 */ /* 0x000fe4000f8fd23f */
[----:B------:R-:W-:-:S04]  /*0bc0*/  USHF.R.U32.HI UR6, URZ, 0x1f, UR7 ;  /* 0x0000001f3f067899 */ /* 0x000fc80008011607 */
[----:B------:R-:W-:-:S04]  /*0bd0*/  ULEA.HI.SX32 UR6, UR7, UR6, 0x1a ;  /* 0x0000000607067291 */ /* 0x000fc8000f8fd23f */
[----:B------:R-:W-:-:S04]  /*0be0*/  UISETP.LT.AND UP0, UPT, UR4, UR6, UPT ;  /* 0x000000060400728c */ /* 0x000fc8000bf01270 */
[----:B------:R-:W-:Y:S02]  /*0bf0*/  USEL UR9, UR4, UR6, UP0 ;  /* 0x0000000604097287 */ /* 0x000fe40008000000 */
[----:B------:R-:W-:Y:S02]  /*0c00*/  UISETP.NE.AND UP0, UPT, UR10, URZ, UPT ;  /* 0x0000003f0a00728c */ /* 0x000fe4000bf05270 */
[----:B------:R-:W-:Y:S01]  /*0c10*/  UISETP.GE.AND UP1, UPT, UR9, 0x1, UPT ;  /* 0x000000010900788c */ /* 0x000fe2000bf26270 */
[----:B------:R-:W-:-:S05]  /*0c20*/  UMOV UR4, URZ ;  /* 0x0000003f00047c82 */ /* 0x000fca0008000000 */
[----:B------:R-:W-:-:S03]  /*0c30*/  PLOP3.LUT P0, PT, PT, PT, UP1, 0x80, 0x0 ;  /* 0x000000000000781c */ /* 0x000fc60003f0f018 */
[----:B------:R-:W-:-:S10]  /*0c40*/  @!UP0 ULDC UR10, c[0x0][0x9f0] ;  /* 0x00027c00000a8ab9 */ /* 0x000fd40000000800 */
[----:B------:R-:W-:Y:S05]  /*0c50*/  @!P0 BRA `(.L_x_2544) ;  /* 0x0000000000848947 */ /* 0x000fea0003800000 */
[----:B------:R-:W-:Y:S01]  /*0c60*/  IMAD.U32 R3, RZ, RZ, UR10 ;  /* 0x0000000aff037e24 */ /* 0x000fe2000f8e00ff */
[----:B------:R-:W-:Y:S01]  /*0c70*/  UIADD3 UR6, UR10, -0x1, UR9 ;  /* 0xffffffff0a067890 */ /* 0x000fe2000fffe009 */
[----:B------:R-:W-:-:S03]  /*0c80*/  UMOV UR4, URZ ;  /* 0x0000003f00047c82 */ /* 0x000fc60008000000 */
[-C--:B------:R-:W-:Y:S02]  /*0c90*/  IABS R0, R3.reuse ;  /* 0x0000000300007213 */ /* 0x080fe40000000000 */
[----:B------:R-:W-:Y:S01]  /*0ca0*/  IMAD.U32 R4, RZ, RZ, UR6 ;  /* 0x00000006ff047e24 */ /* 0x000fe2000f8e00ff */
[----:B------:R-:W-:Y:S01]  /*0cb0*/  IABS R5, R3 ;  /* 0x0000000300057213 */ /* 0x000fe20000000000 */
[----:B------:R-:W-:Y:S01]  /*0cc0*/  ULOP3.LUT UR6, UR6, UR10, URZ, 0x3c, !UPT ;  /* 0x0000000a06067292 */ /* 0x000fe2000f8e3c3f */
        /* <DEDUP_REMOVED lines=26> */
.L_x_2544:
[----:B------:R-:W-:Y:S01]  /*0e70*/  UIMAD UR38, UR38, UR4, URZ ;  /* 0x00000004262672a4 */ /* 0x000fe2000f8e023f */
[----:B------:R-:W-:Y:S01]  /*0e80*/  IMAD.U32 R0, RZ, RZ, UR9 ;  /* 0x00000009ff007e24 */ /* 0x000fe2000f8e00ff */
[----:B------:R-:W-:Y:S01]  /*0e90*/  MOV R3, UR4 ;  /* 0x0000000400037c02 */ /* 0x000fe20008000f00 */
[----:B------:R-:W-:Y:S01]  /*0ea0*/  USHF.R.S32.HI UR39, URZ, 0x1f, UR37 ;  /* 0x0000001f3f277899 */ /* 0x000fe20008011425 */
[----:B------:R-:W-:Y:S01]  /*0eb0*/  VIADD R17, R17, 0xffffff80 ;  /* 0xffffff8011117836 */ /* 0x000fe20000000000 */
[----:B------:R-:W-:Y:S01]  /*0ec0*/  UIMAD UR49, UR43, UR49, URZ ;  /* 0x000000312b3172a4 */ /* 0x000fe2000f8e023f */
[----:B------:R-:W-:Y:S02]  /*0ed0*/  VIADDMNMX R0, R3, UR38, R0, PT ;  /* 0x0000002603007c46 */ /* 0x000fe4000b800100 */
[----:B------:R-:W-:Y:S02]  /*0ee0*/  CS2R R28, SRZ ;  /* 0x00000000001c7805 */ /* 0x000fe4000001ff00 */
[----:B------:R-:W-:Y:S01]  /*0ef0*/  PLOP3.LUT P0, PT, PT, PT, PT, 0x80, 0x0 ;  /* 0x000000000000781c */ /* 0x000fe20003f0f070 */
[----:B------:R-:W-:Y:S01]  /*0f00*/  IMAD.MOV.U32 R2, RZ, RZ, RZ ;  /* 0x000000ffff027224 */ /* 0x000fe200078e00ff */
[----:B------:R-:W-:Y:S01]  /*0f10*/  R2UR UR46, R0 ;  /* 0x00000000002e72ca */ /* 0x000fe200000e0000 */
[----:B------:R-:W-:Y:S01]  /*0f20*/  IMAD.MOV.U32 R0, RZ, RZ, RZ ;  /* 0x000000ffff007224 */ /* 0x000fe200078e00ff */
        /* <DEDUP_REMOVED lines=11> */
[----:B------:R-:W-:Y:S01]  /*0fe0*/  UISETP.GT.AND UP0, UPT, UR46, UR38, UPT ;  /* 0x000000262e00728c */ /* 0x000fe2000bf04270 */
[----:B------:R-:W-:Y:S02]  /*0ff0*/  CS2R R52, SRZ ;  /* 0x0000000000347805 */ /* 0x000fe4000001ff00 */
[----:B------:R-:W-:-:S02]  /*1000*/  CS2R R48, SRZ ;  /* 0x0000000000307805 */ /* 0x000fc4000001ff00 */
[----:B------:R-:W-:Y:S02]  /*1010*/  CS2R R54, SRZ ;  /* 0x0000000000367805 */ /* 0x000fe4000001ff00 */
[----:B------:R-:W-:Y:S02]  /*1020*/  CS2R R50, SRZ ;  /* 0x0000000000327805 */ /* 0x000fe4000001ff00 */
[----:B------:R-:W-:Y:S02]  /*1030*/  CS2R R60, SRZ ;  /* 0x00000000003c7805 */ /* 0x000fe4000001ff00 */
[----:B------:R-:W-:Y:S02]  /*1040*/  PLOP3.LUT P1, PT, PT, PT, UP0, 0x80, 0x0 ;  /* 0x000000000000781c */ /* 0x000fe40003f2f008 */
        /* <DEDUP_REMOVED lines=41> */
[----:B------:R-:W-:Y:S01]  /*12e0*/  MOV R10, UR6 ;  /* 0x00000006000a7c02 */ /* 0x000fe20008000f00 */
        /* <DEDUP_REMOVED lines=8> */
.L_x_2546:
        /* <DEDUP_REMOVED lines=10> */
[----:B------:R-:W-:Y:S02]  /*1410*/  @UP0 ULDC.64 UR16, c[0x0][0x9a8] ;  /* 0x00026a0000100ab9 */ /* 0x000fe40000000a00 */
[----:B------:R-:W-:Y:S01]  /*1420*/  @UP1 ULDC.64 UR14, c[0x0][0x9b8] ;  /* 0x00026e00000e1ab9 */ /* 0x000fe20000000a00 */
[----:B------:R-:W-:Y:S02]  /*1430*/  @UP0 UIMAD UR8, UR39, UR16, URZ ;  /* 0x00000010270802a4 */ /* 0x000fe4000f8e023f */
[----:B------:R-:W-:Y:S02]  /*1440*/  @UP1 UIMAD UR10, UR39, UR14, URZ ;  /* 0x0000000e270a12a4 */ /* 0x000fe4000f8e023f */
[----:B------:R-:W-:Y:S02]  /*1450*/  @UP0 UIMAD.WIDE.U32 UR12, UR37, UR16, URZ ;  /* 0x00000010250c02a5 */ /* 0x000fe4000f8e003f */
[----:B------:R-:W-:Y:S02]  /*1460*/  @UP0 UIMAD UR17, UR37, UR17, UR8 ;  /* 0x00000011251102a4 */ /* 0x000fe4000f8e0208 */
[----:B------:R-:W-:-:S02]  /*1470*/  @UP0 USHF.R.S32.HI UR16, URZ, 0x1f, UR42 ;  /* 0x0000001f3f100899 */ /* 0x000fc4000801142a */
[----:B------:R-:W-:Y:S02]  /*1480*/  @UP1 USHF.R.S32.HI UR19, URZ, 0x1f, UR42 ;  /* 0x0000001f3f131899 */ /* 0x000fe4000801142a */
[----:B------:R-:W-:Y:S02]  /*1490*/  @UP1 UIMAD.WIDE.U32 UR8, UR37, UR14, URZ ;  /* 0x0000000e250812a5 */ /* 0x000fe4000f8e003f */
[----:B------:R-:W-:Y:S02]  /*14a0*/  @UP1 UIMAD UR18, UR37, UR15, UR10 ;  /* 0x0000000f251212a4 */ /* 0x000fe4000f8e020a */
[----:B------:R-:W-:Y:S01]  /*14b0*/  @UP0 UIADD3 UR13, UR13, UR17, URZ ;  /* 0x000000110d0d0290 */ /* 0x000fe2000fffe03f */
[----:B------:R-:W-:Y:S01]  /*14c0*/  @UP0 ULDC.64 UR14, c[0x0][0x9b0] ;  /* 0x00026c00000e0ab9 */ /* 0x000fe20000000a00 */
[----:B------:R-:W-:Y:S01]  /*14d0*/  @UP1 ULDC.64 UR10, c[0x0][0x9c0] ;  /* 0x00027000000a1ab9 */ /* 0x000fe20000000a00 */
        /* <DEDUP_REMOVED lines=25> */
.L_x_2641:
[----:B------:R-:W-:-:S06]  /*1670*/  ULOP3.LUT UR4, UR36, 0x1, URZ, 0xfc, !UPT ;  /* 0x0000000124047892 */ /* 0x000fcc000f8efc3f */
[----:B------:R-:W-:-:S05]  /*1680*/  IMAD.U32 R2, RZ, RZ, UR4 ;  /* 0x00000004ff027e24 */ /* 0x000fca000f8e00ff */
[----:B------:R-:W-:-:S13]  /*1690*/  ISETP.NE.AND P0, PT, R2, 0x3, PT ;  /* 0x000000030200780c */ /* 0x000fda0003f05270 */
[----:B------:R-:W-:Y:S05]  /*16a0*/  @!P0 BRA `(.L_x_2548) ;  /* 0x0000000000048947 */ /* 0x000fea0003800000 */
[----:B------:R-:W-:Y:S01]  /*16b0*/  BPT.TRAP 0x1 ;  /* 0x000000040000795c */ /* 0x000fe20000300000 */
.L_x_2548:
[----:B------:R1:W2:Y:S01]  /*16c0*/  SYNCS.PHASECHK.TRANS64.TRYWAIT P1, [UR41+0x22830], R6 ;  /* 0x02283006ff0075a7 */ /* 0x0002a20008020169 */
[----:B------:R-:W-:Y:S05]  /*16d0*/  @!P0 BRA `(.L_x_2549) ;  /* 0x0000000000048947 */ /* 0x000fea0003800000 */
[----:B------:R-:W-:Y:S01]  /*16e0*/  BPT.TRAP 0x1 ;  /* 0x000000040000795c */ /* 0x000fe20000300000 */
.L_x_2549:
[----:B------:R-:W-:-:S05]  /*16f0*/  IMAD.U32 R2, RZ, RZ, UR45 ;  /* 0x0000002dff027e24 */ /* 0x000fca000f8e00ff */
[----:B------:R-:W-:Y:S01]  /*1700*/  LOP3.LUT R2, R2, 0x10000, RZ, 0xfc, !PT ;  /* 0x0001000002027812 */ /* 0x000fe200078efcff */
[----:B--2---:R-:W-:Y:S06]  /*1710*/  @P1 BRA `(.L_x_2550) ;  /* 0x0000000000081947 */ /* 0x004fec0003800000 */
[----:B------:R-:W2:Y:S02]  /*1720*/  SYNCS.PHASECHK.TRANS64.TRYWAIT P1, [UR41+0x22830], R6 ;  /* 0x02283006ff0075a7 */ /* 0x000ea40008020169 */
[----:B--2---:R-:W-:Y:S05]  /*1730*/  @!P1 BRA `(.L_x_2551) ;  /* 0x0000012c00b49947 */ /* 0x004fea0003800000 */
.L_x_2550:
[----:B------:R-:W-:Y:S05]  /*1740*/  WARPSYNC.ALL ;  /* 0x0000000000007948 */ /* 0x000fea0003800000 */
[----:B0-----:R-:W-:Y:S01]  /*1750*/  IMAD.MOV.U32 R3, RZ, RZ, 0x40000040 ;  /* 0x40000040ff037424 */ /* 0x001fe200078e00ff */
        /* <DEDUP_REMOVED lines=138> */
.L_x_2552:
[----:B------:R-:W-:Y:S01]  /*2000*/  LOP3.LUT R10, R105, 0xffffff80, RZ, 0xc0, !PT ;  /* 0xffffff80690a7812 */ /* 0x000fe200078ec0ff */
[C---:B-12---:R-:W-:Y:S01]  /*2010*/  FMUL.FTZ R6, R0.reuse, R58 ;  /* 0x0000003a00067220 */ /* 0x046fe20000410000 */
[----:B------:R-:W-:Y:S01]  /*2020*/  FMUL.FTZ R59, R0, R59 ;  /* 0x0000003b003b7220 */ /* 0x000fe20000410000 */
[----:B------:R-:W-:Y:S01]  /*2030*/  LEA.HI R104, R104, R17, RZ, 0x2 ;  /* 0x0000001168687211 */ /* 0x000fe200078f10ff */
[C---:B------:R-:W-:Y:S01]  /*2040*/  FMUL.FTZ R74, R0.reuse, R74 ;  /* 0x0000004a004a7220 */ /* 0x040fe20000410000 */
[C---:B------:R-:W-:Y:S02]  /*2050*/  IMAD.IADD R10, R17.reuse, 0x1, -R10 ;  /* 0x00000001110a7824 */ /* 0x040fe400078e0a0a */
[C---:B------:R-:W-:Y:S01]  /*2060*/  FMUL.FTZ R5, R0.reuse, R89 ;  /* 0x0000005900057220 */ /* 0x040fe20000410000 */
[----:B------:R-:W-:Y:S01]  /*2070*/  FMUL.FTZ R20, R0, R76 ;  /* 0x0000004c00147220 */ /* 0x000fe20000410000 */
[----:B------:R0:W-:Y:S01]  /*2080*/  MUFU.TANH R89, R59 ;  /* 0x0000003b00597308 */ /* 0x0001e20000002400 */
[----:B------:R-:W-:Y:S01]  /*2090*/  LOP3.LUT R104, R104, 0xfffffffc, RZ, 0xc0, !PT ;  /* 0xfffffffc68687812 */ /* 0x000fe200078ec0ff */
[C---:B------:R-:W-:Y:S01]  /*20a0*/  FMUL.FTZ R62, R0.reuse, R62 ;  /* 0x0000003e003e7220 */ /* 0x040fe20000410000 */
[----:B------:R-:W-:Y:S01]  /*20b0*/  SHF.R.S32.HI R7, RZ, 0x1f, R10 ;  /* 0x0000001fff077819 */ /* 0x000fe2000001140a */
[C---:B------:R-:W-:Y:S01]  /*20c0*/  FMUL.FTZ R58, R0.reuse, R61 ;  /* 0x0000003d003a7220 */ /* 0x040fe20000410000 */
[C---:B------:R-:W-:Y:S01]  /*20d0*/  FMUL.FTZ R21, R0.reuse, R77 ;  /* 0x0000004d00157220 */ /* 0x040fe20000410000 */
[----:B------:R-:W-:Y:S01]  /*20e0*/  IMAD.IADD R104, R17, 0x1, -R104 ;  /* 0x0000000111687824 */ /* 0x000fe200078e0a68 */
[CC--:B------:R-:W-:Y:S01]  /*20f0*/  LEA.HI R13, R7.reuse, R10.reuse, RZ, 0x2 ;  /* 0x0000000a070d7211 */ /* 0x0c0fe200078f10ff */
[----:B------:R1:W-:Y:S01]  /*2100*/  MUFU.TANH R76, R6 ;  /* 0x00000006004c7308 */ /* 0x0003e20000002400 */
[----:B------:R-:W-:Y:S01]  /*2110*/  LEA.HI R7, R7, R10, RZ, 0x5 ;  /* 0x0000000a07077211 */ /* 0x000fe200078f28ff */
[----:B------:R-:W-:Y:S01]  /*2120*/  UISETP.NE.AND UP0, UPT, UR44, URZ, UPT ;  /* 0x0000003f2c00728c */ /* 0x000fe2000bf05270 */
[----:B0-----:R-:W-:Y:S01]  /*2130*/  SHF.R.S32.HI R59, RZ, 0x1f, R13 ;  /* 0x0000001fff3b7819 */ /* 0x001fe2000001140d */
[----:B------:R-:W-:Y:S01]  /*2140*/  FMUL.FTZ R17, R0, R64 ;  /* 0x0000004000117220 */ /* 0x000fe20000410000 */
[----:B------:R-:W-:Y:S01]  /*2150*/  SHF.R.S32.HI R7, RZ, 0x5, R7 ;  /* 0x00000005ff077819 */ /* 0x000fe20000011407 */
[----:B------:R-:W-:Y:S01]  /*2160*/  UMOV UR7, 0xffffff60 ;  /* 0xffffff6000077882 */ /* 0x000fe20000000000 */
[----:B------:R-:W-:Y:S01]  /*2170*/  LEA.HI R61, R106, R106, RZ, 0x1 ;  /* 0x0000006a6a3d7211 */ /* 0x000fe200078f08ff */
[----:B------:R0:W-:Y:S01]  /*2180*/  MUFU.TANH R119, R74 ;  /* 0x0000004a00777308 */ /* 0x0001e20000002400 */
[----:B-1----:R-:W-:Y:S01]  /*2190*/  SHF.R.S32.HI R6, RZ, 0x2, R13 ;  /* 0x00000002ff067819 */ /* 0x002fe2000001140d */
[----:B------:R-:W-:Y:S01]  /*21a0*/  UIMAD UR7, UR46, UR7, 0xa1 ;  /* 0x000000a12e0774a4 */ /* 0x000fe2000f8e0207 */
[----:B------:R-:W-:Y:S01]  /*21b0*/  LOP3.LUT R61, R61, 0x3fffffe, RZ, 0xc0, !PT ;  /* 0x03fffffe3d3d7812 */ /* 0x000fe200078ec0ff */
[----:B------:R-:W-:Y:S01]  /*21c0*/  FMUL.FTZ R90, R0, R90 ;  /* 0x0000005a005a7220 */ /* 0x000fe20000410000 */
[----:B------:R-:W-:Y:S01]  /*21d0*/  PLOP3.LUT P1, PT, PT, PT, UP0, 0x80, 0x0 ;  /* 0x000000000000781c */ /* 0x000fe20003f2f008 */
[----:B------:R-:W-:Y:S01]  /*21e0*/  @UP0 ULDC UR6, c[0x0][0x44c] ;  /* 0x0001130000060ab9 */ /* 0x000fe20000000800 */
[----:B------:R-:W-:Y:S01]  /*21f0*/  IADD3 R61, R106, -R61, RZ ;  /* 0x8000003d6a3d7210 */ /* 0x000fe20007ffe0ff */
[----:B------:R1:W-:Y:S01]  /*2200*/  MUFU.TANH R77, R62 ;  /* 0x0000003e004d7308 */ /* 0x0003e20000002400 */
[C---:B0-----:R-:W-:Y:S01]  /*2210*/  FMUL.FTZ R74, R0.reuse, R56 ;  /* 0x00000038004a7220 */ /* 0x041fe20000410000 */
[C---:B------:R-:W-:Y:S01]  /*2220*/  FMUL.FTZ R56, R0.reuse, R57 ;  /* 0x0000003900387220 */ /* 0x040fe20000410000 */
[C---:B------:R-:W-:Y:S01]  /*2230*/  FMUL.FTZ R57, R0.reuse, R60 ;  /* 0x0000003c00397220 */ /* 0x040fe20000410000 */
[----:B------:R-:W-:Y:S01]  /*2240*/  LEA.HI R60, R59, R6, RZ, 0x3 ;  /* 0x000000063b3c7211 */ /* 0x000fe200078f18ff */
[C---:B------:R-:W-:Y:S01]  /*2250*/  FMUL.FTZ R91, R0.reuse, R91 ;  /* 0x0000005b005b7220 */ /* 0x040fe20000410000 */
[----:B------:R-:W-:Y:S01]  /*2260*/  PLOP3.LUT P2, PT, PT, PT, UP0, 0x80, 0x0 ;  /* 0x000000000000781c */ /* 0x000fe20003f4f008 */
[C---:B------:R-:W-:Y:S01]  /*2270*/  FMUL.FTZ R103, R0.reuse, R103 ;  /* 0x0000006700677220 */ /* 0x040fe20000410000 */
[C---:B------:R-:W-:Y:S01]  /*2280*/  FMUL.FTZ R66, R0.reuse, R66 ;  /* 0x0000004200427220 */ /* 0x040fe20000410000 */
[----:B-1----:R-:W-:Y:S01]  /*2290*/  LEA R62, R7, UR48, 0x4 ;  /* 0x00000030073e7c11 */ /* 0x002fe2000f8e20ff */
[----:B------:R-:W-:Y:S01]  /*22a0*/  FMUL.FTZ R94, R0, R94 ;  /* 0x0000005e005e7220 */ /* 0x000fe20000410000 */
[----:B------:R-:W-:Y:S01]  /*22b0*/  LOP3.LUT R7, R60, 0xfffffff8, RZ, 0xc0, !PT ;  /* 0xfffffff83c077812 */ /* 0x000fe200078ec0ff */
[----:B------:R-:W-:Y:S01]  /*22c0*/  FMUL.FTZ R59, R0, R65 ;  /* 0x00000041003b7220 */ /* 0x000fe20000410000 */
[----:B------:R-:W-:Y:S01]  /*22d0*/  LEA.HI R60, R104, R104, RZ, 0x1 ;  /* 0x00000068683c7211 */ /* 0x000fe200078f08ff */
[----:B------:R-:W-:Y:S01]  /*22e0*/  MUFU.TANH R113, R103 ;  /* 0x0000006700717308 */ /* 0x000fe20000002400 */
[----:B------:R-:W-:Y:S01]  /*22f0*/  IADD3 R62, R62, R6, -R7 ;  /* 0x000000063e3e7210 */ /* 0x000fe20007ffe807 */
[----:B------:R-:W-:Y:S01]  /*2300*/  FMUL.FTZ R95, R0, R95 ;  /* 0x0000005f005f7220 */ /* 0x000fe20000410000 */
[----:B------:R-:W-:Y:S01]  /*2310*/  LOP3.LUT R7, R60, 0x1ffffffe, RZ, 0xc0, !PT ;  /* 0x1ffffffe3c077812 */ /* 0x000fe200078ec0ff */
[----:B------:R-:W-:Y:S01]  /*2320*/  ULDC UR11, c[0x0][0x288] ;  /* 0x0000a200000b7ab9 */ /* 0x000fe20000000800 */
[----:B------:R-:W-:Y:S01]  /*2330*/  FMUL.FTZ R98, R0, R98 ;  /* 0x0000006200627220 */ /* 0x000fe20000410000 */
[----:B------:R-:W-:-:S02]  /*2340*/  IMAD R61, R61, 0x40, R62 ;  /* 0x000000403d3d7824 */ /* 0x000fc400078e023e */
[----:B------:R-:W-:Y:S01]  /*2350*/  FMUL.FTZ R99, R0, R99 ;  /* 0x0000006300637220 */ /* 0x000fe20000410000 */
[----:B------:R-:W-:Y:S01]  /*2360*/  IMAD.IADD R6, R104, 0x1, -R7 ;  /* 0x0000000168067824 */ /* 0x000fe200078e0a07 */
[----:B------:R0:W-:Y:S01]  /*2370*/  MUFU.TANH R65, R66 ;  /* 0x0000004200417308 */ /* 0x0001e20000002400 */
[C---:B------:R-:W-:Y:S01]  /*2380*/  FMUL.FTZ R102, R0.reuse, R102 ;  /* 0x0000006600667220 */ /* 0x040fe20000410000 */
[----:B------:R-:W-:Y:S01]  /*2390*/  FMUL.FTZ R75, R0, R75 ;  /* 0x0000004b004b7220 */ /* 0x000fe20000410000 */
[----:B------:R-:W-:Y:S02]  /*23a0*/  IMAD R6, R6, 0x8, R61 ;  /* 0x0000000806067824 */ /* 0x000fe400078e023d */
[C---:B------:R-:W-:Y:S01]  /*23b0*/  FMUL.FTZ R78, R0.reuse, R78 ;  /* 0x0000004e004e7220 */ /* 0x040fe20000410000 */
[C---:B------:R-:W-:Y:S01]  /*23c0*/  FMUL.FTZ R79, R0.reuse, R79 ;  /* 0x0000004f004f7220 */ /* 0x040fe20000410000 */
[----:B------:R-:W-:Y:S01]  /*23d0*/  FMUL.FTZ R82, R0, R82 ;  /* 0x0000005200527220 */ /* 0x000fe20000410000 */
[----:B------:R-:W-:Y:S01]  /*23e0*/  @P1 IMAD.HI.U32 R7, R6, UR6, RZ ;  /* 0x0000000606071c27 */ /* 0x000fe2000f8e00ff */
[----:B------:R-:W-:Y:S01]  /*23f0*/  @UP0 ULDC UR6, c[0x0][0x450] ;  /* 0x0001140000060ab9 */ /* 0x000fe20000000800 */
[----:B------:R-:W1:Y:S02]  /*2400*/  MUFU.TANH R90, R90 ;  /* 0x0000005a005a7308 */ /* 0x000e640000002400 */
[C---:B------:R-:W-:Y:S01]  /*2410*/  FMUL.FTZ R83, R0.reuse, R83 ;  /* 0x0000005300537220 */ /* 0x040fe20000410000 */
[----:B------:R-:W-:Y:S01]  /*2420*/  IMAD.MOV.U32 R64, RZ, RZ, R6 ;  /* 0x000000ffff407224 */ /* 0x000fe200078e0006 */
[----:B------:R-:W-:Y:S01]  /*2430*/  @P2 SHF.R.U32.HI R64, RZ, UR6, R7 ;  /* 0x00000006ff402c19 */ /* 0x000fe20008011607 */
[----:B------:R-:W-:Y:S01]  /*2440*/  UIMAD UR6, UR46, -0xa0, UR49 ;  /* 0xffffff602e0678a4 */ /* 0x000fe2000f8e0231 */
[----:B------:R-:W-:Y:S01]  /*2450*/  LOP3.LUT R7, R13, 0x7ffffffc, RZ, 0xc0, !PT ;  /* 0x7ffffffc0d077812 */ /* 0x000fe200078ec0ff */
[C---:B------:R-:W-:Y:S01]  /*2460*/  FMUL.FTZ R86, R0.reuse, R86 ;  /* 0x0000005600567220 */ /* 0x040fe20000410000 */
[----:B------:R-:W-:Y:S01]  /*2470*/  FMUL.FTZ R87, R0, R87 ;  /* 0x0000005700577220 */ /* 0x000fe20000410000 */
[----:B------:R-:W2:Y:S01]  /*2480*/  SHFL.IDX PT, R62, R64, 0x1, 0x1c1f ;  /* 0x003c1f00403e7f89 */ /* 0x000ea200000e0000 */
[----:B------:R-:W-:Y:S01]  /*2490*/  UIADD3 UR6, UR6, 0xa0, URZ ;  /* 0x000000a006067890 */ /* 0x000fe2000fffe03f */
[----:B------:R-:W-:Y:S01]  /*24a0*/  IMAD.IADD R7, R10, 0x1, -R7 ;  /* 0x000000010a077824 */ /* 0x000fe200078e0a07 */
[----:B------:R-:W3:Y:S01]  /*24b0*/  MUFU.TANH R91, R91 ;  /* 0x0000005b005b7308 */ /* 0x000ee20000002400 */
[----:B------:R-:W-:-:S02]  /*24c0*/  IMAD.U32 R10, RZ, RZ, UR7 ;  /* 0x00000007ff0a7e24 */ /* 0x000fc4000f8e00ff */
[C---:B------:R-:W-:Y:S01]  /*24d0*/  FMUL.FTZ R15, R0.reuse, R101 ;  /* 0x00000065000f7220 */ /* 0x040fe20000410000 */
[C---:B------:R-:W-:Y:S01]  /*24e0*/  FMUL.FTZ R12, R0.reuse, R97 ;  /* 0x00000061000c7220 */ /* 0x040fe20000410000 */
[----:B0-----:R-:W-:Y:S02]  /*24f0*/  IMAD.U32 R66, RZ, RZ, UR6 ;  /* 0x00000006ff427e24 */ /* 0x001fe4000f8e00ff */
[C---:B------:R-:W-:Y:S01]  /*2500*/  FMUL.FTZ R63, R0.reuse, R63 ;  /* 0x0000003f003f7220 */ /* 0x040fe20000410000 */
[C---:B------:R-:W-:Y:S01]  /*2510*/  IMAD R103, R7.reuse, -0x2, R10 ;  /* 0xfffffffe07677824 */ /* 0x040fe200078e020a */
[----:B------:R-:W-:Y:S01]  /*2520*/  MOV R10, UR49 ;  /* 0x00000031000a7c02 */ /* 0x000fe20008000f00 */
[----:B------:R-:W0:Y:S01]  /*2530*/  MUFU.TANH R94, R94 ;  /* 0x0000005e005e7308 */ /* 0x000e220000002400 */
[----:B------:R-:W-:Y:S02]  /*2540*/  IMAD R66, R7, -0x2, R66 ;  /* 0xfffffffe07427824 */ /* 0x000fe400078e0242 */
[C---:B------:R-:W-:Y:S01]  /*2550*/  FMUL.FTZ R9, R0.reuse, R93 ;  /* 0x0000005d00097220 */ /* 0x040fe20000410000 */
[----:B------:R-:W-:Y:S01]  /*2560*/  IADD3 R103, R103, -UR11, R10 ;  /* 0x8000000b67677c10 */ /* 0x000fe2000fffe00a */
[C---:B------:R-:W-:Y:S01]  /*2570*/  FMUL.FTZ R67, R0.reuse, R67 ;  /* 0x0000004300437220 */ /* 0x040fe20000410000 */
[C---:B------:R-:W-:Y:S01]  /*2580*/  FMUL.FTZ R70, R0.reuse, R70 ;  /* 0x0000004600467220 */ /* 0x040fe20000410000 */
[C---:B------:R-:W-:Y:S01]  /*2590*/  FMUL.FTZ R71, R0.reuse, R71 ;  /* 0x0000004700477220 */ /* 0x040fe20000410000 */
[C---:B------:R-:W-:Y:S01]  /*25a0*/  FMUL.FTZ R18, R0.reuse, R72 ;  /* 0x0000004800127220 */ /* 0x040fe20000410000 */
[----:B------:R-:W4:Y:S01]  /*25b0*/  MUFU.TANH R95, R95 ;  /* 0x0000005f005f7308 */ /* 0x000f220000002400 */
[C---:B------:R-:W-:Y:S01]  /*25c0*/  FMUL.FTZ R72, R0.reuse, R85 ;  /* 0x0000005500487220 */ /* 0x040fe20000410000 */
[C---:B------:R-:W-:Y:S01]  /*25d0*/  FMUL.FTZ R42, R0.reuse, R42 ;  /* 0x0000002a002a7220 */ /* 0x040fe20000410000 */
[C---:B------:R-:W-:Y:S01]  /*25e0*/  FMUL.FTZ R43, R0.reuse, R43 ;  /* 0x0000002b002b7220 */ /* 0x040fe20000410000 */
[----:B------:R-:W-:Y:S01]  /*25f0*/  FMUL.FTZ R60, R0, R68 ;  /* 0x00000044003c7220 */ /* 0x000fe20000410000 */
[----:B--2---:R-:W-:Y:S01]  /*2600*/  VIADDMNMX R13, R62, R103, R66, PT ;  /* 0x000000673e0d7246 */ /* 0x004fe20003800142 */
[C---:B------:R-:W-:Y:S01]  /*2610*/  FMUL.FTZ R46, R0.reuse, R46 ;  /* 0x0000002e002e7220 */ /* 0x040fe20000410000 */
[C---:B------:R-:W-:Y:S01]  /*2620*/  FMUL.FTZ R47, R0.reuse, R47 ;  /* 0x0000002f002f7220 */ /* 0x040fe20000410000 */
[----:B------:R-:W2:Y:S01]  /*2630*/  MUFU.TANH R98, R98 ;  /* 0x0000006200627308 */ /* 0x000ea20000002400 */
        /* <DEDUP_REMOVED lines=8> */
[----:B---3--:R-:W-:Y:S01]  /*26c0*/  FSEL R123, R91, -INF , P2 ;  /* 0xff8000005b7b7808 */ /* 0x008fe20001000000 */
[C---:B------:R-:W-:Y:S01]  /*26d0*/  FMUL.FTZ R51, R0.reuse, R51 ;  /* 0x0000003300337220 */ /* 0x040fe20000410000 */
[----:B------:R-:W-:Y:S01]  /*26e0*/  ISETP.GT.AND P1, PT, R13, 0x9, PT ;  /* 0x000000090d00780c */ /* 0x000fe20003f24270 */
[----:B------:R-:W-:Y:S01]  /*26f0*/  FMUL.FTZ R54, R0, R54 ;  /* 0x0000003600367220 */ /* 0x000fe20000410000 */
[----:B0-----:R-:W-:Y:S01]  /*2700*/  FSEL R121, R94, -INF , P3 ;  /* 0xff8000005e797808 */ /* 0x001fe20001800000 */
[C---:B------:R-:W-:Y:S01]  /*2710*/  FMUL.FTZ R61, R0.reuse, R69 ;  /* 0x00000045003d7220 */ /* 0x040fe20000410000 */
[----:B------:R-:W-:Y:S01]  /*2720*/  FMNMX.FTZ R10, R125, R123, !PT ;  /* 0x0000007b7d0a7209 */ /* 0x000fe20007810000 */
[----:B------:R-:W0:Y:S01]  /*2730*/  MUFU.TANH R102, R102 ;  /* 0x0000006600667308 */ /* 0x000e220000002400 */
[----:B------:R-:W-:Y:S01]  /*2740*/  ISETP.GT.AND P2, PT, R13, 0x10, PT ;  /* 0x000000100d00780c */ /* 0x000fe20003f44270 */
[C---:B------:R-:W-:Y:S01]  /*2750*/  FMUL.FTZ R55, R0.reuse, R55 ;  /* 0x0000003700377220 */ /* 0x040fe20000410000 */
[----:B----4-:R-:W-:Y:S01]  /*2760*/  FSEL R105, R95, -INF , P1 ;  /* 0xff8000005f697808 */ /* 0x010fe20000800000 */
[C---:B------:R-:W-:Y:S01]  /*2770*/  FMUL.FTZ R26, R0.reuse, R26 ;  /* 0x0000001a001a7220 */ /* 0x040fe20000410000 */
[----:B------:R-:W-:Y:S01]  /*2780*/  FMNMX.FTZ R10, R121, R10, !PT ;  /* 0x0000000a790a7209 */ /* 0x000fe20007810000 */
[----:B------:R-:W-:Y:S01]  /*2790*/  FMUL.FTZ R30, R0, R30 ;  /* 0x0000001e001e7220 */ /* 0x000fe20000410000 */
[----:B------:R-:W-:Y:S01]  /*27a0*/  ISETP.GT.AND P1, PT, R13, 0x11, PT ;  /* 0x000000110d00780c */ /* 0x000fe20003f24270 */
[----:B------:R-:W3:Y:S01]  /*27b0*/  MUFU.TANH R75, R75 ;  /* 0x0000004b004b7308 */ /* 0x000ee20000002400 */
[----:B--2---:R-:W-:Y:S01]  /*27c0*/  FSEL R117, R98, -INF , P2 ;  /* 0xff80000062757808 */ /* 0x004fe20001000000 */
[C---:B------:R-:W-:Y:S01]  /*27d0*/  FMUL.FTZ R34, R0.reuse, R34 ;  /* 0x0000002200227220 */ /* 0x040fe20000410000 */
[----:B------:R-:W-:Y:S01]  /*27e0*/  FMNMX.FTZ R10, R105, R10, !PT ;  /* 0x0000000a690a7209 */ /* 0x000fe20007810000 */
[C---:B------:R-:W-:Y:S01]  /*27f0*/  FMUL.FTZ R38, R0.reuse, R38 ;  /* 0x0000002600267220 */ /* 0x040fe20000410000 */
[----:B------:R-:W-:Y:S01]  /*2800*/  ISETP.GT.AND P2, PT, R13, 0x18, PT ;  /* 0x000000180d00780c */ /* 0x000fe20003f44270 */
[C---:B------:R-:W-:Y:S01]  /*2810*/  FMUL.FTZ R23, R0.reuse, R81 ;  /* 0x0000005100177220 */ /* 0x040fe20000410000 */
[----:B-1----:R-:W-:Y:S01]  /*2820*/  FSEL R111, R99, -INF , P1 ;  /* 0xff800000636f7808 */ /* 0x002fe20000800000 */
[----:B------:R-:W1:Y:S01]  /*2830*/  MUFU.TANH R78, R78 ;  /* 0x0000004e004e7308 */ /* 0x000e620000002400 */
[----:B------:R-:W-:Y:S01]  /*2840*/  FMNMX.FTZ R10, R117, R10, !PT ;  /* 0x0000000a750a7209 */ /* 0x000fe20007810000 */
[C---:B------:R-:W-:Y:S01]  /*2850*/  FMUL.FTZ R4, R0.reuse, R88 ;  /* 0x0000005800047220 */ /* 0x040fe20000410000 */
[----:B------:R-:W-:Y:S01]  /*2860*/  ISETP.GT.AND P1, PT, R13, 0x19, PT ;  /* 0x000000190d00780c */ /* 0x000fe20003f24270 */
[----:B------:R-:W-:Y:S01]  /*2870*/  FMUL.FTZ R8, R0, R92 ;  /* 0x0000005c00087220 */ /* 0x000fe20000410000 */
[----:B0-----:R-:W-:Y:S01]  /*2880*/  FSEL R107, R102, -INF , P2 ;  /* 0xff800000666b7808 */ /* 0x001fe20001000000 */
[----:B------:R-:W-:Y:S01]  /*2890*/  ULDC UR6, c[0x0][0x988] ;  /* 0x0002620000067ab9 */ /* 0x000fe20000000800 */
[----:B------:R-:W-:Y:S01]  /*28a0*/  FMNMX.FTZ R10, R111, R10, !PT ;  /* 0x0000000a6f0a7209 */ /* 0x000fe20007810000 */
[----:B------:R-:W0:Y:S01]  /*28b0*/  MUFU.TANH R79, R79 ;  /* 0x0000004f004f7308 */ /* 0x000e220000002400 */
[----:B------:R-:W-:Y:S01]  /*28c0*/  ISETP.GT.AND P2, PT, R13, 0x20, PT ;  /* 0x000000200d00780c */ /* 0x000fe20003f44270 */
[C---:B------:R-:W-:Y:S01]  /*28d0*/  FMUL.FTZ R24, R0.reuse, R24 ;  /* 0x0000001800187220 */ /* 0x040fe20000410000 */
[----:B------:R-:W-:Y:S01]  /*28e0*/  FSEL R113, R113, -INF , P1 ;  /* 0xff80000071717808 */ /* 0x000fe20000800000 */
[C---:B------:R-:W-:Y:S01]  /*28f0*/  FMUL.FTZ R11, R0.reuse, R96 ;  /* 0x00000060000b7220 */ /* 0x040fe20000410000 */
[----:B------:R-:W-:Y:S01]  /*2900*/  FMNMX.FTZ R10, R107, R10, !PT ;  /* 0x0000000a6b0a7209 */ /* 0x000fe20007810000 */
[C---:B------:R-:W-:Y:S01]  /*2910*/  FMUL.FTZ R29, R0.reuse, R29 ;  /* 0x0000001d001d7220 */ /* 0x040fe20000410000 */
[----:B------:R-:W-:Y:S01]  /*2920*/  ISETP.GT.AND P1, PT, R13, 0x21, PT ;  /* 0x000000210d00780c */ /* 0x000fe20003f24270 */
[----:B------:R-:W2:Y:S01]  /*2930*/  MUFU.TANH R82, R82 ;  /* 0x0000005200527308 */ /* 0x000ea20000002400 */
[----:B------:R-:W-:Y:S01]  /*2940*/  FSEL R119, R119, -INF , P2 ;  /* 0xff80000077777808 */ /* 0x000fe20001000000 */
[C---:B------:R-:W-:Y:S01]  /*2950*/  FMUL.FTZ R14, R0.reuse, R100 ;  /* 0x00000064000e7220 */ /* 0x040fe20000410000 */
[----:B------:R-:W-:Y:S01]  /*2960*/  FMNMX.FTZ R10, R113, R10, !PT ;  /* 0x0000000a710a7209 */ /* 0x000fe20007810000 */
[C---:B------:R-:W-:Y:S01]  /*2970*/  FMUL.FTZ R53, R0.reuse, R53 ;  /* 0x0000003500357220 */ /* 0x040fe20000410000 */
[----:B------:R-:W-:Y:S01]  /*2980*/  ISETP.GT.AND P2, PT, R13, 0x28, PT ;  /* 0x000000280d00780c */ /* 0x000fe20003f44270 */
[C---:B------:R-:W-:Y:S01]  /*2990*/  FMUL.FTZ R32, R0.reuse, R32 ;  /* 0x0000002000207220 */ /* 0x040fe20000410000 */
[----:B---3--:R-:W-:Y:S01]  /*29a0*/  FSEL R115, R75, -INF , P1 ;  /* 0xff8000004b737808 */ /* 0x008fe20000800000 */
[----:B------:R-:W3:Y:S01]  /*29b0*/  MUFU.TANH R83, R83 ;  /* 0x0000005300537308 */ /* 0x000ee20000002400 */
[----:B------:R-:W-:Y:S01]  /*29c0*/  FMNMX.FTZ R10, R119, R10, !PT ;  /* 0x0000000a770a7209 */ /* 0x000fe20007810000 */
[C---:B------:R-:W-:Y:S01]  /*29d0*/  FMUL.FTZ R19, R0.reuse, R73 ;  /* 0x0000004900137220 */ /* 0x040fe20000410000 */
[----:B------:R-:W-:Y:S01]  /*29e0*/  ISETP.GT.AND P1, PT, R13, 0x29, PT ;  /* 0x000000290d00780c */ /* 0x000fe20003f24270 */
[----:B------:R-:W-:Y:S01]  /*29f0*/  FMUL.FTZ R22, R0, R80 ;  /* 0x0000005000167220 */ /* 0x000fe20000410000 */
[----:B-1----:R-:W-:Y:S01]  /*2a00*/  FSEL R109, R78, -INF , P2 ;  /* 0xff8000004e6d7808 */ /* 0x002fe20001000000 */
[C---:B------:R-:W-:Y:S01]  /*2a10*/  FMUL.FTZ R28, R0.reuse, R28 ;  /* 0x0000001c001c7220 */ /* 0x040fe20000410000 */
[----:B------:R-:W-:Y:S01]  /*2a20*/  FMNMX.FTZ R10, R115, R10, !PT ;  /* 0x0000000a730a7209 */ /* 0x000fe20007810000 */
[----:B------:R-:W1:Y:S01]  /*2a30*/  MUFU.TANH R86, R86 ;  /* 0x0000005600567308 */ /* 0x000e620000002400 */
[----:B------:R-:W-:Y:S01]  /*2a40*/  ISETP.GT.AND P2, PT, R13, 0x30, PT ;  /* 0x000000300d00780c */ /* 0x000fe20003f44270 */
[C---:B------:R-:W-:Y:S01]  /*2a50*/  FMUL.FTZ R73, R0.reuse, R84 ;  /* 0x0000005400497220 */ /* 0x040fe20000410000 */
[----:B0-----:R-:W-:Y:S01]  /*2a60*/  FSEL R101, R79, -INF , P1 ;  /* 0xff8000004f657808 */ /* 0x001fe20000800000 */
[C---:B------:R-:W-:Y:S01]  /*2a70*/  FMUL.FTZ R25, R0.reuse, R25 ;  /* 0x0000001900197220 */ /* 0x040fe20000410000 */
[----:B------:R-:W-:Y:S01]  /*2a80*/  FMNMX.FTZ R10, R109, R10, !PT ;  /* 0x0000000a6d0a7209 */ /* 0x000fe20007810000 */
[----:B------:R-:W-:Y:S01]  /*2a90*/  FMUL.FTZ R44, R0, R44 ;  /* 0x0000002c002c7220 */ /* 0x000fe20000410000 */
[----:B------:R-:W-:Y:S01]  /*2aa0*/  ISETP.GT.AND P1, PT, R13, 0x31, PT ;  /* 0x000000310d00780c */ /* 0x000fe20003f24270 */
[----:B------:R-:W0:Y:S01]  /*2ab0*/  MUFU.TANH R87, R87 ;  /* 0x0000005700577308 */ /* 0x000e220000002400 */
[----:B--2---:R-:W-:Y:S01]  /*2ac0*/  FSEL R99, R82, -INF , P2 ;  /* 0xff80000052637808 */ /* 0x004fe20001000000 */
[C---:B------:R-:W-:Y:S01]  /*2ad0*/  FMUL.FTZ R48, R0.reuse, R48 ;  /* 0x0000003000307220 */ /* 0x040fe20000410000 */
[----:B------:R-:W-:Y:S01]  /*2ae0*/  FMNMX.FTZ R10, R101, R10, !PT ;  /* 0x0000000a650a7209 */ /* 0x000fe20007810000 */
[C---:B------:R-:W-:Y:S01]  /*2af0*/  FMUL.FTZ R49, R0.reuse, R49 ;  /* 0x0000003100317220 */ /* 0x040fe20000410000 */
[----:B------:R-:W-:Y:S01]  /*2b00*/  ISETP.GT.AND P2, PT, R13, 0x38, PT ;  /* 0x000000380d00780c */ /* 0x000fe20003f44270 */
[C---:B------:R-:W-:Y:S01]  /*2b10*/  FMUL.FTZ R52, R0.reuse, R52 ;  /* 0x0000003400347220 */ /* 0x040fe20000410000 */
[----:B---3--:R-:W-:Y:S01]  /*2b20*/  FSEL R97, R83, -INF , P1 ;  /* 0xff80000053617808 */ /* 0x008fe20000800000 */
[----:B------:R-:W2:Y:S01]  /*2b30*/  MUFU.TANH R63, R63 ;  /* 0x0000003f003f7308 */ /* 0x000ea20000002400 */
[----:B------:R-:W-:Y:S01]  /*2b40*/  FMNMX.FTZ R10, R99, R10, !PT ;  /* 0x0000000a630a7209 */ /* 0x000fe20007810000 */
[C---:B------:R-:W-:Y:S01]  /*2b50*/  FMUL.FTZ R33, R0.reuse, R33 ;  /* 0x0000002100217220 */ /* 0x040fe20000410000 */
[----:B------:R-:W-:Y:S01]  /*2b60*/  ISETP.GT.AND P1, PT, R13, 0x39, PT ;  /* 0x000000390d00780c */ /* 0x000fe20003f24270 */
[----:B------:R-:W-:Y:S01]  /*2b70*/  FMUL.FTZ R37, R0, R37 ;  /* 0x0000002500257220 */ /* 0x000fe20000410000 */
[----:B-1----:R-:W-:Y:S01]  /*2b80*/  FSEL R95, R86, -INF , P2 ;  /* 0xff800000565f7808 */ /* 0x002fe20001000000 */
[----:B------:R-:W-:Y:S01]  /*2b90*/  FMUL.FTZ R36, R0, R36 ;  /* 0x0000002400247220 */ /* 0x000fe20000410000 */
[----:B------:R-:W-:Y:S01]  /*2ba0*/  FMNMX.FTZ R10, R97, R10, !PT ;  /* 0x0000000a610a7209 */ /* 0x000fe20007810000 */
[----:B------:R-:W1:Y:S01]  /*2bb0*/  MUFU.TANH R67, R67 ;  /* 0x0000004300437308 */ /* 0x000e620000002400 */
[----:B------:R-:W-:Y:S01]  /*2bc0*/  ISETP.GT.AND P2, PT, R13, 0x40, PT ;  /* 0x000000400d00780c */ /* 0x000fe20003f44270 */
[----:B------:R-:W-:Y:S01]  /*2bd0*/  @UP0 ULDC UR14, c[0x0][0x450] ;  /* 0x00011400000e0ab9 */ /* 0x000fe20000000800 */
[----:B0-----:R-:W-:Y:S01]  /*2be0*/  FSEL R93, R87, -INF , P1 ;  /* 0xff800000575d7808 */ /* 0x001fe20000800000 */
[----:B------:R-:W-:Y:S01]  /*2bf0*/  UIADD3 UR52, UR46, -0x2, URZ ;  /* 0xfffffffe2e347890 */ /* 0x000fe2000fffe03f */
[----:B------:R-:W-:Y:S01]  /*2c00*/  FMNMX.FTZ R10, R95, R10, !PT ;  /* 0x0000000a5f0a7209 */ /* 0x000fe20007810000 */
[----:B------:R-:W-:Y:S01]  /*2c10*/  UIADD3 UR10, UR41, 0x22840, URZ ;  /* 0x00022840290a7890 */ /* 0x000fe2000fffe03f */
[----:B------:R-:W-:Y:S01]  /*2c20*/  ISETP.GT.AND P1, PT, R13, 0x41, PT ;  /* 0x000000410d00780c */ /* 0x000fe20003f24270 */
[----:B------:R-:W0:Y:S01]  /*2c30*/  MUFU.TANH R70, R70 ;  /* 0x0000004600467308 */ /* 0x000e220000002400 */
[----:B------:R-:W-:Y:S01]  /*2c40*/  FSEL R91, R76, -INF , P2 ;  /* 0xff8000004c5b7808 */ /* 0x000fe20001000000 */
[----:B------:R-:W-:Y:S01]  /*2c50*/  UPRMT UR10, UR47, 0x654, UR10 ;  /* 0x000006542f0a7896 */ /* 0x000fe2000800000a */
[----:B------:R-:W-:Y:S01]  /*2c60*/  FMNMX.FTZ R10, R93, R10, !PT ;  /* 0x0000000a5d0a7209 */ /* 0x000fe20007810000 */
[----:B------:R-:W3:Y:S01]  /*2c70*/  S2UR UR46, SR_CgaCtaId ;  /* 0x00000000002e79c3 */ /* 0x000ee20000008800 */
[----:B------:R-:W-:Y:S01]  /*2c80*/  ISETP.GT.AND P2, PT, R13, 0x48, PT ;  /* 0x000000480d00780c */ /* 0x000fe20003f44270 */
[----:B------:R-:W-:Y:S01]  /*2c90*/  UMOV UR47, URZ ;  /* 0x0000003f002f7c82 */ /* 0x000fe20008000000 */
[----:B------:R-:W-:Y:S01]  /*2ca0*/  FSEL R89, R89, -INF , P1 ;  /* 0xff80000059597808 */ /* 0x000fe20000800000 */
[----:B------:R-:W4:Y:S01]  /*2cb0*/  MUFU.TANH R71, R71 ;  /* 0x0000004700477308 */ /* 0x000f220000002400 */
[----:B------:R-:W-:-:S02]  /*2cc0*/  FMNMX.FTZ R10, R91, R10, !PT ;  /* 0x0000000a5b0a7209 */ /* 0x000fc40007810000 */
[----:B------:R-:W-:Y:S01]  /*2cd0*/  ISETP.GT.AND P1, PT, R13, 0x49, PT ;  /* 0x000000490d00780c */ /* 0x000fe20003f24270 */
[----:B------:R-:W-:Y:S01]  /*2ce0*/  SYNCS.ARRIVE.TRANS64.RED.A1T0 RZ, [UR10], RZ ;  /* 0x000000ffffff79a7 */ /* 0x000fe2000810040a */
[----:B------:R-:W-:Y:S02]  /*2cf0*/  FSEL R87, R77, -INF , P2 ;  /* 0xff8000004d577808 */ /* 0x000fe40001000000 */
[----:B------:R-:W-:Y:S01]  /*2d00*/  FMNMX.FTZ R10, R89, R10, !PT ;  /* 0x0000000a590a7209 */ /* 0x000fe20007810000 */
[----:B------:R5:W3:Y:S01]  /*2d10*/  MUFU.TANH R68, R42 ;  /* 0x0000002a00447308 */ /* 0x000ae20000002400 */
[----:B------:R-:W-:Y:S02]  /*2d20*/  ISETP.GT.AND P2, PT, R13, 0x50, PT ;  /* 0x000000500d00780c */ /* 0x000fe40003f44270 */
[----:B--2---:R-:W-:Y:S02]  /*2d30*/  FSEL R85, R63, -INF , P1 ;  /* 0xff8000003f557808 */ /* 0x004fe40000800000 */
[----:B------:R-:W-:-:S02]  /*2d40*/  FMNMX.FTZ R10, R87, R10, !PT ;  /* 0x0000000a570a7209 */ /* 0x000fc40007810000 */
[----:B------:R-:W-:Y:S01]  /*2d50*/  ISETP.GT.AND P1, PT, R13, 0x51, PT ;  /* 0x000000510d00780c */ /* 0x000fe20003f24270 */
[----:B------:R-:W2:Y:S01]  /*2d60*/  MUFU.TANH R43, R43 ;  /* 0x0000002b002b7308 */ /* 0x000ea20000002400 */
[----:B------:R-:W-:Y:S02]  /*2d70*/  FSEL R83, R65, -INF , P2 ;  /* 0xff80000041537808 */ /* 0x000fe40001000000 */
[----:B------:R-:W-:Y:S02]  /*2d80*/  FMNMX.FTZ R10, R85, R10, !PT ;  /* 0x0000000a550a7209 */ /* 0x000fe40007810000 */
[----:B------:R-:W-:Y:S02]  /*2d90*/  ISETP.GT.AND P2, PT, R13, 0x58, PT ;  /* 0x000000580d00780c */ /* 0x000fe40003f44270 */
[----:B-1----:R-:W-:Y:S01]  /*2da0*/  FSEL R77, R67, -INF , P1 ;  /* 0xff800000434d7808 */ /* 0x002fe20000800000 */
[----:B------:R-:W-:Y:S01]  /*2db0*/  MUFU.TANH R46, R46 ;  /* 0x0000002e002e7308 */ /* 0x000fe20000002400 */
[----:B-----5:R-:W-:Y:S01]  /*2dc0*/  FMNMX.FTZ R42, R83, R10, !PT ;  /* 0x0000000a532a7209 */ /* 0x020fe20007810000 */
[----:B------:R-:W-:Y:S01]  /*2dd0*/  FMUL.FTZ R10, R0, R27 ;  /* 0x0000001b000a7220 */ /* 0x000fe20000410000 */
[----:B------:R-:W-:-:S02]  /*2de0*/  ISETP.GT.AND P1, PT, R13, 0x59, PT ;  /* 0x000000590d00780c */ /* 0x000fc40003f24270 */
[----:B0-----:R-:W-:Y:S02]  /*2df0*/  FSEL R63, R70, -INF , P2 ;  /* 0xff800000463f7808 */ /* 0x001fe40001000000 */
[----:B------:R-:W-:Y:S01]  /*2e00*/  FMNMX.FTZ R42, R77, R42, !PT ;  /* 0x0000002a4d2a7209 */ /* 0x000fe20007810000 */
[----:B------:R-:W0:Y:S01]  /*2e10*/  MUFU.TANH R47, R47 ;  /* 0x0000002f002f7308 */ /* 0x000e220000002400 */
[----:B------:R-:W-:Y:S02]  /*2e20*/  ISETP.GT.AND P2, PT, R13, 0x60, PT ;  /* 0x000000600d00780c */ /* 0x000fe40003f44270 */
[----:B----4-:R-:W-:Y:S02]  /*2e30*/  FSEL R41, R71, -INF , P1 ;  /* 0xff80000047297808 */ /* 0x010fe40000800000 */
[----:B------:R-:W-:Y:S02]  /*2e40*/  FMNMX.FTZ R42, R63, R42, !PT ;  /* 0x0000002a3f2a7209 */ /* 0x000fe40007810000 */
[----:B------:R-:W-:Y:S01]  /*2e50*/  ISETP.GT.AND P1, PT, R13, 0x61, PT ;  /* 0x000000610d00780c */ /* 0x000fe20003f24270 */
[----:B------:R-:W1:Y:S01]  /*2e60*/  MUFU.TANH R50, R50 ;  /* 0x0000003200327308 */ /* 0x000e620000002400 */
[----:B---3--:R-:W-:-:S02]  /*2e70*/  FSEL R27, R68, -INF , P2 ;  /* 0xff800000441b7808 */ /* 0x008fc40001000000 */
[----:B------:R-:W-:Y:S02]  /*2e80*/  FMNMX.FTZ R42, R41, R42, !PT ;  /* 0x0000002a292a7209 */ /* 0x000fe40007810000 */
[----:B------:R-:W-:Y:S02]  /*2e90*/  ISETP.GT.AND P2, PT, R13, 0x68, PT ;  /* 0x000000680d00780c */ /* 0x000fe40003f44270 */
[----:B--2---:R-:W-:Y:S01]  /*2ea0*/  FSEL R43, R43, -INF , P1 ;  /* 0xff8000002b2b7808 */ /* 0x004fe20000800000 */
[----:B------:R-:W2:Y:S01]  /*2eb0*/  MUFU.TANH R69, R51 ;  /* 0x0000003300457308 */ /* 0x000ea20000002400 */
[----:B------:R-:W-:Y:S02]  /*2ec0*/  FMNMX.FTZ R42, R27, R42, !PT ;  /* 0x0000002a1b2a7209 */ /* 0x000fe40007810000 */
[----:B------:R-:W-:Y:S02]  /*2ed0*/  ISETP.GT.AND P1, PT, R13, 0x69, PT ;  /* 0x000000690d00780c */ /* 0x000fe40003f24270 */
[----:B------:R-:W-:-:S02]  /*2ee0*/  FMNMX.FTZ R42, R43, R42, !PT ;  /* 0x0000002a2b2a7209 */ /* 0x000fc40007810000 */
[----:B0-----:R-:W-:Y:S01]  /*2ef0*/  FSEL R47, R47, -INF , P1 ;  /* 0xff8000002f2f7808 */ /* 0x001fe20000800000 */
[----:B------:R0:W-:Y:S01]  /*2f00*/  MUFU.TANH R70, R10 ;  /* 0x0000000a00467308 */ /* 0x0001e20000002400 */
[----:B------:R-:W-:-:S07]  /*2f10*/  ISETP.GT.AND P1, PT, R13, 0x71, PT ;  /* 0x000000710d00780c */ /* 0x000fce0003f24270 */
[----:B------:R-:W-:Y:S01]  /*2f20*/  MUFU.TANH R54, R54 ;  /* 0x0000003600367308 */ /* 0x000fe20000002400 */
[----:B0-----:R-:W-:Y:S01]  /*2f30*/  FMUL.FTZ R10, R0, R31 ;  /* 0x0000001f000a7220 */ /* 0x001fe20000410000 */
[----:B------:R-:W-:Y:S02]  /*2f40*/  FSEL R31, R46, -INF , P2 ;  /* 0xff8000002e1f7808 */ /* 0x000fe40001000000 */
[----:B------:R-:W-:Y:S02]  /*2f50*/  ISETP.GT.AND P2, PT, R13, 0x70, PT ;  /* 0x000000700d00780c */ /* 0x000fe40003f44270 */
[----:B------:R-:W-:Y:S02]  /*2f60*/  FMNMX.FTZ R42, R31, R42, !PT ;  /* 0x0000002a1f2a7209 */ /* 0x000fe40007810000 */
[----:B------:R2:W0:Y:S01]  /*2f70*/  MUFU.TANH R75, R55 ;  /* 0x00000037004b7308 */ /* 0x0004220000002400 */
[----:B-1----:R-:W-:Y:S02]  /*2f80*/  FSEL R51, R50, -INF , P2 ;  /* 0xff80000032337808 */ /* 0x002fe40001000000 */
[----:B------:R-:W-:-:S02]  /*2f90*/  FMNMX.FTZ R42, R47, R42, !PT ;  /* 0x0000002a2f2a7209 */ /* 0x000fc40007810000 */
[----:B------:R-:W-:Y:S02]  /*2fa0*/  ISETP.GT.AND P2, PT, R13, 0x78, PT ;  /* 0x000000780d00780c */ /* 0x000fe40003f44270 */
[----:B------:R-:W-:Y:S01]  /*2fb0*/  FMNMX.FTZ R42, R51, R42, !PT ;  /* 0x0000002a332a7209 */ /* 0x000fe20007810000 */
[----:B------:R-:W1:Y:S01]  /*2fc0*/  MUFU.TANH R26, R26 ;  /* 0x0000001a001a7308 */ /* 0x000e620000002400 */
[----:B--2---:R-:W-:Y:S02]  /*2fd0*/  FSEL R55, R69, -INF , P1 ;  /* 0xff80000045377808 */ /* 0x004fe40000800000 */
[----:B------:R-:W-:Y:S02]  /*2fe0*/  ISETP.GT.AND P1, PT, R13, 0x79, PT ;  /* 0x000000790d00780c */ /* 0x000fe40003f24270 */
[----:B------:R-:W-:-:S03]  /*2ff0*/  FMNMX.FTZ R42, R55, R42, !PT ;  /* 0x0000002a372a7209 */ /* 0x000fc60007810000 */
[----:B------:R2:W3:Y:S01]  /*3000*/  MUFU.TANH R46, R10 ;  /* 0x0000000a002e7308 */ /* 0x0004e20000002400 */
[----:B0-----:R-:W-:Y:S02]  /*3010*/  FSEL R65, R75, -INF , P1 ;  /* 0xff8000004b417808 */ /* 0x001fe40000800000 */
[----:B------:R-:W-:-:S04]  /*3020*/  ISETP.GT.AND P1, PT, R13, 0x81, PT ;  /* 0x000000810d00780c */ /* 0x000fc80003f24270 */
[----:B------:R-:W-:Y:S01]  /*3030*/  FSEL R69, R70, -INF , P1 ;  /* 0xff80000046457808 */ /* 0x000fe20000800000 */
[----:B------:R-:W0:Y:S01]  /*3040*/  MUFU.TANH R30, R30 ;  /* 0x0000001e001e7308 */ /* 0x000e220000002400 */
[----:B--2---:R-:W-:Y:S01]  /*3050*/  FMUL.FTZ R10, R0, R35 ;  /* 0x00000023000a7220 */ /* 0x004fe20000410000 */
[----:B------:R-:W-:Y:S02]  /*3060*/  FSEL R35, R54, -INF , P2 ;  /* 0xff80000036237808 */ /* 0x000fe40001000000 */
[----:B------:R-:W-:Y:S02]  /*3070*/  ISETP.GT.AND P2, PT, R13, 0x80, PT ;  /* 0x000000800d00780c */ /* 0x000fe40003f44270 */
[----:B------:R-:W-:Y:S02]  /*3080*/  FMNMX.FTZ R42, R35, R42, !PT ;  /* 0x0000002a232a7209 */ /* 0x000fe40007810000 */
[----:B------:R-:W2:Y:S01]  /*3090*/  MUFU.TANH R34, R34 ;  /* 0x0000002200227308 */ /* 0x000ea20000002400 */
[----:B-1----:R-:W-:-:S02]  /*30a0*/  FSEL R67, R26, -INF , P2 ;  /* 0xff8000001a437808 */ /* 0x002fc40001000000 */
[----:B------:R-:W-:Y:S02]  /*30b0*/  FMNMX.FTZ R42, R65, R42, !PT ;  /* 0x0000002a412a7209 */ /* 0x000fe40007810000 */
[----:B------:R-:W-:Y:S02]  /*30c0*/  ISETP.GT.AND P2, PT, R13, 0x88, PT ;  /* 0x000000880d00780c */ /* 0x000fe40003f44270 */
[----:B------:R-:W-:Y:S01]  /*30d0*/  FMNMX.FTZ R42, R67, R42, !PT ;  /* 0x0000002a432a7209 */ /* 0x000fe20007810000 */
[----:B------:R1:W4:Y:S01]  /*30e0*/  MUFU.TANH R79, R10 ;  /* 0x0000000a004f7308 */ /* 0x0003220000002400 */
[----:B------:R-:W-:Y:S02]  /*30f0*/  ISETP.GT.AND P1, PT, R13, 0x89, PT ;  /* 0x000000890d00780c */ /* 0x000fe40003f24270 */
[----:B------:R-:W-:Y:S02]  /*3100*/  FMNMX.FTZ R42, R69, R42, !PT ;  /* 0x0000002a452a7209 */ /* 0x000fe40007810000 */
[----:B---3--:R-:W-:-:S02]  /*3110*/  FSEL R75, R46, -INF , P1 ;  /* 0xff8000002e4b7808 */ /* 0x008fc40000800000 */
[C---:B------:R-:W-:Y:S01]  /*3120*/  ISETP.GT.AND P1, PT, R13.reuse, 0x91, PT ;  /* 0x000000910d00780c */ /* 0x040fe20003f24270 */
[----:B------:R-:W3:Y:S01]  /*3130*/  MUFU.TANH R38, R38 ;  /* 0x0000002600267308 */ /* 0x000ee20000002400 */
[----:B-1----:R-:W-:Y:S01]  /*3140*/  FMUL.FTZ R10, R0, R39 ;  /* 0x00000027000a7220 */ /* 0x002fe20000410000 */
[----:B0-----:R-:W-:Y:S02]  /*3150*/  FSEL R39, R30, -INF , P2 ;  /* 0xff8000001e277808 */ /* 0x001fe40001000000 */
[----:B------:R-:W-:Y:S01]  /*3160*/  ISETP.GT.AND P2, PT, R13, 0x90, PT ;  /* 0x000000900d00780c */ /* 0x000fe20003f44270 */
[----:B------:R-:W0:Y:S01]  /*3170*/  SHFL.IDX PT, R30, R64, RZ, 0x1c1f ;  /* 0x001c1fff401e7589 */ /* 0x000e2200000e0000 */
[----:B------:R-:W-:Y:S02]  /*3180*/  FMNMX.FTZ R42, R39, R42, !PT ;  /* 0x0000002a272a7209 */ /* 0x000fe40007810000 */
[----:B------:R1:W5:Y:S01]  /*3190*/  MUFU.TANH R81, R10 ;  /* 0x0000000a00517308 */ /* 0x0003620000002400 */
[----:B--2---:R-:W-:-:S02]  /*31a0*/  FSEL R71, R34, -INF , P2 ;  /* 0xff80000022477808 */ /* 0x004fc40001000000 */
[----:B------:R-:W-:Y:S02]  /*31b0*/  FMNMX.FTZ R42, R75, R42, !PT ;  /* 0x0000002a4b2a7209 */ /* 0x000fe40007810000 */
[----:B------:R-:W-:Y:S02]  /*31c0*/  ISETP.GT.AND P2, PT, R13, 0x98, PT ;  /* 0x000000980d00780c */ /* 0x000fe40003f44270 */
[----:B----4-:R-:W-:Y:S01]  /*31d0*/  FSEL R79, R79, -INF , P1 ;  /* 0xff8000004f4f7808 */ /* 0x010fe20000800000 */
[----:B------:R-:W-:Y:S01]  /*31e0*/  MUFU.TANH R4, R4 ;  /* 0x0000000400047308 */ /* 0x000fe20000002400 */
[----:B------:R-:W-:Y:S01]  /*31f0*/  FMNMX.FTZ R42, R71, R42, !PT ;  /* 0x0000002a472a7209 */ /* 0x000fe20007810000 */
[----:B-1----:R-:W-:Y:S01]  /*3200*/  FMUL.FTZ R10, R0, R45 ;  /* 0x0000002d000a7220 */ /* 0x002fe20000410000 */
[----:B------:R-:W-:Y:S02]  /*3210*/  ISETP.GT.AND P1, PT, R13, 0x99, PT ;  /* 0x000000990d00780c */ /* 0x000fe40003f24270 */
[----:B---3--:R-:W-:-:S02]  /*3220*/  FSEL R45, R38, -INF , P2 ;  /* 0xff800000262d7808 */ /* 0x008fc40001000000 */
[----:B------:R-:W-:Y:S01]  /*3230*/  FMNMX.FTZ R42, R79, R42, !PT ;  /* 0x0000002a4f2a7209 */ /* 0x000fe20007810000 */
[----:B------:R-:W-:Y:S01]  /*3240*/  MUFU.TANH R34, R10 ;  /* 0x0000000a00227308 */ /* 0x000fe20000002400 */
[----:B-----5:R-:W-:Y:S02]  /*3250*/  FSEL R81, R81, -INF , P1 ;  /* 0xff80000051517808 */ /* 0x020fe40000800000 */
[----:B------:R-:W-:Y:S02]  /*3260*/  FMNMX.FTZ R42, R45, R42, !PT ;  /* 0x0000002a2d2a7209 */ /* 0x000fe40007810000 */
[----:B0-----:R-:W-:Y:S02]  /*3270*/  VIADDMNMX R66, R30, R103, R66, PT ;  /* 0x000000671e427246 */ /* 0x001fe40003800142 */
[----:B------:R-:W-:Y:S01]  /*3280*/  FMNMX.FTZ R42, R81, R42, !PT ;  /* 0x0000002a512a7209 */ /* 0x000fe20007810000 */
[----:B------:R-:W0:Y:S01]  /*3290*/  MUFU.TANH R5, R5 ;  /* 0x0000000500057308 */ /* 0x000e220000002400 */
[----:B------:R-:W-:-:S02]  /*32a0*/  ISETP.GT.AND P2, PT, R66, 0x1, PT ;  /* 0x000000014200780c */ /* 0x000fc40003f44270 */
[----:B------:R-:W-:Y:S01]  /*32b0*/  ISETP.GT.AND P3, PT, R66, 0x8, PT ;  /* 0x000000084200780c */ /* 0x000fe20003f64270 */
[----:B------:R-:W1:Y:S04]  /*32c0*/  SHFL.BFLY PT, R13, R42, 0x2, 0x1f ;  /* 0x0c401f002a0d7f89 */ /* 0x000e6800000e0000 */
[----:B------:R-:W2:Y:S08]  /*32d0*/  MUFU.TANH R8, R8 ;  /* 0x0000000800087308 */ /* 0x000eb00000002400 */
[----:B------:R3:W-:Y:S01]  /*32e0*/  MUFU.TANH R46, R24 ;  /* 0x00000018002e7308 */ /* 0x0007e20000002400 */
[----:B0-----:R-:W-:-:S02]  /*32f0*/  FSEL R50, R5, -INF , P2 ;  /* 0xff80000005327808 */ /* 0x001fc40001000000 */
[----:B------:R-:W-:-:S05]  /*3300*/  ISETP.GT.AND P2, PT, R66, 0x10, PT ;  /* 0x000000104200780c */ /* 0x000fca0003f44270 */
[----:B------:R-:W0:Y:S01]  /*3310*/  MUFU.TANH R9, R9 ;  /* 0x0000000900097308 */ /* 0x000e220000002400 */
[----:B-1----:R-:W-:-:S07]  /*3320*/  FMNMX.FTZ R10, R42, R13, !PT ;  /* 0x0000000d2a0a7209 */ /* 0x002fce0007810000 */
[----:B------:R-:W1:Y:S01]  /*3330*/  MUFU.TANH R11, R11 ;  /* 0x0000000b000b7308 */ /* 0x000e620000002400 */
[----:B------:R-:W4:Y:S07]  /*3340*/  SHFL.BFLY PT, R13, R10, 0x1, 0x1f ;  /* 0x0c201f000a0d7f89 */ /* 0x000f2e00000e0000 */
[----:B------:R5:W-:Y:S08]  /*3350*/  MUFU.TANH R139, R29 ;  /* 0x0000001d008b7308 */ /* 0x000bf00000002400 */
[----:B------:R-:W-:Y:S08]  /*3360*/  MUFU.TANH R12, R12 ;  /* 0x0000000c000c7308 */ /* 0x000ff00000002400 */
[----:B------:R-:W1:Y:S01]  /*3370*/  MUFU.TANH R14, R14 ;  /* 0x0000000e000e7308 */ /* 0x000e620000002400 */
[----:B----4-:R-:W-:Y:S01]  /*3380*/  FMNMX.FTZ R13, R10, R13, !PT ;  /* 0x0000000d0a0d7209 */ /* 0x010fe20007810000 */
[----:B------:R-:W-:Y:S01]  /*3390*/  IMAD.U32 R10, RZ, RZ, UR6 ;  /* 0x00000006ff0a7e24 */ /* 0x000fe2000f8e00ff */
[----:B------:R-:W-:-:S02]  /*33a0*/  @UP0 ULDC UR6, c[0x0][0x44c] ;  /* 0x0001130000060ab9 */ /* 0x000fc40000000800 */
[C---:B------:R-:W-:Y:S01]  /*33b0*/  FSETP.NEU.FTZ.AND P1, PT, R13.reuse, -INF , PT ;  /* 0xff8000000d00780b */ /* 0x040fe20003f3d000 */
[----:B---3--:R-:W-:Y:S01]  /*33c0*/  FFMA.FTZ R24, R13, R10, -8 ;  /* 0xc10000000d187423 */ /* 0x008fe2000001000a */
[----:B------:R-:W-:Y:S01]  /*33d0*/  UIMAD.WIDE.U32 UR6, UR48, UR6, URZ ;  /* 0x00000006300672a5 */ /* 0x000fe2000f8e003f */
[----:B------:R2:W-:Y:S03]  /*33e0*/  MUFU.TANH R38, R53 ;  /* 0x0000003500267308 */ /* 0x0005e60000002400 */
[----:B------:R-:W-:Y:S01]  /*33f0*/  FSEL R24, R24, RZ, P1 ;  /* 0x000000ff18187208 */ /* 0x000fe20000800000 */
[----:B------:R-:W-:Y:S01]  /*3400*/  @UP0 USHF.R.U32.HI UR48, URZ, UR14, UR7 ;  /* 0x0000000e3f300299 */ /* 0x000fe20008011607 */
[----:B------:R-:W-:-:S03]  /*3410*/  ISETP.GT.AND P1, PT, R66, RZ, PT ;  /* 0x000000ff4200720c */ /* 0x000fc60003f24270 */
[-CC-:B-----5:R-:W-:Y:S01]  /*3420*/  FFMA.FTZ R29, R105, R10.reuse, -R24.reuse ;  /* 0x0000000a691d7223 */ /* 0x1a0fe20000010818 */
[----:B------:R-:W-:Y:S01]  /*3430*/  FSEL R105, R4, -INF , P1 ;  /* 0xff80000004697808 */ /* 0x000fe20000800000 */
[----:B------:R-:W-:Y:S01]  /*3440*/  MUFU.TANH R15, R15 ;  /* 0x0000000f000f7308 */ /* 0x000fe20000002400 */
[----:B------:R-:W-:Y:S01]  /*3450*/  ISETP.GT.AND P1, PT, R66, 0x9, PT ;  /* 0x000000094200780c */ /* 0x000fe20003f24270 */
[-CC-:B------:R-:W-:Y:S01]  /*3460*/  FFMA.FTZ R111, R111, R10.reuse, -R24.reuse ;  /* 0x0000000a6f6f7223 */ /* 0x180fe20000010818 */
[----:B--2---:R-:W-:Y:S01]  /*3470*/  FSEL R53, R8, -INF , P3 ;  /* 0xff80000008357808 */ /* 0x004fe20001800000 */
[--C-:B------:R-:W-:Y:S01]  /*3480*/  FFMA.FTZ R30, R117, R10, -R24.reuse ;  /* 0x0000000a751e7223 */ /* 0x100fe20000010818 */
[----:B------:R-:W-:Y:S01]  /*3490*/  FMNMX.FTZ R4, R105, R50, !PT ;  /* 0x0000003269047209 */ /* 0x000fe20007810000 */
[--C-:B------:R-:W-:Y:S01]  /*34a0*/  FFMA.FTZ R26, R123, R10, -R24.reuse ;  /* 0x0000000a7b1a7223 */ /* 0x100fe20000010818 */
[----:B0-----:R-:W-:Y:S01]  /*34b0*/  FSEL R103, R9, -INF , P1 ;  /* 0xff80000009677808 */ /* 0x001fe20000800000 */
[----:B------:R0:W-:Y:S01]  /*34c0*/  MUFU.TANH R54, R32 ;  /* 0x0000002000367308 */ /* 0x0001e20000002400 */
[----:B------:R-:W-:Y:S01]  /*34d0*/  FMNMX.FTZ R8, R53, R4, !PT ;  /* 0x0000000435087209 */ /* 0x000fe20007810000 */
[-CC-:B------:R-:W-:Y:S01]  /*34e0*/  FFMA.FTZ R9, R113, R10.reuse, -R24.reuse ;  /* 0x0000000a71097223 */ /* 0x180fe20000010818 */
[C---:B------:R-:W-:Y:S01]  /*34f0*/  ISETP.GT.AND P1, PT, R66.reuse, 0x11, PT ;  /* 0x000000114200780c */ /* 0x040fe20003f24270 */
[--C-:B------:R-:W-:Y:S01]  /*3500*/  FFMA.FTZ R41, R41, R10, -R24.reuse ;  /* 0x0000000a29297223 */ /* 0x100fe20000010818 */
[----:B------:R-:W-:Y:S01]  /*3510*/  FMNMX.FTZ R8, R103, R8, !PT ;  /* 0x0000000867087209 */ /* 0x000fe20007810000 */
[-CC-:B------:R-:W-:Y:S01]  /*3520*/  FFMA.FTZ R27, R27, R10.reuse, -R24.reuse ;  /* 0x0000000a1b1b7223 */ /* 0x180fe20000010818 */
[-CC-:B------:R-:W-:Y:S01]  /*3530*/  FFMA.FTZ R31, R31, R10.reuse, -R24.reuse ;  /* 0x0000000a1f1f7223 */ /* 0x180fe20000010818 */
[----:B------:R-:W2:Y:S01]  /*3540*/  MUFU.TANH R18, R18 ;  /* 0x0000001200127308 */ /* 0x000ea20000002400 */
[-CC-:B0-----:R-:W-:Y:S01]  /*3550*/  FFMA.FTZ R32, R107, R10.reuse, -R24.reuse ;  /* 0x0000000a6b207223 */ /* 0x181fe20000010818 */
[----:B-1----:R-:W-:Y:S01]  /*3560*/  FSEL R107, R11, -INF , P2 ;  /* 0xff8000000b6b7808 */ /* 0x002fe20001000000 */
[-CC-:B------:R-:W-:Y:S01]  /*3570*/  FFMA.FTZ R11, R119, R10.reuse, -R24.reuse ;  /* 0x0000000a770b7223 */ /* 0x180fe20000010818 */
[----:B------:R-:W-:Y:S01]  /*3580*/  ISETP.GT.AND P2, PT, R66, 0x18, PT ;  /* 0x000000184200780c */ /* 0x000fe20003f44270 */
[--C-:B------:R-:W-:Y:S01]  /*3590*/  FFMA.FTZ R35, R35, R10, -R24.reuse ;  /* 0x0000000a23237223 */ /* 0x100fe20000010818 */
[----:B------:R-:W-:Y:S01]  /*35a0*/  FMNMX.FTZ R8, R107, R8, !PT ;  /* 0x000000086b087209 */ /* 0x000fe20007810000 */
[-CC-:B------:R-:W-:Y:S01]  /*35b0*/  FFMA.FTZ R39, R39, R10.reuse, -R24.reuse ;  /* 0x0000000a27277223 */ /* 0x180fe20000010818 */
[----:B------:R-:W-:Y:S01]  /*35c0*/  MUFU.TANH R19, R19 ;  /* 0x0000001300137308 */ /* 0x000fe20000002400 */
[----:B------:R-:W-:Y:S01]  /*35d0*/  FSEL R113, R14, -INF , P2 ;  /* 0xff8000000e717808 */ /* 0x000fe20001000000 */
[-CC-:B------:R-:W-:Y:S01]  /*35e0*/  FFMA.FTZ R45, R45, R10.reuse, -R24.reuse ;  /* 0x0000000a2d2d7223 */ /* 0x180fe20000010818 */
[----:B------:R-:W-:Y:S01]  /*35f0*/  ISETP.GT.AND P2, PT, R66, 0x20, PT ;  /* 0x000000204200780c */ /* 0x000fe20003f44270 */
[----:B------:R-:W-:Y:S01]  /*3600*/  FFMA.FTZ R81, R81, R10, -R24 ;  /* 0x0000000a51517223 */ /* 0x000fe20000010818 */
[----:B------:R-:W-:-:S03]  /*3610*/  UIADD3 UR6, UR48, -UR11, UR49 ;  /* 0x8000000b30067290 */ /* 0x000fc6000fffe031 */
[----:B------:R0:W-:Y:S01]  /*3620*/  MUFU.EX2 R5, R111 ;  /* 0x0000006f00057308 */ /* 0x0001e20000000800 */
[----:B--2---:R-:W-:Y:S01]  /*3630*/  FSEL R119, R18, -INF , P2 ;  /* 0xff80000012777808 */ /* 0x004fe20001000000 */
[----:B------:R-:W-:Y:S01]  /*3640*/  UIMAD.WIDE UR6, UR6, 0x66666667, URZ ;  /* 0x66666667060678a5 */ /* 0x000fe2000f8e023f */
[----:B------:R-:W-:Y:S01]  /*3650*/  ISETP.GT.AND P2, PT, R66, 0x28, PT ;  /* 0x000000284200780c */ /* 0x000fe20003f44270 */
[----:B------:R-:W-:Y:S02]  /*3660*/  UMOV UR48, URZ ;  /* 0x0000003f00307c82 */ /* 0x000fe40008000000 */
[----:B------:R-:W-:Y:S02]  /*3670*/  USHF.R.U32.HI UR6, URZ, 0x1f, UR7 ;  /* 0x0000001f3f067899 */ /* 0x000fe40008011607 */
[----:B------:R-:W1:Y:S01]  /*3680*/  MUFU.TANH R20, R20 ;  /* 0x0000001400147308 */ /* 0x000e620000002400 */
[----:B0-----:R-:W-:Y:S01]  /*3690*/  FSEL R111, R12, -INF , P1 ;  /* 0xff8000000c6f7808 */ /* 0x001fe20000800000 */
[----:B------:R-:W-:Y:S01]  /*36a0*/  ULEA.HI.SX32 UR6, UR7, UR6, 0x1a ;  /* 0x0000000607067291 */ /* 0x000fe2000f8fd23f */
[----:B------:R-:W-:-:S02]  /*36b0*/  ISETP.GT.AND P1, PT, R66, 0x19, PT ;  /* 0x000000194200780c */ /* 0x000fc40003f24270 */
[----:B------:R-:W-:Y:S01]  /*36c0*/  FMNMX.FTZ R8, R111, R8, !PT ;  /* 0x000000086f087209 */ /* 0x000fe20007810000 */
[----:B------:R-:W-:Y:S01]  /*36d0*/  UISETP.LT.AND UP0, UPT, UR38, UR6, UPT ;  /* 0x000000062600728c */ /* 0x000fe2000bf01270 */
[----:B------:R-:W-:Y:S01]  /*36e0*/  FSEL R117, R15, -INF , P1 ;  /* 0xff8000000f757808 */ /* 0x000fe20000800000 */
[----:B------:R-:W0:Y:S01]  /*36f0*/  MUFU.TANH R21, R21 ;  /* 0x0000001500157308 */ /* 0x000e220000002400 */
[----:B------:R-:W-:Y:S01]  /*3700*/  FMNMX.FTZ R12, R113, R8, !PT ;  /* 0x00000008710c7209 */ /* 0x000fe20007810000 */
[----:B------:R-:W-:Y:S01]  /*3710*/  FFMA.FTZ R15, R115, R10, -R24 ;  /* 0x0000000a730f7223 */ /* 0x000fe20000010818 */
[----:B------:R-:W-:Y:S01]  /*3720*/  ISETP.GT.AND P1, PT, R66, 0x21, PT ;  /* 0x000000214200780c */ /* 0x000fe20003f24270 */
[----:B------:R-:W-:Y:S01]  /*3730*/  USEL UR49, UR38, UR6, !UP0 ;  /* 0x0000000626317287 */ /* 0x000fe2000c000000 */
[----:B------:R-:W-:-:S03]  /*3740*/  FMNMX.FTZ R12, R117, R12, !PT ;  /* 0x0000000c750c7209 */ /* 0x000fc60007810000 */
[----:B------:R-:W2:Y:S01]  /*3750*/  MUFU.TANH R22, R22 ;  /* 0x0000001600167308 */ /* 0x000ea20000002400 */
[----:B------:R-:W-:Y:S01]  /*3760*/  FMNMX.FTZ R12, R119, R12, !PT ;  /* 0x0000000c770c7209 */ /* 0x000fe20007810000 */
[----:B------:R-:W-:Y:S01]  /*3770*/  UISETP.GE.AND UP0, UPT, UR52, UR49, UPT ;  /* 0x000000313400728c */ /* 0x000fe2000bf06270 */
[----:B-1----:R-:W-:Y:S01]  /*3780*/  FSEL R115, R20, -INF , P2 ;  /* 0xff80000014737808 */ /* 0x002fe20001000000 */
[----:B------:R-:W-:Y:S01]  /*3790*/  FFMA.FTZ R20, R93, R10, -R24 ;  /* 0x0000000a5d147223 */ /* 0x000fe20000010818 */
[----:B------:R-:W-:-:S03]  /*37a0*/  ISETP.GT.AND P2, PT, R66, 0x30, PT ;  /* 0x000000304200780c */ /* 0x000fc60003f44270 */
[----:B------:R1:W-:Y:S08]  /*37b0*/  MUFU.TANH R42, R28 ;  /* 0x0000001c002a7308 */ /* 0x0003f00000002400 */
[----:B------:R-:W-:Y:S01]  /*37c0*/  MUFU.TANH R23, R23 ;  /* 0x0000001700177308 */ /* 0x000fe20000002400 */
[-CC-:B-1----:R-:W-:Y:S01]  /*37d0*/  FFMA.FTZ R28, R121, R10.reuse, -R24.reuse ;  /* 0x0000000a791c7223 */ /* 0x182fe20000010818 */
[----:B------:R-:W-:Y:S01]  /*37e0*/  FSEL R121, R19, -INF , P1 ;  /* 0xff80000013797808 */ /* 0x000fe20000800000 */
[----:B------:R-:W-:Y:S01]  /*37f0*/  FFMA.FTZ R19, R101, R10, -R24 ;  /* 0x0000000a65137223 */ /* 0x000fe20000010818 */
[----:B------:R-:W-:-:S02]  /*3800*/  ISETP.GT.AND P1, PT, R66, 0x29, PT ;  /* 0x000000294200780c */ /* 0x000fc40003f24270 */
[----:B------:R-:W-:Y:S02]  /*3810*/  FMNMX.FTZ R12, R121, R12, !PT ;  /* 0x0000000c790c7209 */ /* 0x000fe40007810000 */
[----:B------:R-:W1:Y:S01]  /*3820*/  MUFU.TANH R73, R73 ;  /* 0x0000004900497308 */ /* 0x000e620000002400 */
[----:B0-----:R-:W-:Y:S01]  /*3830*/  FSEL R123, R21, -INF , P1 ;  /* 0xff800000157b7808 */ /* 0x001fe20000800000 */
[--C-:B------:R-:W-:Y:S01]  /*3840*/  FFMA.FTZ R21, R97, R10, -R24.reuse ;  /* 0x0000000a61157223 */ /* 0x100fe20000010818 */
[----:B------:R-:W-:Y:S02]  /*3850*/  FMNMX.FTZ R14, R115, R12, !PT ;  /* 0x0000000c730e7209 */ /* 0x000fe40007810000 */
[----:B------:R-:W-:Y:S02]  /*3860*/  ISETP.GT.AND P1, PT, R66, 0x31, PT ;  /* 0x000000314200780c */ /* 0x000fe40003f24270 */
[----:B------:R-:W-:Y:S01]  /*3870*/  FMNMX.FTZ R14, R123, R14, !PT ;  /* 0x0000000e7b0e7209 */ /* 0x000fe20007810000 */
[----:B------:R-:W0:Y:S08]  /*3880*/  MUFU.TANH R72, R72 ;  /* 0x0000004800487308 */ /* 0x000e300000002400 */
[----:B------:R3:W-:Y:S08]  /*3890*/  MUFU.EX2 R8, R11 ;  /* 0x0000000b00087308 */ /* 0x0007f00000000800 */
[----:B------:R-:W-:Y:S01]  /*38a0*/  MUFU.TANH R74, R74 ;  /* 0x0000004a004a7308 */ /* 0x000fe20000002400 */
[----:B---3--:R-:W-:Y:S01]  /*38b0*/  FFMA.FTZ R11, R109, R10, -R24 ;  /* 0x0000000a6d0b7223 */ /* 0x008fe20000010818 */
[----:B--2---:R-:W-:-:S02]  /*38c0*/  FSEL R109, R22, -INF , P2 ;  /* 0xff800000166d7808 */ /* 0x004fc40001000000 */
[C---:B------:R-:W-:Y:S02]  /*38d0*/  ISETP.GT.AND P2, PT, R66.reuse, 0x38, PT ;  /* 0x000000384200780c */ /* 0x040fe40003f44270 */
[----:B------:R-:W-:Y:S02]  /*38e0*/  FMNMX.FTZ R14, R109, R14, !PT ;  /* 0x0000000e6d0e7209 */ /* 0x000fe40007810000 */
[----:B------:R2:W-:Y:S01]  /*38f0*/  MUFU.TANH R137, R25 ;  /* 0x0000001900897308 */ /* 0x0005e20000002400 */
[----:B-1----:R-:W-:Y:S02]  /*3900*/  FSEL R73, R73, -INF , P2 ;  /* 0xff80000049497808 */ /* 0x002fe40001000000 */
[----:B------:R-:W-:-:S05]  /*3910*/  ISETP.GT.AND P2, PT, R66, 0x40, PT ;  /* 0x000000404200780c */ /* 0x000fca0003f44270 */
[----:B------:R-:W1:Y:S01]  /*3920*/  MUFU.TANH R56, R56 ;  /* 0x0000003800387308 */ /* 0x000e620000002400 */
[-CC-:B--2---:R-:W-:Y:S01]  /*3930*/  FFMA.FTZ R25, R125, R10.reuse, -R24.reuse ;  /* 0x0000000a7d197223 */ /* 0x184fe20000010818 */
[----:B------:R-:W-:Y:S01]  /*3940*/  FSEL R125, R23, -INF , P1 ;  /* 0xff800000177d7808 */ /* 0x000fe20000800000 */
[----:B------:R-:W-:Y:S01]  /*3950*/  FFMA.FTZ R23, R89, R10, -R24 ;  /* 0x0000000a59177223 */ /* 0x000fe20000010818 */
[----:B------:R-:W-:Y:S02]  /*3960*/  ISETP.GT.AND P1, PT, R66, 0x39, PT ;  /* 0x000000394200780c */ /* 0x000fe40003f24270 */
[----:B------:R-:W-:Y:S02]  /*3970*/  FMNMX.FTZ R14, R125, R14, !PT ;  /* 0x0000000e7d0e7209 */ /* 0x000fe40007810000 */
[----:B------:R-:W2:Y:S01]  /*3980*/  MUFU.TANH R57, R57 ;  /* 0x0000003900397308 */ /* 0x000ea20000002400 */
[----:B0-----:R-:W-:Y:S02]  /*3990*/  FSEL R101, R72, -INF , P1 ;  /* 0xff80000048657808 */ /* 0x001fe40000800000 */
[----:B------:R-:W-:-:S02]  /*39a0*/  FMNMX.FTZ R18, R73, R14, !PT ;  /* 0x0000000e49127209 */ /* 0x000fc40007810000 */
[----:B------:R-:W-:Y:S02]  /*39b0*/  ISETP.GT.AND P1, PT, R66, 0x41, PT ;  /* 0x000000414200780c */ /* 0x000fe40003f24270 */
[----:B------:R-:W-:Y:S01]  /*39c0*/  FMNMX.FTZ R18, R101, R18, !PT ;  /* 0x0000001265127209 */ /* 0x000fe20007810000 */
[----:B------:R-:W0:Y:S01]  /*39d0*/  MUFU.TANH R58, R58 ;  /* 0x0000003a003a7308 */ /* 0x000e220000002400 */
[----:B-1----:R-:W-:Y:S02]  /*39e0*/  FSEL R127, R56, -INF , P1 ;  /* 0xff800000387f7808 */ /* 0x002fe40000800000 */
[----:B------:R-:W-:-:S05]  /*39f0*/  ISETP.GT.AND P1, PT, R66, 0x49, PT ;  /* 0x000000494200780c */ /* 0x000fca0003f24270 */
[----:B------:R1:W-:Y:S08]  /*3a00*/  MUFU.EX2 R12, R11 ;  /* 0x0000000b000c7308 */ /* 0x0003f00000000800 */
[----:B------:R-:W-:Y:S01]  /*3a10*/  MUFU.TANH R17, R17 ;  /* 0x0000001100117308 */ /* 0x000fe20000002400 */
[----:B-1----:R-:W-:Y:S01]  /*3a20*/  FFMA.FTZ R11, R99, R10, -R24 ;  /* 0x0000000a630b7223 */ /* 0x002fe20000010818 */
[----:B------:R-:W-:-:S02]  /*3a30*/  FSEL R99, R74, -INF , P2 ;  /* 0xff8000004a637808 */ /* 0x000fc40001000000 */
[C---:B------:R-:W-:Y:S02]  /*3a40*/  ISETP.GT.AND P2, PT, R66.reuse, 0x48, PT ;  /* 0x000000484200780c */ /* 0x040fe40003f44270 */
[----:B------:R-:W-:Y:S02]  /*3a50*/  FMNMX.FTZ R18, R99, R18, !PT ;  /* 0x0000001263127209 */ /* 0x000fe40007810000 */
[----:B------:R-:W1:Y:S01]  /*3a60*/  MUFU.TANH R59, R59 ;  /* 0x0000003b003b7308 */ /* 0x000e620000002400 */
[----:B--2---:R-:W-:Y:S02]  /*3a70*/  FSEL R97, R57, -INF , P2 ;  /* 0xff80000039617808 */ /* 0x004fe40001000000 */
[----:B------:R-:W-:Y:S02]  /*3a80*/  FMNMX.FTZ R18, R127, R18, !PT ;  /* 0x000000127f127209 */ /* 0x000fe40007810000 */
[----:B------:R-:W-:Y:S02]  /*3a90*/  ISETP.GT.AND P2, PT, R66, 0x50, PT ;  /* 0x000000504200780c */ /* 0x000fe40003f44270 */
[----:B0-----:R-:W-:Y:S01]  /*3aa0*/  FSEL R129, R58, -INF , P1 ;  /* 0xff8000003a817808 */ /* 0x001fe20000800000 */
[----:B------:R-:W0:Y:S01]  /*3ab0*/  MUFU.TANH R60, R60 ;  /* 0x0000003c003c7308 */ /* 0x000e220000002400 */
[----:B------:R-:W-:-:S02]  /*3ac0*/  FMNMX.FTZ R18, R97, R18, !PT ;  /* 0x0000001261127209 */ /* 0x000fc40007810000 */
[----:B------:R-:W-:Y:S02]  /*3ad0*/  ISETP.GT.AND P1, PT, R66, 0x51, PT ;  /* 0x000000514200780c */ /* 0x000fe40003f24270 */
[----:B------:R-:W-:-:S03]  /*3ae0*/  FMNMX.FTZ R18, R129, R18, !PT ;  /* 0x0000001281127209 */ /* 0x000fc60007810000 */
[----:B------:R-:W2:Y:S01]  /*3af0*/  MUFU.TANH R61, R61 ;  /* 0x0000003d003d7308 */ /* 0x000ea20000002400 */
[----:B-1----:R-:W-:Y:S02]  /*3b00*/  FSEL R131, R59, -INF , P1 ;  /* 0xff8000003b837808 */ /* 0x002fe40000800000 */
[----:B------:R-:W-:-:S05]  /*3b10*/  ISETP.GT.AND P1, PT, R66, 0x59, PT ;  /* 0x000000594200780c */ /* 0x000fca0003f24270 */
[----:B------:R1:W-:Y:S08]  /*3b20*/  MUFU.EX2 R14, R11 ;  /* 0x0000000b000e7308 */ /* 0x0003f00000000800 */
[----:B------:R-:W-:Y:S01]  /*3b30*/  MUFU.TANH R62, R62 ;  /* 0x0000003e003e7308 */ /* 0x000fe20000002400 */
[----:B-1----:R-:W-:Y:S01]  /*3b40*/  FFMA.FTZ R11, R95, R10, -R24 ;  /* 0x0000000a5f0b7223 */ /* 0x002fe20000010818 */
[----:B------:R-:W-:-:S02]  /*3b50*/  FSEL R95, R17, -INF , P2 ;  /* 0xff800000115f7808 */ /* 0x000fc40001000000 */
[----:B------:R-:W-:Y:S02]  /*3b60*/  ISETP.GT.AND P2, PT, R66, 0x58, PT ;  /* 0x000000584200780c */ /* 0x000fe40003f44270 */
[----:B------:R-:W-:Y:S02]  /*3b70*/  FMNMX.FTZ R18, R95, R18, !PT ;  /* 0x000000125f127209 */ /* 0x000fe40007810000 */
[----:B------:R-:W1:Y:S01]  /*3b80*/  MUFU.TANH R40, R40 ;  /* 0x0000002800287308 */ /* 0x000e620000002400 */
[----:B0-----:R-:W-:Y:S02]  /*3b90*/  FSEL R93, R60, -INF , P2 ;  /* 0xff8000003c5d7808 */ /* 0x001fe40001000000 */
[----:B------:R-:W-:Y:S02]  /*3ba0*/  FMNMX.FTZ R18, R131, R18, !PT ;  /* 0x0000001283127209 */ /* 0x000fe40007810000 */
[----:B------:R-:W-:Y:S02]  /*3bb0*/  ISETP.GT.AND P2, PT, R66, 0x60, PT ;  /* 0x000000604200780c */ /* 0x000fe40003f44270 */
[----:B--2---:R-:W-:Y:S01]  /*3bc0*/  FSEL R133, R61, -INF , P1 ;  /* 0xff8000003d857808 */ /* 0x004fe20000800000 */
[----:B------:R-:W0:Y:S01]  /*3bd0*/  MUFU.TANH R44, R44 ;  /* 0x0000002c002c7308 */ /* 0x000e220000002400 */
[----:B------:R-:W-:-:S02]  /*3be0*/  FMNMX.FTZ R22, R93, R18, !PT ;  /* 0x000000125d167209 */ /* 0x000fc40007810000 */
[----:B------:R-:W-:Y:S02]  /*3bf0*/  ISETP.GT.AND P1, PT, R66, 0x61, PT ;  /* 0x000000614200780c */ /* 0x000fe40003f24270 */
[----:B------:R-:W-:-:S03]  /*3c00*/  FMNMX.FTZ R22, R133, R22, !PT ;  /* 0x0000001685167209 */ /* 0x000fc60007810000 */
[----:B------:R2:W-:Y:S01]  /*3c10*/  MUFU.EX2 R17, R11 ;  /* 0x0000000b00117308 */ /* 0x0005e20000000800 */
[----:B-1----:R-:W-:Y:S01]  /*3c20*/  FSEL R135, R40, -INF , P1 ;  /* 0xff80000028877808 */ /* 0x002fe20000800000 */
[-CC-:B------:R-:W-:Y:S01]  /*3c30*/  FFMA.FTZ R40, R47, R10.reuse, -R24.reuse ;  /* 0x0000000a2f287223 */ /* 0x180fe20000010818 */
[----:B------:R-:W-:Y:S01]  /*3c40*/  ISETP.GT.AND P1, PT, R66, 0x69, PT ;  /* 0x000000694200780c */ /* 0x000fe20003f24270 */
[----:B------:R-:W-:-:S03]  /*3c50*/  FFMA.FTZ R47, R69, R10, -R24 ;  /* 0x0000000a452f7223 */ /* 0x000fc60000010818 */
[----:B------:R-:W-:Y:S01]  /*3c60*/  FSEL R57, R34, -INF , P1 ;  /* 0xff80000022397808 */ /* 0x000fe20000800000 */
[----:B------:R-:W1:Y:S01]  /*3c70*/  MUFU.TANH R48, R48 ;  /* 0x0000003000307308 */ /* 0x000e620000002400 */
[--C-:B--2---:R-:W-:Y:S01]  /*3c80*/  FFMA.FTZ R11, R91, R10, -R24.reuse ;  /* 0x0000000a5b0b7223 */ /* 0x104fe20000010818 */
[----:B------:R-:W-:Y:S02]  /*3c90*/  FSEL R91, R62, -INF , P2 ;  /* 0xff8000003e5b7808 */ /* 0x000fe40001000000 */
[----:B------:R-:W-:Y:S02]  /*3ca0*/  ISETP.GT.AND P2, PT, R66, 0x68, PT ;  /* 0x000000684200780c */ /* 0x000fe40003f44270 */
[----:B------:R-:W-:Y:S02]  /*3cb0*/  FMNMX.FTZ R22, R91, R22, !PT ;  /* 0x000000165b167209 */ /* 0x000fe40007810000 */
[----:B------:R-:W-:Y:S01]  /*3cc0*/  MUFU.TANH R49, R49 ;  /* 0x0000003100317308 */ /* 0x000fe20000002400 */
[----:B0-----:R-:W-:Y:S01]  /*3cd0*/  FSEL R89, R44, -INF , P2 ;  /* 0xff8000002c597808 */ /* 0x001fe20001000000 */
[----:B------:R-:W-:Y:S01]  /*3ce0*/  FFMA.FTZ R44, R65, R10, -R24 ;  /* 0x0000000a412c7223 */ /* 0x000fe20000010818 */
[----:B------:R-:W-:-:S02]  /*3cf0*/  FMNMX.FTZ R22, R135, R22, !PT ;  /* 0x0000001687167209 */ /* 0x000fc40007810000 */
[C---:B------:R-:W-:Y:S02]  /*3d00*/  ISETP.GT.AND P2, PT, R66.reuse, 0x70, PT ;  /* 0x000000704200780c */ /* 0x040fe40003f44270 */
[----:B------:R-:W-:Y:S01]  /*3d10*/  ISETP.GT.AND P1, PT, R66, 0x71, PT ;  /* 0x000000714200780c */ /* 0x000fe20003f24270 */
[----:B------:R-:W0:Y:S01]  /*3d20*/  MUFU.TANH R52, R52 ;  /* 0x0000003400347308 */ /* 0x000e220000002400 */
[----:B-1----:R-:W-:Y:S02]  /*3d30*/  FSEL R59, R48, -INF , P2 ;  /* 0xff800000303b7808 */ /* 0x002fe40001000000 */
[----:B------:R-:W-:-:S05]  /*3d40*/  ISETP.GT.AND P2, PT, R66, 0x78, PT ;  /* 0x000000784200780c */ /* 0x000fca0003f44270 */
[----:B------:R1:W-:Y:S08]  /*3d50*/  MUFU.EX2 R4, R32 ;  /* 0x0000002000047308 */ /* 0x0003f00000000800 */
[----:B------:R2:W-:Y:S01]  /*3d60*/  MUFU.EX2 R18, R11 ;  /* 0x0000000b00127308 */ /* 0x0005e20000000800 */
[----:B-1----:R-:W-:Y:S02]  /*3d70*/  FMNMX.FTZ R32, R89, R22, !PT ;  /* 0x0000001659207209 */ /* 0x002fe40007810000 */
[----:B0-----:R-:W-:-:S02]  /*3d80*/  FSEL R61, R52, -INF , P2 ;  /* 0xff800000343d7808 */ /* 0x001fc40001000000 */
[----:B------:R-:W-:Y:S02]  /*3d90*/  FMNMX.FTZ R32, R57, R32, !PT ;  /* 0x0000002039207209 */ /* 0x000fe40007810000 */
[C---:B------:R-:W-:Y:S01]  /*3da0*/  ISETP.GT.AND P2, PT, R66.reuse, 0x80, PT ;  /* 0x000000804200780c */ /* 0x040fe20003f44270 */
[----:B------:R0:W1:Y:S01]  /*3db0*/  MUFU.TANH R141, R33 ;  /* 0x00000021008d7308 */ /* 0x0000620000002400 */
[-CC-:B--2---:R-:W-:Y:S01]  /*3dc0*/  FFMA.FTZ R11, R87, R10.reuse, -R24.reuse ;  /* 0x0000000a570b7223 */ /* 0x184fe20000010818 */
[----:B------:R-:W-:Y:S01]  /*3dd0*/  FSEL R87, R49, -INF , P1 ;  /* 0xff80000031577808 */ /* 0x000fe20000800000 */
[--C-:B------:R-:W-:Y:S01]  /*3de0*/  FFMA.FTZ R49, R79, R10, -R24.reuse ;  /* 0x0000000a4f317223 */ /* 0x100fe20000010818 */
[----:B------:R-:W-:Y:S02]  /*3df0*/  FMNMX.FTZ R32, R59, R32, !PT ;  /* 0x000000203b207209 */ /* 0x000fe40007810000 */
[----:B------:R-:W-:Y:S02]  /*3e00*/  ISETP.GT.AND P1, PT, R66, 0x79, PT ;  /* 0x000000794200780c */ /* 0x000fe40003f24270 */
[----:B------:R-:W-:Y:S01]  /*3e10*/  FMNMX.FTZ R32, R87, R32, !PT ;  /* 0x0000002057207209 */ /* 0x000fe20007810000 */
[--C-:B0-----:R-:W-:Y:S01]  /*3e20*/  FFMA.FTZ R33, R85, R10, -R24.reuse ;  /* 0x0000000a55217223 */ /* 0x101fe20000010818 */
[----:B------:R-:W-:Y:S01]  /*3e30*/  FSEL R85, R38, -INF , P1 ;  /* 0xff80000026557808 */ /* 0x000fe20000800000 */
[----:B------:R0:W-:Y:S01]  /*3e40*/  MUFU.EX2 R22, R11 ;  /* 0x0000000b00167308 */ /* 0x0001e20000000800 */
[----:B------:R-:W-:Y:S01]  /*3e50*/  FMNMX.FTZ R34, R61, R32, !PT ;  /* 0x000000203d227209 */ /* 0x000fe20007810000 */
[----:B------:R-:W-:Y:S01]  /*3e60*/  FFMA.FTZ R38, R51, R10, -R24 ;  /* 0x0000000a33267223 */ /* 0x000fe20000010818 */
[----:B------:R-:W-:-:S02]  /*3e70*/  ISETP.GT.AND P1, PT, R66, 0x81, PT ;  /* 0x000000814200780c */ /* 0x000fc40003f24270 */
[----:B------:R-:W-:Y:S02]  /*3e80*/  FMNMX.FTZ R34, R85, R34, !PT ;  /* 0x0000002255227209 */ /* 0x000fe40007810000 */
[----:B------:R-:W-:Y:S01]  /*3e90*/  FSEL R137, R137, -INF , P1 ;  /* 0xff80000089897808 */ /* 0x000fe20000800000 */
[----:B------:R2:W-:Y:S01]  /*3ea0*/  MUFU.TANH R145, R37 ;  /* 0x0000002500917308 */ /* 0x0005e20000002400 */
[-CC-:B0-----:R-:W-:Y:S01]  /*3eb0*/  FFMA.FTZ R11, R83, R10.reuse, -R24.reuse ;  /* 0x0000000a530b7223 */ /* 0x181fe20000010818 */
[----:B------:R-:W-:Y:S01]  /*3ec0*/  FSEL R83, R46, -INF , P2 ;  /* 0xff8000002e537808 */ /* 0x000fe20001000000 */
[--C-:B------:R-:W-:Y:S01]  /*3ed0*/  FFMA.FTZ R46, R75, R10, -R24.reuse ;  /* 0x0000000a4b2e7223 */ /* 0x100fe20000010818 */
[C---:B------:R-:W-:Y:S02]  /*3ee0*/  ISETP.GT.AND P2, PT, R66.reuse, 0x88, PT ;  /* 0x000000884200780c */ /* 0x040fe40003f44270 */
[----:B------:R-:W-:Y:S02]  /*3ef0*/  FMNMX.FTZ R34, R83, R34, !PT ;  /* 0x0000002253227209 */ /* 0x000fe40007810000 */
[----:B------:R0:W3:Y:S01]  /*3f00*/  MUFU.TANH R143, R36 ;  /* 0x00000024008f7308 */ /* 0x0000e20000002400 */
[----:B--2---:R-:W-:Y:S01]  /*3f10*/  FFMA.FTZ R37, R77, R10, -R24 ;  /* 0x0000000a4d257223 */ /* 0x004fe20000010818 */
[----:B------:R-:W-:-:S02]  /*3f20*/  ISETP.GT.AND P1, PT, R66, 0x89, PT ;  /* 0x000000894200780c */ /* 0x000fc40003f24270 */
[----:B------:R-:W-:Y:S02]  /*3f30*/  FSEL R77, R42, -INF , P2 ;  /* 0xff8000002a4d7808 */ /* 0x000fe40001000000 */
[----:B------:R-:W-:Y:S02]  /*3f40*/  FMNMX.FTZ R34, R137, R34, !PT ;  /* 0x0000002289227209 */ /* 0x000fe40007810000 */
[C---:B------:R-:W-:Y:S01]  /*3f50*/  ISETP.GT.AND P2, PT, R66.reuse, 0x90, PT ;  /* 0x000000904200780c */ /* 0x040fe20003f44270 */
[----:B------:R2:W-:Y:S01]  /*3f60*/  MUFU.EX2 R32, R11 ;  /* 0x0000000b00207308 */ /* 0x0005e20000000800 */
[----:B------:R-:W-:Y:S02]  /*3f70*/  FSEL R139, R139, -INF , P1 ;  /* 0xff8000008b8b7808 */ /* 0x000fe40000800000 */
[----:B0-----:R-:W-:Y:S02]  /*3f80*/  FMNMX.FTZ R36, R77, R34, !PT ;  /* 0x000000224d247209 */ /* 0x001fe40007810000 */
[----:B------:R-:W-:-:S02]  /*3f90*/  ISETP.GT.AND P1, PT, R66, 0x91, PT ;  /* 0x000000914200780c */ /* 0x000fc40003f24270 */
[----:B------:R-:W-:Y:S01]  /*3fa0*/  FMNMX.FTZ R36, R139, R36, !PT ;  /* 0x000000248b247209 */ /* 0x000fe20007810000 */
[----:B------:R-:W-:Y:S01]  /*3fb0*/  MUFU.EX2 R25, R25 ;  /* 0x0000001900197308 */ /* 0x000fe20000000800 */
[----:B--2---:R-:W-:Y:S01]  /*3fc0*/  FFMA.FTZ R11, R63, R10, -R24 ;  /* 0x0000000a3f0b7223 */ /* 0x004fe20000010818 */
[----:B------:R-:W-:Y:S02]  /*3fd0*/  FSEL R63, R54, -INF , P2 ;  /* 0xff800000363f7808 */ /* 0x000fe40001000000 */
[C---:B------:R-:W-:Y:S02]  /*3fe0*/  ISETP.GT.AND P2, PT, R66.reuse, 0x98, PT ;  /* 0x000000984200780c */ /* 0x040fe40003f44270 */
[----:B-1----:R-:W-:Y:S02]  /*3ff0*/  FSEL R141, R141, -INF , P1 ;  /* 0xff8000008d8d7808 */ /* 0x002fe40000800000 */
[----:B------:R-:W-:Y:S01]  /*4000*/  FMNMX.FTZ R36, R63, R36, !PT ;  /* 0x000000243f247209 */ /* 0x000fe20007810000 */
[----:B------:R0:W-:Y:S01]  /*4010*/  MUFU.EX2 R34, R11 ;  /* 0x0000000b00227308 */ /* 0x0001e20000000800 */
[----:B------:R-:W-:-:S02]  /*4020*/  ISETP.GT.AND P1, PT, R66, 0x99, PT ;  /* 0x000000994200780c */ /* 0x000fc40003f24270 */
[----:B---3--:R-:W-:Y:S02]  /*4030*/  FSEL R143, R143, -INF , P2 ;  /* 0xff8000008f8f7808 */ /* 0x008fe40001000000 */
[----:B------:R-:W-:Y:S02]  /*4040*/  FMNMX.FTZ R36, R141, R36, !PT ;  /* 0x000000248d247209 */ /* 0x000fe40007810000 */
[----:B------:R-:W-:Y:S01]  /*4050*/  FSEL R145, R145, -INF , P1 ;  /* 0xff80000091917808 */ /* 0x000fe20000800000 */
[----:B------:R-:W1:Y:S01]  /*4060*/  MUFU.EX2 R26, R26 ;  /* 0x0000001a001a7308 */ /* 0x000e620000000800 */
[----:B------:R-:W-:-:S04]  /*4070*/  FMNMX.FTZ R36, R143, R36, !PT ;  /* 0x000000248f247209 */ /* 0x000fc80007810000 */
[----:B0-----:R-:W-:Y:S01]  /*4080*/  FMNMX.FTZ R11, R145, R36, !PT ;  /* 0x00000024910b7209 */ /* 0x001fe20007810000 */
[-CC-:B------:R-:W-:Y:S01]  /*4090*/  FFMA.FTZ R36, R43, R10.reuse, -R24.reuse ;  /* 0x0000000a2b247223 */ /* 0x180fe20000010818 */
[--C-:B------:R-:W-:Y:S01]  /*40a0*/  FFMA.FTZ R43, R55, R10, -R24.reuse ;  /* 0x0000000a372b7223 */ /* 0x100fe20000010818 */
[----:B------:R-:W0:Y:S02]  /*40b0*/  MUFU.EX2 R28, R28 ;  /* 0x0000001c001c7308 */ /* 0x000e240000000800 */
[----:B------:R-:W2:Y:S06]  /*40c0*/  SHFL.BFLY PT, R42, R11, 0x2, 0x1f ;  /* 0x0c401f000b2a7f89 */ /* 0x000eac00000e0000 */
[----:B------:R-:W3:Y:S08]  /*40d0*/  MUFU.EX2 R29, R29 ;  /* 0x0000001d001d7308 */ /* 0x000ef00000000800 */
[----:B------:R-:W4:Y:S08]  /*40e0*/  MUFU.EX2 R30, R30 ;  /* 0x0000001e001e7308 */ /* 0x000f300000000800 */
[----:B------:R-:W-:Y:S01]  /*40f0*/  MUFU.EX2 R9, R9 ;  /* 0x0000000900097308 */ /* 0x000fe20000000800 */
[----:B--2---:R-:W-:Y:S01]  /*4100*/  FMNMX.FTZ R48, R11, R42, !PT ;  /* 0x0000002a0b307209 */ /* 0x004fe20007810000 */
[----:B------:R-:W-:-:S04]  /*4110*/  FFMA.FTZ R42, R67, R10, -R24 ;  /* 0x0000000a432a7223 */ /* 0x000fc80000010818 */
[----:B------:R-:W2:Y:S02]  /*4120*/  SHFL.BFLY PT, R11, R48, 0x1, 0x1f ;  /* 0x0c201f00300b7f89 */ /* 0x000ea400000e0000 */
[----:B------:R-:W-:Y:S08]  /*4130*/  MUFU.EX2 R15, R15 ;  /* 0x0000000f000f7308 */ /* 0x000ff00000000800 */
[----:B------:R-:W-:Y:S08]  /*4140*/  MUFU.EX2 R19, R19 ;  /* 0x0000001300137308 */ /* 0x000ff00000000800 */
[----:B------:R-:W-:Y:S01]  /*4150*/  MUFU.EX2 R21, R21 ;  /* 0x0000001500157308 */ /* 0x000fe20000000800 */
[----:B--2---:R-:W-:Y:S01]  /*4160*/  FMNMX.FTZ R11, R48, R11, !PT ;  /* 0x0000000b300b7209 */ /* 0x004fe20007810000 */
[----:B------:R-:W-:-:S06]  /*4170*/  FFMA.FTZ R48, R71, R10, -R24 ;  /* 0x0000000a47307223 */ /* 0x000fcc0000010818 */
[----:B------:R-:W-:Y:S01]  /*4180*/  MUFU.EX2 R20, R20 ;  /* 0x0000001400147308 */ /* 0x000fe20000000800 */
[C---:B------:R-:W-:Y:S01]  /*4190*/  FSETP.NEU.FTZ.AND P1, PT, R11.reuse, -INF , PT ;  /* 0xff8000000b00780b */ /* 0x040fe20003f3d000 */
[----:B------:R-:W-:-:S05]  /*41a0*/  FFMA.FTZ R51, R11, R10, -8 ;  /* 0xc10000000b337423 */ /* 0x000fca000001000a */
[----:B------:R-:W-:Y:S01]  /*41b0*/  FSEL R52, R51, RZ, P1 ;  /* 0x000000ff33347208 */ /* 0x000fe20000800000 */
[----:B-1----:R-:W-:Y:S01]  /*41c0*/  FADD.FTZ R51, R25, R26 ;  /* 0x0000001a19337221 */ /* 0x002fe20000010000 */
[----:B------:R-:W-:Y:S01]  /*41d0*/  MUFU.EX2 R23, R23 ;  /* 0x0000001700177308 */ /* 0x000fe20000000800 */
[----:B------:R-:W-:Y:S02]  /*41e0*/  PLOP3.LUT P1, PT, PT, PT, UP0, 0x80, 0x0 ;  /* 0x000000000000781c */ /* 0x000fe40003f2f008 */
        /* <DEDUP_REMOVED lines=9> */
[----:B0-----:R-:W-:Y:S01]  /*4280*/  FADD.FTZ R78, R28, R51 ;  /* 0x000000331c4e7221 */ /* 0x001fe20000010000 */
[-CC-:B------:R-:W-:Y:S01]  /*4290*/  FFMA.FTZ R119, R119, R10.reuse, -R52.reuse ;  /* 0x0000000a77777223 */ /* 0x180fe20000010834 */
[-CC-:B------:R-:W-:Y:S01]  /*42a0*/  FFMA.FTZ R121, R121, R10.reuse, -R52.reuse ;  /* 0x0000000a79797223 */ /* 0x180fe20000010834 */
[-C--:B------:R-:W-:Y:S01]  /*42b0*/  FFMA.FTZ R115, R115, R10.reuse, -R52 ;  /* 0x0000000a73737223 */ /* 0x080fe20000010834 */
[----:B---3--:R-:W-:Y:S01]  /*42c0*/  FADD.FTZ R55, R29, R78 ;  /* 0x0000004e1d377221 */ /* 0x008fe20000010000 */
[----:B------:R-:W0:Y:S01]  /*42d0*/  MUFU.EX2 R50, R50 ;  /* 0x0000003200327308 */ /* 0x000e220000000800 */
[-CC-:B------:R-:W-:Y:S01]  /*42e0*/  FFMA.FTZ R123, R123, R10.reuse, -R52.reuse ;  /* 0x0000000a7b7b7223 */ /* 0x180fe20000010834 */
[-CC-:B------:R-:W-:Y:S01]  /*42f0*/  FFMA.FTZ R109, R109, R10.reuse, -R52.reuse ;  /* 0x0000000a6d6d7223 */ /* 0x180fe20000010834 */
[----:B----4-:R-:W-:Y:S01]  /*4300*/  FADD.FTZ R80, R30, R55 ;  /* 0x000000371e507221 */ /* 0x010fe20000010000 */
[-CC-:B------:R-:W-:Y:S01]  /*4310*/  FFMA.FTZ R125, R125, R10.reuse, -R52.reuse ;  /* 0x0000000a7d7d7223 */ /* 0x180fe20000010834 */
[-CC-:B------:R-:W-:Y:S01]  /*4320*/  FFMA.FTZ R73, R73, R10.reuse, -R52.reuse ;  /* 0x0000000a49497223 */ /* 0x180fe20000010834 */
[-C--:B------:R-:W-:Y:S01]  /*4330*/  FFMA.FTZ R101, R101, R10.reuse, -R52 ;  /* 0x0000000a65657223 */ /* 0x080fe20000010834 */
[----:B------:R-:W-:Y:S01]  /*4340*/  FADD.FTZ R55, R5, R80 ;  /* 0x0000005005377221 */ /* 0x000fe20000010000 */
[----:B------:R-:W1:Y:S01]  /*4350*/  MUFU.EX2 R53, R53 ;  /* 0x0000003500357308 */ /* 0x000e620000000800 */
[-CC-:B------:R-:W-:Y:S01]  /*4360*/  FFMA.FTZ R99, R99, R10.reuse, -R52.reuse ;  /* 0x0000000a63637223 */ /* 0x180fe20000010834 */
[-CC-:B------:R-:W-:Y:S01]  /*4370*/  FFMA.FTZ R127, R127, R10.reuse, -R52.reuse ;  /* 0x0000000a7f7f7223 */ /* 0x180fe20000010834 */
[-CC-:B------:R-:W-:Y:S01]  /*4380*/  FFMA.FTZ R97, R97, R10.reuse, -R52.reuse ;  /* 0x0000000a61617223 */ /* 0x180fe20000010834 */
[-CC-:B------:R-:W-:Y:S01]  /*4390*/  FFMA.FTZ R129, R129, R10.reuse, -R52.reuse ;  /* 0x0000000a81817223 */ /* 0x180fe20000010834 */
[-CC-:B------:R-:W-:Y:S01]  /*43a0*/  FFMA.FTZ R95, R95, R10.reuse, -R52.reuse ;  /* 0x0000000a5f5f7223 */ /* 0x180fe20000010834 */
[-CC-:B------:R-:W-:Y:S01]  /*43b0*/  FFMA.FTZ R57, R57, R10.reuse, -R52.reuse ;  /* 0x0000000a39397223 */ /* 0x180fe20000010834 */
[-C--:B------:R-:W-:Y:S01]  /*43c0*/  FFMA.FTZ R131, R131, R10.reuse, -R52 ;  /* 0x0000000a83837223 */ /* 0x080fe20000010834 */
[----:B------:R-:W2:Y:S01]  /*43d0*/  MUFU.EX2 R54, R103 ;  /* 0x0000006700367308 */ /* 0x000ea20000000800 */
[----:B0-----:R-:W-:Y:S01]  /*43e0*/  FADD.FTZ R76, R105, R50 ;  /* 0x00000032694c7221 */ /* 0x001fe20000010000 */
[-CC-:B------:R-:W-:Y:S01]  /*43f0*/  FFMA.FTZ R93, R93, R10.reuse, -R52.reuse ;  /* 0x0000000a5d5d7223 */ /* 0x180fe20000010834 */
[-CC-:B------:R-:W-:Y:S01]  /*4400*/  FFMA.FTZ R133, R133, R10.reuse, -R52.reuse ;  /* 0x0000000a85857223 */ /* 0x180fe20000010834 */
[-CC-:B------:R-:W-:Y:S01]  /*4410*/  FFMA.FTZ R91, R91, R10.reuse, -R52.reuse ;  /* 0x0000000a5b5b7223 */ /* 0x180fe20000010834 */
[-CC-:B------:R-:W-:Y:S01]  /*4420*/  FFMA.FTZ R135, R135, R10.reuse, -R52.reuse ;  /* 0x0000000a87877223 */ /* 0x180fe20000010834 */
[-CC-:B------:R-:W-:Y:S01]  /*4430*/  FFMA.FTZ R89, R89, R10.reuse, -R52.reuse ;  /* 0x0000000a59597223 */ /* 0x180fe20000010834 */
[-C--:B------:R-:W-:Y:S01]  /*4440*/  FFMA.FTZ R59, R59, R10.reuse, -R52 ;  /* 0x0000000a3b3b7223 */ /* 0x080fe20000010834 */
[----:B------:R-:W0:Y:S01]  /*4450*/  MUFU.EX2 R107, R107 ;  /* 0x0000006b006b7308 */ /* 0x000e220000000800 */
[----:B-1----:R-:W-:Y:S01]  /*4460*/  FADD.FTZ R51, R53, R76 ;  /* 0x0000004c35337221 */ /* 0x002fe20000010000 */
[-CC-:B------:R-:W-:Y:S01]  /*4470*/  FFMA.FTZ R87, R87, R10.reuse, -R52.reuse ;  /* 0x0000000a57577223 */ /* 0x180fe20000010834 */
[-CC-:B------:R-:W-:Y:S01]  /*4480*/  FFMA.FTZ R61, R61, R10.reuse, -R52.reuse ;  /* 0x0000000a3d3d7223 */ /* 0x180fe20000010834 */
[-CC-:B------:R-:W-:Y:S01]  /*4490*/  FFMA.FTZ R85, R85, R10.reuse, -R52.reuse ;  /* 0x0000000a55557223 */ /* 0x180fe20000010834 */
[-CC-:B------:R-:W-:Y:S01]  /*44a0*/  FFMA.FTZ R83, R83, R10.reuse, -R52.reuse ;  /* 0x0000000a53537223 */ /* 0x180fe20000010834 */
[-CC-:B------:R-:W-:Y:S01]  /*44b0*/  FFMA.FTZ R137, R137, R10.reuse, -R52.reuse ;  /* 0x0000000a89897223 */ /* 0x180fe20000010834 */
[-CC-:B------:R-:W-:Y:S01]  /*44c0*/  FFMA.FTZ R77, R77, R10.reuse, -R52.reuse ;  /* 0x0000000a4d4d7223 */ /* 0x180fe20000010834 */
[----:B------:R-:W1:Y:S01]  /*44d0*/  MUFU.EX2 R56, R111 ;  /* 0x0000006f00387308 */ /* 0x000e620000000800 */
[C---:B--2---:R-:W-:Y:S01]  /*44e0*/  FADD.FTZ R78, R54.reuse, R51 ;  /* 0x00000033364e7221 */ /* 0x044fe20000010000 */
[----:B------:R-:W-:Y:S01]  /*44f0*/  F2FP.SATFINITE.E4M3.F32.PACK_AB_MERGE_C R53, R54, R53, RZ ;  /* 0x000000353635723e */ /* 0x000fe200048070ff */
[-CC-:B------:R-:W-:Y:S01]  /*4500*/  FFMA.FTZ R139, R139, R10.reuse, -R52.reuse ;  /* 0x0000000a8b8b7223 */ /* 0x180fe20000010834 */
[-CC-:B------:R-:W-:Y:S01]  /*4510*/  FFMA.FTZ R63, R63, R10.reuse, -R52.reuse ;  /* 0x0000000a3f3f7223 */ /* 0x180fe20000010834 */
[-CC-:B------:R-:W-:Y:S01]  /*4520*/  FFMA.FTZ R141, R141, R10.reuse, -R52.reuse ;  /* 0x0000000a8d8d7223 */ /* 0x180fe20000010834 */
[-CC-:B------:R-:W-:Y:S01]  /*4530*/  FFMA.FTZ R143, R143, R10.reuse, -R52.reuse ;  /* 0x0000000a8f8f7223 */ /* 0x180fe20000010834 */
[----:B------:R-:W-:Y:S01]  /*4540*/  FFMA.FTZ R52, R145, R10, -R52 ;  /* 0x0000000a91347223 */ /* 0x000fe20000010834 */
[----:B------:R-:W2:Y:S01]  /*4550*/  MUFU.EX2 R113, R113 ;  /* 0x0000007100717308 */ /* 0x000ea20000000800 */
[----:B0-----:R-:W-:Y:S01]  /*4560*/  FADD.FTZ R51, R107, R78 ;  /* 0x0000004e6b337221 */ /* 0x001fe20000010000 */
[----:B------:R-:W-:Y:S01]  /*4570*/  FADD.FTZ R78, R4, R55 ;  /* 0x00000037044e7221 */ /* 0x000fe20000010000 */
[----:B------:R-:W-:-:S03]  /*4580*/  F2FP.SATFINITE.E4M3.F32.PACK_AB_MERGE_C R184, R50, R105, R53 ;  /* 0x0000006932b8723e */ /* 0x000fc60004807035 */
[----:B------:R-:W-:Y:S02]  /*4590*/  FADD.FTZ R55, R9, R78 ;  /* 0x0000004e09377221 */ /* 0x000fe40000010000 */
[----:B------:R-:W0:Y:S01]  /*45a0*/  MUFU.EX2 R58, R117 ;  /* 0x00000075003a7308 */ /* 0x000e220000000800 */
[----:B-1----:R-:W-:Y:S01]  /*45b0*/  FADD.FTZ R24, R56, R51 ;  /* 0x0000003338187221 */ /* 0x002fe20000010000 */
[----:B------:R-:W-:-:S04]  /*45c0*/  FADD.FTZ R80, R8, R55 ;  /* 0x0000003708507221 */ /* 0x000fc80000010000 */
[----:B------:R-:W-:Y:S02]  /*45d0*/  FADD.FTZ R55, R15, R80 ;  /* 0x000000500f377221 */ /* 0x000fe40000010000 */
[----:B------:R-:W1:Y:S01]  /*45e0*/  MUFU.EX2 R119, R119 ;  /* 0x0000007700777308 */ /* 0x000e620000000800 */
[----:B--2---:R-:W-:Y:S01]  /*45f0*/  FADD.FTZ R51, R113, R24 ;  /* 0x0000001871337221 */ /* 0x004fe20000010000 */
[----:B------:R-:W-:-:S04]  /*4600*/  FADD.FTZ R80, R12, R55 ;  /* 0x000000370c507221 */ /* 0x000fc80000010000 */
[----:B------:R-:W-:Y:S02]  /*4610*/  FADD.FTZ R55, R19, R80 ;  /* 0x0000005013377221 */ /* 0x000fe40000010000 */
[----:B------:R-:W2:Y:S01]  /*4620*/  MUFU.EX2 R60, R121 ;  /* 0x00000079003c7308 */ /* 0x000ea20000000800 */
[----:B0-----:R-:W-:Y:S01]  /*4630*/  FADD.FTZ R78, R58, R51 ;  /* 0x000000333a4e7221 */ /* 0x001fe20000010000 */
[----:B------:R-:W-:Y:S01]  /*4640*/  FADD.FTZ R82, R14, R55 ;  /* 0x000000370e527221 */ /* 0x000fe20000010000 */
[----:B------:R-:W-:-:S03]  /*4650*/  F2FP.SATFINITE.E4M3.F32.PACK_AB_MERGE_C R58, R58, R113, RZ ;  /* 0x000000713a3a723e */ /* 0x000fc600048070ff */
[----:B------:R-:W-:Y:S01]  /*4660*/  FADD.FTZ R82, R21, R82 ;  /* 0x0000005215527221 */ /* 0x000fe20000010000 */
[----:B------:R-:W-:Y:S01]  /*4670*/  F2FP.SATFINITE.E4M3.F32.PACK_AB_MERGE_C R186, R56, R107, R58 ;  /* 0x0000006b38ba723e */ /* 0x000fe2000480703a */
[----:B------:R-:W0:Y:S01]  /*4680*/  MUFU.EX2 R115, R115 ;  /* 0x0000007300737308 */ /* 0x000e220000000800 */
[----:B-1----:R-:W-:Y:S01]  /*4690*/  FADD.FTZ R51, R119, R78 ;  /* 0x0000004e77337221 */ /* 0x002fe20000010000 */
[----:B------:R-:W-:-:S04]  /*46a0*/  FADD.FTZ R55, R17, R82 ;  /* 0x0000005211377221 */ /* 0x000fc80000010000 */
[----:B------:R-:W-:Y:S02]  /*46b0*/  FADD.FTZ R55, R20, R55 ;  /* 0x0000003714377221 */ /* 0x000fe40000010000 */
[----:B------:R-:W1:Y:S01]  /*46c0*/  MUFU.EX2 R62, R123 ;  /* 0x0000007b003e7308 */ /* 0x000e620000000800 */
[----:B--2---:R-:W-:-:S07]  /*46d0*/  FADD.FTZ R78, R60, R51 ;  /* 0x000000333c4e7221 */ /* 0x004fce0000010000 */
[----:B------:R-:W2:Y:S01]  /*46e0*/  MUFU.EX2 R109, R109 ;  /* 0x0000006d006d7308 */ /* 0x000ea20000000800 */
[----:B0-----:R-:W-:-:S07]  /*46f0*/  FADD.FTZ R51, R115, R78 ;  /* 0x0000004e73337221 */ /* 0x001fce0000010000 */
[----:B------:R-:W0:Y:S01]  /*4700*/  MUFU.EX2 R64, R125 ;  /* 0x0000007d00407308 */ /* 0x000e220000000800 */
[C---:B-1----:R-:W-:Y:S01]  /*4710*/  FADD.FTZ R80, R62.reuse, R51 ;  /* 0x000000333e507221 */ /* 0x042fe20000010000 */
[----:B------:R-:W-:-:S04]  /*4720*/  F2FP.SATFINITE.E4M3.F32.PACK_AB_MERGE_C R62, R62, R115, RZ ;  /* 0x000000733e3e723e */ /* 0x000fc800048070ff */
[----:B------:R-:W-:Y:S02]  /*4730*/  F2FP.SATFINITE.E4M3.F32.PACK_AB_MERGE_C R180, R60, R119, R62 ;  /* 0x000000773cb4723e */ /* 0x000fe4000480703e */
[----:B------:R-:W1:Y:S01]  /*4740*/  MUFU.EX2 R73, R73 ;  /* 0x0000004900497308 */ /* 0x000e620000000800 */
[----:B--2---:R-:W-:-:S07]  /*4750*/  FADD.FTZ R51, R109, R80 ;  /* 0x000000506d337221 */ /* 0x004fce0000010000 */
[----:B------:R-:W2:Y:S01]  /*4760*/  MUFU.EX2 R66, R101 ;  /* 0x0000006500427308 */ /* 0x000ea20000000800 */
[----:B0-----:R-:W-:-:S07]  /*4770*/  FADD.FTZ R80, R64, R51 ;  /* 0x0000003340507221 */ /* 0x001fce0000010000 */
[----:B------:R-:W0:Y:S01]  /*4780*/  MUFU.EX2 R99, R99 ;  /* 0x0000006300637308 */ /* 0x000e220000000800 */
[----:B-1----:R-:W-:Y:S01]  /*4790*/  FADD.FTZ R51, R73, R80 ;  /* 0x0000005049337221 */ /* 0x002fe20000010000 */
[----:B------:R-:W-:-:S06]  /*47a0*/  FADD.FTZ R80, R18, R55 ;  /* 0x0000003712507221 */ /* 0x000fcc0000010000 */
[----:B------:R-:W1:Y:S01]  /*47b0*/  MUFU.EX2 R68, R127 ;  /* 0x0000007f00447308 */ /* 0x000e620000000800 */
[C---:B--2---:R-:W-:Y:S01]  /*47c0*/  FADD.FTZ R54, R66.reuse, R51 ;  /* 0x0000003342367221 */ /* 0x044fe20000010000 */
[----:B------:R-:W-:Y:S01]  /*47d0*/  F2FP.SATFINITE.E4M3.F32.PACK_AB_MERGE_C R51, R9, R4, RZ ;  /* 0x000000040933723e */ /* 0x000fe200048070ff */
[----:B------:R-:W-:Y:S01]  /*47e0*/  FADD.FTZ R9, R23, R80 ;  /* 0x0000005017097221 */ /* 0x000fe20000010000 */
[----:B------:R-:W-:Y:S02]  /*47f0*/  F2FP.SATFINITE.E4M3.F32.PACK_AB_MERGE_C R66, R66, R73, RZ ;  /* 0x000000494242723e */ /* 0x000fe400048070ff */
[----:B------:R-:W-:Y:S02]  /*4800*/  F2FP.SATFINITE.E4M3.F32.PACK_AB_MERGE_C R187, R5, R30, R51 ;  /* 0x0000001e05bb723e */ /* 0x000fe40004807033 */
[----:B------:R-:W-:Y:S01]  /*4810*/  CS2R R50, SRZ ;  /* 0x0000000000327805 */ /* 0x000fe2000001ff00 */
[----:B------:R-:W-:Y:S01]  /*4820*/  MUFU.EX2 R97, R97 ;  /* 0x0000006100617308 */ /* 0x000fe20000000800 */
[----:B------:R-:W-:-:S02]  /*4830*/  F2FP.SATFINITE.E4M3.F32.PACK_AB_MERGE_C R182, R64, R109, R66 ;  /* 0x0000006d40b6723e */ /* 0x000fc40004807042 */
[----:B------:R-:W-:Y:S02]  /*4840*/  CS2R R64, SRZ ;  /* 0x0000000000407805 */ /* 0x000fe4000001ff00 */
[----:B------:R-:W-:-:S03]  /*4850*/  CS2R R66, SRZ ;  /* 0x0000000000427805 */ /* 0x000fc6000001ff00 */
[----:B------:R-:W2:Y:S08]  /*4860*/  MUFU.EX2 R33, R33 ;  /* 0x0000002100217308 */ /* 0x000eb00000000800 */
[----:B------:R-:W3:Y:S08]  /*4870*/  MUFU.EX2 R70, R129 ;  /* 0x0000008100467308 */ /* 0x000ef00000000800 */
[----:B------:R4:W-:Y:S08]  /*4880*/  MUFU.EX2 R24, R57 ;  /* 0x0000003900187308 */ /* 0x0009f00000000800 */
[----:B------:R-:W5:Y:S01]  /*4890*/  MUFU.EX2 R95, R95 ;  /* 0x0000005f005f7308 */ /* 0x000f620000000800 */
[----:B----4-:R-:W-:Y:S01]  /*48a0*/  F2FP.SATFINITE.E4M3.F32.PACK_AB_MERGE_C R57, R29, R28, RZ ;  /* 0x0000001c1d39723e */ /* 0x010fe200048070ff */
[----:B0-----:R-:W-:Y:S01]  /*48b0*/  FADD.FTZ R29, R99, R54 ;  /* 0x00000036631d7221 */ /* 0x001fe20000010000 */
[----:B------:R-:W-:-:S02]  /*48c0*/  FADD.FTZ R54, R22, R9 ;  /* 0x0000000916367221 */ /* 0x000fc40000010000 */
[----:B------:R-:W-:Y:S01]  /*48d0*/  F2FP.SATFINITE.E4M3.F32.PACK_AB_MERGE_C R185, R26, R25, R57 ;  /* 0x000000191ab9723e */ /* 0x000fe20004807039 */
[----:B-1----:R-:W-:Y:S01]  /*48e0*/  FADD.FTZ R4, R68, R29 ;  /* 0x0000001d44047221 */ /* 0x002fe20000010000 */
[----:B------:R-:W-:Y:S01]  /*48f0*/  F2FP.SATFINITE.E4M3.F32.PACK_AB_MERGE_C R29, R19, R12, RZ ;  /* 0x0000000c131d723e */ /* 0x000fe200048070ff */
[----:B------:R-:W0:Y:S01]  /*4900*/  MUFU.EX2 R37, R37 ;  /* 0x0000002500257308 */ /* 0x000e220000000800 */
[----:B--2---:R-:W-:Y:S01]  /*4910*/  FADD.FTZ R19, R33, R54 ;  /* 0x0000003621137221 */ /* 0x004fe20000010000 */
[----:B------:R-:W-:Y:S01]  /*4920*/  FADD.FTZ R9, R97, R4 ;  /* 0x0000000461097221 */ /* 0x000fe20000010000 */
[----:B------:R-:W-:Y:S02]  /*4930*/  F2FP.SATFINITE.E4M3.F32.PACK_AB_MERGE_C R54, R20, R17, RZ ;  /* 0x000000111436723e */ /* 0x000fe400048070ff */
[----:B------:R-:W-:Y:S01]  /*4940*/  CS2R R56, SRZ ;  /* 0x0000000000387805 */ /* 0x000fe2000001ff00 */
[----:B------:R-:W-:Y:S01]  /*4950*/  FADD.FTZ R20, R32, R19 ;  /* 0x0000001320147221 */ /* 0x000fe20000010000 */
[----:B---3--:R-:W-:Y:S01]  /*4960*/  FADD.FTZ R12, R70, R9 ;  /* 0x00000009460c7221 */ /* 0x008fe20000010000 */
[----:B------:R-:W-:Y:S01]  /*4970*/  F2FP.SATFINITE.E4M3.F32.PACK_AB_MERGE_C R33, R33, R22, RZ ;  /* 0x000000162121723e */ /* 0x000fe200048070ff */
[----:B------:R-:W1:Y:S01]  /*4980*/  MUFU.EX2 R72, R131 ;  /* 0x0000008300487308 */ /* 0x000e620000000800 */
[----:B------:R-:W-:Y:S01]  /*4990*/  F2FP.SATFINITE.E4M3.F32.PACK_AB_MERGE_C R183, R21, R14, R54 ;  /* 0x0000000e15b7723e */ /* 0x000fe20004807036 */
[----:B-----5:R-:W-:Y:S01]  /*49a0*/  FADD.FTZ R9, R95, R12 ;  /* 0x0000000c5f097221 */ /* 0x020fe20000010000 */
[----:B------:R-:W-:-:S02]  /*49b0*/  F2FP.SATFINITE.E4M3.F32.PACK_AB_MERGE_C R181, R15, R8, R29 ;  /* 0x000000080fb5723e */ /* 0x000fc4000480701d */
[----:B------:R-:W-:Y:S02]  /*49c0*/  CS2R R54, SRZ ;  /* 0x0000000000367805 */ /* 0x000fe4000001ff00 */
[----:B------:R-:W-:Y:S02]  /*49d0*/  F2FP.SATFINITE.E4M3.F32.PACK_AB_MERGE_C R177, R23, R18, R33 ;  /* 0x0000001217b1723e */ /* 0x000fe40004807021 */
[----:B------:R-:W-:Y:S01]  /*49e0*/  F2FP.SATFINITE.E4M3.F32.PACK_AB_MERGE_C R70, R70, R97, RZ ;  /* 0x000000614646723e */ /* 0x000fe200048070ff */
[----:B------:R-:W2:Y:S01]  /*49f0*/  MUFU.EX2 R93, R93 ;  /* 0x0000005d005d7308 */ /* 0x000ea20000000800 */
[----:B0-----:R-:W-:Y:S02]  /*4a00*/  FADD.FTZ R17, R37, R20 ;  /* 0x0000001425117221 */ /* 0x001fe40000010000 */
[----:B------:R-:W-:Y:S02]  /*4a10*/  F2FP.SATFINITE.E4M3.F32.PACK_AB_MERGE_C R176, R68, R99, R70 ;  /* 0x0000006344b0723e */ /* 0x000fe40004807046 */
[----:B------:R-:W-:Y:S01]  /*4a20*/  CS2R R68, SRZ ;  /* 0x0000000000447805 */ /* 0x000fe2000001ff00 */
[----:B------:R-:W-:Y:S01]  /*4a30*/  FADD.FTZ R20, R34, R17 ;  /* 0x0000001122147221 */ /* 0x000fe20000010000 */
[----:B------:R-:W-:Y:S01]  /*4a40*/  CS2R R70, SRZ ;  /* 0x0000000000467805 */ /* 0x000fe2000001ff00 */
[----:B------:R-:W0:Y:S01]  /*4a50*/  MUFU.EX2 R74, R133 ;  /* 0x00000085004a7308 */ /* 0x000e220000000800 */
[----:B-1----:R-:W-:-:S07]  /*4a60*/  FADD.FTZ R12, R72, R9 ;  /* 0x00000009480c7221 */ /* 0x002fce0000010000 */
[----:B------:R-:W1:Y:S01]  /*4a70*/  MUFU.EX2 R41, R41 ;  /* 0x0000002900297308 */ /* 0x000e620000000800 */
[----:B--2---:R-:W-:-:S07]  /*4a80*/  FADD.FTZ R9, R93, R12 ;  /* 0x0000000c5d097221 */ /* 0x004fce0000010000 */
[----:B------:R-:W2:Y:S01]  /*4a90*/  MUFU.EX2 R27, R27 ;  /* 0x0000001b001b7308 */ /* 0x000ea20000000800 */
[C---:B0-----:R-:W-:Y:S01]  /*4aa0*/  F2FP.SATFINITE.E4M3.F32.PACK_AB_MERGE_C R93, R74.reuse, R93, RZ ;  /* 0x0000005d4a5d723e */ /* 0x041fe200048070ff */
[----:B------:R-:W-:-:S03]  /*4ab0*/  FADD.FTZ R74, R74, R9 ;  /* 0x000000094a4a7221 */ /* 0x000fc60000010000 */
[----:B------:R-:W-:Y:S02]  /*4ac0*/  F2FP.SATFINITE.E4M3.F32.PACK_AB_MERGE_C R178, R72, R95, R93 ;  /* 0x0000005f48b2723e */ /* 0x000fe4000480705d */
[----:B------:R-:W-:Y:S01]  /*4ad0*/  CS2R R72, SRZ ;  /* 0x0000000000487805 */ /* 0x000fe2000001ff00 */
[----:B------:R-:W0:Y:S01]  /*4ae0*/  MUFU.EX2 R91, R91 ;  /* 0x0000005b005b7308 */ /* 0x000e220000000800 */
[C---:B-1----:R-:W-:Y:S01]  /*4af0*/  FADD.FTZ R20, R41.reuse, R20 ;  /* 0x0000001429147221 */ /* 0x042fe20000010000 */
[----:B------:R-:W-:-:S04]  /*4b00*/  F2FP.SATFINITE.E4M3.F32.PACK_AB_MERGE_C R34, R41, R34, RZ ;  /* 0x000000222922723e */ /* 0x000fc800048070ff */
[----:B------:R-:W-:Y:S02]  /*4b10*/  F2FP.SATFINITE.E4M3.F32.PACK_AB_MERGE_C R179, R37, R32, R34 ;  /* 0x0000002025b3723e */ /* 0x000fe40004807022 */
[----:B------:R-:W-:Y:S01]  /*4b20*/  CS2R R32, SRZ ;  /* 0x0000000000207805 */ /* 0x000fe2000001ff00 */
[----:B------:R-:W1:Y:S01]  /*4b30*/  MUFU.EX2 R36, R36 ;  /* 0x0000002400247308 */ /* 0x000e620000000800 */
[----:B--2---:R-:W-:-:S07]  /*4b40*/  FADD.FTZ R17, R27, R20 ;  /* 0x000000141b117221 */ /* 0x004fce0000010000 */
[----:B------:R-:W2:Y:S01]  /*4b50*/  MUFU.EX2 R76, R135 ;  /* 0x00000087004c7308 */ /* 0x000ea20000000800 */
[----:B0-----:R-:W-:Y:S01]  /*4b60*/  FADD.FTZ R9, R91, R74 ;  /* 0x0000004a5b097221 */ /* 0x001fe20000010000 */
[----:B------:R-:W-:-:S06]  /*4b70*/  CS2R R74, SRZ ;  /* 0x00000000004a7805 */ /* 0x000fcc000001ff00 */
[----:B------:R-:W0:Y:S01]  /*4b80*/  MUFU.EX2 R31, R31 ;  /* 0x0000001f001f7308 */ /* 0x000e220000000800 */
[----:B-1----:R-:W-:-:S07]  /*4b90*/  FADD.FTZ R22, R36, R17 ;  /* 0x0000001124167221 */ /* 0x002fce0000010000 */
[----:B------:R-:W1:Y:S01]  /*4ba0*/  MUFU.EX2 R89, R89 ;  /* 0x0000005900597308 */ /* 0x000e620000000800 */
[----:B--2---:R-:W-:-:S07]  /*4bb0*/  FADD.FTZ R20, R76, R9 ;  /* 0x000000094c147221 */ /* 0x004fce0000010000 */
[----:B------:R-:W2:Y:S01]  /*4bc0*/  MUFU.EX2 R40, R40 ;  /* 0x0000002800287308 */ /* 0x000ea20000000800 */
[----:B0-----:R-:W-:-:S07]  /*4bd0*/  FADD.FTZ R9, R31, R22 ;  /* 0x000000161f097221 */ /* 0x001fce0000010000 */
[----:B------:R-:W0:Y:S01]  /*4be0*/  MUFU.EX2 R38, R38 ;  /* 0x0000002600267308 */ /* 0x000e220000000800 */
[----:B-1----:R-:W-:Y:S01]  /*4bf0*/  FADD.FTZ R5, R89, R20 ;  /* 0x0000001459057221 */ /* 0x002fe20000010000 */
[----:B------:R-:W-:-:S03]  /*4c00*/  F2FP.SATFINITE.E4M3.F32.PACK_AB_MERGE_C R89, R24, R89, RZ ;  /* 0x000000591859723e */ /* 0x000fc600048070ff */
[----:B------:R-:W-:Y:S01]  /*4c10*/  FADD.FTZ R24, R24, R5 ;  /* 0x0000000518187221 */ /* 0x000fe20000010000 */
[----:B------:R-:W-:Y:S02]  /*4c20*/  F2FP.SATFINITE.E4M3.F32.PACK_AB_MERGE_C R172, R76, R91, R89 ;  /* 0x0000005b4cac723e */ /* 0x000fe40004807059 */
[----:B------:R-:W1:Y:S01]  /*4c30*/  MUFU.EX2 R59, R59 ;  /* 0x0000003b003b7308 */ /* 0x000e620000000800 */
[C---:B--2---:R-:W-:Y:S01]  /*4c40*/  FADD.FTZ R9, R40.reuse, R9 ;  /* 0x0000000928097221 */ /* 0x044fe20000010000 */
[----:B------:R-:W-:Y:S02]  /*4c50*/  F2FP.SATFINITE.E4M3.F32.PACK_AB_MERGE_C R31, R40, R31, RZ ;  /* 0x0000001f281f723e */ /* 0x000fe400048070ff */
[----:B------:R-:W-:Y:S02]  /*4c60*/  CS2R R40, SRZ ;  /* 0x0000000000287805 */ /* 0x000fe4000001ff00 */
[----:B------:R-:W-:Y:S02]  /*4c70*/  F2FP.SATFINITE.E4M3.F32.PACK_AB_MERGE_C R173, R36, R27, R31 ;  /* 0x0000001b24ad723e */ /* 0x000fe4000480701f */
[----:B------:R-:W-:Y:S01]  /*4c80*/  CS2R R26, SRZ ;  /* 0x00000000001a7805 */ /* 0x000fe2000001ff00 */
[----:B------:R-:W2:Y:S01]  /*4c90*/  MUFU.EX2 R43, R43 ;  /* 0x0000002b002b7308 */ /* 0x000ea20000000800 */
[----:B0-----:R-:W-:Y:S01]  /*4ca0*/  FADD.FTZ R20, R38, R9 ;  /* 0x0000000926147221 */ /* 0x001fe20000010000 */
[----:B------:R-:W-:-:S02]  /*4cb0*/  CS2R R30, SRZ ;  /* 0x00000000001e7805 */ /* 0x000fc4000001ff00 */
[----:B------:R-:W-:-:S04]  /*4cc0*/  CS2R R36, SRZ ;  /* 0x0000000000247805 */ /* 0x000fc8000001ff00 */
[----:B------:R0:W3:Y:S01]  /*4cd0*/  MUFU.EX2 R78, R87 ;  /* 0x00000057004e7308 */ /* 0x0000e20000000800 */
[----:B-1----:R-:W-:Y:S01]  /*4ce0*/  FADD.FTZ R5, R59, R24 ;  /* 0x000000183b057221 */ /* 0x002fe20000010000 */
[----:B------:R-:W-:-:S06]  /*4cf0*/  CS2R R24, SRZ ;  /* 0x0000000000187805 */ /* 0x000fcc000001ff00 */
[----:B------:R-:W1:Y:S01]  /*4d00*/  MUFU.EX2 R35, R35 ;  /* 0x0000002300237308 */ /* 0x000e620000000800 */
[----:B--2---:R-:W-:Y:S01]  /*4d10*/  FADD.FTZ R20, R43, R20 ;  /* 0x000000142b147221 */ /* 0x004fe20000010000 */
[----:B0-----:R-:W-:-:S06]  /*4d20*/  CS2R R86, SRZ ;  /* 0x0000000000567805 */ /* 0x001fcc000001ff00 */
[----:B------:R-:W0:Y:S01]  /*4d30*/  MUFU.EX2 R61, R61 ;  /* 0x0000003d003d7308 */ /* 0x000e220000000800 */
[----:B---3--:R-:W-:-:S07]  /*4d40*/  FADD.FTZ R14, R78, R5 ;  /* 0x000000054e0e7221 */ /* 0x008fce0000010000 */
[----:B------:R2:W3:Y:S01]  /*4d50*/  MUFU.EX2 R28, R85 ;  /* 0x00000055001c7308 */ /* 0x0004e20000000800 */
[----:B-1----:R-:W-:-:S07]  /*4d60*/  FADD.FTZ R9, R35, R20 ;  /* 0x0000001423097221 */ /* 0x002fce0000010000 */
[----:B------:R-:W1:Y:S01]  /*4d70*/  MUFU.EX2 R44, R44 ;  /* 0x0000002c002c7308 */ /* 0x000e620000000800 */
[----:B0-----:R-:W-:Y:S01]  /*4d80*/  FADD.FTZ R5, R61, R14 ;  /* 0x0000000e3d057221 */ /* 0x001fe20000010000 */
[----:B--2---:R-:W-:-:S06]  /*4d90*/  CS2R R84, SRZ ;  /* 0x0000000000547805 */ /* 0x004fcc000001ff00 */
[----:B------:R-:W0:Y:S01]  /*4da0*/  MUFU.EX2 R42, R42 ;  /* 0x0000002a002a7308 */ /* 0x000e220000000800 */
[C---:B---3--:R-:W-:Y:S01]  /*4db0*/  F2FP.SATFINITE.E4M3.F32.PACK_AB_MERGE_C R61, R28.reuse, R61, RZ ;  /* 0x0000003d1c3d723e */ /* 0x048fe200048070ff */
[----:B------:R-:W-:-:S03]  /*4dc0*/  FADD.FTZ R28, R28, R5 ;  /* 0x000000051c1c7221 */ /* 0x000fc60000010000 */
[----:B------:R-:W-:Y:S02]  /*4dd0*/  F2FP.SATFINITE.E4M3.F32.PACK_AB_MERGE_C R174, R78, R59, R61 ;  /* 0x0000003b4eae723e */ /* 0x000fe4000480703d */
[----:B------:R-:W-:Y:S02]  /*4de0*/  CS2R R58, SRZ ;  /* 0x00000000003a7805 */ /* 0x000fe4000001ff00 */
[----:B------:R-:W-:Y:S01]  /*4df0*/  CS2R R60, SRZ ;  /* 0x00000000003c7805 */ /* 0x000fe2000001ff00 */
[----:B------:R-:W2:Y:S01]  /*4e00*/  MUFU.EX2 R83, R83 ;  /* 0x0000005300537308 */ /* 0x000ea20000000800 */
[C---:B-1----:R-:W-:Y:S01]  /*4e10*/  FADD.FTZ R9, R44.reuse, R9 ;  /* 0x000000092c097221 */ /* 0x042fe20000010000 */
[----:B------:R-:W-:Y:S02]  /*4e20*/  F2FP.SATFINITE.E4M3.F32.PACK_AB_MERGE_C R35, R44, R35, RZ ;  /* 0x000000232c23723e */ /* 0x000fe400048070ff */
[----:B------:R-:W-:Y:S02]  /*4e30*/  CS2R R78, SRZ ;  /* 0x00000000004e7805 */ /* 0x000fe4000001ff00 */
[----:B------:R-:W-:-:S02]  /*4e40*/  F2FP.SATFINITE.E4M3.F32.PACK_AB_MERGE_C R175, R43, R38, R35 ;  /* 0x000000262baf723e */ /* 0x000fc40004807023 */
[----:B------:R-:W-:Y:S01]  /*4e50*/  CS2R R34, SRZ ;  /* 0x0000000000227805 */ /* 0x000fe2000001ff00 */
[----:B------:R-:W1:Y:S01]  /*4e60*/  MUFU.EX2 R47, R47 ;  /* 0x0000002f002f7308 */ /* 0x000e620000000800 */
[----:B0-----:R-:W-:-:S07]  /*4e70*/  FADD.FTZ R14, R42, R9 ;  /* 0x000000092a0e7221 */ /* 0x001fce0000010000 */
[----:B------:R-:W0:Y:S01]  /*4e80*/  MUFU.EX2 R4, R137 ;  /* 0x0000008900047308 */ /* 0x000e220000000800 */
[----:B--2---:R-:W-:Y:S01]  /*4e90*/  FADD.FTZ R5, R83, R28 ;  /* 0x0000001c53057221 */ /* 0x004fe20000010000 */
[----:B------:R-:W-:-:S06]  /*4ea0*/  CS2R R28, SRZ ;  /* 0x00000000001c7805 */ /* 0x000fcc000001ff00 */
        /* <DEDUP_REMOVED lines=9> */
[C---:B0-----:R-:W-:Y:S01]  /*4f40*/  F2FP.SATFINITE.E4M3.F32.PACK_AB_MERGE_C R77, R12.reuse, R77, RZ ;  /* 0x0000004d0c4d723e */ /* 0x041fe200048070ff */
[----:B------:R-:W-:-:S03]  /*4f50*/  FADD.FTZ R12, R12, R5 ;  /* 0x000000050c0c7221 */ /* 0x000fc60000010000 */
[----:B------:R-:W-:Y:S02]  /*4f60*/  F2FP.SATFINITE.E4M3.F32.PACK_AB_MERGE_C R168, R4, R83, R77 ;  /* 0x0000005304a8723e */ /* 0x000fe4000480704d */
[----:B------:R-:W-:Y:S02]  /*4f70*/  CS2R R76, SRZ ;  /* 0x00000000004c7805 */ /* 0x000fe4000001ff00 */
[----:B------:R-:W-:Y:S01]  /*4f80*/  CS2R R82, SRZ ;  /* 0x0000000000527805 */ /* 0x000fe2000001ff00 */
[----:B------:R-:W0:Y:S01]  /*4f90*/  MUFU.EX2 R63, R63 ;  /* 0x0000003f003f7308 */ /* 0x000e220000000800 */
[C---:B--2---:R-:W-:Y:S01]  /*4fa0*/  FADD.FTZ R9, R46.reuse, R9 ;  /* 0x000000092e097221 */ /* 0x044fe20000010000 */
[----:B------:R-:W-:-:S04]  /*4fb0*/  F2FP.SATFINITE.E4M3.F32.PACK_AB_MERGE_C R39, R46, R39, RZ ;  /* 0x000000272e27723e */ /* 0x000fc800048070ff */
[----:B------:R-:W-:Y:S02]  /*4fc0*/  F2FP.SATFINITE.E4M3.F32.PACK_AB_MERGE_C R169, R47, R42, R39 ;  /* 0x0000002a2fa9723e */ /* 0x000fe40004807027 */
[----:B------:R-:W-:Y:S01]  /*4fd0*/  CS2R R38, SRZ ;  /* 0x0000000000267805 */ /* 0x000fe2000001ff00 */
[----:B------:R-:W2:Y:S01]  /*4fe0*/  MUFU.EX2 R49, R49 ;  /* 0x0000003100317308 */ /* 0x000ea20000000800 */
[----:B-1----:R-:W-:Y:S01]  /*4ff0*/  FADD.FTZ R18, R48, R9 ;  /* 0x0000000930127221 */ /* 0x002fe20000010000 */
[----:B------:R-:W-:Y:S02]  /*5000*/  CS2R R42, SRZ ;  /* 0x00000000002a7805 */ /* 0x000fe4000001ff00 */
[----:B------:R-:W-:-:S04]  /*5010*/  CS2R R46, SRZ ;  /* 0x00000000002e7805 */ /* 0x000fc8000001ff00 */
[----:B------:R-:W1:Y:S01]  /*5020*/  MUFU.EX2 R8, R141 ;  /* 0x0000008d00087308 */ /* 0x000e620000000800 */
[----:B0-----:R-:W-:-:S07]  /*5030*/  FADD.FTZ R5, R63, R12 ;  /* 0x0000000c3f057221 */ /* 0x001fce0000010000 */
[----:B------:R-:W-:Y:S01]  /*5040*/  MUFU.EX2 R45, R45 ;  /* 0x0000002d002d7308 */ /* 0x000fe20000000800 */
[----:B--2---:R-:W-:-:S07]  /*5050*/  FADD.FTZ R18, R49, R18 ;  /* 0x0000001231127221 */ /* 0x004fce0000010000 */
[----:B------:R0:W2:Y:S01]  /*5060*/  MUFU.EX2 R14, R81 ;  /* 0x00000051000e7308 */ /* 0x0000a20000000800 */
[----:B-1----:R-:W-:-:S07]  /*5070*/  FADD.FTZ R4, R8, R5 ;  /* 0x0000000508047221 */ /* 0x002fce0000010000 */
[----:B------:R-:W1:Y:S01]  /*5080*/  MUFU.EX2 R143, R143 ;  /* 0x0000008f008f7308 */ /* 0x000e620000000800 */
[----:B0-----:R-:W-:-:S07]  /*5090*/  CS2R R80, SRZ ;  /* 0x0000000000507805 */ /* 0x001fce000001ff00 */
[----:B------:R-:W0:Y:S01]  /*50a0*/  MUFU.EX2 R52, R52 ;  /* 0x0000003400347308 */ /* 0x000e220000000800 */
[----:B--2---:R-:W-:Y:S01]  /*50b0*/  F2FP.SATFINITE.E4M3.F32.PACK_AB_MERGE_C R12, R14, R45, RZ ;  /* 0x0000002d0e0c723e */ /* 0x004fe200048070ff */
[----:B------:R-:W-:-:S03]  /*50c0*/  FADD.FTZ R45, R45, R18 ;  /* 0x000000122d2d7221 */ /* 0x000fc60000010000 */
[----:B------:R-:W-:Y:S02]  /*50d0*/  F2FP.SATFINITE.E4M3.F32.PACK_AB_MERGE_C R171, R49, R48, R12 ;  /* 0x0000003031ab723e */ /* 0x000fe4000480700c */
[----:B------:R-:W-:Y:S01]  /*50e0*/  CS2R R48, SRZ ;  /* 0x0000000000307805 */ /* 0x000fe2000001ff00 */
[----:B-1----:R-:W-:Y:S01]  /*50f0*/  FADD.FTZ R5, R143, R4 ;  /* 0x000000048f057221 */ /* 0x002fe20000010000 */
[----:B------:R-:W-:Y:S01]  /*5100*/  FADD.FTZ R4, R14, R45 ;  /* 0x0000002d0e047221 */ /* 0x000fe20000010000 */
[----:B------:R-:W-:Y:S02]  /*5110*/  CS2R R44, SRZ ;  /* 0x00000000002c7805 */ /* 0x000fe4000001ff00 */
[C---:B0-----:R-:W-:Y:S01]  /*5120*/  F2FP.SATFINITE.E4M3.F32.PACK_AB_MERGE_C R9, R52.reuse, R143, RZ ;  /* 0x0000008f3409723e */ /* 0x041fe200048070ff */
[----:B------:R-:W-:Y:S01]  /*5130*/  FADD.FTZ R5, R52, R5 ;  /* 0x0000000534057221 */ /* 0x000fe20000010000 */
[----:B------:R-:W-:Y:S02]  /*5140*/  CS2R R52, SRZ ;  /* 0x0000000000347805 */ /* 0x000fe4000001ff00 */
[----:B------:R-:W-:-:S02]  /*5150*/  F2FP.SATFINITE.E4M3.F32.PACK_AB_MERGE_C R170, R8, R63, R9 ;  /* 0x0000003f08aa723e */ /* 0x000fc40004807009 */
        /* <DEDUP_REMOVED lines=37> */
[----:B------:R-:W-:Y:S01]  /*53b0*/  UMOV UR56, URZ ;  /* 0x0000003f00387c82 */ /* 0x000fe20008000000 */
[----:B------:R-:W-:Y:S01]  /*53c0*/  UMOV UR54, URZ ;  /* 0x0000003f00367c82 */ /* 0x000fe20008000000 */
[----:B------:R-:W-:Y:S01]  /*53d0*/  ULDC UR52, c[0x0][0x288] ;  /* 0x0000a20000347ab9 */ /* 0x000fe20000000800 */
[----:B------:R-:W-:-:S05]  /*53e0*/  ULDC UR53, c[0x0][0x2f0] ;  /* 0x0000bc0000357ab9 */ /* 0x000fca0000000800 */
.L_x_2564:
[----:B------:R-:W-:Y:S01]  /*53f0*/  ISETP.NE.AND P2, PT, RZ, UR40, PT ;  /* 0x00000028ff007c0c */ /* 0x000fe2000bf45270 */
[----:B------:R-:W-:-:S04]  /*5400*/  UISETP.NE.AND UP0, UPT, UR54, 0x1, UPT ;  /* 0x000000013600788c */ /* 0x000fc8000bf05270 */
[----:B------:R-:W-:-:S04]  /*5410*/  USEL UR47, URZ, 0x1, UP0 ;  /* 0x000000013f2f7887 */ /* 0x000fc80008000000 */
[----:B------:R-:W-:-:S04]  /*5420*/  ULOP3.LUT UR47, UR56, UR47, URZ, 0x3c, !UPT ;  /* 0x0000002f382f7292 */ /* 0x000fc8000f8e3c3f */
[----:B------:R-:W-:Y:S08]  /*5430*/  @P2 BRA `(.L_x_2554) ;  /* 0x0000000000382947 */ /* 0x000ff00003800000 */
[----:B------:R-:W-:Y:S05]  /*5440*/  @!P0 BRA `(.L_x_2555) ;  /* 0x0000000000048947 */ /* 0x000fea0003800000 */
[----:B------:R-:W-:Y:S01]  /*5450*/  BPT.TRAP 0x1 ;  /* 0x000000040000795c */ /* 0x000fe20000300000 */
.L_x_2555:
        /* <DEDUP_REMOVED lines=9> */
.L_x_2556:
[----:B-1----:R-:W-:Y:S05]  /*54f0*/  @P1 BRA `(.L_x_2554) ;  /* 0x0000000000081947 */ /* 0x002fea0003800000 */
[----:B------:R-:W1:Y:S02]  /*5500*/  SYNCS.PHASECHK.TRANS64.TRYWAIT P1, [UR6+0x22830], R10 ;  /* 0x0228300aff0075a7 */ /* 0x000e640008020146 */
[----:B-1----:R-:W-:Y:S05]  /*5510*/  @!P1 BRA `(.L_x_2557) ;  /* 0x000000f000549947 */ /* 0x002fea0003800000 */
.L_x_2554:
        /* <DEDUP_REMOVED lines=134> */
.L_x_2559:
[----:B------:R-:W-:Y:S01]  /*5d80*/  ULEA UR6, UR54, UR41, 0x3 ;  /* 0x0000002936067291 */ /* 0x000fe2000f8e183f */
[----:B------:R-:W-:-:S05]  /*5d90*/  IMAD.U32 R10, RZ, RZ, UR56 ;  /* 0x00000038ff0a7e24 */ /* 0x000fca000f8e00ff */
[----:B------:R-:W-:-:S04]  /*5da0*/  SHF.L.U32 R10, R10, 0x1f, RZ ;  /* 0x0000001f0a0a7819 */ /* 0x000fc800000006ff */
[----:B------:R0:W1:Y:S01]  /*5db0*/  SYNCS.PHASECHK.TRANS64.TRYWAIT P1, [UR6+0x22850], R10 ;  /* 0x0228500aff0075a7 */ /* 0x0000620008020146 */
[----:B------:R-:W-:Y:S05]  /*5dc0*/  @!P0 BRA `(.L_x_2560) ;  /* 0x0000000000048947 */ /* 0x000fea0003800000 */
[----:B------:R-:W-:Y:S01]  /*5dd0*/  BPT.TRAP 0x1 ;  /* 0x000000040000795c */ /* 0x000fe20000300000 */
.L_x_2560:
[----:B-1----:R-:W-:Y:S05]  /*5de0*/  @P1 BRA `(.L_x_2558) ;  /* 0x0000000000081947 */ /* 0x002fea0003800000 */
[----:B------:R-:W1:Y:S02]  /*5df0*/  SYNCS.PHASECHK.TRANS64.TRYWAIT P1, [UR6+0x22850], R10 ;  /* 0x0228500aff0075a7 */ /* 0x000e640008020146 */
[----:B-1----:R-:W-:Y:S05]  /*5e00*/  @!P1 BRA `(.L_x_2561) ;  /* 0x000000e800309947 */ /* 0x002fea0003800000 */
.L_x_2558:
        /* <DEDUP_REMOVED lines=34> */
.L_x_2562:
[----:B------:R-:W-:Y:S01]  /*6030*/  UISETP.NE.AND UP0, UPT, UR44, URZ, UPT ;  /* 0x0000003f2c00728c */ /* 0x000fe2000bf05270 */
[C---:B------:R-:W-:Y:S01]  /*6040*/  FMUL.FTZ R175, R0.reuse, R141 ;  /* 0x0000008d00af7220 */ /* 0x040fe20000410000 */
[C---:B------:R-:W-:Y:S01]  /*6050*/  FMUL.FTZ R141, R0.reuse, R125 ;  /* 0x0000007d008d7220 */ /* 0x040fe20000410000 */
[C---:B------:R-:W-:Y:S01]  /*6060*/  FMUL.FTZ R23, R0.reuse, R142 ;  /* 0x0000008e00177220 */ /* 0x040fe20000410000 */
[C---:B------:R-:W-:Y:S01]  /*6070*/  FMUL.FTZ R142, R0.reuse, R128 ;  /* 0x00000080008e7220 */ /* 0x040fe20000410000 */
[----:B------:R-:W-:Y:S01]  /*6080*/  IMAD.MOV.U32 R128, RZ, RZ, R6 ;  /* 0x000000ffff807224 */ /* 0x000fe200078e0006 */
[----:B------:R-:W-:Y:S01]  /*6090*/  PLOP3.LUT P1, PT, PT, PT, UP0, 0x80, 0x0 ;  /* 0x000000000000781c */ /* 0x000fe20003f2f008 */
[C---:B------:R-:W-:Y:S01]  /*60a0*/  FMUL.FTZ R171, R0.reuse, R145 ;  /* 0x0000009100ab7220 */ /* 0x040fe20000410000 */
[----:B------:R-:W-:Y:S01]  /*60b0*/  PLOP3.LUT P2, PT, PT, PT, UP0, 0x80, 0x0 ;  /* 0x000000000000781c */ /* 0x000fe20003f4f008 */
[C---:B------:R-:W-:Y:S01]  /*60c0*/  FMUL.FTZ R12, R0.reuse, R155 ;  /* 0x0000009b000c7220 */ /* 0x040fe20000410000 */
[C---:B------:R-:W-:Y:S01]  /*60d0*/  FMUL.FTZ R155, R0.reuse, R161 ;  /* 0x000000a1009b7220 */ /* 0x040fe20000410000 */
[----:B------:R-:W-:Y:S01]  /*60e0*/  @UP0 ULDC UR6, c[0x0][0x44c] ;  /* 0x0001130000060ab9 */ /* 0x000fe20000000800 */
[C---:B------:R-:W-:Y:S01]  /*60f0*/  FMUL.FTZ R161, R0.reuse, R124 ;  /* 0x0000007c00a17220 */ /* 0x040fe20000410000 */
[C---:B0-----:R-:W-:Y:S01]  /*6100*/  FMUL.FTZ R10, R0.reuse, R152 ;  /* 0x00000098000a7220 */ /* 0x041fe20000410000 */
        /* <DEDUP_REMOVED lines=8> */
[----:B------:R-:W0:Y:S01]  /*6190*/  MUFU.TANH R10, R10 ;  /* 0x0000000a000a7308 */ /* 0x000e220000002400 */
[----:B------:R-:W-:Y:S01]  /*61a0*/  IMAD.U32 R127, RZ, RZ, UR53 ;  /* 0x00000035ff7f7e24 */ /* 0x000fe2000f8e00ff */
[----:B------:R-:W-:Y:S01]  /*61b0*/  @P2 SHF.R.U32.HI R128, RZ, UR6, R125 ;  /* 0x00000006ff802c19 */ /* 0x000fe2000801167d */
[----:B------:R-:W-:Y:S01]  /*61c0*/  UMOV UR6, 0x1 ;  /* 0x0000000100067882 */ /* 0x000fe20000000000 */
[C---:B------:R-:W-:Y:S01]  /*61d0*/  FMUL.FTZ R152, R0.reuse, R156 ;  /* 0x0000009c00987220 */ /* 0x040fe20000410000 */
[----:B------:R-:W-:Y:S01]  /*61e0*/  UIMAD UR6, UR55, -0xa0, UR6 ;  /* 0xffffff60370678a4 */ /* 0x000fe2000f8e0206 */
[C---:B------:R-:W-:Y:S01]  /*61f0*/  FMUL.FTZ R15, R0.reuse, R158 ;  /* 0x0000009e000f7220 */ /* 0x040fe20000410000 */
[----:B------:R-:W1:Y:S01]  /*6200*/  SHFL.IDX PT, R145, R128, RZ, 0x1c1f ;  /* 0x001c1fff80917589 */ /* 0x000e6200000e0000 */
[----:B------:R-:W2:Y:S01]  /*6210*/  MUFU.TANH R11, R11 ;  /* 0x0000000b000b7308 */ /* 0x000ea20000002400 */
[C---:B------:R-:W-:Y:S01]  /*6220*/  FMUL.FTZ R153, R0.reuse, R157 ;  /* 0x0000009d00997220 */ /* 0x040fe20000410000 */
[C---:B------:R-:W-:Y:S01]  /*6230*/  FMUL.FTZ R158, R0.reuse, R136 ;  /* 0x00000088009e7220 */ /* 0x040fe20000410000 */
[----:B------:R-:W-:Y:S01]  /*6240*/  MOV R130, UR6 ;  /* 0x0000000600827c02 */ /* 0x000fe20008000f00 */
[C---:B------:R-:W-:Y:S01]  /*6250*/  FMUL.FTZ R136, R0.reuse, R143 ;  /* 0x0000008f00887220 */ /* 0x040fe20000410000 */
[C---:B------:R-:W-:Y:S01]  /*6260*/  FMUL.FTZ R143, R0.reuse, R132 ;  /* 0x00000084008f7220 */ /* 0x040fe20000410000 */
[C---:B------:R-:W-:Y:S01]  /*6270*/  FMUL.FTZ R13, R0.reuse, R154 ;  /* 0x0000009a000d7220 */ /* 0x040fe20000410000 */
[C---:B------:R-:W-:Y:S01]  /*6280*/  FMUL.FTZ R154, R0.reuse, R160 ;  /* 0x000000a0009a7220 */ /* 0x040fe20000410000 */
[----:B------:R-:W-:Y:S01]  /*6290*/  IMAD R130, R7, -0x2, R130 ;  /* 0xfffffffe07827824 */ /* 0x000fe200078e0282 */
[----:B------:R-:W3:Y:S01]  /*62a0*/  MUFU.TANH R152, R152 ;  /* 0x0000009800987308 */ /* 0x000ee20000002400 */
[C---:B------:R-:W-:Y:S01]  /*62b0*/  FMUL.FTZ R157, R0.reuse, R164 ;  /* 0x000000a4009d7220 */ /* 0x040fe20000410000 */
[----:B------:R-:W-:Y:S01]  /*62c0*/  FMUL.FTZ R156, R0, R165 ;  /* 0x000000a5009c7220 */ /* 0x000fe20000410000 */
[----:B------:R-:W-:-:S02]  /*62d0*/  IMAD R130, R127, UR43, R130 ;  /* 0x0000002b7f827c24 */ /* 0x000fc4000f8e0282 */
        /* <DEDUP_REMOVED lines=8> */
[C---:B------:R-:W-:Y:S01]  /*6360*/  FMUL.FTZ R165, R0.reuse, R120 ;  /* 0x0000007800a57220 */ /* 0x040fe20000410000 */
[C---:B------:R-:W-:Y:S01]  /*6370*/  FMUL.FTZ R129, R0.reuse, R129 ;  /* 0x0000008100817220 */ /* 0x040fe20000410000 */
[----:B-1----:R-:W-:Y:S01]  /*6380*/  IADD3 R132, R145, -UR52, R130 ;  /* 0x8000003491847c10 */ /* 0x002fe2000fffe082 */
[C---:B------:R-:W-:Y:S01]  /*6390*/  FMUL.FTZ R125, R0.reuse, R131 ;  /* 0x00000083007d7220 */ /* 0x040fe20000410000 */
[----:B------:R-:W1:Y:S01]  /*63a0*/  MUFU.TANH R154, R154 ;  /* 0x0000009a009a7308 */ /* 0x000e620000002400 */
[----:B------:R-:W-:Y:S01]  /*63b0*/  FMUL.FTZ R131, R0, R133 ;  /* 0x0000008500837220 */ /* 0x000fe20000410000 */
[----:B------:R-:W-:Y:S01]  /*63c0*/  ISETP.GT.AND P1, PT, R132, RZ, PT ;  /* 0x000000ff8400720c */ /* 0x000fe20003f24270 */
[----:B------:R-:W-:Y:S01]  /*63d0*/  FMUL.FTZ R104, R0, R104 ;  /* 0x0000006800687220 */ /* 0x000fe20000410000 */
[----:B------:R-:W-:Y:S01]  /*63e0*/  ISETP.GT.AND P2, PT, R132, 0x1, PT ;  /* 0x000000018400780c */ /* 0x000fe20003f44270 */
[----:B------:R-:W-:Y:S01]  /*63f0*/  FMUL.FTZ R109, R0, R109 ;  /* 0x0000006d006d7220 */ /* 0x000fe20000410000 */
[----:B0-----:R-:W-:Y:S01]  /*6400*/  FSEL R177, R10, -INF , P1 ;  /* 0xff8000000ab17808 */ /* 0x001fe20000800000 */
[----:B------:R-:W-:Y:S01]  /*6410*/  FMUL.FTZ R120, R0, R122 ;  /* 0x0000007a00787220 */ /* 0x000fe20000410000 */
[----:B------:R-:W0:Y:S01]  /*6420*/  MUFU.TANH R155, R155 ;  /* 0x0000009b009b7308 */ /* 0x000e220000002400 */
[----:B------:R-:W-:Y:S01]  /*6430*/  ISETP.GT.AND P1, PT, R132, 0x8, PT ;  /* 0x000000088400780c */ /* 0x000fe20003f24270 */
[C---:B------:R-:W-:Y:S01]  /*6440*/  FMUL.FTZ R122, R0.reuse, R126 ;  /* 0x0000007e007a7220 */ /* 0x040fe20000410000 */
[----:B--2---:R-:W-:Y:S01]  /*6450*/  FSEL R181, R11, -INF , P2 ;  /* 0xff8000000bb57808 */ /* 0x004fe20001000000 */
[C---:B------:R-:W-:Y:S01]  /*6460*/  FMUL.FTZ R126, R0.reuse, R134 ;  /* 0x00000086007e7220 */ /* 0x040fe20000410000 */
[----:B------:R-:W-:Y:S01]  /*6470*/  FMNMX.FTZ R10, R177, R8, !PT ;  /* 0x00000008b10a7209 */ /* 0x000fe20007810000 */
[----:B------:R-:W-:Y:S01]  /*6480*/  FMUL.FTZ R105, R0, R105 ;  /* 0x0000006900697220 */ /* 0x000fe20000410000 */
[----:B------:R-:W-:Y:S01]  /*6490*/  ISETP.GT.AND P2, PT, R132, 0x9, PT ;  /* 0x000000098400780c */ /* 0x000fe20003f44270 */
[----:B------:R-:W2:Y:S01]  /*64a0*/  MUFU.TANH R157, R157 ;  /* 0x0000009d009d7308 */ /* 0x000ea20000002400 */
[----:B---3--:R-:W-:Y:S01]  /*64b0*/  FSEL R185, R152, -INF , P1 ;  /* 0xff80000098b97808 */ /* 0x008fe20000800000 */
[C---:B------:R-:W-:Y:S01]  /*64c0*/  FMUL.FTZ R108, R0.reuse, R108 ;  /* 0x0000006c006c7220 */ /* 0x040fe20000410000 */
[----:B------:R-:W-:Y:S01]  /*64d0*/  FMNMX.FTZ R10, R181, R10, !PT ;  /* 0x0000000ab50a7209 */ /* 0x000fe20007810000 */
[----:B------:R-:W-:Y:S01]  /*64e0*/  FMUL.FTZ R113, R0, R113 ;  /* 0x0000007100717220 */ /* 0x000fe20000410000 */
[----:B------:R-:W-:Y:S01]  /*64f0*/  ISETP.GT.AND P1, PT, R132, 0x10, PT ;  /* 0x000000108400780c */ /* 0x000fe20003f24270 */
[C---:B------:R-:W-:Y:S01]  /*6500*/  FMUL.FTZ R112, R0.reuse, R112 ;  /* 0x0000007000707220 */ /* 0x040fe20000410000 */
[----:B----4-:R-:W-:Y:S01]  /*6510*/  FSEL R187, R153, -INF , P2 ;  /* 0xff80000099bb7808 */ /* 0x010fe20001000000 */
[----:B------:R-:W3:Y:S01]  /*6520*/  MUFU.TANH R156, R156 ;  /* 0x0000009c009c7308 */ /* 0x000ee20000002400 */
[----:B------:R-:W-:Y:S01]  /*6530*/  FMNMX.FTZ R10, R185, R10, !PT ;  /* 0x0000000ab90a7209 */ /* 0x000fe20007810000 */
[----:B------:R-:W-:Y:S01]  /*6540*/  FMUL.FTZ R127, R0, R135 ;  /* 0x00000087007f7220 */ /* 0x000fe20000410000 */
[----:B------:R-:W-:Y:S01]  /*6550*/  ISETP.GT.AND P2, PT, R132, 0x11, PT ;  /* 0x000000118400780c */ /* 0x000fe20003f44270 */
[----:B------:R-:W-:Y:S01]  /*6560*/  FMUL.FTZ R117, R0, R117 ;  /* 0x0000007500757220 */ /* 0x000fe20000410000 */
[----:B-1----:R-:W-:Y:S01]  /*6570*/  FSEL R189, R154, -INF , P1 ;  /* 0xff8000009abd7808 */ /* 0x002fe20000800000 */
[----:B------:R-:W-:Y:S01]  /*6580*/  FMUL.FTZ R116, R0, R116 ;  /* 0x0000007400747220 */ /* 0x000fe20000410000 */
        /* <DEDUP_REMOVED lines=13> */
[----:B------:R-:W-:Y:S01]  /*6660*/  FMUL.FTZ R96, R0, R96 ;  /* 0x0000006000607220 */ /* 0x000fe20000410000 */
[----:B------:R-:W-:Y:S01]  /*6670*/  ISETP.GT.AND P1, PT, R132, 0x20, PT ;  /* 0x000000208400780c */ /* 0x000fe20003f24270 */
[----:B------:R-:W-:Y:S01]  /*6680*/  FMUL.FTZ R100, R0, R100 ;  /* 0x0000006400647220 */ /* 0x000fe20000410000 */
[----:B---3--:R-:W-:Y:S01]  /*6690*/  FSEL R155, R156, -INF , P2 ;  /* 0xff8000009c9b7808 */ /* 0x008fe20001000000 */
[----:B------:R-:W2:Y:S01]  /*66a0*/  MUFU.TANH R179, R179 ;  /* 0x000000b300b37308 */ /* 0x000ea20000002400 */
        /* <DEDUP_REMOVED lines=9> */
[----:B------:R-:W3:Y:S01]  /*6740*/  SHFL.IDX PT, R99, R128, 0x1, 0x1c1f ;  /* 0x003c1f0080637f89 */ /* 0x000ee200000e0000 */
        /* <DEDUP_REMOVED lines=11> */
[C---:B------:R-:W-:Y:S01]  /*6800*/  FMUL.FTZ R139, R0.reuse, R150 ;  /* 0x00000096008b7220 */ /* 0x040fe20000410000 */
[----:B------:R-:W-:Y:S01]  /*6810*/  FMNMX.FTZ R10, R179, R10, !PT ;  /* 0x0000000ab30a7209 */ /* 0x000fe20007810000 */
[----:B------:R-:W2:Y:S01]  /*6820*/  MUFU.TANH R171, R171 ;  /* 0x000000ab00ab7308 */ /* 0x000ea20000002400 */
[----:B-1----:R-:W-:Y:S01]  /*6830*/  FSEL R175, R175, -INF , P2 ;  /* 0xff800000afaf7808 */ /* 0x002fe20001000000 */
[----:B------:R-:W-:Y:S01]  /*6840*/  FMUL.FTZ R102, R0, R102 ;  /* 0x0000006600667220 */ /* 0x000fe20000410000 */
[----:B------:R-:W-:Y:S01]  /*6850*/  ISETP.GT.AND P2, PT, R132, 0x31, PT ;  /* 0x000000318400780c */ /* 0x000fe20003f44270 */
[----:B------:R-:W-:Y:S01]  /*6860*/  ULEA UR6, UR48, UR41, 0x3 ;  /* 0x0000002930067291 */ /* 0x000fe2000f8e183f */
[----:B------:R-:W-:-:S03]  /*6870*/  FMNMX.FTZ R10, R175, R10, !PT ;  /* 0x0000000aaf0a7209 */ /* 0x000fc60007810000 */
[----:B------:R-:W1:Y:S01]  /*6880*/  MUFU.TANH R169, R169 ;  /* 0x000000a900a97308 */ /* 0x000e620000002400 */
[----:B0-----:R-:W-:Y:S01]  /*6890*/  FSEL R173, R173, -INF , P1 ;  /* 0xff800000adad7808 */ /* 0x001fe20000800000 */
[----:B------:R-:W-:Y:S01]  /*68a0*/  UIADD3 UR6, UR6, 0x22840, URZ ;  /* 0x0002284006067890 */ /* 0x000fe2000fffe03f */
[C---:B------:R-:W-:Y:S02]  /*68b0*/  ISETP.GT.AND P1, PT, R132.reuse, 0x38, PT ;  /* 0x000000388400780c */ /* 0x040fe40003f24270 */
[----:B------:R-:W-:Y:S01]  /*68c0*/  FMNMX.FTZ R10, R173, R10, !PT ;  /* 0x0000000aad0a7209 */ /* 0x000fe20007810000 */
[----:B------:R-:W-:Y:S01]  /*68d0*/  UPRMT UR6, UR46, 0x654, UR6 ;  /* 0x000006542e067896 */ /* 0x000fe20008000006 */
[----:B---3--:R-:W-:Y:S01]  /*68e0*/  IADD3 R130, R99, -UR52, R130 ;  /* 0x8000003463827c10 */ /* 0x008fe2000fffe082 */
[----:B------:R-:W0:Y:S01]  /*68f0*/  MUFU.TANH R167, R167 ;  /* 0x000000a700a77308 */ /* 0x000e220000002400 */
[----:B--2---:R-:W-:Y:S02]  /*6900*/  FSEL R171, R171, -INF , P2 ;  /* 0xff800000abab7808 */ /* 0x004fe40001000000 */
[----:B------:R-:W-:-:S02]  /*6910*/  ISETP.GT.AND P2, PT, R132, 0x39, PT ;  /* 0x000000398400780c */ /* 0x000fc40003f44270 */
[----:B------:R-:W-:Y:S02]  /*6920*/  FMNMX.FTZ R10, R171, R10, !PT ;  /* 0x0000000aab0a7209 */ /* 0x000fe40007810000 */
[----:B------:R-:W-:Y:S01]  /*6930*/  ISETP.GT.AND P3, PT, R130, 0x1, PT ;  /* 0x000000018200780c */ /* 0x000fe20003f64270 */
[----:B------:R-:W2:Y:S01]  /*6940*/  MUFU.TANH R165, R165 ;  /* 0x000000a500a57308 */ /* 0x000ea20000002400 */
[----:B-1----:R-:W-:Y:S01]  /*6950*/  FSEL R169, R169, -INF , P1 ;  /* 0xff800000a9a97808 */ /* 0x002fe20000800000 */
[----:B------:R-:W-:Y:S01]  /*6960*/  SYNCS.ARRIVE.TRANS64.RED.A1T0 RZ, [UR6], RZ ;  /* 0x000000ffffff79a7 */ /* 0x000fe20008100406 */
[----:B------:R-:W-:Y:S02]  /*6970*/  ISETP.GT.AND P1, PT, R132, 0x40, PT ;  /* 0x000000408400780c */ /* 0x000fe40003f24270 */
[----:B------:R-:W-:-:S03]  /*6980*/  FMNMX.FTZ R10, R169, R10, !PT ;  /* 0x0000000aa90a7209 */ /* 0x000fc60007810000 */
[----:B------:R-:W1:Y:S01]  /*6990*/  MUFU.TANH R163, R163 ;  /* 0x000000a300a37308 */ /* 0x000e620000002400 */
[----:B0-----:R-:W-:Y:S02]  /*69a0*/  FSEL R167, R167, -INF , P2 ;  /* 0xff800000a7a77808 */ /* 0x001fe40001000000 */
[----:B------:R-:W-:Y:S02]  /*69b0*/  ISETP.GT.AND P2, PT, R132, 0x41, PT ;  /* 0x000000418400780c */ /* 0x000fe40003f44270 */
[----:B------:R-:W-:-:S03]  /*69c0*/  FMNMX.FTZ R10, R167, R10, !PT ;  /* 0x0000000aa70a7209 */ /* 0x000fc60007810000 */
[----:B------:R-:W0:Y:S01]  /*69d0*/  MUFU.TANH R161, R161 ;  /* 0x000000a100a17308 */ /* 0x000e220000002400 */
[----:B--2---:R-:W-:Y:S02]  /*69e0*/  FSEL R165, R165, -INF , P1 ;  /* 0xff800000a5a57808 */ /* 0x004fe40000800000 */
[----:B------:R-:W-:Y:S02]  /*69f0*/  ISETP.GT.AND P1, PT, R132, 0x48, PT ;  /* 0x000000488400780c */ /* 0x000fe40003f24270 */
[----:B------:R-:W-:-:S03]  /*6a00*/  FMNMX.FTZ R10, R165, R10, !PT ;  /* 0x0000000aa50a7209 */ /* 0x000fc60007810000 */
[----:B------:R-:W2:Y:S01]  /*6a10*/  MUFU.TANH R141, R141 ;  /* 0x0000008d008d7308 */ /* 0x000ea20000002400 */
[----:B-1----:R-:W-:Y:S02]  /*6a20*/  FSEL R163, R163, -INF , P2 ;  /* 0xff800000a3a37808 */ /* 0x002fe40001000000 */
[----:B------:R-:W-:Y:S02]  /*6a30*/  ISETP.GT.AND P2, PT, R132, 0x49, PT ;  /* 0x000000498400780c */ /* 0x000fe40003f44270 */
[----:B------:R-:W-:-:S03]  /*6a40*/  FMNMX.FTZ R10, R163, R10, !PT ;  /* 0x0000000aa30a7209 */ /* 0x000fc60007810000 */
[----:B------:R-:W1:Y:S01]  /*6a50*/  MUFU.TANH R142, R142 ;  /* 0x0000008e008e7308 */ /* 0x000e620000002400 */
[----:B0-----:R-:W-:Y:S02]  /*6a60*/  FSEL R161, R161, -INF , P1 ;  /* 0xff800000a1a17808 */ /* 0x001fe40000800000 */
[----:B------:R-:W-:Y:S02]  /*6a70*/  ISETP.GT.AND P1, PT, R132, 0x50, PT ;  /* 0x000000508400780c */ /* 0x000fe40003f24270 */
[----:B------:R-:W-:-:S03]  /*6a80*/  FMNMX.FTZ R10, R161, R10, !PT ;  /* 0x0000000aa10a7209 */ /* 0x000fc60007810000 */
[----:B------:R-:W-:Y:S01]  /*6a90*/  MUFU.TANH R129, R129 ;  /* 0x0000008100817308 */ /* 0x000fe20000002400 */
[----:B--2---:R-:W-:Y:S02]  /*6aa0*/  FSEL R159, R141, -INF , P2 ;  /* 0xff8000008d9f7808 */ /* 0x004fe40001000000 */
[----:B------:R-:W-:Y:S02]  /*6ab0*/  ISETP.GT.AND P2, PT, R132, 0x51, PT ;  /* 0x000000518400780c */ /* 0x000fe40003f44270 */
[----:B------:R-:W-:-:S03]  /*6ac0*/  FMNMX.FTZ R10, R159, R10, !PT ;  /* 0x0000000a9f0a7209 */ /* 0x000fc60007810000 */
[----:B------:R-:W0:Y:S08]  /*6ad0*/  MUFU.TANH R143, R143 ;  /* 0x0000008f008f7308 */ /* 0x000e300000002400 */
[----:B------:R-:W2:Y:S08]  /*6ae0*/  MUFU.TANH R131, R131 ;  /* 0x0000008300837308 */ /* 0x000eb00000002400 */
[----:B------:R3:W-:Y:S08]  /*6af0*/  MUFU.TANH R133, R104 ;  /* 0x0000006800857308 */ /* 0x0007f00000002400 */
[----:B------:R1:W-:Y:S01]  /*6b00*/  MUFU.TANH R134, R109 ;  /* 0x0000006d00867308 */ /* 0x0003e20000002400 */
[----:B---3--:R-:W-:-:S07]  /*6b10*/  FMUL.FTZ R104, R0, R106 ;  /* 0x0000006a00687220 */ /* 0x008fce0000410000 */
[----:B------:R3:W4:Y:S01]  /*6b20*/  MUFU.TANH R11, R105 ;  /* 0x00000069000b7308 */ /* 0x0007220000002400 */
[----:B-1----:R-:W-:Y:S01]  /*6b30*/  FSEL R109, R142, -INF , P1 ;  /* 0xff8000008e6d7808 */ /* 0x002fe20000800000 */
[----:B------:R-:W-:Y:S01]  /*6b40*/  FMUL.FTZ R142, R0, R95 ;  /* 0x0000005f008e7220 */ /* 0x000fe20000410000 */
[----:B------:R-:W-:Y:S02]  /*6b50*/  ISETP.GT.AND P1, PT, R132, 0x58, PT ;  /* 0x000000588400780c */ /* 0x000fe40003f24270 */
[----:B------:R-:W-:Y:S01]  /*6b60*/  FMNMX.FTZ R106, R109, R10, !PT ;  /* 0x0000000a6d6a7209 */ /* 0x000fe20007810000 */
[C---:B------:R-:W-:Y:S01]  /*6b70*/  FMUL.FTZ R10, R0.reuse, R89 ;  /* 0x00000059000a7220 */ /* 0x040fe20000410000 */
[----:B0-----:R-:W-:Y:S01]  /*6b80*/  FSEL R89, R143, -INF , P1 ;  /* 0xff8000008f597808 */ /* 0x001fe20000800000 */
[----:B------:R-:W-:Y:S01]  /*6b90*/  MUFU.TANH R108, R108 ;  /* 0x0000006c006c7308 */ /* 0x000fe20000002400 */
[----:B---3--:R-:W-:Y:S01]  /*6ba0*/  FMUL.FTZ R105, R0, R107 ;  /* 0x0000006b00697220 */ /* 0x008fe20000410000 */
[----:B------:R-:W-:-:S02]  /*6bb0*/  FSEL R107, R129, -INF , P2 ;  /* 0xff800000816b7808 */ /* 0x000fc40001000000 */
[C---:B------:R-:W-:Y:S02]  /*6bc0*/  ISETP.GT.AND P2, PT, R132.reuse, 0x59, PT ;  /* 0x000000598400780c */ /* 0x040fe40003f44270 */
[----:B------:R-:W-:Y:S02]  /*6bd0*/  FMNMX.FTZ R106, R107, R106, !PT ;  /* 0x0000006a6b6a7209 */ /* 0x000fe40007810000 */
[----:B------:R2:W0:Y:S01]  /*6be0*/  MUFU.TANH R135, R113 ;  /* 0x0000007100877308 */ /* 0x0004220000002400 */
[----:B------:R-:W-:Y:S02]  /*6bf0*/  ISETP.GT.AND P1, PT, R132, 0x60, PT ;  /* 0x000000608400780c */ /* 0x000fe40003f24270 */
[----:B------:R-:W-:-:S05]  /*6c00*/  FMNMX.FTZ R106, R89, R106, !PT ;  /* 0x0000006a596a7209 */ /* 0x000fca0007810000 */
[----:B------:R-:W1:Y:S01]  /*6c10*/  MUFU.TANH R112, R112 ;  /* 0x0000007000707308 */ /* 0x000e620000002400 */
[----:B--2---:R-:W-:Y:S02]  /*6c20*/  FSEL R113, R131, -INF , P2 ;  /* 0xff80000083717808 */ /* 0x004fe40001000000 */
[C---:B------:R-:W-:Y:S02]  /*6c30*/  ISETP.GT.AND P2, PT, R132.reuse, 0x61, PT ;  /* 0x000000618400780c */ /* 0x040fe40003f44270 */
[----:B------:R-:W-:Y:S02]  /*6c40*/  FMNMX.FTZ R106, R113, R106, !PT ;  /* 0x0000006a716a7209 */ /* 0x000fe40007810000 */
[----:B----4-:R-:W-:Y:S01]  /*6c50*/  FSEL R129, R11, -INF , P2 ;  /* 0xff8000000b817808 */ /* 0x010fe20001000000 */
[----:B------:R2:W3:Y:S01]  /*6c60*/  MUFU.TANH R144, R117 ;  /* 0x0000007500907308 */ /* 0x0004e20000002400 */
[----:B------:R-:W-:-:S04]  /*6c70*/  ISETP.GT.AND P2, PT, R132, 0x69, PT ;  /* 0x000000698400780c */ /* 0x000fc80003f44270 */
[----:B------:R-:W-:Y:S01]  /*6c80*/  FSEL R131, R134, -INF , P2 ;  /* 0xff80000086837808 */ /* 0x000fe20001000000 */
[----:B------:R-:W-:Y:S01]  /*6c90*/  FMUL.FTZ R134, R0, R94 ;  /* 0x0000005e00867220 */ /* 0x000fe20000410000 */
[C---:B------:R-:W-:Y:S01]  /*6ca0*/  ISETP.GT.AND P2, PT, R132.reuse, 0x71, PT ;  /* 0x000000718400780c */ /* 0x040fe20003f44270 */
[----:B------:R4:W-:Y:S01]  /*6cb0*/  MUFU.TANH R143, R10 ;  /* 0x0000000a008f7308 */ /* 0x0009e20000002400 */
[----:B--2---:R-:W-:Y:S02]  /*6cc0*/  FSEL R117, R133, -INF , P1 ;  /* 0xff80000085757808 */ /* 0x004fe40000800000 */
[----:B------:R-:W-:Y:S02]  /*6cd0*/  ISETP.GT.AND P1, PT, R132, 0x68, PT ;  /* 0x000000688400780c */ /* 0x000fe40003f24270 */
[----:B------:R-:W-:Y:S02]  /*6ce0*/  FMNMX.FTZ R106, R117, R106, !PT ;  /* 0x0000006a756a7209 */ /* 0x000fe40007810000 */
[----:B0-----:R-:W-:Y:S01]  /*6cf0*/  FSEL R135, R135, -INF , P2 ;  /* 0xff80000087877808 */ /* 0x001fe20001000000 */
[----:B------:R-:W0:Y:S01]  /*6d00*/  MUFU.TANH R116, R116 ;  /* 0x0000007400747308 */ /* 0x000e220000002400 */
[----:B----4-:R-:W-:Y:S01]  /*6d10*/  FMUL.FTZ R10, R0, R93 ;  /* 0x0000005d000a7220 */ /* 0x010fe20000410000 */
[----:B------:R-:W-:Y:S01]  /*6d20*/  FSEL R93, R108, -INF , P1 ;  /* 0xff8000006c5d7808 */ /* 0x000fe20000800000 */
[----:B------:R-:W-:Y:S01]  /*6d30*/  FMUL.FTZ R108, R0, R111 ;  /* 0x0000006f006c7220 */ /* 0x000fe20000410000 */
[----:B------:R-:W-:-:S02]  /*6d40*/  FMNMX.FTZ R106, R129, R106, !PT ;  /* 0x0000006a816a7209 */ /* 0x000fc40007810000 */
[----:B------:R-:W-:Y:S02]  /*6d50*/  ISETP.GT.AND P1, PT, R132, 0x70, PT ;  /* 0x000000708400780c */ /* 0x000fe40003f24270 */
[----:B------:R-:W-:Y:S01]  /*6d60*/  FMNMX.FTZ R106, R93, R106, !PT ;  /* 0x0000006a5d6a7209 */ /* 0x000fe20007810000 */
[----:B------:R-:W2:Y:S01]  /*6d70*/  MUFU.TANH R88, R88 ;  /* 0x0000005800587308 */ /* 0x000ea20000002400 */
[----:B-1----:R-:W-:Y:S01]  /*6d80*/  FSEL R133, R112, -INF , P1 ;  /* 0xff80000070857808 */ /* 0x002fe20000800000 */
[----:B------:R-:W-:Y:S01]  /*6d90*/  FMUL.FTZ R112, R0, R115 ;  /* 0x0000007300707220 */ /* 0x000fe20000410000 */
[----:B------:R-:W-:Y:S02]  /*6da0*/  FMNMX.FTZ R106, R131, R106, !PT ;  /* 0x0000006a836a7209 */ /* 0x000fe40007810000 */
[C---:B------:R-:W-:Y:S02]  /*6db0*/  ISETP.GT.AND P1, PT, R132.reuse, 0x78, PT ;  /* 0x000000788400780c */ /* 0x040fe40003f24270 */
[----:B------:R-:W-:Y:S01]  /*6dc0*/  FMNMX.FTZ R106, R133, R106, !PT ;  /* 0x0000006a856a7209 */ /* 0x000fe20007810000 */
[----:B------:R1:W4:Y:S01]  /*6dd0*/  MUFU.TANH R147, R10 ;  /* 0x0000000a00937308 */ /* 0x0003220000002400 */
[----:B------:R-:W-:-:S02]  /*6de0*/  ISETP.GT.AND P2, PT, R132, 0x79, PT ;  /* 0x000000798400780c */ /* 0x000fc40003f44270 */
[----:B------:R-:W-:Y:S02]  /*6df0*/  FMNMX.FTZ R106, R135, R106, !PT ;  /* 0x0000006a876a7209 */ /* 0x000fe40007810000 */
[----:B---3--:R-:W-:Y:S01]  /*6e00*/  FSEL R141, R144, -INF , P2 ;  /* 0xff800000908d7808 */ /* 0x008fe20001000000 */
[----:B------:R-:W-:Y:S01]  /*6e10*/  FMUL.FTZ R144, R0, R98 ;  /* 0x0000006200907220 */ /* 0x000fe20000410000 */
[----:B------:R-:W-:Y:S01]  /*6e20*/  ISETP.GT.AND P2, PT, R132, 0x81, PT ;  /* 0x000000818400780c */ /* 0x000fe20003f44270 */
[----:B------:R-:W3:Y:S01]  /*6e30*/  MUFU.TANH R92, R92 ;  /* 0x0000005c005c7308 */ /* 0x000ee20000002400 */
[----:B-1----:R-:W-:Y:S01]  /*6e40*/  FMUL.FTZ R10, R0, R97 ;  /* 0x00000061000a7220 */ /* 0x002fe20000410000 */
[----:B0-----:R-:W-:Y:S01]  /*6e50*/  FSEL R97, R116, -INF , P1 ;  /* 0xff80000074617808 */ /* 0x001fe20000800000 */
[----:B------:R-:W-:Y:S01]  /*6e60*/  FMUL.FTZ R116, R0, R119 ;  /* 0x0000007700747220 */ /* 0x000fe20000410000 */
[----:B------:R-:W-:Y:S02]  /*6e70*/  ISETP.GT.AND P1, PT, R132, 0x80, PT ;  /* 0x000000808400780c */ /* 0x000fe40003f24270 */
[----:B------:R-:W-:-:S02]  /*6e80*/  FMNMX.FTZ R106, R97, R106, !PT ;  /* 0x0000006a616a7209 */ /* 0x000fc40007810000 */
[----:B------:R-:W0:Y:S01]  /*6e90*/  MUFU.TANH R96, R96 ;  /* 0x0000006000607308 */ /* 0x000e220000002400 */
[----:B--2---:R-:W-:Y:S02]  /*6ea0*/  FSEL R145, R88, -INF , P1 ;  /* 0xff80000058917808 */ /* 0x004fe40000800000 */
[----:B------:R-:W-:Y:S02]  /*6eb0*/  FMNMX.FTZ R106, R141, R106, !PT ;  /* 0x0000006a8d6a7209 */ /* 0x000fe40007810000 */
[C---:B------:R-:W-:Y:S02]  /*6ec0*/  ISETP.GT.AND P1, PT, R132.reuse, 0x88, PT ;  /* 0x000000888400780c */ /* 0x040fe40003f24270 */
[----:B------:R-:W-:Y:S01]  /*6ed0*/  FSEL R143, R143, -INF , P2 ;  /* 0xff8000008f8f7808 */ /* 0x000fe20001000000 */
[----:B------:R1:W2:Y:S01]  /*6ee0*/  MUFU.TANH R151, R10 ;  /* 0x0000000a00977308 */ /* 0x0002a20000002400 */
[----:B------:R-:W-:Y:S02]  /*6ef0*/  FMNMX.FTZ R106, R145, R106, !PT ;  /* 0x0000006a916a7209 */ /* 0x000fe40007810000 */
[----:B------:R-:W-:-:S02]  /*6f00*/  ISETP.GT.AND P2, PT, R132, 0x89, PT ;  /* 0x000000898400780c */ /* 0x000fc40003f44270 */
[----:B------:R-:W-:Y:S02]  /*6f10*/  FMNMX.FTZ R106, R143, R106, !PT ;  /* 0x0000006a8f6a7209 */ /* 0x000fe40007810000 */
[----:B----4-:R-:W-:Y:S01]  /*6f20*/  FSEL R147, R147, -INF , P2 ;  /* 0xff80000093937808 */ /* 0x010fe20001000000 */
[----:B------:R-:W4:Y:S01]  /*6f30*/  MUFU.TANH R100, R100 ;  /* 0x0000006400647308 */ /* 0x000f220000002400 */
[----:B-1----:R-:W-:Y:S01]  /*6f40*/  FMUL.FTZ R10, R0, R101 ;  /* 0x00000065000a7220 */ /* 0x002fe20000410000 */
[----:B---3--:R-:W-:Y:S02]  /*6f50*/  FSEL R101, R92, -INF , P1 ;  /* 0xff8000005c657808 */ /* 0x008fe40000800000 */
[----:B------:R-:W-:Y:S02]  /*6f60*/  ISETP.GT.AND P1, PT, R132, 0x90, PT ;  /* 0x000000908400780c */ /* 0x000fe40003f24270 */
[----:B------:R-:W-:Y:S01]  /*6f70*/  FMNMX.FTZ R88, R101, R106, !PT ;  /* 0x0000006a65587209 */ /* 0x000fe20007810000 */
[----:B------:R-:W-:Y:S01]  /*6f80*/  FMUL.FTZ R106, R0, R110 ;  /* 0x0000006e006a7220 */ /* 0x000fe20000410000 */
[----:B------:R-:W1:Y:S01]  /*6f90*/  MUFU.TANH R10, R10 ;  /* 0x0000000a000a7308 */ /* 0x000e620000002400 */
[----:B------:R-:W-:Y:S01]  /*6fa0*/  ISETP.GT.AND P2, PT, R132, 0x91, PT ;  /* 0x000000918400780c */ /* 0x000fe20003f44270 */
[----:B------:R-:W-:Y:S01]  /*6fb0*/  FMUL.FTZ R110, R0, R114 ;  /* 0x00000072006e7220 */ /* 0x000fe20000410000 */
[----:B0-----:R-:W-:Y:S01]  /*6fc0*/  FSEL R149, R96, -INF , P1 ;  /* 0xff80000060957808 */ /* 0x001fe20000800000 */
[C---:B------:R-:W-:Y:S01]  /*6fd0*/  FMUL.FTZ R114, R0.reuse, R118 ;  /* 0x0000007600727220 */ /* 0x040fe20000410000 */
[----:B------:R-:W-:Y:S01]  /*6fe0*/  FMNMX.FTZ R88, R147, R88, !PT ;  /* 0x0000005893587209 */ /* 0x000fe20007810000 */
[----:B------:R-:W-:Y:S01]  /*6ff0*/  FMUL.FTZ R118, R0, R90 ;  /* 0x0000005a00767220 */ /* 0x000fe20000410000 */
[----:B------:R-:W-:Y:S01]  /*7000*/  ISETP.GT.AND P1, PT, R132, 0x98, PT ;  /* 0x000000988400780c */ /* 0x000fe20003f24270 */
[----:B------:R-:W0:Y:S01]  /*7010*/  MUFU.TANH R13, R13 ;  /* 0x0000000d000d7308 */ /* 0x000e220000002400 */
[----:B--2---:R-:W-:-:S02]  /*7020*/  FSEL R151, R151, -INF , P2 ;  /* 0xff80000097977808 */ /* 0x004fc40001000000 */
[----:B------:R-:W-:Y:S02]  /*7030*/  FMNMX.FTZ R88, R149, R88, !PT ;  /* 0x0000005895587209 */ /* 0x000fe40007810000 */
[----:B------:R-:W-:Y:S01]  /*7040*/  ISETP.GT.AND P2, PT, R132, 0x99, PT ;  /* 0x000000998400780c */ /* 0x000fe20003f44270 */
[----:B------:R-:W-:Y:S01]  /*7050*/  FMUL.FTZ R132, R0, R91 ;  /* 0x0000005b00847220 */ /* 0x000fe20000410000 */
[----:B----4-:R-:W-:Y:S01]  /*7060*/  FSEL R153, R100, -INF , P1 ;  /* 0xff80000064997808 */ /* 0x010fe20000800000 */
[----:B------:R-:W2:Y:S01]  /*7070*/  MUFU.TANH R12, R12 ;  /* 0x0000000c000c7308 */ /* 0x000ea20000002400 */
[----:B------:R-:W-:Y:S02]  /*7080*/  FMNMX.FTZ R88, R151, R88, !PT ;  /* 0x0000005897587209 */ /* 0x000fe40007810000 */
[----:B-1----:R-:W-:Y:S02]  /*7090*/  FSEL R111, R10, -INF , P2 ;  /* 0xff8000000a6f7808 */ /* 0x002fe40001000000 */
[----:B------:R-:W-:Y:S01]  /*70a0*/  FMNMX.FTZ R88, R153, R88, !PT ;  /* 0x0000005899587209 */ /* 0x000fe20007810000 */
[----:B------:R-:W1:Y:S01]  /*70b0*/  LDC R10, c[0x0][0x988] ;  /* 0x00026200ff0a7b82 */ /* 0x000e620000000800 */
[----:B------:R-:W-:Y:S01]  /*70c0*/  ISETP.GT.AND P2, PT, R130, RZ, PT ;  /* 0x000000ff8200720c */ /* 0x000fe20003f44270 */
[----:B------:R-:W3:Y:S01]  /*70d0*/  MUFU.TANH R15, R15 ;  /* 0x0000000f000f7308 */ /* 0x000ee20000002400 */
[----:B------:R-:W-:-:S02]  /*70e0*/  FMNMX.FTZ R88, R111, R88, !PT ;  /* 0x000000586f587209 */ /* 0x000fc40007810000 */
[----:B0-----:R-:W-:Y:S02]  /*70f0*/  FSEL R96, R13, -INF , P2 ;  /* 0xff8000000d607808 */ /* 0x001fe40001000000 */
[----:B------:R-:W-:Y:S01]  /*7100*/  ISETP.GT.AND P2, PT, R130, 0x8, PT ;  /* 0x000000088200780c */ /* 0x000fe20003f44270 */
[----:B------:R-:W0:Y:S01]  /*7110*/  SHFL.BFLY PT, R11, R88, 0x2, 0x1f ;  /* 0x0c401f00580b7f89 */ /* 0x000e2200000e0000 */
[----:B------:R-:W-:Y:S01]  /*7120*/  FMNMX.FTZ R98, R96, R9, !PT ;  /* 0x0000000960627209 */ /* 0x000fe20007810000 */
[----:B------:R-:W4:Y:S01]  /*7130*/  MUFU.TANH R14, R14 ;  /* 0x0000000e000e7308 */ /* 0x000f220000002400 */
[----:B--2---:R-:W-:Y:S02]  /*7140*/  FSEL R103, R12, -INF , P3 ;  /* 0xff8000000c677808 */ /* 0x004fe40001800000 */
[----:B------:R-:W-:Y:S02]  /*7150*/  ISETP.GT.AND P3, PT, R130, 0x9, PT ;  /* 0x000000098200780c */ /* 0x000fe40003f64270 */
[----:B------:R-:W-:-:S03]  /*7160*/  FMNMX.FTZ R98, R103, R98, !PT ;  /* 0x0000006267627209 */ /* 0x000fc60007810000 */
[----:B------:R-:W-:Y:S01]  /*7170*/  MUFU.TANH R18, R18 ;  /* 0x0000001200127308 */ /* 0x000fe20000002400 */
[----:B---3--:R-:W-:Y:S02]  /*7180*/  FSEL R15, R15, -INF , P2 ;  /* 0xff8000000f0f7808 */ /* 0x008fe40001000000 */
[----:B------:R-:W-:Y:S02]  /*7190*/  ISETP.GT.AND P2, PT, R130, 0x10, PT ;  /* 0x000000108200780c */ /* 0x000fe40003f44270 */
[----:B------:R-:W-:-:S03]  /*71a0*/  FMNMX.FTZ R98, R15, R98, !PT ;  /* 0x000000620f627209 */ /* 0x000fc60007810000 */
[----:B------:R-:W2:Y:S01]  /*71b0*/  MUFU.TANH R17, R17 ;  /* 0x0000001100117308 */ /* 0x000ea20000002400 */
[----:B----4-:R-:W-:Y:S02]  /*71c0*/  FSEL R119, R14, -INF , P3 ;  /* 0xff8000000e777808 */ /* 0x010fe40001800000 */
[----:B------:R-:W-:Y:S02]  /*71d0*/  ISETP.GT.AND P3, PT, R130, 0x11, PT ;  /* 0x000000118200780c */ /* 0x000fe40003f64270 */
[----:B------:R-:W-:Y:S02]  /*71e0*/  FMNMX.FTZ R98, R119, R98, !PT ;  /* 0x0000006277627209 */ /* 0x000fe40007810000 */
[----:B0-----:R-:W-:Y:S01]  /*71f0*/  FMNMX.FTZ R90, R88, R11, !PT ;  /* 0x0000000b585a7209 */ /* 0x001fe20007810000 */
[----:B------:R-:W0:Y:S04]  /*7200*/  MUFU.TANH R20, R20 ;  /* 0x0000001400147308 */ /* 0x000e280000002400 */
[----:B------:R-:W3:Y:S04]  /*7210*/  SHFL.BFLY PT, R11, R90, 0x1, 0x1f ;  /* 0x0c201f005a0b7f89 */ /* 0x000ee800000e0000 */
[----:B------:R-:W4:Y:S01]  /*7220*/  MUFU.TANH R19, R19 ;  /* 0x0000001300137308 */ /* 0x000f220000002400 */
[----:B--2---:R-:W-:-:S02]  /*7230*/  FSEL R17, R17, -INF , P3 ;  /* 0xff80000011117808 */ /* 0x004fc40001800000 */
[----:B------:R-:W-:-:S05]  /*7240*/  ISETP.GT.AND P3, PT, R130, 0x19, PT ;  /* 0x000000198200780c */ /* 0x000fca0003f64270 */
[----:B------:R-:W2:Y:S08]  /*7250*/  MUFU.TANH R21, R21 ;  /* 0x0000001500157308 */ /* 0x000eb00000002400 */
[----:B------:R-:W5:Y:S01]  /*7260*/  MUFU.TANH R22, R22 ;  /* 0x0000001600167308 */ /* 0x000f620000002400 */
[----:B---3--:R-:W-:-:S04]  /*7270*/  FMNMX.FTZ R11, R90, R11, !PT ;  /* 0x0000000b5a0b7209 */ /* 0x008fc80007810000 */
[C---:B------:R-:W-:Y:S01]  /*7280*/  FSETP.NEU.FTZ.AND P1, PT, R11.reuse, -INF , PT ;  /* 0xff8000000b00780b */ /* 0x040fe20003f3d000 */
[----:B-1----:R-:W-:-:S02]  /*7290*/  FFMA.FTZ R88, R11, R10, -8 ;  /* 0xc10000000b587423 */ /* 0x002fc4000001000a */
[----:B------:R-:W-:Y:S03]  /*72a0*/  MUFU.TANH R23, R23 ;  /* 0x0000001700177308 */ /* 0x000fe60000002400 */
[----:B------:R-:W-:-:S05]  /*72b0*/  FSEL R88, R88, RZ, P1 ;  /* 0x000000ff58587208 */ /* 0x000fca0000800000 */
[----:B------:R-:W1:Y:S01]  /*72c0*/  MUFU.TANH R136, R136 ;  /* 0x0000008800887308 */ /* 0x000e620000002400 */
[----:B------:R-:W-:-:S01]  /*72d0*/  FFMA.FTZ R115, R155, R10, -R88 ;  /* 0x0000000a9b737223 */ /* 0x000fc20000010858 */
[----:B------:R-:W-:Y:S01]  /*72e0*/  FSEL R155, R18, -INF , P2 ;  /* 0xff800000129b7808 */ /* 0x000fe20001000000 */
[----:B------:R-:W-:-:S01]  /*72f0*/  FFMA.FTZ R14, R157, R10, -R88 ;  /* 0x0000000a9d0e7223 */ /* 0x000fc20000010858 */
[----:B------:R-:W-:Y:S01]  /*7300*/  ISETP.GT.AND P2, PT, R130, 0x18, PT ;  /* 0x000000188200780c */ /* 0x000fe20003f44270 */
[----:B------:R-:W-:-:S01]  /*7310*/  FFMA.FTZ R90, R177, R10, -R88 ;  /* 0x0000000ab15a7223 */ /* 0x000fc20000010858 */
[----:B------:R-:W-:Y:S01]  /*7320*/  FMNMX.FTZ R98, R155, R98, !PT ;  /* 0x000000629b627209 */ /* 0x000fe20007810000 */
[----:B------:R-:W-:-:S01]  /*7330*/  FFMA.FTZ R91, R181, R10, -R88 ;  /* 0x0000000ab55b7223 */ /* 0x000fc20000010858 */
[----:B0-----:R-:W-:Y:S01]  /*7340*/  FSEL R157, R20, -INF , P2 ;  /* 0xff800000149d7808 */ /* 0x001fe20001000000 */
[----:B------:R-:W-:Y:S01]  /*7350*/  MUFU.TANH R137, R137 ;  /* 0x0000008900897308 */ /* 0x000fe20000002400 */
[----:B------:R-:W-:Y:S01]  /*7360*/  FMNMX.FTZ R98, R17, R98, !PT ;  /* 0x0000006211627209 */ /* 0x000fe20007810000 */
[-CC-:B------:R-:W-:Y:S01]  /*7370*/  FFMA.FTZ R183, R183, R10.reuse, -R88.reuse ;  /* 0x0000000ab7b77223 */ /* 0x180fe20000010858 */
[C---:B------:R-:W-:Y:S01]  /*7380*/  ISETP.GT.AND P2, PT, R130.reuse, 0x20, PT ;  /* 0x000000208200780c */ /* 0x040fe20003f44270 */
[-CC-:B------:R-:W-:Y:S01]  /*7390*/  FFMA.FTZ R18, R179, R10.reuse, -R88.reuse ;  /* 0x0000000ab3127223 */ /* 0x180fe20000010858 */
[----:B----4-:R-:W-:Y:S01]  /*73a0*/  FSEL R177, R19, -INF , P3 ;  /* 0xff80000013b17808 */ /* 0x010fe20001800000 */
[--C-:B------:R-:W-:Y:S01]  /*73b0*/  FFMA.FTZ R20, R173, R10, -R88.reuse ;  /* 0x0000000aad147223 */ /* 0x100fe20000010858 */
[----:B------:R-:W-:Y:S01]  /*73c0*/  FMNMX.FTZ R98, R157, R98, !PT ;  /* 0x000000629d627209 */ /* 0x000fe20007810000 */
[----:B------:R-:W0:Y:S01]  /*73d0*/  MUFU.TANH R138, R138 ;  /* 0x0000008a008a7308 */ /* 0x000e220000002400 */
[C---:B------:R-:W-:Y:S01]  /*73e0*/  ISETP.GT.AND P3, PT, R130.reuse, 0x21, PT ;  /* 0x000000218200780c */ /* 0x040fe20003f64270 */
[-CC-:B------:R-:W-:Y:S01]  /*73f0*/  FFMA.FTZ R92, R185, R10.reuse, -R88.reuse ;  /* 0x0000000ab95c7223 */ /* 0x180fe20000010858 */
[----:B--2---:R-:W-:Y:S01]  /*7400*/  FSEL R181, R21, -INF , P2 ;  /* 0xff80000015b57808 */ /* 0x004fe20001000000 */
[--C-:B------:R-:W-:Y:S01]  /*7410*/  FFMA.FTZ R21, R175, R10, -R88.reuse ;  /* 0x0000000aaf157223 */ /* 0x100fe20000010858 */
[----:B------:R-:W-:Y:S01]  /*7420*/  FMNMX.FTZ R98, R177, R98, !PT ;  /* 0x00000062b1627209 */ /* 0x000fe20007810000 */
[-CC-:B------:R-:W-:Y:S01]  /*7430*/  FFMA.FTZ R95, R187, R10.reuse, -R88.reuse ;  /* 0x0000000abb5f7223 */ /* 0x180fe20000010858 */
[----:B------:R-:W-:Y:S01]  /*7440*/  ISETP.GT.AND P2, PT, R130, 0x28, PT ;  /* 0x000000288200780c */ /* 0x000fe20003f44270 */
[----:B------:R-:W2:Y:S01]  /*7450*/  MUFU.TANH R139, R139 ;  /* 0x0000008b008b7308 */ /* 0x000ea20000002400 */
[----:B-----5:R-:W-:Y:S01]  /*7460*/  FSEL R179, R22, -INF , P3 ;  /* 0xff80000016b37808 */ /* 0x020fe20001800000 */
[--C-:B------:R-:W-:Y:S01]  /*7470*/  FFMA.FTZ R22, R169, R10, -R88.reuse ;  /* 0x0000000aa9167223 */ /* 0x100fe20000010858 */
[----:B------:R-:W-:Y:S01]  /*7480*/  FMNMX.FTZ R98, R181, R98, !PT ;  /* 0x00000062b5627209 */ /* 0x000fe20007810000 */
[-CC-:B------:R-:W-:Y:S01]  /*7490*/  FFMA.FTZ R94, R189, R10.reuse, -R88.reuse ;  /* 0x0000000abd5e7223 */ /* 0x180fe20000010858 */
[----:B------:R-:W-:Y:S01]  /*74a0*/  ISETP.GT.AND P3, PT, R130, 0x29, PT ;  /* 0x000000298200780c */ /* 0x000fe20003f64270 */
[--C-:B------:R-:W-:Y:S01]  /*74b0*/  FFMA.FTZ R13, R165, R10, -R88.reuse ;  /* 0x0000000aa50d7223 */ /* 0x100fe20000010858 */
[----:B------:R-:W-:Y:S01]  /*74c0*/  FMNMX.FTZ R98, R179, R98, !PT ;  /* 0x00000062b3627209 */ /* 0x000fe20007810000 */
[----:B------:R3:W-:Y:S01]  /*74d0*/  MUFU.EX2 R19, R183 ;  /* 0x000000b700137308 */ /* 0x0007e20000000800 */
[----:B-1----:R-:W-:Y:S01]  /*74e0*/  FSEL R175, R136, -INF , P3 ;  /* 0xff80000088af7808 */ /* 0x002fe20001800000 */
[-CC-:B------:R-:W-:Y:S01]  /*74f0*/  FFMA.FTZ R191, R191, R10.reuse, -R88.reuse ;  /* 0x0000000abfbf7223 */ /* 0x180fe20000010858 */
[----:B------:R-:W-:Y:S01]  /*7500*/  ISETP.GT.AND P3, PT, R130, 0x31, PT ;  /* 0x000000318200780c */ /* 0x000fe20003f64270 */
[-CC-:B------:R-:W-:Y:S01]  /*7510*/  FFMA.FTZ R193, R193, R10.reuse, -R88.reuse ;  /* 0x0000000ac1c17223 */ /* 0x180fe20000010858 */
[----:B------:R-:W-:-:S01]  /*7520*/  FFMA.FTZ R209, R129, R10, -R88 ;  /* 0x0000000a81d17223 */ /* 0x000fc20000010858 */
[-CC-:B------:R-:W-:Y:S01]  /*7530*/  FFMA.FTZ R107, R107, R10.reuse, -R88.reuse ;  /* 0x0000000a6b6b7223 */ /* 0x180fe20000010858 */
[----:B0-----:R-:W-:Y:S01]  /*7540*/  FSEL R173, R138, -INF , P3 ;  /* 0xff8000008aad7808 */ /* 0x001fe20001800000 */
[----:B------:R-:W0:Y:S01]  /*7550*/  MUFU.TANH R140, R140 ;  /* 0x0000008c008c7308 */ /* 0x000e220000002400 */
[----:B---3--:R-:W-:Y:S01]  /*7560*/  FSEL R183, R23, -INF , P2 ;  /* 0xff80000017b77808 */ /* 0x008fe20001000000 */
[-CC-:B------:R-:W-:Y:S01]  /*7570*/  FFMA.FTZ R23, R171, R10.reuse, -R88.reuse ;  /* 0x0000000aab177223 */ /* 0x180fe20000010858 */
[C---:B------:R-:W-:Y:S01]  /*7580*/  ISETP.GT.AND P2, PT, R130.reuse, 0x30, PT ;  /* 0x000000308200780c */ /* 0x040fe20003f44270 */
[--C-:B------:R-:W-:Y:S01]  /*7590*/  FFMA.FTZ R89, R89, R10, -R88.reuse ;  /* 0x0000000a59597223 */ /* 0x100fe20000010858 */
[----:B------:R-:W-:Y:S01]  /*75a0*/  FMNMX.FTZ R98, R183, R98, !PT ;  /* 0x00000062b7627209 */ /* 0x000fe20007810000 */
[--C-:B------:R-:W-:Y:S01]  /*75b0*/  FFMA.FTZ R93, R93, R10, -R88.reuse ;  /* 0x0000000a5d5d7223 */ /* 0x100fe20000010858 */
[----:B------:R-:W-:Y:S01]  /*75c0*/  FSEL R137, R137, -INF , P2 ;  /* 0xff80000089897808 */ /* 0x000fe20001000000 */
[----:B------:R-:W1:Y:S01]  /*75d0*/  MUFU.TANH R120, R120 ;  /* 0x0000007800787308 */ /* 0x000e620000002400 */
[----:B------:R-:W-:Y:S01]  /*75e0*/  FMNMX.FTZ R98, R175, R98, !PT ;  /* 0x00000062af627209 */ /* 0x000fe20007810000 */
[-CC-:B------:R-:W-:Y:S01]  /*75f0*/  FFMA.FTZ R97, R97, R10.reuse, -R88.reuse ;  /* 0x0000000a61617223 */ /* 0x180fe20000010858 */
[C---:B------:R-:W-:Y:S01]  /*7600*/  ISETP.GT.AND P2, PT, R130.reuse, 0x38, PT ;  /* 0x000000388200780c */ /* 0x040fe20003f44270 */
[--C-:B------:R-:W-:Y:S01]  /*7610*/  FFMA.FTZ R101, R101, R10, -R88.reuse ;  /* 0x0000000a65657223 */ /* 0x100fe20000010858 */
[----:B------:R-:W-:Y:S01]  /*7620*/  FMNMX.FTZ R98, R137, R98, !PT ;  /* 0x0000006289627209 */ /* 0x000fe20007810000 */
[----:B------:R-:W-:Y:S01]  /*7630*/  FFMA.FTZ R111, R111, R10, -R88 ;  /* 0x0000000a6f6f7223 */ /* 0x000fe20000010858 */
[----:B------:R-:W-:Y:S01]  /*7640*/  ISETP.GT.AND P3, PT, R130, 0x39, PT ;  /* 0x000000398200780c */ /* 0x000fe20003f64270 */
[----:B------:R-:W3:Y:S01]  /*7650*/  MUFU.TANH R121, R121 ;  /* 0x0000007900797308 */ /* 0x000ee20000002400 */
[----:B--2---:R-:W-:-:S02]  /*7660*/  FSEL R139, R139, -INF , P2 ;  /* 0xff8000008b8b7808 */ /* 0x004fc40001000000 */
[----:B------:R-:W-:Y:S02]  /*7670*/  FMNMX.FTZ R98, R173, R98, !PT ;  /* 0x00000062ad627209 */ /* 0x000fe40007810000 */
[----:B------:R-:W-:Y:S02]  /*7680*/  ISETP.GT.AND P2, PT, R130, 0x40, PT ;  /* 0x000000408200780c */ /* 0x000fe40003f44270 */
[----:B0-----:R-:W-:Y:S01]  /*7690*/  FSEL R171, R140, -INF , P3 ;  /* 0xff8000008cab7808 */ /* 0x001fe20001800000 */
[----:B------:R-:W0:Y:S01]  /*76a0*/  MUFU.TANH R122, R122 ;  /* 0x0000007a007a7308 */ /* 0x000e220000002400 */
[----:B------:R-:W-:Y:S02]  /*76b0*/  FMNMX.FTZ R98, R139, R98, !PT ;  /* 0x000000628b627209 */ /* 0x000fe40007810000 */
[----:B------:R-:W-:Y:S02]  /*76c0*/  ISETP.GT.AND P3, PT, R130, 0x41, PT ;  /* 0x000000418200780c */ /* 0x000fe40003f64270 */
[----:B-1----:R-:W-:-:S02]  /*76d0*/  FSEL R185, R120, -INF , P2 ;  /* 0xff80000078b97808 */ /* 0x002fc40001000000 */
[----:B------:R-:W-:Y:S01]  /*76e0*/  FMNMX.FTZ R98, R171, R98, !PT ;  /* 0x00000062ab627209 */ /* 0x000fe20007810000 */
[----:B------:R-:W1:Y:S01]  /*76f0*/  MUFU.TANH R123, R123 ;  /* 0x0000007b007b7308 */ /* 0x000e620000002400 */
[----:B------:R-:W-:Y:S02]  /*7700*/  ISETP.GT.AND P2, PT, R130, 0x48, PT ;  /* 0x000000488200780c */ /* 0x000fe40003f44270 */
[----:B---3--:R-:W-:Y:S01]  /*7710*/  FSEL R169, R121, -INF , P3 ;  /* 0xff80000079a97808 */ /* 0x008fe20001800000 */
[----:B------:R-:W-:-:S01]  /*7720*/  FFMA.FTZ R121, R167, R10, -R88 ;  /* 0x0000000aa7797223 */ /* 0x000fc20000010858 */
[----:B------:R-:W-:Y:S02]  /*7730*/  FMNMX.FTZ R98, R185, R98, !PT ;  /* 0x00000062b9627209 */ /* 0x000fe40007810000 */
[----:B------:R-:W-:Y:S01]  /*7740*/  ISETP.GT.AND P3, PT, R130, 0x49, PT ;  /* 0x000000498200780c */ /* 0x000fe20003f64270 */
[----:B------:R-:W2:Y:S01]  /*7750*/  MUFU.TANH R124, R124 ;  /* 0x0000007c007c7308 */ /* 0x000ea20000002400 */
[----:B0-----:R-:W-:-:S02]  /*7760*/  FSEL R187, R122, -INF , P2 ;  /* 0xff8000007abb7808 */ /* 0x001fc40001000000 */
[----:B------:R-:W-:Y:S02]  /*7770*/  FMNMX.FTZ R98, R169, R98, !PT ;  /* 0x00000062a9627209 */ /* 0x000fe40007810000 */
[C---:B------:R-:W-:Y:S02]  /*7780*/  ISETP.GT.AND P2, PT, R130.reuse, 0x50, PT ;  /* 0x000000508200780c */ /* 0x040fe40003f44270 */
[----:B------:R-:W-:Y:S01]  /*7790*/  FMNMX.FTZ R98, R187, R98, !PT ;  /* 0x00000062bb627209 */ /* 0x000fe20007810000 */
[----:B------:R-:W0:Y:S01]  /*77a0*/  MUFU.TANH R125, R125 ;  /* 0x0000007d007d7308 */ /* 0x000e220000002400 */
[----:B-1----:R-:W-:Y:S01]  /*77b0*/  FSEL R167, R123, -INF , P3 ;  /* 0xff8000007ba77808 */ /* 0x002fe20001800000 */
[----:B------:R-:W-:Y:S01]  /*77c0*/  FFMA.FTZ R123, R163, R10, -R88 ;  /* 0x0000000aa37b7223 */ /* 0x000fe20000010858 */
[----:B------:R-:W-:Y:S02]  /*77d0*/  ISETP.GT.AND P3, PT, R130, 0x51, PT ;  /* 0x000000518200780c */ /* 0x000fe40003f64270 */
[----:B------:R-:W-:-:S03]  /*77e0*/  FMNMX.FTZ R100, R167, R98, !PT ;  /* 0x00000062a7647209 */ /* 0x000fc60007810000 */
[----:B------:R-:W1:Y:S01]  /*77f0*/  MUFU.TANH R126, R126 ;  /* 0x0000007e007e7308 */ /* 0x000e620000002400 */
[----:B--2---:R-:W-:Y:S02]  /*7800*/  FSEL R189, R124, -INF , P2 ;  /* 0xff8000007cbd7808 */ /* 0x004fe40001000000 */
[----:B------:R-:W-:Y:S02]  /*7810*/  ISETP.GT.AND P2, PT, R130, 0x58, PT ;  /* 0x000000588200780c */ /* 0x000fe40003f44270 */
[----:B------:R-:W-:-:S03]  /*7820*/  FMNMX.FTZ R100, R189, R100, !PT ;  /* 0x00000064bd647209 */ /* 0x000fc60007810000 */
[----:B------:R-:W2:Y:S01]  /*7830*/  MUFU.TANH R127, R127 ;  /* 0x0000007f007f7308 */ /* 0x000ea20000002400 */
[----:B0-----:R-:W-:Y:S02]  /*7840*/  FSEL R125, R125, -INF , P3 ;  /* 0xff8000007d7d7808 */ /* 0x001fe40001800000 */
[----:B------:R-:W-:Y:S02]  /*7850*/  ISETP.GT.AND P3, PT, R130, 0x59, PT ;  /* 0x000000598200780c */ /* 0x000fe40003f64270 */
[----:B------:R-:W-:-:S03]  /*7860*/  FMNMX.FTZ R100, R125, R100, !PT ;  /* 0x000000647d647209 */ /* 0x000fc60007810000 */
[----:B------:R-:W0:Y:S01]  /*7870*/  MUFU.TANH R104, R104 ;  /* 0x0000006800687308 */ /* 0x000e220000002400 */
[----:B-1----:R-:W-:Y:S02]  /*7880*/  FSEL R165, R126, -INF , P2 ;  /* 0xff8000007ea57808 */ /* 0x002fe40001000000 */
[----:B------:R-:W-:Y:S02]  /*7890*/  ISETP.GT.AND P2, PT, R130, 0x60, PT ;  /* 0x000000608200780c */ /* 0x000fe40003f44270 */
[----:B------:R-:W-:-:S03]  /*78a0*/  FMNMX.FTZ R100, R165, R100, !PT ;  /* 0x00000064a5647209 */ /* 0x000fc60007810000 */
[----:B------:R-:W1:Y:S01]  /*78b0*/  MUFU.TANH R105, R105 ;  /* 0x0000006900697308 */ /* 0x000e620000002400 */
[----:B--2---:R-:W-:Y:S02]  /*78c0*/  FSEL R127, R127, -INF , P3 ;  /* 0xff8000007f7f7808 */ /* 0x004fe40001800000 */
[----:B------:R-:W-:-:S05]  /*78d0*/  ISETP.GT.AND P3, PT, R130, 0x61, PT ;  /* 0x000000618200780c */ /* 0x000fca0003f64270 */
[----:B------:R-:W-:Y:S01]  /*78e0*/  MUFU.TANH R106, R106 ;  /* 0x0000006a006a7308 */ /* 0x000fe20000002400 */
[----:B0-----:R-:W-:Y:S02]  /*78f0*/  FSEL R163, R104, -INF , P2 ;  /* 0xff80000068a37808 */ /* 0x001fe40001000000 */
[----:B------:R-:W-:Y:S02]  /*7900*/  FMNMX.FTZ R104, R127, R100, !PT ;  /* 0x000000647f687209 */ /* 0x000fe40007810000 */
[----:B------:R-:W-:Y:S02]  /*7910*/  ISETP.GT.AND P2, PT, R130, 0x68, PT ;  /* 0x000000688200780c */ /* 0x000fe40003f44270 */
[----:B------:R-:W-:Y:S01]  /*7920*/  FMNMX.FTZ R104, R163, R104, !PT ;  /* 0x00000068a3687209 */ /* 0x000fe20007810000 */
[----:B------:R-:W0:Y:S08]  /*7930*/  MUFU.TANH R108, R108 ;  /* 0x0000006c006c7308 */ /* 0x000e300000002400 */
[----:B------:R-:W2:Y:S08]  /*7940*/  MUFU.TANH R110, R110 ;  /* 0x0000006e006e7308 */ /* 0x000eb00000002400 */
[----:B------:R3:W-:Y:S08]  /*7950*/  MUFU.EX2 R98, R13 ;  /* 0x0000000d00627308 */ /* 0x0007f00000000800 */
[----:B------:R-:W-:Y:S01]  /*7960*/  MUFU.TANH R112, R112 ;  /* 0x0000007000707308 */ /* 0x000fe20000002400 */
[----:B---3--:R-:W-:-:S01]  /*7970*/  FFMA.FTZ R13, R161, R10, -R88 ;  /* 0x0000000aa10d7223 */ /* 0x008fc20000010858 */
[----:B-1----:R-:W-:Y:S01]  /*7980*/  FSEL R161, R105, -INF , P3 ;  /* 0xff80000069a17808 */ /* 0x002fe20001800000 */
[----:B------:R-:W-:-:S01]  /*7990*/  FFMA.FTZ R105, R159, R10, -R88 ;  /* 0x0000000a9f697223 */ /* 0x000fc20000010858 */
[----:B------:R-:W-:-:S02]  /*79a0*/  ISETP.GT.AND P3, PT, R130, 0x69, PT ;  /* 0x000000698200780c */ /* 0x000fc40003f64270 */
[----:B------:R-:W-:Y:S02]  /*79b0*/  FMNMX.FTZ R104, R161, R104, !PT ;  /* 0x00000068a1687209 */ /* 0x000fe40007810000 */
[----:B------:R-:W1:Y:S01]  /*79c0*/  MUFU.TANH R114, R114 ;  /* 0x0000007200727308 */ /* 0x000e620000002400 */
[----:B0-----:R-:W-:Y:S02]  /*79d0*/  FSEL R159, R108, -INF , P3 ;  /* 0xff8000006c9f7808 */ /* 0x001fe40001800000 */
[----:B------:R-:W-:-:S05]  /*79e0*/  ISETP.GT.AND P3, PT, R130, 0x71, PT ;  /* 0x000000718200780c */ /* 0x000fca0003f64270 */
[----:B------:R0:W-:Y:S08]  /*79f0*/  MUFU.EX2 R99, R191 ;  /* 0x000000bf00637308 */ /* 0x0001f00000000800 */
[----:B------:R-:W3:Y:S01]  /*7a00*/  MUFU.TANH R116, R116 ;  /* 0x0000007400747308 */ /* 0x000ee20000002400 */
[----:B0-----:R-:W-:Y:S02]  /*7a10*/  FSEL R191, R106, -INF , P2 ;  /* 0xff8000006abf7808 */ /* 0x001fe40001000000 */
[----:B------:R-:W-:-:S02]  /*7a20*/  ISETP.GT.AND P2, PT, R130, 0x70, PT ;  /* 0x000000708200780c */ /* 0x000fc40003f44270 */
[----:B------:R-:W-:-:S03]  /*7a30*/  FMNMX.FTZ R104, R191, R104, !PT ;  /* 0x00000068bf687209 */ /* 0x000fc60007810000 */
[----:B------:R-:W0:Y:S01]  /*7a40*/  MUFU.TANH R118, R118 ;  /* 0x0000007600767308 */ /* 0x000e220000002400 */
[----:B------:R-:W-:-:S07]  /*7a50*/  FMNMX.FTZ R106, R159, R104, !PT ;  /* 0x000000689f6a7209 */ /* 0x000fce0007810000 */
[----:B------:R2:W-:Y:S08]  /*7a60*/  MUFU.EX2 R12, R193 ;  /* 0x000000c1000c7308 */ /* 0x0005f00000000800 */
[----:B------:R4:W-:Y:S01]  /*7a70*/  MUFU.EX2 R100, R13 ;  /* 0x0000000d00647308 */ /* 0x0009e20000000800 */
[----:B--2---:R-:W-:Y:S02]  /*7a80*/  FSEL R193, R110, -INF , P2 ;  /* 0xff8000006ec17808 */ /* 0x004fe40001000000 */
[----:B------:R-:W-:-:S02]  /*7a90*/  ISETP.GT.AND P2, PT, R130, 0x78, PT ;  /* 0x000000788200780c */ /* 0x000fc40003f44270 */
[----:B------:R-:W-:Y:S02]  /*7aa0*/  FMNMX.FTZ R106, R193, R106, !PT ;  /* 0x0000006ac16a7209 */ /* 0x000fe40007810000 */
[----:B-1----:R-:W-:Y:S01]  /*7ab0*/  FSEL R195, R114, -INF , P2 ;  /* 0xff80000072c37808 */ /* 0x002fe20001000000 */
[----:B------:R-:W1:Y:S01]  /*7ac0*/  MUFU.TANH R132, R132 ;  /* 0x0000008400847308 */ /* 0x000e620000002400 */
[----:B----4-:R-:W-:-:S01]  /*7ad0*/  FFMA.FTZ R13, R109, R10, -R88 ;  /* 0x0000000a6d0d7223 */ /* 0x010fc20000010858 */
[----:B------:R-:W-:Y:S01]  /*7ae0*/  FSEL R109, R112, -INF , P3 ;  /* 0xff800000706d7808 */ /* 0x000fe20001800000 */
[----:B------:R-:W-:-:S01]  /*7af0*/  FFMA.FTZ R112, R117, R10, -R88 ;  /* 0x0000000a75707223 */ /* 0x000fc20000010858 */
[C---:B------:R-:W-:Y:S02]  /*7b00*/  ISETP.GT.AND P3, PT, R130.reuse, 0x79, PT ;  /* 0x000000798200780c */ /* 0x040fe40003f64270 */
[----:B------:R-:W-:Y:S02]  /*7b10*/  FMNMX.FTZ R106, R109, R106, !PT ;  /* 0x0000006a6d6a7209 */ /* 0x000fe40007810000 */
[----:B------:R-:W2:Y:S01]  /*7b20*/  MUFU.TANH R134, R134 ;  /* 0x0000008600867308 */ /* 0x000ea20000002400 */
[----:B------:R-:W-:-:S02]  /*7b30*/  ISETP.GT.AND P2, PT, R130, 0x80, PT ;  /* 0x000000808200780c */ /* 0x000fc40003f44270 */
[----:B---3--:R-:W-:Y:S01]  /*7b40*/  FSEL R197, R116, -INF , P3 ;  /* 0xff80000074c57808 */ /* 0x008fe20001800000 */
[----:B------:R-:W-:-:S01]  /*7b50*/  FFMA.FTZ R116, R147, R10, -R88 ;  /* 0x0000000a93747223 */ /* 0x000fc20000010858 */
[----:B------:R-:W-:Y:S02]  /*7b60*/  FMNMX.FTZ R106, R195, R106, !PT ;  /* 0x0000006ac36a7209 */ /* 0x000fe40007810000 */
[----:B------:R-:W-:Y:S01]  /*7b70*/  ISETP.GT.AND P3, PT, R130, 0x81, PT ;  /* 0x000000818200780c */ /* 0x000fe20003f64270 */
[----:B------:R-:W-:Y:S01]  /*7b80*/  MUFU.TANH R142, R142 ;  /* 0x0000008e008e7308 */ /* 0x000fe20000002400 */
[----:B0-----:R-:W-:Y:S01]  /*7b90*/  FSEL R199, R118, -INF , P2 ;  /* 0xff80000076c77808 */ /* 0x001fe20001000000 */
[----:B------:R-:W-:Y:S01]  /*7ba0*/  FFMA.FTZ R118, R149, R10, -R88 ;  /* 0x0000000a95767223 */ /* 0x000fe20000010858 */
[----:B------:R-:W-:Y:S02]  /*7bb0*/  FMNMX.FTZ R106, R197, R106, !PT ;  /* 0x0000006ac56a7209 */ /* 0x000fe40007810000 */
[----:B------:R-:W-:-:S02]  /*7bc0*/  ISETP.GT.AND P2, PT, R130, 0x88, PT ;  /* 0x000000888200780c */ /* 0x000fc40003f44270 */
[----:B-1----:R-:W-:Y:S01]  /*7bd0*/  FSEL R201, R132, -INF , P3 ;  /* 0xff80000084c97808 */ /* 0x002fe20001800000 */
[----:B------:R-:W0:Y:S01]  /*7be0*/  MUFU.TANH R144, R144 ;  /* 0x0000009000907308 */ /* 0x000e220000002400 */
[----:B------:R-:W-:Y:S02]  /*7bf0*/  FMNMX.FTZ R106, R199, R106, !PT ;  /* 0x0000006ac76a7209 */ /* 0x000fe40007810000 */
[----:B------:R-:W-:Y:S02]  /*7c00*/  ISETP.GT.AND P3, PT, R130, 0x89, PT ;  /* 0x000000898200780c */ /* 0x000fe40003f64270 */
[----:B--2---:R-:W-:Y:S02]  /*7c10*/  FSEL R203, R134, -INF , P2 ;  /* 0xff80000086cb7808 */ /* 0x004fe40001000000 */
[----:B------:R-:W-:Y:S01]  /*7c20*/  FMNMX.FTZ R108, R201, R106, !PT ;  /* 0x0000006ac96c7209 */ /* 0x000fe20007810000 */
[----:B------:R-:W1:Y:S01]  /*7c30*/  MUFU.TANH R146, R146 ;  /* 0x0000009200927308 */ /* 0x000e620000002400 */
[----:B------:R-:W-:-:S02]  /*7c40*/  ISETP.GT.AND P2, PT, R130, 0x90, PT ;  /* 0x000000908200780c */ /* 0x000fc40003f44270 */
[----:B------:R-:W-:Y:S02]  /*7c50*/  FMNMX.FTZ R108, R203, R108, !PT ;  /* 0x0000006ccb6c7209 */ /* 0x000fe40007810000 */
[----:B------:R-:W-:-:S03]  /*7c60*/  FSEL R147, R11, RZ, P1 ;  /* 0x000000ff0b937208 */ /* 0x000fc60000800000 */
[----:B------:R-:W2:Y:S01]  /*7c70*/  MUFU.TANH R102, R102 ;  /* 0x0000006600667308 */ /* 0x000ea20000002400 */
[----:B0-----:R-:W-:Y:S01]  /*7c80*/  FSEL R205, R144, -INF , P2 ;  /* 0xff80000090cd7808 */ /* 0x001fe20001000000 */
[----:B------:R-:W-:Y:S01]  /*7c90*/  FADD.FTZ R147, -R147, R8 ;  /* 0x0000000893937221 */ /* 0x000fe20000010100 */
[----:B------:R-:W-:-:S05]  /*7ca0*/  ISETP.GT.AND P2, PT, R130, 0x98, PT ;  /* 0x000000988200780c */ /* 0x000fca0003f44270 */
[----:B------:R0:W-:Y:S08]  /*7cb0*/  MUFU.EX2 R104, R13 ;  /* 0x0000000d00687308 */ /* 0x0001f00000000800 */
[----:B------:R-:W3:Y:S01]  /*7cc0*/  MUFU.TANH R148, R148 ;  /* 0x0000009400947308 */ /* 0x000ee20000002400 */
[----:B0-----:R-:W-:-:S01]  /*7cd0*/  FFMA.FTZ R13, R113, R10, -R88 ;  /* 0x0000000a710d7223 */ /* 0x001fc20000010858 */
[----:B------:R-:W-:Y:S01]  /*7ce0*/  FSEL R113, R142, -INF , P3 ;  /* 0xff8000008e717808 */ /* 0x000fe20001800000 */
[----:B------:R-:W-:Y:S01]  /*7cf0*/  FMUL.FTZ R142, R147, R10 ;  /* 0x0000000a938e7220 */ /* 0x000fe20000410000 */
[----:B------:R-:W-:-:S02]  /*7d00*/  ISETP.GT.AND P3, PT, R130, 0x91, PT ;  /* 0x000000918200780c */ /* 0x000fc40003f64270 */
[----:B------:R-:W-:Y:S02]  /*7d10*/  FMNMX.FTZ R110, R113, R108, !PT ;  /* 0x0000006c716e7209 */ /* 0x000fe40007810000 */
[----:B-1----:R-:W-:Y:S01]  /*7d20*/  FSEL R117, R146, -INF , P3 ;  /* 0xff80000092757808 */ /* 0x002fe20001800000 */
[----:B------:R0:W-:Y:S01]  /*7d30*/  MUFU.EX2 R106, R13 ;  /* 0x0000000d006a7308 */ /* 0x0001e20000000800 */
[----:B------:R-:W-:Y:S02]  /*7d40*/  FMNMX.FTZ R110, R205, R110, !PT ;  /* 0x0000006ecd6e7209 */ /* 0x000fe40007810000 */
[----:B------:R-:W-:Y:S02]  /*7d50*/  ISETP.GT.AND P3, PT, R130, 0x99, PT ;  /* 0x000000998200780c */ /* 0x000fe40003f64270 */
[----:B--2---:R-:W-:Y:S01]  /*7d60*/  FSEL R207, R102, -INF , P2 ;  /* 0xff80000066cf7808 */ /* 0x004fe20001000000 */
[--C-:B------:R-:W-:Y:S01]  /*7d70*/  FFMA.FTZ R102, R131, R10, -R88.reuse ;  /* 0x0000000a83667223 */ /* 0x100fe20000010858 */
[----:B------:R-:W-:Y:S01]  /*7d80*/  FMNMX.FTZ R110, R117, R110, !PT ;  /* 0x0000006e756e7209 */ /* 0x000fe20007810000 */
[----:B------:R1:W-:Y:S01]  /*7d90*/  MUFU.EX2 R108, R112 ;  /* 0x00000070006c7308 */ /* 0x0003e20000000800 */
[----:B---3--:R-:W-:Y:S01]  /*7da0*/  FSEL R129, R148, -INF , P3 ;  /* 0xff80000094817808 */ /* 0x008fe20001800000 */
[--C-:B------:R-:W-:Y:S01]  /*7db0*/  FFMA.FTZ R131, R135, R10, -R88.reuse ;  /* 0x0000000a87837223 */ /* 0x100fe20000010858 */
[----:B------:R-:W-:Y:S01]  /*7dc0*/  FMNMX.FTZ R110, R207, R110, !PT ;  /* 0x0000006ecf6e7209 */ /* 0x000fe20007810000 */
[----:B------:R-:W-:-:S03]  /*7dd0*/  FFMA.FTZ R135, R151, R10, -R88 ;  /* 0x0000000a97877223 */ /* 0x000fc60000010858 */
[----:B0-----:R-:W-:Y:S01]  /*7de0*/  FMNMX.FTZ R13, R129, R110, !PT ;  /* 0x0000006e810d7209 */ /* 0x001fe20007810000 */
[----:B------:R-:W-:-:S01]  /*7df0*/  FFMA.FTZ R110, R133, R10, -R88 ;  /* 0x0000000a856e7223 */ /* 0x000fc20000010858 */
[-CC-:B-1----:R-:W-:Y:S01]  /*7e00*/  FFMA.FTZ R112, R141, R10.reuse, -R88.reuse ;  /* 0x0000000a8d707223 */ /* 0x182fe20000010858 */
[----:B------:R-:W-:-:S01]  /*7e10*/  FFMA.FTZ R133, R143, R10, -R88 ;  /* 0x0000000a8f857223 */ /* 0x000fc20000010858 */
[----:B------:R-:W-:Y:S01]  /*7e20*/  MUFU.EX2 R90, R90 ;  /* 0x0000005a005a7308 */ /* 0x000fe20000000800 */
[----:B------:R-:W0:Y:S07]  /*7e30*/  SHFL.BFLY PT, R114, R13, 0x2, 0x1f ;  /* 0x0c401f000d727f89 */ /* 0x000e2e00000e0000 */
        /* <DEDUP_REMOVED lines=13> */
[----:B------:R-:W-:-:S03]  /*7f10*/  FFMA.FTZ R122, R13, R10, -8 ;  /* 0xc10000000d7a7423 */ /* 0x000fc6000001000a */
[----:B------:R-:W-:Y:S02]  /*7f20*/  FSEL R138, R13, RZ, P2 ;  /* 0x000000ff0d8a7208 */ /* 0x000fe40001000000 */
[----:B------:R-:W-:Y:S01]  /*7f30*/  FSEL R88, R122, RZ, P2 ;  /* 0x000000ff7a587208 */ /* 0x000fe20001000000 */
[----:B------:R-:W-:Y:S02]  /*7f40*/  MUFU.EX2 R21, R21 ;  /* 0x0000001500157308 */ /* 0x000fe40000000800 */
[----:B------:R-:W-:-:S02]  /*7f50*/  FADD.FTZ R147, -R138, R9 ;  /* 0x000000098a937221 */ /* 0x000fc40000010100 */
[-CC-:B------:R-:W-:Y:S01]  /*7f60*/  FFMA.FTZ R141, R96, R10.reuse, -R88.reuse ;  /* 0x0000000a608d7223 */ /* 0x180fe20000010858 */
[----:B------:R-:W-:-:S01]  /*7f70*/  FFMA.FTZ R96, R103, R10, -R88 ;  /* 0x0000000a67607223 */ /* 0x000fc20000010858 */
[-C--:B------:R-:W-:Y:S01]  /*7f80*/  FMUL.FTZ R138, R147, R10.reuse ;  /* 0x0000000a938a7220 */ /* 0x080fe20000410000 */
        /* <DEDUP_REMOVED lines=21> */
[----:B------:R-:W-:Y:S01]  /*80e0*/  FFMA.FTZ R147, R167, R10, -R88 ;  /* 0x0000000aa7937223 */ /* 0x000fe20000010858 */
[----:B------:R-:W-:-:S01]  /*80f0*/  FADD.FTZ R149, R91, R144 ;  /* 0x000000905b957221 */ /* 0x000fc20000010000 */
[-CC-:B------:R-:W-:Y:S01]  /*8100*/  FFMA.FTZ R140, R189, R10.reuse, -R88.reuse ;  /* 0x0000000abd8c7223 */ /* 0x180fe20000010858 */
[----:B------:R-:W-:-:S01]  /*8110*/  FFMA.FTZ R125, R125, R10, -R88 ;  /* 0x0000000a7d7d7223 */ /* 0x000fc20000010858 */
[----:B------:R-:W0:Y:S01]  /*8120*/  MUFU.EX2 R96, R96 ;  /* 0x0000006000607308 */ /* 0x000e220000000800 */
[----:B------:R-:W-:-:S01]  /*8130*/  FADD.FTZ R144, R92, R149 ;  /* 0x000000955c907221 */ /* 0x000fc20000010000 */
[-CC-:B------:R-:W-:Y:S01]  /*8140*/  FFMA.FTZ R165, R165, R10.reuse, -R88.reuse ;  /* 0x0000000aa5a57223 */ /* 0x180fe20000010858 */
[----:B------:R-:W-:-:S01]  /*8150*/  FFMA.FTZ R127, R127, R10, -R88 ;  /* 0x0000000a7f7f7223 */ /* 0x000fc20000010858 */
[----:B------:R-:W-:Y:S01]  /*8160*/  FFMA.FTZ R109, R109, R10, -R88 ;  /* 0x0000000a6d6d7223 */ /* 0x000fe20000010858 */
[----:B------:R-:W-:-:S01]  /*8170*/  FADD.FTZ R149, R95, R144 ;  /* 0x000000905f957221 */ /* 0x000fc20000010000 */
[-CC-:B------:R-:W-:Y:S01]  /*8180*/  FFMA.FTZ R144, R163, R10.reuse, -R88.reuse ;  /* 0x0000000aa3907223 */ /* 0x180fe20000010858 */
[----:B------:R-:W-:-:S01]  /*8190*/  FFMA.FTZ R152, R195, R10, -R88 ;  /* 0x0000000ac3987223 */ /* 0x000fc20000010858 */
[----:B------:R-:W2:Y:S01]  /*81a0*/  MUFU.EX2 R15, R15 ;  /* 0x0000000f000f7308 */ /* 0x000ea20000000800 */
[----:B-1----:R-:W-:-:S01]  /*81b0*/  FFMA.FTZ R5, R138, R4, R141 ;  /* 0x000000048a057223 */ /* 0x002fc2000001008d */
[----:B------:R-:W-:Y:S01]  /*81c0*/  FADD.FTZ R146, R94, R149 ;  /* 0x000000955e927221 */ /* 0x000fe20000010000 */
[----:B------:R-:W-:-:S01]  /*81d0*/  FFMA.FTZ R149, R161, R10, -R88 ;  /* 0x0000000aa1957223 */ /* 0x000fc20000010858 */
[-CC-:B------:R-:W-:Y:S01]  /*81e0*/  FFMA.FTZ R155, R197, R10.reuse, -R88.reuse ;  /* 0x0000000ac59b7223 */ /* 0x180fe20000010858 */
[----:B------:R-:W-:-:S01]  /*81f0*/  FFMA.FTZ R203, R203, R10, -R88 ;  /* 0x0000000acbcb7223 */ /* 0x000fc20000010858 */
[----:B------:R-:W-:Y:S01]  /*8200*/  FADD.FTZ R151, R99, R146 ;  /* 0x0000009263977221 */ /* 0x000fe20000010000 */
[----:B------:R-:W-:-:S01]  /*8210*/  FFMA.FTZ R113, R113, R10, -R88 ;  /* 0x0000000a71717223 */ /* 0x000fc20000010858 */
[----:B------:R-:W1:Y:S01]  /*8220*/  MUFU.EX2 R122, R122 ;  /* 0x0000007a007a7308 */ /* 0x000e620000000800 */
[----:B0-----:R-:W-:-:S01]  /*8230*/  FADD.FTZ R4, R96, R5 ;  /* 0x0000000560047221 */ /* 0x001fc20000010000 */
[----:B------:R-:W-:Y:S01]  /*8240*/  FADD.FTZ R146, R12, R151 ;  /* 0x000000970c927221 */ /* 0x000fe20000010000 */
[----:B------:R-:W-:-:S01]  /*8250*/  FFMA.FTZ R205, R205, R10, -R88 ;  /* 0x0000000acdcd7223 */ /* 0x000fc20000010858 */
[-CC-:B------:R-:W-:Y:S01]  /*8260*/  FFMA.FTZ R117, R117, R10.reuse, -R88.reuse ;  /* 0x0000000a75757223 */ /* 0x180fe20000010858 */
[----:B------:R-:W-:-:S01]  /*8270*/  FFMA.FTZ R207, R207, R10, -R88 ;  /* 0x0000000acfcf7223 */ /* 0x000fc20000010858 */
[----:B------:R-:W-:Y:S01]  /*8280*/  FADD.FTZ R151, R115, R146 ;  /* 0x0000009273977221 */ /* 0x000fe20000010000 */
[----:B------:R-:W-:-:S01]  /*8290*/  FFMA.FTZ R146, R191, R10, -R88 ;  /* 0x0000000abf927223 */ /* 0x000fc20000010858 */
[----:B------:R-:W0:Y:S01]  /*82a0*/  MUFU.EX2 R103, R103 ;  /* 0x0000006700677308 */ /* 0x000e220000000800 */
[----:B--2---:R-:W-:-:S01]  /*82b0*/  FADD.FTZ R5, R15, R4 ;  /* 0x000000040f057221 */ /* 0x004fc20000010000 */
[----:B------:R-:W-:Y:S01]  /*82c0*/  FADD.FTZ R148, R14, R151 ;  /* 0x000000970e947221 */ /* 0x000fe20000010000 */
[----:B------:R-:W-:-:S03]  /*82d0*/  FFMA.FTZ R151, R159, R10, -R88 ;  /* 0x0000000a9f977223 */ /* 0x000fc60000010858 */
[----:B------:R-:W-:Y:S02]  /*82e0*/  FADD.FTZ R153, R19, R148 ;  /* 0x0000009413997221 */ /* 0x000fe40000010000 */
        /* <DEDUP_REMOVED lines=12> */
[----:B------:R-:W-:-:S06]  /*83b0*/  FADD.FTZ R4, R18, R153 ;  /* 0x0000009912047221 */ /* 0x000fcc0000010000 */
[----:B------:R-:W2:Y:S01]  /*83c0*/  MUFU.EX2 R143, R143 ;  /* 0x0000008f008f7308 */ /* 0x000ea20000000800 */
[----:B-1----:R-:W-:-:S07]  /*83d0*/  FADD.FTZ R5, R128, R5 ;  /* 0x0000000580057221 */ /* 0x002fce0000010000 */
[----:B------:R-:W1:Y:S01]  /*83e0*/  MUFU.EX2 R20, R20 ;  /* 0x0000001400147308 */ /* 0x000e620000000800 */
[----:B0-----:R-:W-:-:S01]  /*83f0*/  FADD.FTZ R148, R130, R5 ;  /* 0x0000000582947221 */ /* 0x001fc20000010000 */
[----:B------:R-:W-:-:S06]  /*8400*/  FADD.FTZ R5, R21, R4 ;  /* 0x0000000415057221 */ /* 0x000fcc0000010000 */
        /* <DEDUP_REMOVED lines=16> */
[----:B-1----:R-:W-:-:S04]  /*8510*/  FADD.FTZ R5, R121, R4 ;  /* 0x0000000479057221 */ /* 0x002fc80000010000 */
[----:B------:R-:W-:-:S03]  /*8520*/  FADD.FTZ R4, R98, R5 ;  /* 0x0000000562047221 */ /* 0x000fc60000010000 */
        /* <DEDUP_REMOVED lines=15> */
[----:B0-----:R-:W-:-:S01]  /*8620*/  FADD.FTZ R153, R147, R150 ;  /* 0x0000009693997221 */ /* 0x001fc20000010000 */
[----:B------:R-:W-:-:S06]  /*8630*/  FFMA.FTZ R150, R199, R10, -R88 ;  /* 0x0000000ac7967223 */ /* 0x000fcc0000010858 */
[----:B------:R-:W0:Y:S01]  /*8640*/  MUFU.EX2 R125, R125 ;  /* 0x0000007d007d7308 */ /* 0x000e220000000800 */
[----:B--2---:R-:W-:-:S01]  /*8650*/  FADD.FTZ R154, R140, R153 ;  /* 0x000000998c9a7221 */ /* 0x004fc20000010000 */
[-CC-:B------:R-:W-:Y:S01]  /*8660*/  FFMA.FTZ R153, R201, R10.reuse, -R88.reuse ;  /* 0x0000000ac9997223 */ /* 0x180fe20000010858 */
[----:B------:R-:W-:-:S05]  /*8670*/  FFMA.FTZ R88, R129, R10, -R88 ;  /* 0x0000000a81587223 */ /* 0x000fca0000010858 */
[----:B------:R-:W2:Y:S01]  /*8680*/  MUFU.EX2 R89, R89 ;  /* 0x0000005900597308 */ /* 0x000ea20000000800 */
[----:B-1----:R-:W-:-:S07]  /*8690*/  FADD.FTZ R4, R107, R4 ;  /* 0x000000046b047221 */ /* 0x002fce0000010000 */
[----:B------:R-:W1:Y:S01]  /*86a0*/  MUFU.EX2 R142, R165 ;  /* 0x000000a5008e7308 */ /* 0x000e620000000800 */
[----:B0-----:R-:W-:-:S07]  /*86b0*/  FADD.FTZ R5, R125, R154 ;  /* 0x0000009a7d057221 */ /* 0x001fce0000010000 */
[----:B------:R-:W0:Y:S01]  /*86c0*/  MUFU.EX2 R127, R127 ;  /* 0x0000007f007f7308 */ /* 0x000e220000000800 */
[----:B--2---:R-:W-:-:S04]  /*86d0*/  FADD.FTZ R157, R89, R4 ;  /* 0x00000004599d7221 */ /* 0x004fc80000010000 */
[----:B------:R-:W-:-:S03]  /*86e0*/  FADD.FTZ R157, R106, R157 ;  /* 0x0000009d6a9d7221 */ /* 0x000fc60000010000 */
[----:B------:R-:W2:Y:S01]  /*86f0*/  MUFU.EX2 R144, R144 ;  /* 0x0000009000907308 */ /* 0x000ea20000000800 */
[----:B-1----:R-:W-:-:S07]  /*8700*/  FADD.FTZ R4, R142, R5 ;  /* 0x000000058e047221 */ /* 0x002fce0000010000 */
[----:B------:R-:W1:Y:S01]  /*8710*/  MUFU.EX2 R209, R209 ;  /* 0x000000d100d17308 */ /* 0x000e620000000800 */
[----:B0-----:R-:W-:-:S01]  /*8720*/  FADD.FTZ R5, R127, R4 ;  /* 0x000000047f057221 */ /* 0x001fc20000010000 */
[----:B------:R-:W-:-:S06]  /*8730*/  FADD.FTZ R4, R108, R157 ;  /* 0x0000009d6c047221 */ /* 0x000fcc0000010000 */
        /* <DEDUP_REMOVED lines=22> */
[----:B------:R-:W1:Y:S08]  /*88a0*/  MUFU.EX2 R112, R112 ;  /* 0x0000007000707308 */ /* 0x000e700000000800 */
[----:B------:R-:W3:Y:S08]  /*88b0*/  MUFU.EX2 R155, R155 ;  /* 0x0000009b009b7308 */ /* 0x000ef00000000800 */
[----:B------:R-:W4:Y:S08]  /*88c0*/  MUFU.EX2 R114, R114 ;  /* 0x0000007200727308 */ /* 0x000f300000000800 */
[----:B------:R-:W5:Y:S08]  /*88d0*/  MUFU.EX2 R150, R150 ;  /* 0x0000009600967308 */ /* 0x000f700000000800 */
[----:B------:R-:W5:Y:S08]  /*88e0*/  MUFU.EX2 R133, R133 ;  /* 0x0000008500857308 */ /* 0x000f700000000800 */
[----:B------:R-:W5:Y:S08]  /*88f0*/  MUFU.EX2 R153, R153 ;  /* 0x0000009900997308 */ /* 0x000f700000000800 */
[----:B------:R-:W5:Y:S08]  /*8900*/  MUFU.EX2 R101, R101 ;  /* 0x0000006500657308 */ /* 0x000f700000000800 */
[----:B------:R0:W-:Y:S08]  /*8910*/  MUFU.EX2 R156, R113 ;  /* 0x00000071009c7308 */ /* 0x0001f00000000800 */
[----:B------:R-:W5:Y:S01]  /*8920*/  MUFU.EX2 R203, R203 ;  /* 0x000000cb00cb7308 */ /* 0x000f620000000800 */
[----:B0-----:R-:W-:-:S01]  /*8930*/  FADD.FTZ R113, R97, R4 ;  /* 0x0000000461717221 */ /* 0x001fc20000010000 */
[----:B--2---:R-:W-:-:S03]  /*8940*/  FADD.FTZ R4, R152, R5 ;  /* 0x0000000598047221 */ /* 0x004fc60000010000 */
[----:B-1----:R-:W-:Y:S01]  /*8950*/  FADD.FTZ R113, R112, R113 ;  /* 0x0000007170717221 */ /* 0x002fe20000010000 */
[----:B---3--:R-:W-:-:S02]  /*8960*/  FADD.FTZ R5, R155, R4 ;  /* 0x000000049b057221 */ /* 0x008fc40000010000 */
[----:B------:R-:W0:Y:S01]  /*8970*/  MUFU.EX2 R116, R116 ;  /* 0x0000007400747308 */ /* 0x000e220000000800 */
[----:B----4-:R-:W-:-:S01]  /*8980*/  FADD.FTZ R4, R114, R113 ;  /* 0x0000007172047221 */ /* 0x010fc20000010000 */
[----:B-----5:R-:W-:-:S03]  /*8990*/  FADD.FTZ R154, R150, R5 ;  /* 0x00000005969a7221 */ /* 0x020fc60000010000 */
[----:B------:R-:W-:Y:S01]  /*89a0*/  FADD.FTZ R4, R133, R4 ;  /* 0x0000000485047221 */ /* 0x000fe20000010000 */
[----:B------:R-:W-:-:S02]  /*89b0*/  FADD.FTZ R154, R153, R154 ;  /* 0x0000009a999a7221 */ /* 0x000fc40000010000 */
[----:B------:R-:W1:Y:S01]  /*89c0*/  MUFU.EX2 R118, R118 ;  /* 0x0000007600767308 */ /* 0x000e620000000800 */
[----:B------:R-:W-:-:S01]  /*89d0*/  FADD.FTZ R5, R101, R4 ;  /* 0x0000000465057221 */ /* 0x000fc20000010000 */
[----:B------:R-:W-:-:S04]  /*89e0*/  FADD.FTZ R154, R203, R154 ;  /* 0x0000009acb9a7221 */ /* 0x000fc80000010000 */
[----:B------:R-:W-:Y:S02]  /*89f0*/  FADD.FTZ R154, R156, R154 ;  /* 0x0000009a9c9a7221 */ /* 0x000fe40000010000 */
        /* <DEDUP_REMOVED lines=18> */
.L_x_2563:
        /* <DEDUP_REMOVED lines=116> */
[----:B------:R-:W-:-:S05]  /*9260*/  UMOV UR52, UR55 ;  /* 0x0000003700347c82 */ /* 0x000fca0008000000 */
.L_x_2553:
[----:B------:R-:W-:-:S06]  /*9270*/  UISETP.GE.AND UP0, UPT, UR52, UR38, UPT ;  /* 0x000000263400728c */ /* 0x000fcc000bf06270 */
[----:B------:R-:W-:-:S13]  /*9280*/  PLOP3.LUT P1, PT, PT, PT, UP0, 0x80, 0x0 ;  /* 0x000000000000781c */ /* 0x000fda0003f2f008 */
[----:B------:R-:W-:Y:S05]  /*9290*/  @!P1 BRA `(.L_x_2565) ;  /* 0x0000003000cc9947 */ /* 0x000fea0003800000 */
[C---:B------:R-:W-:Y:S01]  /*92a0*/  VIADD R6, R16.reuse, 0x8 ;  /* 0x0000000810067836 */ /* 0x040fe20000000000 */
[----:B------:R-:W-:Y:S01]  /*92b0*/  IADD3 R16, -R16, 0xb, RZ ;  /* 0x0000000b10107810 */ /* 0x000fe20007ffe1ff */
[----:B------:R-:W-:Y:S01]  /*92c0*/  IMAD.MOV.U32 R12, RZ, RZ, R13 ;  /* 0x000000ffff0c7224 */ /* 0x000fe200078e000d */
[----:B------:R-:W-:Y:S01]  /*92d0*/  UMOV UR44, UR47 ;  /* 0x0000002f002c7c82 */ /* 0x000fe20008000000 */
[----:B------:R-:W-:Y:S01]  /*92e0*/  IMAD.MOV.U32 R8, RZ, RZ, R11 ;  /* 0x000000ffff087224 */ /* 0x000fe200078e000b */
[----:B------:R-:W-:-:S06]  /*92f0*/  UMOV UR43, UR48 ;  /* 0x00000030002b7c82 */ /* 0x000fcc0008000000 */
.L_x_2576:
[----:B------:R-:W-:Y:S01]  /*9300*/  UIADD3 UR48, UR43, 0x1, URZ ;  /* 0x000000012b307890 */ /* 0x000fe2000fffe03f */
[----:B------:R-:W-:-:S03]  /*9310*/  ISETP.NE.AND P2, PT, RZ, UR40, PT ;  /* 0x00000028ff007c0c */ /* 0x000fc6000bf45270 */
[----:B------:R-:W-:-:S04]  /*9320*/  UISETP.NE.AND UP0, UPT, UR48, 0x2, UPT ;  /* 0x000000023000788c */ /* 0x000fc8000bf05270 */
[----:B------:R-:W-:Y:S02]  /*9330*/  USEL UR47, URZ, 0x1, UP0 ;  /* 0x000000013f2f7887 */ /* 0x000fe40008000000 */
[----:B------:R-:W-:Y:S02]  /*9340*/  USEL UR48, UR48, URZ, UP0 ;  /* 0x0000003f30307287 */ /* 0x000fe40008000000 */
[----:B------:R-:W-:Y:S02]  /*9350*/  ULOP3.LUT UR47, UR44, UR47, URZ, 0x3c, !UPT ;  /* 0x0000002f2c2f7292 */ /* 0x000fe4000f8e3c3f */
[----:B--2---:R-:W-:Y:S10]  /*9360*/  @P2 BRA `(.L_x_2566) ;  /* 0x00000000002c2947 */ /* 0x004ff40003800000 */
[----:B------:R-:W-:Y:S05]  /*9370*/  @!P0 BRA `(.L_x_2567) ;  /* 0x0000000000048947 */ /* 0x000fea0003800000 */
[----:B------:R-:W-:Y:S01]  /*9380*/  BPT.TRAP 0x1 ;  /* 0x000000040000795c */ /* 0x000fe20000300000 */
.L_x_2567:
[----:B------:R-:W-:Y:S01]  /*9390*/  ULEA UR6, UR48, UR41, 0x3 ;  /* 0x0000002930067291 */ /* 0x000fe2000f8e183f */
[----:B------:R-:W-:-:S05]  /*93a0*/  IMAD.U32 R7, RZ, RZ, UR47 ;  /* 0x0000002fff077e24 */ /* 0x000fca000f8e00ff */
[----:B------:R-:W-:-:S04]  /*93b0*/  SHF.L.U32 R7, R7, 0x1f, RZ ;  /* 0x0000001f07077819 */ /* 0x000fc800000006ff */
[----:B------:R0:W1:Y:S01]  /*93c0*/  SYNCS.PHASECHK.TRANS64.TRYWAIT P1, [UR6+0x22830], R7 ;  /* 0x02283007ff0075a7 */ /* 0x0000620008020146 */
[----:B------:R-:W-:Y:S05]  /*93d0*/  @!P0 BRA `(.L_x_2568) ;  /* 0x0000000000048947 */ /* 0x000fea0003800000 */
[----:B------:R-:W-:Y:S01]  /*93e0*/  BPT.TRAP 0x1 ;  /* 0x000000040000795c */ /* 0x000fe20000300000 */
.L_x_2568:
[----:B-1----:R-:W-:Y:S05]  /*93f0*/  @P1 BRA `(.L_x_2566) ;  /* 0x0000000000081947 */ /* 0x002fea0003800000 */
[----:B------:R-:W1:Y:S02]  /*9400*/  SYNCS.PHASECHK.TRANS64.TRYWAIT P1, [UR6+0x22830], R7 ;  /* 0x02283007ff0075a7 */ /* 0x000e640008020146 */
[----:B-1----:R-:W-:Y:S05]  /*9410*/  @!P1 BRA `(.L_x_2569) ;  /* 0x000000b000c49947 */ /* 0x002fea0003800000 */
.L_x_2566:
        /* <DEDUP_REMOVED lines=130> */
.L_x_2571:
[----:B------:R-:W-:Y:S01]  /*9c40*/  ULEA UR6, UR43, UR41, 0x3 ;  /* 0x000000292b067291 */ /* 0x000fe2000f8e183f */
[----:B01----:R-:W-:-:S04]  /*9c50*/  MOV R7, UR44 ;  /* 0x0000002c00077c02 */ /* 0x003fc80008000f00 */
[----:B------:R-:W-:-:S04]  /*9c60*/  SHF.L.U32 R7, R7, 0x1f, RZ ;  /* 0x0000001f07077819 */ /* 0x000fc800000006ff */
[----:B------:R0:W1:Y:S01]  /*9c70*/  SYNCS.PHASECHK.TRANS64.TRYWAIT P1, [UR6+0x22850], R7 ;  /* 0x02285007ff0075a7 */ /* 0x0000620008020146 */
[----:B------:R-:W-:Y:S05]  /*9c80*/  @!P0 BRA `(.L_x_2572) ;  /* 0x0000000000048947 */ /* 0x000fea0003800000 */
[----:B------:R-:W-:Y:S01]  /*9c90*/  BPT.TRAP 0x1 ;  /* 0x000000040000795c */ /* 0x000fe20000300000 */
.L_x_2572:
[----:B-1----:R-:W-:Y:S05]  /*9ca0*/  @P1 BRA `(.L_x_2570) ;  /* 0x0000000000081947 */ /* 0x002fea0003800000 */
[----:B------:R-:W1:Y:S02]  /*9cb0*/  SYNCS.PHASECHK.TRANS64.TRYWAIT P1, [UR6+0x22850], R7 ;  /* 0x02285007ff0075a7 */ /* 0x000e640008020146 */
[----:B-1----:R-:W-:Y:S05]  /*9cc0*/  @!P1 BRA `(.L_x_2573) ;  /* 0x000000a800b09947 */ /* 0x002fea0003800000 */
.L_x_2570:
        /* <DEDUP_REMOVED lines=33> */
.L_x_2574:
[C---:B01----:R-:W-:Y:S01]  /*9ee0*/  FMUL.FTZ R7, R0.reuse, R152 ;  /* 0x0000009800077220 */ /* 0x043fe20000410000 */
[C---:B------:R-:W-:Y:S01]  /*9ef0*/  FMUL.FTZ R9, R0.reuse, R153 ;  /* 0x0000009900097220 */ /* 0x040fe20000410000 */
        /* <DEDUP_REMOVED lines=20> */
[----:B------:R-:W3:Y:S01]  /*a040*/  MUFU.TANH R15, R15 ;  /* 0x0000000f000f7308 */ /* 0x000ee20000002400 */
        /* <DEDUP_REMOVED lines=16> */
[----:B---3--:R-:W-:Y:S01]  /*a150*/  FMNMX.FTZ R14, R15, R12, !PT ;  /* 0x0000000c0f0e7209 */ /* 0x008fe20007810000 */
        /* <DEDUP_REMOVED lines=56> */
[----:B------:R-:W-:Y:S01]  /*a4e0*/  FMUL.FTZ R103, R0, R103 ;  /* 0x0000006700677220 */ /* 0x000fe20000410000 */
[----:B------:R-:W-:-:S04]  /*a4f0*/  ULEA UR6, UR48, UR41, 0x3 ;  /* 0x0000002930067291 */ /* 0x000fc8000f8e183f */
[----:B------:R-:W-:Y:S01]  /*a500*/  UIADD3 UR6, UR6, 0x22840, URZ ;  /* 0x0002284006067890 */ /* 0x000fe2000fffe03f */
[----:B------:R-:W0:Y:S01]  /*a510*/  MUFU.TANH R161, R161 ;  /* 0x000000a100a17308 */ /* 0x000e220000002400 */
[----:B-1----:R-:W-:Y:S02]  /*a520*/  FMNMX.FTZ R14, R159, R14, !PT ;  /* 0x0000000e9f0e7209 */ /* 0x002fe40007810000 */
[----:B------:R-:W-:-:S05]  /*a530*/  UPRMT UR6, UR46, 0x654, UR6 ;  /* 0x000006542e067896 */ /* 0x000fca0008000006 */
[----:B------:R-:W1:Y:S01]  /*a540*/  MUFU.TANH R165, R165 ;  /* 0x000000a500a57308 */ /* 0x000e620000002400 */
[----:B---3--:R-:W-:-:S03]  /*a550*/  FMNMX.FTZ R10, R163, R10, !PT ;  /* 0x0000000aa30a7209 */ /* 0x008fc60007810000 */
[----:B------:R-:W-:Y:S04]  /*a560*/  SYNCS.ARRIVE.TRANS64.RED.A1T0 RZ, [UR6], RZ ;  /* 0x000000ffffff79a7 */ /* 0x000fe80008100406 */
[----:B------:R-:W3:Y:S01]  /*a570*/  MUFU.TANH R169, R169 ;  /* 0x000000a900a97308 */ /* 0x000ee20000002400 */
[----:B0-----:R-:W-:-:S07]  /*a580*/  FMNMX.FTZ R14, R161, R14, !PT ;  /* 0x0000000ea10e7209 */ /* 0x001fce0007810000 */
[----:B------:R-:W0:Y:S01]  /*a590*/  MUFU.TANH R171, R171 ;  /* 0x000000ab00ab7308 */ /* 0x000e220000002400 */
[----:B-1----:R-:W-:-:S07]  /*a5a0*/  FMNMX.FTZ R10, R165, R10, !PT ;  /* 0x0000000aa50a7209 */ /* 0x002fce0007810000 */
[----:B------:R-:W1:Y:S01]  /*a5b0*/  MUFU.TANH R167, R167 ;  /* 0x000000a700a77308 */ /* 0x000e620000002400 */
[----:B---3--:R-:W-:-:S07]  /*a5c0*/  FMNMX.FTZ R14, R169, R14, !PT ;  /* 0x0000000ea90e7209 */ /* 0x008fce0007810000 */
        /* <DEDUP_REMOVED lines=59> */
[----:B---3--:R-:W-:Y:S01]  /*a980*/  FMNMX.FTZ R18, R131, R14, !PT ;  /* 0x0000000e83127209 */ /* 0x008fe20007810000 */
[C---:B------:R-:W-:Y:S01]  /*a990*/  FMUL.FTZ R14, R0.reuse, R97 ;  /* 0x00000061000e7220 */ /* 0x040fe20000410000 */
[----:B------:R-:W-:-:S05]  /*a9a0*/  FMUL.FTZ R97, R0, R98 ;  /* 0x0000006200617220 */ /* 0x000fca0000410000 */
        /* <DEDUP_REMOVED lines=24> */
[----:B------:R-:W-:-:S06]  /*ab30*/  FMUL.FTZ R18, R0, R100 ;  /* 0x0000006400127220 */ /* 0x000fcc0000410000 */
[----:B------:R-:W3:Y:S01]  /*ab40*/  MUFU.TANH R217, R217 ;  /* 0x000000d900d97308 */ /* 0x000ee20000002400 */
[----:B0-----:R-:W-:-:S07]  /*ab50*/  FMNMX.FTZ R10, R215, R10, !PT ;  /* 0x0000000ad70a7209 */ /* 0x001fce0007810000 */
[----:B------:R-:W0:Y:S01]  /*ab60*/  MUFU.TANH R115, R115 ;  /* 0x0000007300737308 */ /* 0x000e220000002400 */
[----:B-1----:R-:W-:-:S07]  /*ab70*/  FMNMX.FTZ R20, R113, R20, !PT ;  /* 0x0000001471147209 */ /* 0x002fce0007810000 */
[----:B------:R-:W1:Y:S01]  /*ab80*/  MUFU.TANH R219, R219 ;  /* 0x000000db00db7308 */ /* 0x000e620000002400 */
[----:B---3--:R-:W-:-:S07]  /*ab90*/  FMNMX.FTZ R10, R217, R10, !PT ;  /* 0x0000000ad90a7209 */ /* 0x008fce0007810000 */
[----:B------:R-:W3:Y:S01]  /*aba0*/  MUFU.TANH R117, R117 ;  /* 0x0000007500757308 */ /* 0x000ee20000002400 */
[----:B0-----:R-:W-:Y:S01]  /*abb0*/  FMNMX.FTZ R22, R115, R20, !PT ;  /* 0x0000001473167209 */ /* 0x001fe20007810000 */
[C---:B------:R-:W-:Y:S01]  /*abc0*/  FMUL.FTZ R20, R0.reuse, R101 ;  /* 0x0000006500147220 */ /* 0x040fe20000410000 */
[----:B------:R-:W-:-:S05]  /*abd0*/  FMUL.FTZ R101, R0, R102 ;  /* 0x0000006600657220 */ /* 0x000fca0000410000 */
        /* <DEDUP_REMOVED lines=21> */
[----:B---3--:R-:W-:Y:S02]  /*ad30*/  FMNMX.FTZ R11, R229, R10, !PT ;  /* 0x0000000ae50b7209 */ /* 0x008fe40007810000 */
[----:B------:R-:W3:Y:S05]  /*ad40*/  LDC R10, c[0x0][0x988] ;  /* 0x00026200ff0a7b82 */ /* 0x000eea0000000800 */
[----:B------:R-:W4:Y:S01]  /*ad50*/  MUFU.TANH R97, R97 ;  /* 0x0000006100617308 */ /* 0x000f220000002400 */
[----:B0-----:R-:W-:-:S07]  /*ad60*/  FMNMX.FTZ R22, R95, R22, !PT ;  /* 0x000000165f167209 */ /* 0x001fce0007810000 */
[----:B------:R-:W0:Y:S01]  /*ad70*/  MUFU.TANH R18, R18 ;  /* 0x0000001200127308 */ /* 0x000e220000002400 */
[----:B-1----:R-:W-:-:S07]  /*ad80*/  FMNMX.FTZ R11, R14, R11, !PT ;  /* 0x0000000b0e0b7209 */ /* 0x002fce0007810000 */
[----:B------:R-:W1:Y:S01]  /*ad90*/  MUFU.TANH R99, R99 ;  /* 0x0000006300637308 */ /* 0x000e620000002400 */
[----:B----4-:R-:W-:-:S07]  /*ada0*/  FMNMX.FTZ R22, R97, R22, !PT ;  /* 0x0000001661167209 */ /* 0x010fce0007810000 */
[----:B------:R-:W4:Y:S01]  /*adb0*/  MUFU.TANH R20, R20 ;  /* 0x0000001400147308 */ /* 0x000f220000002400 */
[----:B0-----:R-:W-:-:S07]  /*adc0*/  FMNMX.FTZ R11, R18, R11, !PT ;  /* 0x0000000b120b7209 */ /* 0x001fce0007810000 */
[----:B------:R-:W0:Y:S01]  /*add0*/  MUFU.TANH R101, R101 ;  /* 0x0000006500657308 */ /* 0x000e220000002400 */
[----:B-1----:R-:W-:-:S07]  /*ade0*/  FMNMX.FTZ R22, R99, R22, !PT ;  /* 0x0000001663167209 */ /* 0x002fce0007810000 */
[----:B------:R-:W1:Y:S01]  /*adf0*/  MUFU.TANH R103, R103 ;  /* 0x0000006700677308 */ /* 0x000e620000002400 */
[----:B----4-:R-:W-:-:S05]  /*ae00*/  FMNMX.FTZ R88, R20, R11, !PT ;  /* 0x0000000b14587209 */ /* 0x010fca0007810000 */
[----:B------:R-:W4:Y:S01]  /*ae10*/  SHFL.BFLY PT, R11, R88, 0x2, 0x1f ;  /* 0x0c401f00580b7f89 */ /* 0x000f2200000e0000 */
[----:B0-----:R-:W-:-:S04]  /*ae20*/  FMNMX.FTZ R22, R101, R22, !PT ;  /* 0x0000001665167209 */ /* 0x001fc80007810000 */
[----:B-1----:R-:W-:-:S05]  /*ae30*/  FMNMX.FTZ R22, R103, R22, !PT ;  /* 0x0000001667167209 */ /* 0x002fca0007810000 */
[----:B------:R-:W0:Y:S01]  /*ae40*/  SHFL.BFLY PT, R13, R22, 0x2, 0x1f ;  /* 0x0c401f00160d7f89 */ /* 0x000e2200000e0000 */
[----:B----4-:R-:W-:-:S05]  /*ae50*/  FMNMX.FTZ R90, R88, R11, !PT ;  /* 0x0000000b585a7209 */ /* 0x010fca0007810000 */
[----:B------:R-:W1:Y:S01]  /*ae60*/  SHFL.BFLY PT, R11, R90, 0x1, 0x1f ;  /* 0x0c201f005a0b7f89 */ /* 0x000e6200000e0000 */
[----:B0-----:R-:W-:-:S05]  /*ae70*/  FMNMX.FTZ R92, R22, R13, !PT ;  /* 0x0000000d165c7209 */ /* 0x001fca0007810000 */
[----:B------:R-:W0:Y:S01]  /*ae80*/  SHFL.BFLY PT, R13, R92, 0x1, 0x1f ;  /* 0x0c201f005c0d7f89 */ /* 0x000e2200000e0000 */
[----:B-1----:R-:W-:-:S05]  /*ae90*/  FMNMX.FTZ R11, R90, R11, !PT ;  /* 0x0000000b5a0b7209 */ /* 0x002fca0007810000 */
[C---:B------:R-:W-:Y:S01]  /*aea0*/  FADD.FTZ R175, -R11.reuse, R8 ;  /* 0x000000080baf7221 */ /* 0x040fe20000010100 */
[----:B---3--:R-:W-:-:S03]  /*aeb0*/  FFMA.FTZ R102, R11, R10, -8 ;  /* 0xc10000000b667423 */ /* 0x008fc6000001000a */
[-C--:B------:R-:W-:Y:S01]  /*aec0*/  FMUL.FTZ R8, R175, R10.reuse ;  /* 0x0000000aaf087220 */ /* 0x080fe20000410000 */
[----:B------:R-:W-:-:S01]  /*aed0*/  FFMA.FTZ R104, R193, R10, -R102 ;  /* 0x0000000ac1687223 */ /* 0x000fc20000010866 */
[-CC-:B------:R-:W-:Y:S01]  /*aee0*/  FFMA.FTZ R193, R14, R10.reuse, -R102.reuse ;  /* 0x0000000a0ec17223 */ /* 0x180fe20000010866 */
[----:B------:R-:W-:-:S01]  /*aef0*/  FFMA.FTZ R14, R18, R10, -R102 ;  /* 0x0000000a120e7223 */ /* 0x000fc20000010866 */
[-CC-:B------:R-:W-:Y:S01]  /*af00*/  FFMA.FTZ R7, R7, R10.reuse, -R102.reuse ;  /* 0x0000000a07077223 */ /* 0x180fe20000010866 */
[----:B------:R-:W-:-:S01]  /*af10*/  FFMA.FTZ R22, R21, R10, -R102 ;  /* 0x0000000a15167223 */ /* 0x000fc20000010866 */
[----:B------:R-:W-:Y:S01]  /*af20*/  MUFU.EX2 R8, R8 ;  /* 0x0000000800087308 */ /* 0x000fe20000000800 */
[----:B0-----:R-:W-:Y:S01]  /*af30*/  FMNMX.FTZ R13, R92, R13, !PT ;  /* 0x0000000d5c0d7209 */ /* 0x001fe20007810000 */
[-CC-:B------:R-:W-:Y:S01]  /*af40*/  FFMA.FTZ R88, R157, R10.reuse, -R102.reuse ;  /* 0x0000000a9d587223 */ /* 0x180fe20000010866 */
[----:B------:R-:W-:-:S01]  /*af50*/  FFMA.FTZ R21, R163, R10, -R102 ;  /* 0x0000000aa3157223 */ /* 0x000fc20000010866 */
[-CC-:B------:R-:W-:Y:S01]  /*af60*/  FFMA.FTZ R90, R165, R10.reuse, -R102.reuse ;  /* 0x0000000aa55a7223 */ /* 0x180fe20000010866 */
[----:B------:R-:W-:-:S01]  /*af70*/  FFMA.FTZ R92, R171, R10, -R102 ;  /* 0x0000000aab5c7223 */ /* 0x000fc20000010866 */
[----:B------:R-:W-:Y:S01]  /*af80*/  FADD.FTZ R175, -R13, R12 ;  /* 0x0000000c0daf7221 */ /* 0x000fe20000010100 */
[----:B------:R-:W-:-:S01]  /*af90*/  FFMA.FTZ R12, R9, R10, -R102 ;  /* 0x0000000a090c7223 */ /* 0x000fc20000010866 */
[-CC-:B------:R-:W-:Y:S01]  /*afa0*/  FFMA.FTZ R9, R19, R10.reuse, -R102.reuse ;  /* 0x0000000a13097223 */ /* 0x180fe20000010866 */
[----:B------:R-:W-:-:S01]  /*afb0*/  FFMA.FTZ R19, R155, R10, -R102 ;  /* 0x0000000a9b137223 */ /* 0x000fc20000010866 */
[-C--:B------:R-:W-:Y:S01]  /*afc0*/  FFMA.FTZ R18, R13, R10.reuse, -8 ;  /* 0xc10000000d127423 */ /* 0x080fe2000001000a */
[----:B------:R-:W-:-:S01]  /*afd0*/  FFMA.FTZ R155, R173, R10, -R102 ;  /* 0x0000000aad9b7223 */ /* 0x000fc20000010866 */
[-CC-:B------:R-:W-:Y:S01]  /*afe0*/  FFMA.FTZ R173, R195, R10.reuse, -R102.reuse ;  /* 0x0000000ac3ad7223 */ /* 0x180fe20000010866 */
[----:B------:R-:W-:-:S01]  /*aff0*/  FFMA.FTZ R195, R20, R10, -R102 ;  /* 0x0000000a14c37223 */ /* 0x000fc20000010866 */
[-C--:B------:R-:W-:Y:S01]  /*b000*/  FMUL.FTZ R175, R175, R10.reuse ;  /* 0x0000000aafaf7220 */ /* 0x080fe20000410000 */
[----:B------:R-:W-:-:S01]  /*b010*/  FFMA.FTZ R20, R15, R10, -R18 ;  /* 0x0000000a0f147223 */ /* 0x000fc20000010812 */
[-CC-:B------:R-:W-:Y:S01]  /*b020*/  FFMA.FTZ R15, R17, R10.reuse, -R18.reuse ;  /* 0x0000000a110f7223 */ /* 0x180fe20000010812 */
        /* <DEDUP_REMOVED lines=30> */
[-CC-:B------:R-:W-:Y:S01]  /*b210*/  FFMA.FTZ R102, R153, R10.reuse, -R18.reuse ;  /* 0x0000000a99667223 */ /* 0x180fe20000010812 */
[----:B------:R-:W-:-:S01]  /*b220*/  FFMA.FTZ R23, R159, R10, -R18 ;  /* 0x0000000a9f177223 */ /* 0x000fc20000010812 */
[----:B------:R-:W4:Y:S01]  /*b230*/  MUFU.EX2 R15, R15 ;  /* 0x0000000f000f7308 */ /* 0x000f220000000800 */
[----:B------:R-:W-:-:S01]  /*b240*/  FFMA.FTZ R124, R161, R10, -R18 ;  /* 0x0000000aa17c7223 */ /* 0x000fc20000010812 */
[----:B0-----:R-:W-:Y:S01]  /*b250*/  FFMA.FTZ R5, R8, R5, R7 ;  /* 0x0000000508057223 */ /* 0x001fe20000010007 */
[----:B-1----:R-:W-:-:S01]  /*b260*/  FFMA.FTZ R4, R175, R4, R20 ;  /* 0x00000004af047223 */ /* 0x002fc20000010014 */
[-CC-:B------:R-:W-:Y:S01]  /*b270*/  FFMA.FTZ R126, R169, R10.reuse, -R18.reuse ;  /* 0x0000000aa97e7223 */ /* 0x180fe20000010812 */
[----:B------:R-:W-:-:S01]  /*b280*/  FFMA.FTZ R153, R167, R10, -R18 ;  /* 0x0000000aa7997223 */ /* 0x000fc20000010812 */
[-CC-:B------:R-:W-:Y:S01]  /*b290*/  FFMA.FTZ R136, R123, R10.reuse, -R18.reuse ;  /* 0x0000000a7b887223 */ /* 0x180fe20000010812 */
[----:B------:R-:W-:-:S01]  /*b2a0*/  FFMA.FTZ R123, R125, R10, -R18 ;  /* 0x0000000a7d7b7223 */ /* 0x000fc20000010812 */
[----:B------:R-:W0:Y:S01]  /*b2b0*/  MUFU.EX2 R9, R9 ;  /* 0x0000000900097308 */ /* 0x000e220000000800 */
[----:B---3--:R-:W-:-:S01]  /*b2c0*/  FADD.FTZ R144, R12, R5 ;  /* 0x000000050c907221 */ /* 0x008fc20000010000 */
[-CC-:B------:R-:W-:Y:S01]  /*b2d0*/  FFMA.FTZ R125, R129, R10.reuse, -R18.reuse ;  /* 0x0000000a817d7223 */ /* 0x180fe20000010812 */
[----:B------:R-:W-:-:S01]  /*b2e0*/  FFMA.FTZ R128, R137, R10, -R18 ;  /* 0x0000000a89807223 */ /* 0x000fc20000010812 */
[-CC-:B------:R-:W-:Y:S01]  /*b2f0*/  FFMA.FTZ R137, R139, R10.reuse, -R18.reuse ;  /* 0x0000000a8b897223 */ /* 0x180fe20000010812 */
[----:B------:R-:W-:-:S01]  /*b300*/  FFMA.FTZ R130, R141, R10, -R18 ;  /* 0x0000000a8d827223 */ /* 0x000fc20000010812 */
[-CC-:B------:R-:W-:Y:S01]  /*b310*/  FFMA.FTZ R139, R143, R10.reuse, -R18.reuse ;  /* 0x0000000a8f8b7223 */ /* 0x180fe20000010812 */
[----:B------:R-:W-:-:S01]  /*b320*/  FFMA.FTZ R132, R145, R10, -R18 ;  /* 0x0000000a91847223 */ /* 0x000fc20000010812 */
[----:B------:R-:W1:Y:S01]  /*b330*/  MUFU.EX2 R17, R17 ;  /* 0x0000001100117308 */ /* 0x000e620000000800 */
[----:B----4-:R-:W-:-:S01]  /*b340*/  FADD.FTZ R4, R15, R4 ;  /* 0x000000040f047221 */ /* 0x010fc20000010000 */
[-CC-:B------:R-:W-:Y:S01]  /*b350*/  FFMA.FTZ R141, R147, R10.reuse, -R18.reuse ;  /* 0x0000000a938d7223 */ /* 0x180fe20000010812 */
[----:B------:R-:W-:-:S01]  /*b360*/  FFMA.FTZ R134, R149, R10, -R18 ;  /* 0x0000000a95867223 */ /* 0x000fc20000010812 */
[-CC-:B------:R-:W-:Y:S01]  /*b370*/  FFMA.FTZ R143, R151, R10.reuse, -R18.reuse ;  /* 0x0000000a978f7223 */ /* 0x180fe20000010812 */
[----:B------:R-:W-:-:S01]  /*b380*/  FFMA.FTZ R121, R121, R10, -R18 ;  /* 0x0000000a79797223 */ /* 0x000fc20000010812 */
[-CC-:B------:R-:W-:Y:S01]  /*b390*/  FFMA.FTZ R138, R127, R10.reuse, -R18.reuse ;  /* 0x0000000a7f8a7223 */ /* 0x180fe20000010812 */
[----:B------:R-:W-:-:S01]  /*b3a0*/  FFMA.FTZ R140, R131, R10, -R18 ;  /* 0x0000000a838c7223 */ /* 0x000fc20000010812 */
[----:B------:R-:W3:Y:S01]  /*b3b0*/  MUFU.EX2 R22, R22 ;  /* 0x0000001600167308 */ /* 0x000ee20000000800 */
        /* <DEDUP_REMOVED lines=12> */
[----:B------:R-:W-:-:S03]  /*b480*/  FFMA.FTZ R101, R101, R10, -R18 ;  /* 0x0000000a65657223 */ /* 0x000fc60000010812 */
[----:B------:R-:W1:Y:S01]  /*b490*/  MUFU.EX2 R19, R19 ;  /* 0x0000001300137308 */ /* 0x000e620000000800 */
[----:B---3--:R-:W-:-:S07]  /*b4a0*/  FADD.FTZ R4, R22, R5 ;  /* 0x0000000516047221 */ /* 0x008fce0000010000 */
[----:B------:R-:W3:Y:S01]  /*b4b0*/  MUFU.EX2 R23, R23 ;  /* 0x0000001700177308 */ /* 0x000ee20000000800 */
[----:B0-----:R-:W-:-:S07]  /*b4c0*/  FADD.FTZ R144, R102, R129 ;  /* 0x0000008166907221 */ /* 0x001fce0000010000 */
[----:B------:R-:W0:Y:S01]  /*b4d0*/  MUFU.EX2 R88, R88 ;  /* 0x0000005800587308 */ /* 0x000e220000000800 */
[----:B-1----:R-:W-:-:S07]  /*b4e0*/  FADD.FTZ R5, R19, R4 ;  /* 0x0000000413057221 */ /* 0x002fce0000010000 */
[----:B------:R-:W1:Y:S01]  /*b4f0*/  MUFU.EX2 R124, R124 ;  /* 0x0000007c007c7308 */ /* 0x000e620000000800 */
[----:B---3--:R-:W-:-:S01]  /*b500*/  FADD.FTZ R129, R23, R144 ;  /* 0x0000009017817221 */ /* 0x008fc20000010000 */
[-CC-:B------:R-:W-:Y:S01]  /*b510*/  FFMA.FTZ R144, R107, R10.reuse, -R18.reuse ;  /* 0x0000000a6b907223 */ /* 0x180fe20000010812 */
[----:B------:R-:W-:-:S05]  /*b520*/  FFMA.FTZ R107, R109, R10, -R18 ;  /* 0x0000000a6d6b7223 */ /* 0x000fca0000010812 */
        /* <DEDUP_REMOVED lines=19> */
[----:B0-----:R-:W-:-:S01]  /*b660*/  FADD.FTZ R109, R137, R146 ;  /* 0x00000092896d7221 */ /* 0x001fc20000010000 */
[----:B------:R-:W-:-:S06]  /*b670*/  FFMA.FTZ R146, R111, R10, -R18 ;  /* 0x0000000a6f927223 */ /* 0x000fcc0000010812 */
[----:B------:R-:W0:Y:S01]  /*b680*/  MUFU.EX2 R157, R157 ;  /* 0x0000009d009d7308 */ /* 0x000e220000000800 */
[----:B-1----:R-:W-:-:S07]  /*b690*/  FADD.FTZ R4, R94, R5 ;  /* 0x000000055e047221 */ /* 0x002fce0000010000 */
[----:B------:R-:W1:Y:S01]  /*b6a0*/  MUFU.EX2 R139, R139 ;  /* 0x0000008b008b7308 */ /* 0x000e620000000800 */
[----:B---3--:R-:W-:-:S01]  /*b6b0*/  FADD.FTZ R148, R130, R109 ;  /* 0x0000006d82947221 */ /* 0x008fc20000010000 */
[----:B------:R-:W-:-:S06]  /*b6c0*/  FFMA.FTZ R109, R113, R10, -R18 ;  /* 0x0000000a716d7223 */ /* 0x000fcc0000010812 */
        /* <DEDUP_REMOVED lines=16> */
[----:B-1----:R-:W-:-:S01]  /*b7d0*/  FADD.FTZ R150, R134, R111 ;  /* 0x0000006f86967221 */ /* 0x002fc20000010000 */
[----:B------:R-:W-:-:S06]  /*b7e0*/  FFMA.FTZ R111, R117, R10, -R18 ;  /* 0x0000000a756f7223 */ /* 0x000fcc0000010812 */
        /* <DEDUP_REMOVED lines=97> */
[----:B-1----:R-:W-:-:S01]  /*be00*/  FADD.FTZ R91, R160, R5 ;  /* 0x00000005a05b7221 */ /* 0x002fc20000010000 */
[----:B---3--:R-:W-:-:S03]  /*be10*/  FADD.FTZ R5, R195, R4 ;  /* 0x00000004c3057221 */ /* 0x008fc60000010000 */
[----:B0-----:R-:W-:Y:S01]  /*be20*/  FADD.FTZ R4, R93, R91 ;  /* 0x0000005b5d047221 */ /* 0x001fe20000010000 */
[----:B------:R-:W-:Y:S06]  /*be30*/  @!P0 BRA `(.L_x_2575) ;  /* 0x0000000000048947 */ /* 0x000fec0003800000 */
[----:B------:R-:W-:Y:S01]  /*be40*/  BPT.TRAP 0x1 ;  /* 0x000000040000795c */ /* 0x000fe20000300000 */
.L_x_2575:
        /* <DEDUP_REMOVED lines=118> */
[----:B------:R-:W-:Y:S01]  /*c5b0*/  F2FP.SATFINITE.E4M3.F32.PACK_AB_MERGE_C R171, R158, R97, R22 ;  /* 0x000000619eab723e */ /* 0x000fe20004807016 */
[----:B------:R-:W-:Y:S06]  /*c5c0*/  @P1 BRA `(.L_x_2576) ;  /* 0xffffffcc004c1947 */ /* 0x000fec000383ffff */
.L_x_2565:
[----:B------:R-:W-:Y:S06]  /*c5d0*/  BAR.ARV 0x8, 0x180 ;  /* 0x0206000000007b1d */ /* 0x000fec0000002000 */
[----:B------:R-:W-:Y:S05]  /*c5e0*/  @!P0 BRA `(.L_x_2577) ;  /* 0x0000000000048947 */ /* 0x000fea0003800000 */
[----:B------:R-:W-:Y:S01]  /*c5f0*/  BPT.TRAP 0x1 ;  /* 0x000000040000795c */ /* 0x000fe20000300000 */
.L_x_2577:
[----:B------:R-:W-:Y:S01]  /*c600*/  ULEA UR12, UR48, UR41, 0x3 ;  /* 0x00000029300c7291 */ /* 0x000fe2000f8e183f */
[----:B------:R-:W-:-:S05]  /*c610*/  IMAD.U32 R0, RZ, RZ, UR47 ;  /* 0x0000002fff007e24 */ /* 0x000fca000f8e00ff */
[----:B------:R-:W-:-:S04]  /*c620*/  SHF.L.U32 R0, R0, 0x1f, RZ ;  /* 0x0000001f00007819 */ /* 0x000fc800000006ff */
[----:B------:R0:W1:Y:S01]  /*c630*/  SYNCS.PHASECHK.TRANS64.TRYWAIT P1, [UR12+0x22850], R0 ;  /* 0x02285000ff0075a7 */ /* 0x000062000802014c */
[----:B------:R-:W-:Y:S05]  /*c640*/  @!P0 BRA `(.L_x_2578) ;  /* 0x0000000000048947 */ /* 0x000fea0003800000 */
[----:B------:R-:W-:Y:S01]  /*c650*/  BPT.TRAP 0x1 ;  /* 0x000000040000795c */ /* 0x000fe20000300000 */
.L_x_2578:
[----:B-1----:R-:W-:Y:S05]  /*c660*/  @P1 BRA `(.L_x_2579) ;  /* 0x0000000000081947 */ /* 0x002fea0003800000 */
[----:B------:R-:W1:Y:S02]  /*c670*/  SYNCS.PHASECHK.TRANS64.TRYWAIT P1, [UR12+0x22850], R0 ;  /* 0x02285000ff0075a7 */ /* 0x000e64000802014c */
[----:B-1----:R-:W-:Y:S05]  /*c680*/  @!P1 BRA `(.L_x_2580) ;  /* 0x0000008000589947 */ /* 0x002fea0003800000 */
.L_x_2579:
[----:B------:R-:W-:Y:S01]  /*c690*/  UIADD3 UR41, UR41, 0x400, URZ ;  /* 0x0000040029297890 */ /* 0x000fe2000fffe03f */
[----:B------:R-:W-:Y:S01]  /*c6a0*/  WARPGROUP.ARRIVE ;  /* 0x00000000000079c5 */ /* 0x000fe20000000000 */
[----:B------:R-:W-:Y:S01]  /*c6b0*/  UMOV UR7, 0xc0000010 ;  /* 0xc000001000077882 */ /* 0x000fe20000000000 */
[----:B------:R-:W-:Y:S01]  /*c6c0*/  ULDC.64 UR8, c[0x0][0x9a0] ;  /* 0x0002680000087ab9 */ /* 0x000fe20000000a00 */
[----:B------:R-:W-:Y:S01]  /*c6d0*/  USHF.R.U32.HI UR41, URZ, 0x4, UR41 ;  /* 0x000000043f297899 */ /* 0x000fe20008011629 */
[----:B------:R-:W-:Y:S01]  /*c6e0*/  MOV R6, 0x3f800000 ;  /* 0x3f80000000067802 */ /* 0x000fe20000000f00 */
        /* <DEDUP_REMOVED lines=41> */
[----:B------:R-:W4:Y:S01]  /*c980*/  SHFL.BFLY PT, R7, R4, 0x2, 0x1f ;  /* 0x0c401f0004077f89 */ /* 0x000f2200000e0000 */
[----:B------:R-:W-:Y:S02]  /*c990*/  WARPGROUP.DEPBAR.LE gsb0, 0x0 ;  /* 0x00008000000079c5 */ /* 0x000fe40000010000 */
[----:B------:R-:W-:-:S06]  /*c9a0*/  WARPGROUP.ARRIVE ;  /* 0x00000000000079c5 */ /* 0x000fcc0000000000 */
[----:B------:R-:W-:Y:S01]  /*c9b0*/  QGMMA.64x128x32.F32.E4M3.E4M3 R24, R172, gdesc[UR4], R24, gsb0 ;  /* 0x01e00004ac187df3 */ /* 0x000fe20008000818 */
[----:B------:R-:W-:Y:S01]  /*c9c0*/  UMOV UR6, UR48 ;  /* 0x0000003000067c82 */ /* 0x000fe20008000000 */
[----:B------:R-:W-:Y:S01]  /*c9d0*/  UMOV UR7, 0xc0000010 ;  /* 0xc000001000077882 */ /* 0x000fe20000000000 */
[----:B0-----:R-:W-:Y:S01]  /*c9e0*/  FADD.FTZ R0, R0, R5 ;  /* 0x0000000500007221 */ /* 0x001fe20000010000 */
[----:B----4-:R-:W-:-:S04]  /*c9f0*/  FADD.FTZ R7, R7, R4 ;  /* 0x0000000407077221 */ /* 0x010fc80000010000 */
        /* <DEDUP_REMOVED lines=18> */
[----:B------:R-:W4:Y:S01]  /*cb20*/  @P1 MUFU.RCP R7, R12 ;  /* 0x0000000c00071308 */ /* 0x000f220000001000 */
[C---:B------:R-:W-:Y:S01]  /*cb30*/  @P2 FMUL.FTZ R4, R10.reuse, 0.69314718246459960938 ;  /* 0x3f3172180a042820 */ /* 0x040fe20000410000 */
[----:B------:R-:W-:Y:S01]  /*cb40*/  @P3 FMUL.FTZ R17, R10, 0.69314718246459960938 ;  /* 0x3f3172180a113820 */ /* 0x000fe20000410000 */
[----:B0-----:R-:W-:Y:S01]  /*cb50*/  @P2 FMUL.FTZ R5, R5, 0.69314718246459960938 ;  /* 0x3f31721805052820 */ /* 0x001fe20000410000 */
[----:B------:R-:W-:-:S02]  /*cb60*/  IMAD.MOV.U32 R0, RZ, RZ, -0x800000 ;  /* 0xff800000ff007424 */ /* 0x000fc400078e00ff */
[----:B---3--:R-:W-:Y:S01]  /*cb70*/  FMUL.FTZ R3, R3, R6 ;  /* 0x0000000603037220 */ /* 0x008fe20000410000 */
[----:B------:R-:W-:Y:S02]  /*cb80*/  IMAD.MOV.U32 R2, RZ, RZ, -0x800000 ;  /* 0xff800000ff027424 */ /* 0x000fe400078e00ff */
[----:B-1----:R-:W-:Y:S01]  /*cb90*/  @P3 FMUL.FTZ R8, R8, 0.69314718246459960938 ;  /* 0x3f31721808083820 */ /* 0x002fe20000410000 */
[----:B------:R-:W-:-:S03]  /*cba0*/  @P2 FFMA.FTZ R0, R4, R11, R5 ;  /* 0x0000000b04002223 */ /* 0x000fc60000010005 */
[----:B------:R-:W-:Y:S01]  /*cbb0*/  @P3 FFMA.FTZ R2, R17, R13, R8 ;  /* 0x0000000d11023223 */ /* 0x000fe20000010008 */
[----:B----4-:R-:W-:Y:S01]  /*cbc0*/  FMUL.FTZ R7, R7, R6 ;  /* 0x0000000607077220 */ /* 0x010fe20000410000 */
[----:B------:R-:W-:Y:S02]  /*cbd0*/  WARPGROUP.DEPBAR.LE gsb0, 0x0 ;  /* 0x00008000000079c5 */ /* 0x000fe40000010000 */
[----:B------:R-:W-:Y:S05]  /*cbe0*/  @!P0 BRA `(.L_x_2581) ;  /* 0x0000000000048947 */ /* 0x000fea0003800000 */
[----:B------:R-:W-:Y:S01]  /*cbf0*/  BPT.TRAP 0x1 ;  /* 0x000000040000795c */ /* 0x000fe20000300000 */
.L_x_2581:
        /* <DEDUP_REMOVED lines=68> */
.L_x_2545:
        /* <DEDUP_REMOVED lines=9> */
[----:B------:R-:W-:-:S04]  /*d0d0*/  IADD3 R4, P0, R3, UR4, RZ ;  /* 0x0000000403047c10 */ /* 0x000fc8000ff1e0ff */
[----:B------:R-:W-:-:S06]  /*d0e0*/  IADD3.X R5, RZ, UR5, RZ, P0, !PT ;  /* 0x00000005ff057c10 */ /* 0x000fcc00087fe4ff */
[----:B------:R0:W3:Y:S01]  /*d0f0*/  LDG.E.CONSTANT R5, desc[UR50][R4.64] ;  /* 0x0000003204057981 */ /* 0x0000e2000c1e9900 */
        /* <DEDUP_REMOVED lines=30> */
[----:B------:R-:W-:Y:S02]  /*d2e0*/  SEL R89, R31, R30, P0 ;  /* 0x0000001e1f597207 */ /* 0x000fe40000000000 */
[----:B------:R-:W-:Y:S02]  /*d2f0*/  SEL R88, R72, R73, P0 ;  /* 0x0000004948587207 */ /* 0x000fe40000000000 */
[----:B------:R-:W-:-:S02]  /*d300*/  SEL R93, R73, R72, P0 ;  /* 0x00000048495d7207 */ /* 0x000fc40000000000 */
[----:B------:R-:W-:Y:S01]  /*d310*/  SHF.R.S32.HI R30, RZ, 0x7, R9 ;  /* 0x00000007ff1e7819 */ /* 0x000fe20000011409 */
[----:B------:R-:W0:Y:S01]  /*d320*/  S2R R73, SR_CTAID.X ;  /* 0x0000000000497919 */ /* 0x000e220000002500 */
[----:B------:R-:W-:Y:S02]  /*d330*/  LEA.HI R17, R42, R13, RZ, 0x2 ;  /* 0x0000000d2a117211 */ /* 0x000fe400078f10ff */
[----:B------:R-:W-:Y:S02]  /*d340*/  LEA.HI R23, R3, R4, RZ, 0x2 ;  /* 0x0000000403177211 */ /* 0x000fe400078f10ff */
[----:B------:R-:W-:Y:S02]  /*d350*/  SEL R18, R46, R47, P0 ;  /* 0x0000002f2e127207 */ /* 0x000fe40000000000 */
[----:B------:R-:W-:Y:S02]  /*d360*/  SEL R65, R47, R46, P0 ;  /* 0x0000002e2f417207 */ /* 0x000fe40000000000 */
[----:B------:R-:W-:-:S02]  /*d370*/  LEA.HI R3, R9, R30, RZ, 0x1 ;  /* 0x0000001e09037211 */ /* 0x000fc400078f08ff */
[--C-:B------:R-:W-:Y:S02]  /*d380*/  SHF.R.S32.HI R9, RZ, 0x2, R17.reuse ;  /* 0x00000002ff097819 */ /* 0x100fe40000011411 */
[----:B------:R-:W-:Y:S02]  /*d390*/  SHF.R.S32.HI R46, RZ, 0x1f, R17 ;  /* 0x0000001fff2e7819 */ /* 0x000fe40000011411 */
[----:B------:R-:W-:Y:S02]  /*d3a0*/  LOP3.LUT R23, R23, 0xfffffffc, RZ, 0xc0, !PT ;  /* 0xfffffffc17177812 */ /* 0x000fe400078ec0ff */
[----:B------:R-:W-:Y:S02]  /*d3b0*/  LEA.HI R46, R46, R9, RZ, 0x3 ;  /* 0x000000092e2e7211 */ /* 0x000fe400078f18ff */
[----:B------:R-:W-:Y:S01]  /*d3c0*/  LEA.HI R42, R42, R13, RZ, 0x5 ;  /* 0x0000000d2a2a7211 */ /* 0x000fe200078f28ff */
[----:B------:R-:W-:Y:S01]  /*d3d0*/  IMAD.IADD R23, R4, 0x1, -R23 ;  /* 0x0000000104177824 */ /* 0x000fe200078e0a17 */
[----:B------:R-:W-:-:S02]  /*d3e0*/  LOP3.LUT R4, R46, 0xfffffff8, RZ, 0xc0, !PT ;  /* 0xfffffff82e047812 */ /* 0x000fc400078ec0ff */
[----:B------:R-:W-:Y:S02]  /*d3f0*/  SEL R8, R24, R25, P0 ;  /* 0x0000001918087207 */ /* 0x000fe40000000000 */
[----:B------:R-:W-:Y:S01]  /*d400*/  SEL R7, R25, R24, P0 ;  /* 0x0000001819077207 */ /* 0x000fe20000000000 */
[----:B------:R-:W-:Y:S01]  /*d410*/  IMAD.IADD R4, R9, 0x1, -R4 ;  /* 0x0000000109047824 */ /* 0x000fe200078e0a04 */
[----:B------:R-:W-:Y:S02]  /*d420*/  LOP3.LUT R3, R3, 0x3fffffe, RZ, 0xc0, !PT ;  /* 0x03fffffe03037812 */ /* 0x000fe400078ec0ff */
        /* <DEDUP_REMOVED lines=20> */
[----:B------:R-:W4:Y:S01]  /*d570*/  LDC R80, c[0x0][0xbe8] ;  /* 0x0002fa00ff507b82 */ /* 0x000f220000000800 */
        /* <DEDUP_REMOVED lines=21> */
[----:B--2---:R-:W-:Y:S02]  /*d6d0*/  SEL R16, R54, R55, P0 ;  /* 0x0000003736107207 */ /* 0x004fe40000000000 */
[----:B------:R-:W-:Y:S02]  /*d6e0*/  SEL R27, R55, R54, P0 ;  /* 0x00000036371b7207 */ /* 0x000fe40000000000 */
[----:B------:R-:W-:Y:S02]  /*d6f0*/  SEL R52, R58, R59, P0 ;  /* 0x0000003b3a347207 */ /* 0x000fe40000000000 */
[----:B------:R-:W-:-:S02]  /*d700*/  SEL R55, R59, R58, P0 ;  /* 0x0000003a3b377207 */ /* 0x000fc40000000000 */
[----:B------:R-:W-:Y:S02]  /*d710*/  SEL R100, R36, R37, P0 ;  /* 0x0000002524647207 */ /* 0x000fe40000000000 */
[----:B------:R-:W-:Y:S02]  /*d720*/  SEL R107, R37, R36, P0 ;  /* 0x00000024256b7207 */ /* 0x000fe40000000000 */
[----:B------:R-:W-:Y:S02]  /*d730*/  LOP3.LUT R68, R17, 0x7ffffffc, RZ, 0xc0, !PT ;  /* 0x7ffffffc11447812 */ /* 0x000fe400078ec0ff */
[----:B------:R-:W-:Y:S02]  /*d740*/  SEL R98, R44, R45, P0 ;  /* 0x0000002d2c627207 */ /* 0x000fe40000000000 */
[----:B------:R-:W-:Y:S02]  /*d750*/  SEL R105, R45, R44, P0 ;  /* 0x0000002c2d697207 */ /* 0x000fe40000000000 */
[----:B------:R-:W-:-:S02]  /*d760*/  SEL R44, R62, R63, P0 ;  /* 0x0000003f3e2c7207 */ /* 0x000fc40000000000 */
[----:B------:R-:W-:Y:S02]  /*d770*/  SEL R53, R63, R62, P0 ;  /* 0x0000003e3f357207 */ /* 0x000fe40000000000 */
[C---:B------:R-:W-:Y:S02]  /*d780*/  LOP3.LUT P1, RZ, R13.reuse, 0x3, RZ, 0xc0, !PT ;  /* 0x000000030dff7812 */ /* 0x040fe4000782c0ff */
[----:B------:R-:W-:Y:S02]  /*d790*/  IADD3 R68, R13, -R68, RZ ;  /* 0x800000440d447210 */ /* 0x000fe40007ffe0ff */
[----:B------:R-:W-:Y:S02]  /*d7a0*/  SEL R81, R35, R34, P0 ;  /* 0x0000002223517207 */ /* 0x000fe40000000000 */
[----:B------:R-:W-:Y:S02]  /*d7b0*/  SEL R26, R78, R79, P0 ;  /* 0x0000004f4e1a7207 */ /* 0x000fe40000000000 */
[----:B------:R-:W-:-:S02]  /*d7c0*/  SEL R35, R79, R78, P0 ;  /* 0x0000004e4f237207 */ /* 0x000fc40000000000 */
[----:B------:R-:W-:Y:S02]  /*d7d0*/  SEL R40, R66, R67, P0 ;  /* 0x0000004342287207 */ /* 0x000fe40000000000 */
[----:B------:R-:W-:Y:S02]  /*d7e0*/  SEL R36, R74, R75, P0 ;  /* 0x0000004b4a247207 */ /* 0x000fe40000000000 */
[----:B------:R-:W-:Y:S02]  /*d7f0*/  SEL R34, R82, R83, P0 ;  /* 0x0000005352227207 */ /* 0x000fe40000000000 */
[----:B------:R-:W-:Y:S02]  /*d800*/  SEL R45, R67, R66, P0 ;  /* 0x00000042432d7207 */ /* 0x000fe40000000000 */
[----:B----4-:R-:W-:Y:S02]  /*d810*/  ISETP.NE.AND P2, PT, R80, 0x1, PT ;  /* 0x000000015000780c */ /* 0x010fe40003f45270 */
[----:B------:R-:W-:-:S02]  /*d820*/  SEL R39, R75, R74, P0 ;  /* 0x0000004a4b277207 */ /* 0x000fc40000000000 */
[----:B------:R-:W-:Y:S02]  /*d830*/  SEL R37, R83, R82, P0 ;  /* 0x0000005253257207 */ /* 0x000fe40000000000 */
[----:B------:R-:W-:Y:S01]  /*d840*/  MOV R31, UR5 ;  /* 0x00000005001f7c02 */ /* 0x000fe20008000f00 */
[----:B------:R-:W-:Y:S01]  /*d850*/  IMAD.U32 R31, RZ, RZ, UR9 ;  /* 0x00000009ff1f7e24 */ /* 0x000fe2000f8e00ff */
[----:B------:R-:W-:-:S05]  /*d860*/  ULDC.64 UR8, c[0x0][0xb28] ;  /* 0x0002ca0000087ab9 */ /* 0x000fca0000000a00 */
[----:B------:R-:W0:Y:S08]  /*d870*/  @P2 LDC R82, c[0x0][0xbec] ;  /* 0x0002fb00ff522b82 */ /* 0x000e300000000800 */
[----:B------:R-:W2:Y:S01]  /*d880*/  @P2 LDC R75, c[0x0][0xbf0] ;  /* 0x0002fc00ff4b2b82 */ /* 0x000ea20000000800 */
[----:B---3--:R3:W-:Y:S04]  /*d890*/  SHFL.IDX PT, R50, R12, R5, 0x1c1f ;  /* 0x001c1f050c327589 */ /* 0x0087e800000e0000 */
[----:B------:R-:W-:Y:S04]  /*d8a0*/  SHFL.IDX PT, R3, R6, R5, 0x1c1f ;  /* 0x001c1f0506037589 */ /* 0x000fe800000e0000 */
[----:B------:R-:W-:Y:S01]  /*d8b0*/  SHFL.IDX PT, R8, R8, R5, 0x1c1f ;  /* 0x001c1f0508087589 */ /* 0x000fe200000e0000 */
[----:B---3--:R-:W-:-:S03]  /*d8c0*/  LOP3.LUT R12, R5, 0x2, RZ, 0x3c, !PT ;  /* 0x00000002050c7812 */ /* 0x008fc600078e3cff */
[----:B------:R-:W-:Y:S04]  /*d8d0*/  SHFL.IDX PT, R58, R10, R5, 0x1c1f ;  /* 0x001c1f050a3a7589 */ /* 0x000fe800000e0000 */
[----:B------:R3:W-:Y:S04]  /*d8e0*/  SHFL.IDX PT, R6, R87, R12, 0x1c1f ;  /* 0x001c1f0c57067589 */ /* 0x0007e800000e0000 */
[----:B------:R-:W-:Y:S04]  /*d8f0*/  SHFL.IDX PT, R7, R7, R12, 0x1c1f ;  /* 0x001c1f0c07077589 */ /* 0x000fe800000e0000 */
[----:B------:R-:W-:Y:S01]  /*d900*/  SHFL.IDX PT, R9, R102, R5, 0x1c1f ;  /* 0x001c1f0566097589 */ /* 0x000fe200000e0000 */
[----:B---3--:R-:W3:Y:S03]  /*d910*/  LDC.64 R86, c[0x0][0xb40] ;  /* 0x0002d000ff567b82 */ /* 0x008ee60000000a00 */
[----:B------:R-:W-:Y:S04]  /*d920*/  SHFL.IDX PT, R10, R109, R12, 0x1c1f ;  /* 0x001c1f0c6d0a7589 */ /* 0x000fe800000e0000 */
[----:B------:R-:W-:Y:S04]  /*d930*/  SHFL.IDX PT, R14, R14, R5, 0x1c1f ;  /* 0x001c1f050e0e7589 */ /* 0x000fe800000e0000 */
[----:B------:R-:W-:Y:S04]  /*d940*/  SHFL.IDX PT, R15, R15, R12, 0x1c1f ;  /* 0x001c1f0c0f0f7589 */ /* 0x000fe800000e0000 */
[----:B------:R-:W-:Y:S04]  /*d950*/  SHFL.IDX PT, R20, R20, R5, 0x1c1f ;  /* 0x001c1f0514147589 */ /* 0x000fe800000e0000 */
[----:B------:R-:W-:Y:S04]  /*d960*/  SHFL.IDX PT, R54, R16, R5, 0x1c1f ;  /* 0x001c1f0510367589 */ /* 0x000fe800000e0000 */
[----:B------:R-:W-:Y:S01]  /*d970*/  SHFL.IDX PT, R21, R21, R12, 0x1c1f ;  /* 0x001c1f0c15157589 */ /* 0x000fe200000e0000 */
[----:B---3--:R-:W-:-:S03]  /*d980*/  IMAD.WIDE.U32 R42, R86, UR37, R42 ;  /* 0x00000025562a7c25 */ /* 0x008fc6000f8e002a */
[----:B------:R-:W-:Y:S04]  /*d990*/  SHFL.IDX PT, R13, R100, R5, 0x1c1f ;  /* 0x001c1f05640d7589 */ /* 0x000fe800000e0000 */
[----:B------:R-:W-:Y:S04]  /*d9a0*/  SHFL.IDX PT, R28, R28, R5, 0x1c1f ;  /* 0x001c1f051c1c7589 */ /* 0x000fe800000e0000 */
[----:B------:R-:W-:Y:S04]  /*d9b0*/  SHFL.IDX PT, R62, R18, R5, 0x1c1f ;  /* 0x001c1f05123e7589 */ /* 0x000fe800000e0000 */
[----:B------:R-:W-:Y:S04]  /*d9c0*/  SHFL.IDX PT, R16, R107, R12, 0x1c1f ;  /* 0x001c1f0c6b107589 */ /* 0x000fe800000e0000 */
[----:B------:R-:W3:Y:S04]  /*d9d0*/  SHFL.IDX PT, R29, R29, R12, 0x1c1f ;  /* 0x001c1f0c1d1d7589 */ /* 0x000ee800000e0000 */
        /* <DEDUP_REMOVED lines=33> */
[----:B---3--:R-:W-:-:S03]  /*dbf0*/  SEL R26, R28, R29, P0 ;  /* 0x0000001d1c1a7207 */ /* 0x008fc60000000000 */
[----:B------:R-:W3:Y:S01]  /*dc00*/  SHFL.IDX PT, R72, R95, R12, 0x1c1f ;  /* 0x001c1f0c5f487589 */ /* 0x000ee200000e0000 */
        /* <DEDUP_REMOVED lines=24> */
[----:B--2---:R-:W-:Y:S02]  /*dd90*/  SEL R25, R60, R33, P0 ;  /* 0x000000213c197207 */ /* 0x004fe40000000000 */
        /* <DEDUP_REMOVED lines=23> */
[----:B---3--:R-:W-:Y:S01]  /*df10*/  SEL R31, R61, R72, P0 ;  /* 0x000000483d1f7207 */ /* 0x008fe20000000000 */
        /* <DEDUP_REMOVED lines=12> */
[C---:B------:R-:W-:Y:S01]  /*dfe0*/  IMAD R66, R83.reuse, UR5, R43 ;  /* 0x0000000553427c24 */ /* 0x040fe2000f8e022b */
[----:B------:R-:W-:Y:S01]  /*dff0*/  MOV R60, R42 ;  /* 0x0000002a003c7202 */ /* 0x000fe20000000f00 */
        /* <DEDUP_REMOVED lines=44> */
[----:B------:R-:W-:Y:S01]  /*e2c0*/  SHFL.IDX PT, R74, R71, 0x1, 0x1c1f ;  /* 0x003c1f00474a7f89 */ /* 0x000fe200000e0000 */
[----:B------:R-:W-:Y:S01]  /*e2d0*/  VIADD R80, R70, 0x8 ;  /* 0x0000000846507836 */ /* 0x000fe20000000000 */
[----:B------:R-:W-:Y:S01]  /*e2e0*/  LEA R82, P3, R66, UR8, 0x2 ;  /* 0x0000000842527c11 */ /* 0x000fe2000f8610ff */
[----:B------:R-:W-:Y:S01]  /*e2f0*/  UPRMT UR4, URZ, 0x654, UR4 ;  /* 0x000006543f047896 */ /* 0x000fe20008000004 */
[----:B------:R-:W0:Y:S01]  /*e300*/  SHFL.IDX PT, R73, R49, RZ, 0x1c1f ;  /* 0x001c1fff31497589 */ /* 0x000e2200000e0000 */
[----:B------:R-:W-:-:S02]  /*e310*/  ISETP.GE.OR P2, PT, R70, R83, P1 ;  /* 0x000000534600720c */ /* 0x000fc40000f46670 */
[-C--:B------:R-:W-:Y:S01]  /*e320*/  ISETP.GE.OR P1, PT, R80, R83.reuse, P1 ;  /* 0x000000535000720c */ /* 0x080fe20000f26670 */
[----:B------:R1:W2:Y:S01]  /*e330*/  SHFL.IDX PT, R75, R49, 0x1, 0x1c1f ;  /* 0x003c1f00314b7f89 */ /* 0x0002a200000e0000 */
[----:B------:R-:W-:Y:S02]  /*e340*/  LEA.HI.X R84, R66, UR9, R43, 0x2, P3 ;  /* 0x0000000942547c11 */ /* 0x000fe400098f142b */
[----:B------:R-:W-:Y:S01]  /*e350*/  ISETP.GE.AND P3, PT, R70, R83, PT ;  /* 0x000000534600720c */ /* 0x000fe20003f66270 */
[----:B------:R-:W-:Y:S01]  /*e360*/  SYNCS.ARRIVE.TRANS64.RED.A1T0 RZ, [UR4], RZ ;  /* 0x000000ffffff79a7 */ /* 0x000fe20008100404 */
[----:B------:R3:W4:Y:S01]  /*e370*/  SHFL.IDX PT, R66, R82, RZ, 0x1c1f ;  /* 0x001c1fff52427589 */ /* 0x00072200000e0000 */
[----:B------:R-:W-:Y:S02]  /*e380*/  SEL R57, R48, R77, P0 ;  /* 0x0000004d30397207 */ /* 0x000fe40000000000 */
[----:B------:R-:W-:Y:S01]  /*e390*/  SEL R61, R77, R48, P0 ;  /* 0x000000304d3d7207 */ /* 0x000fe20000000000 */
[----:B------:R3:W3:Y:S01]  /*e3a0*/  SHFL.IDX PT, R67, R84, RZ, 0x1c1f ;  /* 0x001c1fff54437589 */ /* 0x0006e200000e0000 */
[----:B------:R-:W-:-:S02]  /*e3b0*/  SEL R42, R46, R79, P0 ;  /* 0x0000004f2e2a7207 */ /* 0x000fc40000000000 */
[----:B------:R-:W-:Y:S02]  /*e3c0*/  SEL R43, R47, R76, P0 ;  /* 0x0000004c2f2b7207 */ /* 0x000fe40000000000 */
[----:B------:R-:W-:Y:S02]  /*e3d0*/  SEL R48, R50, R81, P0 ;  /* 0x0000005132307207 */ /* 0x000fe40000000000 */
[----:B-1----:R-:W-:Y:S02]  /*e3e0*/  SEL R49, R51, R78, P0 ;  /* 0x0000004e33317207 */ /* 0x002fe40000000000 */
[----:B------:R-:W-:Y:S01]  /*e3f0*/  SEL R46, R79, R46, P0 ;  /* 0x0000002e4f2e7207 */ /* 0x000fe20000000000 */
[----:B0-----:R0:W-:Y:S01]  /*e400*/  @!P2 ST.E desc[UR50][R72.64], R0 ;  /* 0x000000004800a985 */ /* 0x0011e2000c101932 */
[----:B------:R-:W-:Y:S02]  /*e410*/  SEL R47, R76, R47, P0 ;  /* 0x0000002f4c2f7207 */ /* 0x000fe40000000000 */
[----:B------:R-:W-:Y:S01]  /*e420*/  SEL R50, R81, R50, P0 ;  /* 0x0000003251327207 */ /* 0x000fe20000000000 */
[----:B--2---:R0:W-:Y:S01]  /*e430*/  @!P1 ST.E desc[UR50][R74.64], R2 ;  /* 0x000000024a009985 */ /* 0x0041e2000c101932 */
[----:B------:R-:W-:-:S02]  /*e440*/  SEL R51, R78, R51, P0 ;  /* 0x000000334e337207 */ /* 0x000fc40000000000 */
[----:B------:R-:W-:Y:S01]  /*e450*/  SHF.L.U32 R71, R68, 0x1, RZ ;  /* 0x0000000144477819 */ /* 0x000fe200000006ff */
[----:B------:R-:W-:Y:S06]  /*e460*/  @P3 BRA `(.L_x_2584) ;  /* 0x0000000400783947 */ /* 0x000fec0003800000 */
[C---:B0-----:R-:W-:Y:S01]  /*e470*/  VIADD R0, R71.reuse, 0x8 ;  /* 0x0000000847007836 */ /* 0x041fe20000000000 */
        /* <DEDUP_REMOVED lines=10> */
[C-C-:B---34-:R-:W-:Y:S02]  /*e520*/  @!P2 IMAD.WIDE R72, R71.reuse, 0x4, R66.reuse ;  /* 0x000000044748a825 */ /* 0x158fe400078e0242 */
        /* <DEDUP_REMOVED lines=17> */
[----:B------:R0:W-:Y:S01]  /*e640*/  @!P4 ST.E.64 desc[UR50][R76.64], R10 ;  /* 0x0000000a4c00c985 */ /* 0x0001e2000c101b32 */
[----:B------:R-:W-:Y:S01]  /*e650*/  IADD3 R72, R71, 0x40, RZ ;  /* 0x0000004047487810 */ /* 0x000fe20007ffe0ff */
[----:B------:R-:W-:Y:S01]  /*e660*/  @!P1 IMAD.WIDE R6, R7, 0x4, R66 ;  /* 0x0000000407069825 */ /* 0x000fe200078e0242 */
[----:B------:R-:W-:-:S02]  /*e670*/  @!P2 LEA.HI R78, R78, R78, RZ, 0x1 ;  /* 0x0000004e4e4ea211 */ /* 0x000fc400078f08ff */
[----:B------:R-:W-:Y:S02]  /*e680*/  ISETP.GE.AND P4, PT, R72, UR4, PT ;  /* 0x0000000448007c0c */ /* 0x000fe4000bf86270 */
        /* <DEDUP_REMOVED lines=60> */
.L_x_2584:
[----:B------:R-:W-:Y:S05]  /*ea50*/  BSYNC B0 ;  /* 0x0000000000007941 */ /* 0x000fea0003800000 */
.L_x_2583:
[----:B------:R-:W-:Y:S01]  /*ea60*/  ISETP.GE.AND P1, PT, R80, R83, PT ;  /* 0x000000535000720c */ /* 0x000fe20003f26270 */
[----:B------:R2:W0:Y:S01]  /*ea70*/  SHFL.IDX PT, R27, R84, 0x1, 0x1c1f ;  /* 0x003c1f00541b7f89 */ /* 0x00042200000e0000 */
[----:B-1----:R-:W-:Y:S02]  /*ea80*/  SEL R14, R64, R69, P0 ;  /* 0x00000045400e7207 */ /* 0x002fe40000000000 */
[----:B------:R-:W-:Y:S01]  /*ea90*/  SEL R15, R62, R65, P0 ;  /* 0x000000413e0f7207 */ /* 0x000fe20000000000 */
[----:B------:R2:W1:Y:S01]  /*eaa0*/  SHFL.IDX PT, R26, R82, 0x1, 0x1c1f ;  /* 0x003c1f00521a7f89 */ /* 0x00046200000e0000 */
        /* <DEDUP_REMOVED lines=19> */
[----:B0-----:R-:W-:Y:S01]  /*ebe0*/  SEL R2, R37, R34, P0 ;  /* 0x0000002225027207 */ /* 0x001fe20000000000 */
[----:B-12---:R-:W-:Y:S06]  /*ebf0*/  @P1 BRA `(.L_x_2543) ;  /* 0x0000005800641947 */ /* 0x006fec0003800000 */
        /* <DEDUP_REMOVED lines=39> */
[----:B------:R-:W-:Y:S02]  /*ee70*/  @!P4 LOP3.LUT R29, R29, 0xfffffffe, RZ, 0xc0, !PT ;  /* 0xfffffffe1d1dc812 */ /* 0x000fe400078ec0ff */
[----:B------:R1:W-:Y:S01]  /*ee80*/  @!P2 ST.E.64 desc[UR50][R8.64], R50 ;  /* 0x000000320800a985 */ /* 0x0003e2000c101b32 */
[--C-:B------:R-:W-:Y:S01]  /*ee90*/  @!P5 IMAD.WIDE R12, R13, 0x4, R26.reuse ;  /* 0x000000040d0cd825 */ /* 0x100fe200078e021a */
[----:B------:R-:W-:Y:S02]  /*eea0*/  IADD3 R28, R71, 0x48, RZ ;  /* 0x00000048471c7810 */ /* 0x000fe40007ffe0ff */
[----:B------:R2:W-:Y:S01]  /*eeb0*/  @!P3 ST.E.64 desc[UR50][R10.64], R14 ;  /* 0x0000000e0a00b985 */ /* 0x0005e2000c101b32 */
[----:B0-----:R-:W-:Y:S01]  /*eec0*/  @!P4 IMAD.WIDE R6, R29, 0x4, R26 ;  /* 0x000000041d06c825 */ /* 0x001fe200078e021a */
[----:B------:R-:W-:-:S02]  /*eed0*/  ISETP.GE.AND P2, PT, R28, UR4, PT ;  /* 0x000000041c007c0c */ /* 0x000fc4000bf46270 */
[----:B------:R0:W-:Y:S01]  /*eee0*/  @!P5 ST.E.64 desc[UR50][R12.64], R64 ;  /* 0x000000400c00d985 */ /* 0x0001e2000c101b32 */
[----:B------:R-:W-:-:S03]  /*eef0*/  @!P1 LEA.HI R0, R0, R0, RZ, 0x1 ;  /* 0x0000000000009211 */ /* 0x000fc600078f08ff */
        /* <DEDUP_REMOVED lines=48> */
.L_x_2582:
[----:B------:R-:W0:Y:S02]  /*f200*/  S2R R0, SR_TID.X ;  /* 0x0000000000007919 */ /* 0x000e240000002100 */
[----:B0-----:R-:W-:-:S05]  /*f210*/  VIADD R2, R0, 0xffffff80 ;  /* 0xffffff8000027836 */ /* 0x001fca0000000000 */
[----:B------:R-:W-:-:S13]  /*f220*/  ISETP.GT.AND P0, PT, R2, 0x7f, PT ;  /* 0x0000007f0200780c */ /* 0x000fda0003f04270 */
[----:B------:R-:W-:Y:S05]  /*f230*/  @P0 BRA `(.L_x_2543) ;  /* 0x0000005000d40947 */ /* 0x000fea0003800000 */
[----:B------:R-:W0:Y:S01]  /*f240*/  S2R R3, SR_CTAID.X ;  /* 0x0000000000037919 */ /* 0x000e220000002500 */
[----:B------:R-:W1:Y:S01]  /*f250*/  LDC R6, c[0x0][0xbe8] ;  /* 0x0002fa00ff067b82 */ /* 0x000e620000000800 */
[----:B------:R-:W-:Y:S01]  /*f260*/  ULDC UR4, c[0x0][0xa88] ;  /* 0x0002a20000047ab9 */ /* 0x000fe20000000800 */
[----:B0-----:R-:W-:Y:S01]  /*f270*/  LEA R0, R3, R0, 0x7 ;  /* 0x0000000003007211 */ /* 0x001fe200078e38ff */
[----:B-1----:R-:W-:-:S04]  /*f280*/  IMAD R3, R6, UR4, RZ ;  /* 0x0000000406037c24 */ /* 0x002fc8000f8e02ff */
        /* <DEDUP_REMOVED lines=14> */
[----:B------:R-:W3:Y:S01]  /*f370*/  @P0 LDC R7, c[0x0][0xbec] ;  /* 0x0002fb00ff070b82 */ /* 0x000ee20000000800 */
[----:B------:R-:W-:Y:S01]  /*f380*/  IMAD.U32 R2, RZ, RZ, UR4 ;  /* 0x00000004ff027e24 */ /* 0x000fe2000f8e00ff */
[----:B------:R-:W-:Y:S01]  /*f390*/  ULDC.64 UR4, c[0x0][0xbe0] ;  /* 0x0002f80000047ab9 */ /* 0x000fe20000000a00 */
[----:B------:R-:W-:-:S05]  /*f3a0*/  IMAD.U32 R3, RZ, RZ, UR6 ;  /* 0x00000006ff037e24 */ /* 0x000fca000f8e00ff */
[----:B------:R-:W4:Y:S01]  /*f3b0*/  @P0 LDC R9, c[0x0][0xbf0] ;  /* 0x0002fc00ff090b82 */ /* 0x000f220000000800 */
[C---:B0-----:R-:W-:Y:S02]  /*f3c0*/  IMAD R12, R10.reuse, UR39, RZ ;  /* 0x000000270a0c7c24 */ /* 0x041fe4000f8e02ff */
[----:B------:R-:W-:-:S04]  /*f3d0*/  IMAD.WIDE.U32 R2, R10, UR37, R2 ;  /* 0x000000250a027c25 */ /* 0x000fc8000f8e0002 */
[----:B------:R-:W-:Y:S01]  /*f3e0*/  IMAD R11, R11, UR37, R12 ;  /* 0x000000250b0b7c24 */ /* 0x000fe2000f8e020c */
[----:B------:R-:W1:Y:S04]  /*f3f0*/  LDC R8, c[0x0][0xc50] ;  /* 0x00031400ff087b82 */ /* 0x000e680000000800 */
[----:B------:R-:W-:Y:S01]  /*f400*/  IADD3 R3, R11, R3, RZ ;  /* 0x000000030b037210 */ /* 0x000fe20007ffe0ff */
[----:B---3--:R-:W-:-:S04]  /*f410*/  @P0 IMAD.HI.U32 R4, R0, R7, RZ ;  /* 0x0000000700040227 */ /* 0x008fc800078e00ff */
[----:B------:R-:W-:Y:S01]  /*f420*/  IMAD R7, RZ, RZ, -UR42 ;  /* 0x8000002aff077e24 */ /* 0x000fe2000f8e02ff */
[----:B----4-:R-:W-:-:S03]  /*f430*/  @P0 SHF.R.U32.HI R5, RZ, R9, R4 ;  /* 0x00000009ff050219 */ /* 0x010fc60000011604 */
        /* <DEDUP_REMOVED lines=22> */
.L_x_2541:
        /* <DEDUP_REMOVED lines=18> */
.L_x_2585:
[----:B------:R-:W-:Y:S01]  /*f6c0*/  ULDC UR42, c[0x0][0xc50] ;  /* 0x00031400002a7ab9 */ /* 0x000fe20000000800 */
[----:B------:R-:W-:Y:S01]  /*f6d0*/  UMOV UR40, UR6 ;  /* 0x0000000600287c82 */ /* 0x000fe20008000000 */
[----:B------:R-:W-:-:S11]  /*f6e0*/  UISETP.NE.AND UP0, UPT, UR42, 0x1, UPT ;  /* 0x000000012a00788c */ /* 0x000fd6000bf05270 */
[----:B------:R-:W-:Y:S01]  /*f6f0*/  @UP0 ULDC UR4, c[0x0][0xc54] ;  /* 0x0003150000040ab9 */ /* 0x000fe20000000800 */
[----:B------:R-:W-:Y:S01]  /*f700*/  @UP0 ULDC UR7, c[0x0][0xc58] ;  /* 0x0003160000070ab9 */ /* 0x000fe20000000800 */
[----:B------:R-:W-:-:S04]  /*f710*/  UIMAD.WIDE.U32 UR4, UR6, UR4, URZ ;  /* 0x00000004060472a5 */ /* 0x000fc8000f8e003f */
[----:B------:R-:W-:-:S12]  /*f720*/  @UP0 USHF.R.U32.HI UR40, URZ, UR7, UR5 ;  /* 0x000000073f280299 */ /* 0x000fd80008011605 */
.L_x_2586:
        /* <DEDUP_REMOVED lines=8> */
[----:B------:R-:W-:Y:S01]  /*f7b0*/  ULDC UR4, c[0x0][0x448] ;  /* 0x0001120000047ab9 */ /* 0x000fe20000000800 */
[----:B------:R-:W-:Y:S01]  /*f7c0*/  ULDC UR7, c[0x0][0x2f0] ;  /* 0x0000bc0000077ab9 */ /* 0x000fe20000000800 */
[----:B------:R-:W-:-:S05]  /*f7d0*/  IMAD.MOV.U32 R18, RZ, RZ, RZ ;  /* 0x000000ffff127224 */ /* 0x000fca00078e00ff */
[----:B------:R-:W1:Y:S01]  /*f7e0*/  S2UR UR46, SR_CTAID.X ;  /* 0x00000000002e79c3 */ /* 0x000e620000002500 */
[----:B------:R-:W-:Y:S01]  /*f7f0*/  UISETP.NE.AND UP1, UPT, UR4, 0x1, UPT ;  /* 0x000000010400788c */ /* 0x000fe2000bf25270 */
[----:B------:R-:W-:Y:S02]  /*f800*/  ULDC UR8, c[0x0][0x288] ;  /* 0x0000a20000087ab9 */ /* 0x000fe40000000800 */
[----:B------:R-:W-:Y:S02]  /*f810*/  ULDC.64 UR4, c[0x0][0x418] ;  /* 0x0001060000047ab9 */ /* 0x000fe40000000a00 */
[----:B------:R-:W-:-:S03]  /*f820*/  UISETP.NE.U32.AND UP0, UPT, UR4, URZ, UPT ;  /* 0x0000003f0400728c */ /* 0x000fc6000bf05070 */
[----:B------:R-:W-:Y:S01]  /*f830*/  ULDC UR4, c[0x0][0x424] ;  /* 0x0001090000047ab9 */ /* 0x000fe20000000800 */
[----:B------:R-:W-:-:S03]  /*f840*/  UISETP.NE.AND.EX UP0, UPT, UR5, URZ, UPT, UP0 ;  /* 0x0000003f0500728c */ /* 0x000fc6000bf05300 */
[----:B------:R-:W-:Y:S01]  /*f850*/  @UP1 ULDC UR5, c[0x0][0x44c] ;  /* 0x0001130000051ab9 */ /* 0x000fe20000000800 */
[----:B0-----:R-:W-:Y:S01]  /*f860*/  ISETP.NE.U32.AND P0, PT, R2, RZ, PT ;  /* 0x000000ff0200720c */ /* 0x001fe20003f05070 */
[----:B------:R-:W-:-:S03]  /*f870*/  USEL UR38, UR4, 0x1, UP0 ;  /* 0x0000000104267887 */ /* 0x000fc60008000000 */
[----:B------:R-:W-:Y:S01]  /*f880*/  ISETP.NE.AND.EX P0, PT, R3, RZ, PT, P0 ;  /* 0x000000ff0300720c */ /* 0x000fe20003f05300 */
[----:B-1----:R-:W-:Y:S02]  /*f890*/  ULEA UR6, UR46, 0x7f, 0x7 ;  /* 0x0000007f2e067891 */ /* 0x002fe4000f8e383f */
[----:B------:R-:W-:Y:S02]  /*f8a0*/  UIMAD UR38, UR38, UR7, URZ ;  /* 0x00000007262672a4 */ /* 0x000fe4000f8e023f */
[----:B------:R-:W-:Y:S01]  /*f8b0*/  UIMAD.WIDE.U32 UR4, UR6, UR5, URZ ;  /* 0x00000005060472a5 */ /* 0x000fe2000f8e003f */
[----:B------:R-:W-:-:S03]  /*f8c0*/  @UP1 ULDC UR7, c[0x0][0x450] ;  /* 0x0001140000071ab9 */ /* 0x000fc60000000800 */
[----:B------:R-:W-:-:S04]  /*f8d0*/  @UP1 USHF.R.U32.HI UR6, URZ, UR7, UR5 ;  /* 0x000000073f061299 */ /* 0x000fc80008011605 */
[----:B------:R-:W0:Y:S01]  /*f8e0*/  @P0 LDC.64 R2, c[0x0][0xa28] ;  /* 0x00028a00ff020b82 */ /* 0x000e220000000a00 */
[----:B------:R-:W-:Y:S02]  /*f8f0*/  UIADD3 UR5, UR38, 0xa0, -UR8 ;  /* 0x000000a026057890 */ /* 0x000fe4000fffe808 */
[----:B------:R-:W-:Y:S02]  /*f900*/  UIADD3 UR4, UR38, 0x9f, URZ ;  /* 0x0000009f26047890 */ /* 0x000fe4000fffe03f */
[----:B------:R-:W-:Y:S02]  /*f910*/  UIADD3 UR6, UR5, UR6, URZ ;  /* 0x0000000605067290 */ /* 0x000fe4000fffe03f */
[----:B------:R-:W-:Y:S02]  /*f920*/  UIMAD.WIDE UR4, UR4, 0x66666667, URZ ;  /* 0x66666667040478a5 */ /* 0x000fe4000f8e023f */
[----:B------:R-:W-:Y:S02]  /*f930*/  UIMAD.WIDE UR6, UR6, 0x66666667, URZ ;  /* 0x66666667060678a5 */ /* 0x000fe4000f8e023f */
[----:B------:R-:W-:-:S02]  /*f940*/  USHF.R.U32.HI UR41, URZ, 0x1f, UR5 ;  /* 0x0000001f3f297899 */ /* 0x000fc40008011605 */
[----:B------:R-:W-:Y:S02]  /*f950*/  USHF.R.U32.HI UR43, URZ, 0x1f, UR7 ;  /* 0x0000001f3f2b7899 */ /* 0x000fe40008011607 */
[----:B------:R-:W-:Y:S02]  /*f960*/  ULEA.HI.SX32 UR41, UR5, UR41, 0x1a ;  /* 0x0000002905297291 */ /* 0x000fe4000f8fd23f */
[----:B------:R-:W-:-:S04]  /*f970*/  ULEA.HI.SX32 UR43, UR7, UR43, 0x1a ;  /* 0x0000002b072b7291 */ /* 0x000fc8000f8fd23f */
[----:B------:R-:W-:Y:S02]  /*f980*/  UISETP.LT.AND UP0, UPT, UR41, UR43, UPT ;  /* 0x0000002b2900728c */ /* 0x000fe4000bf01270 */
[----:B------:R-:W-:Y:S01]  /*f990*/  UP2UR UR47, UPR, URZ, 0x2 ;  /* 0x000000023f2f7883 */ /* 0x000fe20008000000 */
[----:B0-----:R-:W-:Y:S01]  /*f9a0*/  @P0 IMAD.WIDE R2, R27, 0x4, R2 ;  /* 0x000000041b020825 */ /* 0x001fe200078e0202 */
[----:B------:R-:W-:-:S04]  /*f9b0*/  USEL UR11, UR41, UR43, UP0 ;  /* 0x0000002b290b7287 */ /* 0x000fc80008000000 */
[----:B------:R-:W-:Y:S01]  /*f9c0*/  UISETP.GE.AND UP1, UPT, UR11, 0x1, UPT ;  /* 0x000000010b00788c */ /* 0x000fe2000bf26270 */
[----:B------:R0:W5:Y:S01]  /*f9d0*/  @P0 LDG.E R18, desc[UR50][R2.64] ;  /* 0x0000003202120981 */ /* 0x000162000c1e1900 */
[----:B------:R-:W-:Y:S02]  /*f9e0*/  USHF.R.U32.HI UR9, URZ, 0x10, UR42 ;  /* 0x000000103f097899 */ /* 0x000fe4000801162a */
[----:B------:R-:W-:Y:S02]  /*f9f0*/  ULOP3.LUT UR42, UR42, 0xffff, URZ, 0xc0, !UPT ;  /* 0x0000ffff2a2a7892 */ /* 0x000fe4000f8ec03f */
[----:B------:R-:W-:Y:S01]  /*fa00*/  PLOP3.LUT P0, PT, PT, PT, UP1, 0x80, 0x0 ;  /* 0x000000000000781c */ /* 0x000fe20003f0f018 */
[----:B------:R-:W-:Y:S01]  /*fa10*/  UISETP.NE.AND UP0, UPT, UR9, URZ, UPT ;  /* 0x0000003f0900728c */ /* 0x000fe2000bf05270 */
[----:B------:R-:W-:-:S10]  /*fa20*/  UMOV UR37, URZ ;  /* 0x0000003f00257c82 */ /* 0x000fd40008000000 */
[----:B------:R-:W-:Y:S01]  /*fa30*/  @!UP0 ULDC UR9, c[0x0][0x9f0] ;  /* 0x00027c0000098ab9 */ /* 0x000fe20000000800 */
[----:B0-----:R-:W-:Y:S05]  /*fa40*/  @!P0 BRA `(.L_x_2588) ;  /* 0x0000000000788947 */ /* 0x001fea0003800000 */
[----:B------:R-:W-:Y:S01]  /*fa50*/  IABS R0, UR9 ;  /* 0x0000000900007c13 */ /* 0x000fe20008000000 */
[----:B------:R-:W-:Y:S02]  /*fa60*/  UIADD3 UR6, UR9, -0x1, UR11 ;  /* 0xffffffff09067890 */ /* 0x000fe4000fffe00b */
[----:B------:R-:W-:Y:S01]  /*fa70*/  IABS R4, UR9 ;  /* 0x0000000900047c13 */ /* 0x000fe20008000000 */
[----:B------:R-:W-:Y:S01]  /*fa80*/  UMOV UR4, URZ ;  /* 0x0000003f00047c82 */ /* 0x000fe20008000000 */
[----:B------:R-:W-:Y:S02]  /*fa90*/  R2UR UR10, R0 ;  /* 0x00000000000a72ca */ /* 0x000fe400000e0000 */
[----:B------:R-:W-:Y:S01]  /*faa0*/  IABS R3, UR6 ;  /* 0x0000000600037c13 */ /* 0x000fe20008000000 */
[----:B------:R-:W-:-:S03]  /*fab0*/  ULOP3.LUT UR6, UR6, UR9, URZ, 0x3c, !UPT ;  /* 0x0000000906067292 */ /* 0x000fc6000f8e3c3f */
[----:B------:R-:W-:-:S07]  /*fac0*/  R2UR UR8, R3 ;  /* 0x00000000030872ca */ /* 0x000fce00000e0000 */
[----:B------:R-:W0:Y:S08]  /*fad0*/  I2F.RP R0, UR10 ;  /* 0x0000000a00007d06 */ /* 0x000e300008209400 */
[----:B0-----:R-:W0:Y:S02]  /*fae0*/  MUFU.RCP R0, R0 ;  /* 0x0000000000007308 */ /* 0x001e240000001000 */
[----:B0-----:R-:W-:Y:S01]  /*faf0*/  VIADD R2, R0, 0xffffffe ;  /* 0x0ffffffe00027836 */ /* 0x001fe20000000000 */
[----:B------:R-:W-:-:S05]  /*fb00*/  IADD3 R0, RZ, -R4, RZ ;  /* 0x80000004ff007210 */ /* 0x000fca0007ffe0ff */
        /* <DEDUP_REMOVED lines=18> */
.L_x_2588:
[----:B------:R-:W-:Y:S02]  /*fc30*/  UIMAD UR48, UR42, UR37, URZ ;  /* 0x000000252a3072a4 */ /* 0x000fe4000f8e023f */
[----:B------:R-:W-:Y:S02]  /*fc40*/  IMAD.U32 R3, RZ, RZ, UR37 ;  /* 0x00000025ff037e24 */ /* 0x000fe4000f8e00ff */
        /* <DEDUP_REMOVED lines=24> */
[----:B------:R-:W-:Y:S02]  /*fdd0*/  IMAD.U32 R6, RZ, RZ, UR6 ;  /* 0x00000006ff067e24 */ /* 0x000fe4000f8e00ff */
[----:B------:R-:W-:-:S02]  /*fde0*/  IMAD.U32 R10, RZ, RZ, UR4 ;  /* 0x00000004ff0a7e24 */ /* 0x000fc4000f8e00ff */
[----:B------:R-:W-:Y:S02]  /*fdf0*/  IMAD.U32 R11, RZ, RZ, UR5 ;  /* 0x00000005ff0b7e24 */ /* 0x000fe4000f8e00ff */
[----:B------:R-:W-:Y:S02]  /*fe00*/  IMAD.MOV.U32 R8, RZ, RZ, 0x70 ;  /* 0x00000070ff087424 */ /* 0x000fe400078e00ff */
[----:B------:R-:W-:Y:S02]  /*fe10*/  IMAD.MOV.U32 R12, RZ, RZ, 0x1 ;  /* 0x00000001ff0c7424 */ /* 0x000fe400078e00ff */
[----:B------:R-:W-:-:S07]  /*fe20*/  IMAD.MOV.U32 R13, RZ, RZ, RZ ;  /* 0x000000ffff0d7224 */ /* 0x000fce00078e00ff */
[----:B------:R-:W-:-:S07]  /*fe30*/  LEPC R20, `(.L_x_2589) ;  /* 0x000000001014794e */ /* 0x000fce0000000000 */
[----:B0----5:R-:W-:Y:S05]  /*fe40*/  CALL.ABS.NOINC R2 ;  /* 0x0000000002007343 */ /* 0x021fea0003c00000 */
.L_x_2589:
        /* <DEDUP_REMOVED lines=9> */
[----:B------:R-:W-:Y:S01]  /*fee0*/  ULDC.64 UR4, c[0x4][0x10] ;  /* 0x0100040000047ab9 */ /* 0x000fe20000000a00 */
        /* <DEDUP_REMOVED lines=10> */
.L_x_2590:
[----:B------:R-:W-:-:S04]  /*ff90*/  UIADD3 UR4, UR44, 0x400, URZ ;  /* 0x000004002c047890 */ /* 0x000fc8000fffe03f */
[----:B------:R-:W-:-:S06]  /*ffa0*/  ULOP3.LUT UP0, URZ, UR4, 0x9f, URZ, 0xc0, !UPT ;  /* 0x0000009f043f7892 */ /* 0x000fcc000f80c03f */
[----:B------:R-:W-:-:S13]  /*ffb0*/  PLOP3.LUT P0, PT, PT, PT, UP0, 0x80, 0x0 ;  /* 0x000000000000781c */ /* 0x000fda0003f0f008 */
        /* <DEDUP_REMOVED lines=9> */
[----:B------:R-:W-:Y:S01]  /*10050*/  MOV R13, RZ ;  /* 0x000000ff000d7202 */ /* 0x000fe20000000f00 */
[----:B------:R-:W-:Y:S02]  /*10060*/  IMAD.U32 R7, RZ, RZ, UR7 ;  /* 0x00000007ff077e24 */ /* 0x000fe4000f8e00ff */
[----:B------:R-:W-:-:S02]  /*10070*/  IMAD.U32 R10, RZ, RZ, UR4 ;  /* 0x00000004ff0a7e24 */ /* 0x000fc4000f8e00ff */
[----:B------:R-:W-:Y:S02]  /*10080*/  IMAD.U32 R11, RZ, RZ, UR5 ;  /* 0x00000005ff0b7e24 */ /* 0x000fe4000f8e00ff */
[----:B------:R-:W-:Y:S02]  /*10090*/  IMAD.MOV.U32 R8, RZ, RZ, 0x70 ;  /* 0x00000070ff087424 */ /* 0x000fe400078e00ff */
[----:B------:R-:W-:-:S07]  /*100a0*/  IMAD.MOV.U32 R12, RZ, RZ, 0x1 ;  /* 0x00000001ff0c7424 */ /* 0x000fce00078e00ff */
[----:B------:R-:W-:-:S07]  /*100b0*/  LEPC R20, `(.L_x_2591) ;  /* 0x000000001014794e */ /* 0x000fce0000000000 */
[----:B0----5:R-:W-:Y:S05]  /*100c0*/  CALL.ABS.NOINC R2 ;  /* 0x0000000002007343 */ /* 0x021fea0003c00000 */
.L_x_2591:
[----:B------:R-:W-:-:S13]  /*100d0*/  LOP3.LUT P6, RZ, R16, 0x3ff, RZ, 0xc0, !PT ;  /* 0x000003ff10ff7812 */ /* 0x000fda00078cc0ff */
[----:B------:R-:W-:Y:S05]  /*100e0*/  @!P6 BRA `(.L_x_2592) ;  /* 0x000000000040e947 */ /* 0x000fea0003800000 */
[----:B------:R-:W-:Y:S01]  /*100f0*/  MOV R2, 0x0 ;  /* 0x0000000000027802 */ /* 0x000fe20000000f00 */
[----:B------:R-:W-:Y:S01]  /*10100*/  ULDC.64 UR4, c[0x4][0x98] ;  /* 0x0100260000047ab9 */ /* 0x000fe20000000a00 */
[----:B------:R-:W-:Y:S01]  /*10110*/  ULDC.64 UR6, c[0x4][0xa0] ;  /* 0x0100280000067ab9 */ /* 0x000fe20000000a00 */
[----:B------:R-:W-:Y:S01]  /*10120*/  IMAD.U32 R4, RZ, RZ, UR4 ;  /* 0x00000004ff047e24 */ /* 0x000fe2000f8e00ff */
[----:B------:R-:W-:Y:S01]  /*10130*/  MOV R12, 0x1 ;  /* 0x00000001000c7802 */ /* 0x000fe20000000f00 */
        /* <DEDUP_REMOVED lines=8> */
[----:B------:R-:W-:-:S07]  /*101c0*/  IMAD.MOV.U32 R13, RZ, RZ, RZ ;  /* 0x000000ffff0d7224 */ /* 0x000fce00078e00ff */
[----:B------:R-:W-:-:S07]  /*101d0*/  LEPC R20, `(.L_x_2592) ;  /* 0x000000001014794e */ /* 0x000fce0000000000 */
[----:B0----5:R-:W-:Y:S05]  /*101e0*/  CALL.ABS.NOINC R2 ;  /* 0x0000000002007343 */ /* 0x021fea0003c00000 */
.L_x_2592:
        /* <DEDUP_REMOVED lines=14> */
.L_x_2643:
[----:B------:R-:W-:Y:S01]  /*102d0*/  UMOV UR4, 0xa0 ;  /* 0x000000a000047882 */ /* 0x000fe20000000000 */
[C---:B------:R-:W-:Y:S01]  /*102e0*/  LOP3.LUT R26, R25.reuse, R29, RZ, 0xfc, !PT ;  /* 0x0000001d191a7212 */ /* 0x040fe200078efcff */
        /* <DEDUP_REMOVED lines=47> */
[----:B------:R-:W-:Y:S02]  /*105e0*/  @!P0 LEA.HI.X R5, R2, R5, R3, 0x2, P2 ;  /* 0x0000000502058211 */ /* 0x000fe400010f1403 */
[C---:B------:R-:W-:Y:S01]  /*105f0*/  SHF.L.U32 R2, R17.reuse, 0x5, RZ ;  /* 0x0000000511027819 */ /* 0x040fe200000006ff */
        /* <DEDUP_REMOVED lines=26> */
[----:B------:R-:W-:Y:S02]  /*107a0*/  MOV R33, UR40 ;  /* 0x0000002800217c02 */ /* 0x000fe40008000f00 */
[----:B------:R-:W-:Y:S01]  /*107b0*/  LOP3.LUT R0, R0, 0xfffffffb, RZ, 0xc0, !PT ;  /* 0xfffffffb00007812 */ /* 0x000fe200078ec0ff */
        /* <DEDUP_REMOVED lines=8> */
.L_x_2594:
[----:B------:R-:W-:-:S05]  /*10840*/  IMAD.MOV.U32 R30, RZ, RZ, 0x1 ;  /* 0x00000001ff1e7424 */ /* 0x000fca00078e00ff */
[----:B------:R-:W-:-:S04]  /*10850*/  SHF.L.U32 R30, R30, 0x1f, RZ ;  /* 0x0000001f1e1e7819 */ /* 0x000fc800000006ff */
[----:B------:R-:W0:Y:S02]  /*10860*/  SYNCS.PHASECHK.TRANS64.TRYWAIT P0, [UR44+0x22880], R30 ;  /* 0x0228801eff0075a7 */ /* 0x000e24000800016c */
[----:B0-----:R-:W-:Y:S05]  /*10870*/  @!P0 BRA `(.L_x_2595) ;  /* 0x0000004000148947 */ /* 0x001fea0003800000 */
.L_x_2644:
        /* <DEDUP_REMOVED lines=22> */
[C---:B------:R-:W-:Y:S01]  /*109e0*/  IMAD R13, R10.reuse, UR5, R13 ;  /* 0x000000050a0d7c24 */ /* 0x040fe2000f8e020d */
[----:B------:R-:W-:Y:S01]  /*109f0*/  IADD3 R3, R3, R7, RZ ;  /* 0x0000000703037210 */ /* 0x000fe20007ffe0ff */
[----:B------:R-:W-:Y:S01]  /*10a00*/  IMAD.WIDE.U32 R4, R10, UR4, R4 ;  /* 0x000000040a047c25 */ /* 0x000fe2000f8e0004 */
[----:B------:R-:W-:-:S03]  /*10a10*/  ULDC.64 UR4, c[0x0][0x330] ;  /* 0x0000cc0000047ab9 */ /* 0x000fc60000000a00 */
[----:B------:R-:W-:Y:S02]  /*10a20*/  IMAD.IADD R5, R5, 0x1, R13 ;  /* 0x0000000105057824 */ /* 0x000fe400078e020d */
[----:B------:R-:W-:Y:S01]  /*10a30*/  IMAD.U32 R7, RZ, RZ, UR4 ;  /* 0x00000004ff077e24 */ /* 0x000fe2000f8e00ff */
[----:B------:R-:W-:Y:S01]  /*10a40*/  UIMAD UR4, UR6, UR4, URZ ;  /* 0x00000004060472a4 */ /* 0x000fe2000f8e023f */
[----:B------:R-:W-:Y:S02]  /*10a50*/  IMAD.SHL.U32 R14, R12, 0x80, RZ ;  /* 0x000000800c0e7824 */ /* 0x000fe400078e00ff */
[----:B------:R-:W-:Y:S01]  /*10a60*/  IMAD.WIDE.U32 R4, R7, UR40, R4 ;  /* 0x0000002807047c25 */ /* 0x000fe2000f8e0004 */
[----:B------:R-:W-:Y:S01]  /*10a70*/  ULDC.64 UR6, c[0x0][0x318] ;  /* 0x0000c60000067ab9 */ /* 0x000fe20000000a00 */
[----:B------:R-:W-:Y:S01]  /*10a80*/  UIMAD UR4, UR40, UR5, UR4 ;  /* 0x00000005280472a4 */ /* 0x000fe2000f8e0204 */
[----:B------:R-:W-:Y:S01]  /*10a90*/  LOP3.LUT R14, R29, 0x380, R14, 0xf8, !PT ;  /* 0x000003801d0e7812 */ /* 0x000fe200078ef80e */
[----:B------:R-:W-:Y:S01]  /*10aa0*/  IMAD.WIDE.U32 R2, R7, UR40, R2 ;  /* 0x0000002807027c25 */ /* 0x000fe2000f8e0002 */
[----:B------:R-:W-:-:S03]  /*10ab0*/  IADD3 R16, P0, R4, UR6, RZ ;  /* 0x0000000604107c10 */ /* 0x000fc6000ff1e0ff */
[----:B------:R-:W-:Y:S02]  /*10ac0*/  IMAD.U32 R7, RZ, RZ, UR7 ;  /* 0x00000007ff077e24 */ /* 0x000fe4000f8e00ff */
[----:B------:R-:W-:-:S03]  /*10ad0*/  IMAD.SHL.U32 R34, R22, 0x10, RZ ;  /* 0x0000001016227824 */ /* 0x000fc600078e00ff */
[----:B------:R-:W-:Y:S02]  /*10ae0*/  IADD3.X R17, R7, UR4, R5, P0, !PT ;  /* 0x0000000407117c10 */ /* 0x000fe400087fe405 */
[----:B------:R-:W-:Y:S01]  /*10af0*/  IADD3 R4, P0, R2, UR6, RZ ;  /* 0x0000000602047c10 */ /* 0x000fe2000ff1e0ff */
[----:B------:R-:W-:-:S03]  /*10b00*/  IMAD.MOV.U32 R2, RZ, RZ, -0xa0 ;  /* 0xffffff60ff027424 */ /* 0x000fc600078e00ff */
[----:B------:R-:W-:Y:S01]  /*10b10*/  IADD3.X R7, R7, UR4, R3, P0, !PT ;  /* 0x0000000407077c10 */ /* 0x000fe200087fe403 */
[----:B------:R-:W-:Y:S01]  /*10b20*/  IMAD R2, R11, R2, UR38 ;  /* 0x000000260b027e24 */ /* 0x000fe2000f8e0202 */
[----:B------:R-:W-:Y:S01]  /*10b30*/  UMOV UR4, 0xffffffff ;  /* 0xffffffff00047882 */ /* 0x000fe20000000000 */
[----:B------:R-:W-:Y:S02]  /*10b40*/  IMAD.SHL.U32 R3, R12, 0x10, RZ ;  /* 0x000000100c037824 */ /* 0x000fe400078e00ff */
[----:B------:R-:W-:-:S03]  /*10b50*/  IMAD.IADD R5, R2, 0x1, -R25 ;  /* 0x0000000102057824 */ /* 0x000fc600078e0a19 */
[----:B------:R-:W-:Y:S02]  /*10b60*/  LOP3.LUT R3, R14, 0x70, R3, 0x78, !PT ;  /* 0x000000700e037812 */ /* 0x000fe400078e7803 */
[----:B------:R-:W-:Y:S02]  /*10b70*/  ISETP.GE.AND P0, PT, R5, 0x1, PT ;  /* 0x000000010500780c */ /* 0x000fe40003f06270 */
[----:B------:R-:W-:-:S11]  /*10b80*/  LOP3.LUT R34, R3, 0x400, R34, 0xf8, !PT ;  /* 0x0000040003227812 */ /* 0x000fd600078ef822 */
        /* <DEDUP_REMOVED lines=16> */
[----:B------:R-:W-:Y:S01]  /*10c90*/  SHFL.IDX PT, R14, R4, 0x1, 0x181f ;  /* 0x00381f00040e7f89 */ /* 0x000fe200000e0000 */
[----:B-1----:R-:W-:-:S05]  /*10ca0*/  IADD3.X R3, RZ, R3, RZ, P1, !PT ;  /* 0x00000003ff037210 */ /* 0x002fca0000ffe4ff */
        /* <DEDUP_REMOVED lines=39> */
[----:B0-----:R-:W-:-:S04]  /*10f20*/  IADD3 R2, P1, R29, R11, RZ ;  /* 0x0000000b1d027210 */ /* 0x001fc80007f3e0ff */
[----:B------:R-:W-:-:S07]  /*10f30*/  IADD3.X R3, RZ, R17, RZ, P1, !PT ;  /* 0x00000011ff037210 */ /* 0x000fce0000ffe4ff */
        /* <DEDUP_REMOVED lines=17> */
.L_x_2666:
        /* <DEDUP_REMOVED lines=16> */
.L_x_2597:
[----:B------:R-:W-:Y:S01]  /*11150*/  SYNCS.ARRIVE.TRANS64.A1T0 RZ, [UR44+0x22870], RZ ;  /* 0x022870ffffff79a7 */ /* 0x000fe2000810002c */
[----:B------:R-:W-:Y:S05]  /*11160*/  @!P6 BRA `(.L_x_2598) ;  /* 0x000000000004e947 */ /* 0x000fea0003800000 */
[----:B------:R-:W-:Y:S01]  /*11170*/  BPT.TRAP 0x1 ;  /* 0x000000040000795c */ /* 0x000fe20000300000 */
.L_x_2598:
[----:B------:R-:W0:Y:S02]  /*11180*/  SYNCS.PHASECHK.TRANS64.TRYWAIT P2, [UR44+0x22840], R30 ;  /* 0x0228401eff0075a7 */ /* 0x000e24000804016c */
[----:B0-----:R-:W-:Y:S05]  /*11190*/  @!P2 BRA `(.L_x_2599) ;  /* 0x000000440008a947 */ /* 0x001fea0003800000 */
.L_x_2667:
        /* <DEDUP_REMOVED lines=26> */
[----:B------:R-:W-:Y:S01]  /*11340*/  IMAD R21, R8, UR11, R21 ;  /* 0x0000000b08157c24 */ /* 0x000fe2000f8e0215 */
[----:B------:R-:W-:-:S03]  /*11350*/  IADD3 R3, R3, R11, RZ ;  /* 0x0000000b03037210 */ /* 0x000fc60007ffe0ff */
        /* <DEDUP_REMOVED lines=42> */
[----:B--2---:R-:W-:-:S03]  /*11600*/  @P5 IADD3.X R9, RZ, R8, RZ, P2, !PT ;  /* 0x00000008ff095210 */ /* 0x004fc600017fe4ff */
[----:B------:R-:W1:Y:S02]  /*11610*/  SHFL.IDX PT, R8, R6, 0x4, 0x181f ;  /* 0x00981f0006087f89 */ /* 0x000e6400000e0000 */
[----:B------:R-:W-:Y:S01]  /*11620*/  @P5 IMAD.MOV.U32 R3, RZ, RZ, R9 ;  /* 0x000000ffff035224 */ /* 0x000fe200078e0009 */
[----:B0-----:R-:W-:-:S04]  /*11630*/  @P4 IADD3 R14, P2, R29, R14, RZ ;  /* 0x0000000e1d0e4210 */ /* 0x001fc80007f5e0ff */
[----:B------:R0:W-:Y:S01]  /*11640*/  @P5 LDGSTS.E.BYPASS.LTC128B.128 [R28+0x19c00], desc[UR50][R2.64], !P6 ;  /* 0x19c00000021c5fae */ /* 0x0001e2000f101d72 */
[----:B------:R-:W-:Y:S01]  /*11650*/  LOP3.LUT P5, RZ, R0, 0x40, RZ, 0xc0, !PT ;  /* 0x0000004000ff7812 */ /* 0x000fe200078ac0ff */
[----:B0-----:R-:W-:Y:S02]  /*11660*/  @P4 IMAD.MOV.U32 R2, RZ, RZ, R14 ;  /* 0x000000ffff024224 */ /* 0x001fe400078e000e */
        /* <DEDUP_REMOVED lines=9> */
[----:B------:R-:W1:Y:S02]  /*11700*/  SHFL.IDX PT, R8, R6, 0x6, 0x181f ;  /* 0x00d81f0006087f89 */ /* 0x000e6400000e0000 */
[----:B------:R-:W-:-:S05]  /*11710*/  @P3 MOV R3, R9 ;  /* 0x0000000900033202 */ /* 0x000fca0000000f00 */
        /* <DEDUP_REMOVED lines=16> */
[----:B------:R0:W3:Y:S01]  /*11820*/  SHFL.IDX PT, R14, R5, 0x1, 0x181f ;  /* 0x00381f00050e7f89 */ /* 0x0000e200000e0000 */
[----:B--2---:R-:W-:Y:S01]  /*11830*/  @P1 MOV R2, R9 ;  /* 0x0000000900021202 */ /* 0x004fe20000000f00 */
[----:B-1----:R-:W-:Y:S02]  /*11840*/  @P1 IMAD.X R10, RZ, RZ, R8, P0 ;  /* 0x000000ffff0a1224 */ /* 0x002fe400000e0608 */
[----:B------:R0:W1:Y:S02]  /*11850*/  SHFL.IDX PT, R8, R4, 0x1, 0x181f ;  /* 0x00381f0004087f89 */ /* 0x00006400000e0000 */
[----:B------:R-:W-:-:S05]  /*11860*/  @P1 IMAD.MOV.U32 R3, RZ, RZ, R10 ;  /* 0x000000ffff031224 */ /* 0x000fca00078e000a */
[----:B------:R0:W-:Y:S02]  /*11870*/  @P1 LDGSTS.E.BYPASS.LTC128B.128 [R28+0x1c400], desc[UR50][R2.64], !P6 ;  /* 0x1c400000021c1fae */ /* 0x0001e4000f101d72 */
.L_x_2689:
        /* <DEDUP_REMOVED lines=17> */
.L_x_2601:
        /* <DEDUP_REMOVED lines=30> */
.L_x_2602:
        /* <DEDUP_REMOVED lines=9> */
[----:B------:R-:W-:Y:S01]  /*11c00*/  IMAD.U32 R3, RZ, RZ, UR45 ;  /* 0x0000002dff037e24 */ /* 0x000fe2000f8e00ff */
[----:B------:R-:W-:Y:S01]  /*11c10*/  MOV R2, R4 ;  /* 0x0000000400027202 */ /* 0x000fe20000000f00 */
[----:B------:R-:W-:-:S02]  /*11c20*/  IMAD R26, R7, 0x80, R26 ;  /* 0x00000080071a7824 */ /* 0x000fc400078e021a */
        /* <DEDUP_REMOVED lines=15> */
[----:B------:R-:W-:-:S04]  /*11d20*/  IMAD.WIDE.U32 R2, R7, UR4, R2 ;  /* 0x0000000407027c25 */ /* 0x000fc8000f8e0002 */
[----:B------:R-:W-:Y:S01]  /*11d30*/  IMAD R7, R7, UR5, R0 ;  /* 0x0000000507077c24 */ /* 0x000fe2000f8e0200 */
[----:B------:R-:W-:Y:S01]  /*11d40*/  SHF.R.S32.HI R0, RZ, 0x1f, R9 ;  /* 0x0000001fff007819 */ /* 0x000fe20000011409 */
[----:B------:R-:W-:Y:S02]  /*11d50*/  ULDC.64 UR4, c[0x0][0x2c8] ;  /* 0x0000b20000047ab9 */ /* 0x000fe40000000a00 */
        /* <DEDUP_REMOVED lines=10> */
[----:B------:R-:W-:Y:S01]  /*11e00*/  IMAD.U32 R6, RZ, RZ, UR46 ;  /* 0x0000002eff067e24 */ /* 0x000fe2000f8e00ff */
[----:B------:R-:W-:Y:S02]  /*11e10*/  ULDC UR4, c[0x0][0x288] ;  /* 0x0000a20000047ab9 */ /* 0x000fe40000000800 */
[----:B------:R-:W1:Y:S01]  /*11e20*/  SHFL.IDX PT, R2, R4, RZ, 0x181f ;  /* 0x00181fff04027589 */ /* 0x000e6200000e0000 */
[----:B------:R-:W-:Y:S01]  /*11e30*/  IMAD R5, R5, UR4, RZ ;  /* 0x0000000405057c24 */ /* 0x000fe2000f8e02ff */
[----:B------:R-:W-:Y:S02]  /*11e40*/  LEA R6, R6, R25, 0x7 ;  /* 0x0000001906067211 */ /* 0x000fe400078e38ff */
[----:B------:R-:W2:Y:S02]  /*11e50*/  SHFL.IDX PT, R8, R0, 0x1, 0x181f ;  /* 0x00381f0000087f89 */ /* 0x000ea400000e0000 */
[C---:B------:R-:W-:Y:S01]  /*11e60*/  ISETP.GE.AND P1, PT, R6.reuse, R5, PT ;  /* 0x000000050600720c */ /* 0x040fe20003f26270 */
[C---:B------:R-:W-:Y:S01]  /*11e70*/  VIADD R10, R6.reuse, 0x10 ;  /* 0x00000010060a7836 */ /* 0x040fe20000000000 */
[----:B------:R-:W3:Y:S01]  /*11e80*/  SHFL.IDX PT, R7, R4, 0x1, 0x181f ;  /* 0x00381f0004077f89 */ /* 0x000ee200000e0000 */
[----:B------:R-:W-:-:S10]  /*11e90*/  VIADD R12, R6, 0x20 ;  /* 0x00000020060c7836 */ /* 0x000fd40000000000 */
[----:B0-----:R-:W-:-:S05]  /*11ea0*/  @!P1 IADD3 R14, P2, R29, R14, RZ ;  /* 0x0000000e1d0e9210 */ /* 0x001fca0007f5e0ff */
[----:B-1----:R-:W-:Y:S01]  /*11eb0*/  @!P1 IMAD.X R3, RZ, RZ, R2, P2 ;  /* 0x000000ffff039224 */ /* 0x002fe200010e0602 */
[-C--:B------:R-:W-:Y:S01]  /*11ec0*/  ISETP.GE.AND P2, PT, R10, R5.reuse, PT ;  /* 0x000000050a00720c */ /* 0x080fe20003f46270 */
[----:B------:R-:W-:Y:S02]  /*11ed0*/  @!P1 IMAD.MOV.U32 R2, RZ, RZ, R14 ;  /* 0x000000ffff029224 */ /* 0x000fe400078e000e */
[----:B------:R-:W0:Y:S04]  /*11ee0*/  SHFL.IDX PT, R14, R0, 0x2, 0x181f ;  /* 0x00581f00000e7f89 */ /* 0x000e2800000e0000 */
[----:B------:R1:W-:Y:S01]  /*11ef0*/  @!P1 LDGSTS.E.BYPASS.LTC128B.128 [R28+0x14400], desc[UR50][R2.64], !P0 ;  /* 0x14400000021c9fae */ /* 0x0003e2000c101d72 */
[----:B------:R-:W-:Y:S02]  /*11f00*/  ISETP.GE.AND P1, PT, R12, R5, PT ;  /* 0x000000050c00720c */ /* 0x000fe40003f26270 */
[----:B------:R-:W-:-:S03]  /*11f10*/  IADD3 R12, R6, 0x30, RZ ;  /* 0x00000030060c7810 */ /* 0x000fc60007ffe0ff */
        /* <DEDUP_REMOVED lines=30> */
[----:B------:R-:W-:-:S03]  /*12100*/  VIADD R10, R6, 0x60 ;  /* 0x00000060060a7836 */ /* 0x000fc60000000000 */
[----:B------:R-:W-:Y:S02]  /*12110*/  @!P2 IADD3.X R3, RZ, R7, RZ, P1, !PT ;  /* 0x00000007ff03a210 */ /* 0x000fe40000ffe4ff */
        /* <DEDUP_REMOVED lines=9> */
.L_x_2706:
        /* <DEDUP_REMOVED lines=17> */
.L_x_2707:
[----:B------:R-:W-:Y:S01]  /*122c0*/  UIADD3 UR4, UR49, -0x2, URZ ;  /* 0xfffffffe31047890 */ /* 0x000fe2000fffe03f */
[----:B------:R-:W-:-:S03]  /*122d0*/  IMAD.MOV.U32 R30, RZ, RZ, 0x1 ;  /* 0x00000001ff1e7424 */ /* 0x000fc600078e00ff */
[----:B------:R-:W-:-:S06]  /*122e0*/  UISETP.GE.AND UP0, UPT, UR4, UR48, UPT ;  /* 0x000000300400728c */ /* 0x000fcc000bf06270 */
[----:B------:R-:W-:-:S13]  /*122f0*/  PLOP3.LUT P0, PT, PT, PT, UP0, 0x80, 0x0 ;  /* 0x000000000000781c */ /* 0x000fda0003f0f008 */
[----:B------:R-:W-:Y:S05]  /*12300*/  @!P0 BRA `(.L_x_2605) ;  /* 0x00000018000c8947 */ /* 0x000fea0003800000 */
[----:B------:R-:W-:Y:S01]  /*12310*/  UIADD3 UR4, UR42, 0x1, URZ ;  /* 0x000000012a047890 */ /* 0x000fe2000fffe03f */
[----:B------:R-:W-:Y:S01]  /*12320*/  IADD3 R18, R29, R18, R25 ;  /* 0x000000121d127210 */ /* 0x000fe20007ffe019 */
[----:B------:R-:W-:Y:S01]  /*12330*/  ULOP3.LUT UR5, URZ, UR43, URZ, 0x33, !UPT ;  /* 0x0000002b3f057292 */ /* 0x000fe2000f8e333f */
[----:B0-----:R-:W-:Y:S01]  /*12340*/  LOP3.LUT R0, RZ, UR41, RZ, 0x33, !PT ;  /* 0x00000029ff007c12 */ /* 0x001fe2000f8e33ff */
[----:B------:R-:W-:Y:S01]  /*12350*/  UIMAD UR4, UR4, UR37, URZ ;  /* 0x00000025040472a4 */ /* 0x000fe2000f8e023f */
[----:B------:R-:W-:Y:S01]  /*12360*/  IADD3 R18, R18, -0x1e0, RZ ;  /* 0xfffffe2012127810 */ /* 0x000fe20007ffe0ff */
[----:B------:R-:W-:Y:S02]  /*12370*/  IMAD.MOV.U32 R21, RZ, RZ, 0x1 ;  /* 0x00000001ff157424 */ /* 0x000fe400078e00ff */
[----:B------:R-:W-:Y:S02]  /*12380*/  IMAD.MOV.U32 R20, RZ, RZ, RZ ;  /* 0x000000ffff147224 */ /* 0x000fe400078e00ff */
[----:B------:R-:W-:-:S04]  /*12390*/  LOP3.LUT R3, RZ, UR4, RZ, 0x33, !PT ;  /* 0x00000004ff037c12 */ /* 0x000fc8000f8e33ff */
[----:B------:R-:W-:-:S04]  /*123a0*/  VIMNMX3 R3, R0, UR5, R3, !PT ;  /* 0x0000000500037c0f */ /* 0x000fc8000f800103 */
[C---:B------:R-:W-:Y:S01]  /*123b0*/  IADD3 R32, -R3.reuse, -0x2, RZ ;  /* 0xfffffffe03207810 */ /* 0x040fe20007ffe1ff */
[----:B------:R-:W-:-:S07]  /*123c0*/  IMAD R0, R3, -0xa0, R18 ;  /* 0xffffff6003007824 */ /* 0x000fce00078e0212 */
.L_x_2620:
        /* <DEDUP_REMOVED lines=28> */
[----:B------:R-:W-:Y:S02]  /*12590*/  LEA R6, P0, R4, UR4, 0x2 ;  /* 0x0000000404067c11 */ /* 0x000fe4000f8010ff */
[----:B------:R-:W-:-:S02]  /*125a0*/  @!P1 IADD3 R3, R9, R3, RZ ;  /* 0x0000000309039210 */ /* 0x000fc40007ffe0ff */
        /* <DEDUP_REMOVED lines=19> */
.L_x_2606:
[----:B------:R-:W-:Y:S02]  /*126e0*/  LEA R3, R2, UR44, 0x3 ;  /* 0x0000002c02037c11 */ /* 0x000fe4000f8e18ff */
[----:B------:R-:W-:-:S04]  /*126f0*/  SHF.L.U32 R25, R30, 0x1f, RZ ;  /* 0x0000001f1e197819 */ /* 0x000fc800000006ff */
[----:B------:R-:W0:Y:S02]  /*12700*/  SYNCS.PHASECHK.TRANS64.TRYWAIT P1, [R3+URZ+0x22880], R25 ;  /* 0x02288019030075a7 */ /* 0x000e24000802017f */
[----:B0-----:R-:W-:Y:S05]  /*12710*/  @!P1 BRA `(.L_x_2607) ;  /* 0x00000044002c9947 */ /* 0x001fea0003800000 */
.L_x_2708:
        /* <DEDUP_REMOVED lines=20> */
[----:B------:R-:W-:-:S02]  /*12860*/  IMAD.IADD R5, R5, 0x1, R11 ;  /* 0x0000000105057824 */ /* 0x000fc400078e020b */
[----:B------:R-:W-:Y:S02]  /*12870*/  IMAD R12, R24, UR4, RZ ;  /* 0x00000004180c7c24 */ /* 0x000fe4000f8e02ff */
[----:B------:R-:W-:Y:S02]  /*12880*/  IMAD R11, R26, UR4, RZ ;  /* 0x000000041a0b7c24 */ /* 0x000fe4000f8e02ff */
[C---:B------:R-:W-:Y:S02]  /*12890*/  IMAD R12, R9.reuse, UR5, R12 ;  /* 0x00000005090c7c24 */ /* 0x040fe4000f8e020c */
[----:B------:R-:W-:-:S04]  /*128a0*/  IMAD.WIDE.U32 R6, R9, UR4, R6 ;  /* 0x0000000409067c25 */ /* 0x000fc8000f8e0006 */
[C---:B------:R-:W-:Y:S01]  /*128b0*/  IMAD R11, R8.reuse, UR5, R11 ;  /* 0x00000005080b7c24 */ /* 0x040fe2000f8e020b */
        /* <DEDUP_REMOVED lines=65> */
.L_x_2730:
        /* <DEDUP_REMOVED lines=16> */
.L_x_2609:
[----:B------:R1:W-:Y:S01]  /*12dd0*/  SYNCS.ARRIVE.TRANS64.A1T0 RZ, [R3+URZ+0x22870], RZ ;  /* 0x022870ff03ff79a7 */ /* 0x0003e2000810003f */
[----:B------:R-:W-:Y:S05]  /*12de0*/  @!P2 BRA `(.L_x_2610) ;  /* 0x000000000004a947 */ /* 0x000fea0003800000 */
[----:B------:R-:W-:Y:S01]  /*12df0*/  BPT.TRAP 0x1 ;  /* 0x000000040000795c */ /* 0x000fe20000300000 */
.L_x_2610:
[----:B------:R-:W2:Y:S02]  /*12e00*/  SYNCS.PHASECHK.TRANS64.TRYWAIT P1, [R3+URZ+0x22840], R25 ;  /* 0x02284019030075a7 */ /* 0x000ea4000802017f */
[----:B--2---:R-:W-:Y:S05]  /*12e10*/  @!P1 BRA `(.L_x_2611) ;  /* 0x0000004800389947 */ /* 0x004fea0003800000 */
.L_x_2731:
        /* <DEDUP_REMOVED lines=54> */
[----:B------:R-:W5:Y:S02]  /*13180*/  SHFL.IDX PT, R18, R6, 0x4, 0x181f ;  /* 0x00981f0006127f89 */ /* 0x000f6400000e0000 */
[----:B------:R-:W-:Y:S02]  /*13190*/  IADD3.X R5, RZ, R16, RZ, P1, !PT ;  /* 0x00000010ff057210 */ /* 0x000fe40000ffe4ff */
        /* <DEDUP_REMOVED lines=28> */
.L_x_2753:
        /* <DEDUP_REMOVED lines=16> */
.L_x_2613:
[----:B------:R-:W-:Y:S01]  /*13460*/  IMAD.U32 R4, RZ, RZ, UR36 ;  /* 0x00000024ff047e24 */ /* 0x000fe2000f8e00ff */
[----:B------:R0:W-:Y:S04]  /*13470*/  SYNCS.ARRIVE.TRANS64.A1T0 RZ, [R3+URZ+0x22830], RZ ;  /* 0x022830ff03ff79a7 */ /* 0x0001e8000810003f */
[----:B------:R-:W-:-:S04]  /*13480*/  LOP3.LUT R4, R4, 0x1, RZ, 0xfc, !PT ;  /* 0x0000000104047812 */ /* 0x000fc800078efcff */
[----:B------:R-:W-:-:S13]  /*13490*/  ISETP.NE.AND P1, PT, R4, 0x3, PT ;  /* 0x000000030400780c */ /* 0x000fda0003f25270 */
[----:B0-----:R-:W-:Y:S05]  /*134a0*/  @!P1 BRA `(.L_x_2614) ;  /* 0x0000000000049947 */ /* 0x001fea0003800000 */
[----:B------:R-:W-:Y:S01]  /*134b0*/  BPT.TRAP 0x1 ;  /* 0x000000040000795c */ /* 0x000fe20000300000 */
.L_x_2614:
[----:B-12---:R-:W-:Y:S02]  /*134c0*/  LOP3.LUT R3, R21, 0x1, RZ, 0x3c, !PT ;  /* 0x0000000115037812 */ /* 0x006fe400078e3cff */
[----:B------:R-:W-:Y:S02]  /*134d0*/  LEA R6, R20, UR44, 0x3 ;  /* 0x0000002c14067c11 */ /* 0x000fe4000f8e18ff */
[----:B------:R-:W-:-:S04]  /*134e0*/  SHF.L.U32 R3, R3, 0x1f, RZ ;  /* 0x0000001f03037819 */ /* 0x000fc800000006ff */
[----:B------:R-:W0:Y:S02]  /*134f0*/  SYNCS.PHASECHK.TRANS64.TRYWAIT P2, [R6+URZ+0x22870], R3 ;  /* 0x02287003060075a7 */ /* 0x000e24000804017f */
[----:B0-----:R-:W-:Y:S05]  /*13500*/  @!P2 BRA `(.L_x_2615) ;  /* 0x0000004c0034a947 */ /* 0x001fea0003800000 */
.L_x_2754:
[----:B------:R-:W-:-:S06]  /*13510*/  ULOP3.LUT UR4, UR36, 0x2, URZ, 0xfc, !UPT ;  /* 0x0000000224047892 */ /* 0x000fcc000f8efc3f */
[----:B------:R-:W-:-:S05]  /*13520*/  IMAD.U32 R4, RZ, RZ, UR4 ;  /* 0x00000004ff047e24 */ /* 0x000fca000f8e00ff */
[----:B------:R-:W-:-:S13]  /*13530*/  ISETP.NE.AND P2, PT, R4, 0x3, PT ;  /* 0x000000030400780c */ /* 0x000fda0003f45270 */
[----:B------:R-:W-:Y:S05]  /*13540*/  @!P2 BRA `(.L_x_2616) ;  /* 0x000000000004a947 */ /* 0x000fea0003800000 */
[----:B------:R-:W-:Y:S01]  /*13550*/  BPT.TRAP 0x1 ;  /* 0x000000040000795c */ /* 0x000fe20000300000 */
.L_x_2616:
[----:B------:R-:W-:Y:S01]  /*13560*/  SHF.L.U32 R5, R21, 0x1f, RZ ;  /* 0x0000001f15057819 */ /* 0x000fe200000006ff */
[----:B0-----:R-:W-:-:S03]  /*13570*/  IMAD R3, R20, 0x5000, RZ ;  /* 0x0000500014037824 */ /* 0x001fc600078e02ff */
[----:B------:R-:W0:Y:S02]  /*13580*/  SYNCS.PHASECHK.TRANS64.TRYWAIT P2, [R6+URZ+0x22860], R5 ;  /* 0x02286005060075a7 */ /* 0x000e24000804017f */
[----:B------:R-:W-:Y:S01]  /*13590*/  LOP3.LUT R4, R3, R37, RZ, 0xfc, !PT ;  /* 0x0000002503047212 */ /* 0x000fe200078efcff */
[----:B0-----:R-:W-:Y:S06]  /*135a0*/  @!P2 BRA `(.L_x_2617) ;  /* 0x0000004c0020a947 */ /* 0x001fec0003800000 */
.L_x_2755:
        /* <DEDUP_REMOVED lines=76> */
.L_x_2618:
[----:B-1----:R1:W-:Y:S01]  /*13a70*/  SYNCS.ARRIVE.TRANS64.A1T0 RZ, [R6+URZ+0x22850], RZ ;  /* 0x022850ff06ff79a7 */ /* 0x0023e2000810003f */
[----:B------:R-:W-:Y:S06]  /*13a80*/  BAR.SYNC.DEFER_BLOCKING 0x2, 0x80 ;  /* 0x0082000000007b1d */ /* 0x000fec0000010000 */
[----:B------:R-:W-:Y:S05]  /*13a90*/  @!P1 BRA `(.L_x_2619) ;  /* 0x0000000000049947 */ /* 0x000fea0003800000 */
[----:B------:R-:W-:Y:S01]  /*13aa0*/  BPT.TRAP 0x1 ;  /* 0x000000040000795c */ /* 0x000fe20000300000 */
.L_x_2619:
        /* <DEDUP_REMOVED lines=9> */
.L_x_2605:
[----:B------:R-:W-:-:S07]  /*13b40*/  IMAD.MOV.U32 R2, RZ, RZ, RZ ;  /* 0x000000ffff027224 */ /* 0x000fce00078e00ff */
.L_x_2621:
[----:B------:R-:W-:-:S06]  /*13b50*/  ULOP3.LUT UR4, UR36, 0x1, URZ, 0xfc, !UPT ;  /* 0x0000000124047892 */ /* 0x000fcc000f8efc3f */
[----:B0-----:R-:W-:-:S05]  /*13b60*/  IMAD.U32 R0, RZ, RZ, UR4 ;  /* 0x00000004ff007e24 */ /* 0x001fca000f8e00ff */
[----:B------:R-:W-:-:S13]  /*13b70*/  ISETP.NE.AND P1, PT, R0, 0x3, PT ;  /* 0x000000030000780c */ /* 0x000fda0003f25270 */
[----:B------:R-:W-:Y:S05]  /*13b80*/  @!P1 BRA `(.L_x_2622) ;  /* 0x0000000000049947 */ /* 0x000fea0003800000 */
[----:B------:R-:W-:Y:S01]  /*13b90*/  BPT.TRAP 0x1 ;  /* 0x000000040000795c */ /* 0x000fe20000300000 */
.L_x_2622:
[----:B------:R-:W-:Y:S01]  /*13ba0*/  LOP3.LUT R0, R30, 0x1, RZ, 0x3c, !PT ;  /* 0x000000011e007812 */ /* 0x000fe200078e3cff */
[----:B------:R-:W-:Y:S01]  /*13bb0*/  BSSY B0, `(.L_x_2623) ;  /* 0x0000005000007945 */ /* 0x000fe20003800000 */
[----:B------:R-:W-:Y:S02]  /*13bc0*/  LEA R3, R2, UR44, 0x3 ;  /* 0x0000002c02037c11 */ /* 0x000fe4000f8e18ff */
[----:B------:R-:W-:-:S04]  /*13bd0*/  SHF.L.U32 R0, R0, 0x1f, RZ ;  /* 0x0000001f00007819 */ /* 0x000fc800000006ff */
[----:B------:R-:W0:Y:S02]  /*13be0*/  SYNCS.PHASECHK.TRANS64.TRYWAIT P0, [R3+URZ+0x22870], R0 ;  /* 0x02287000030075a7 */ /* 0x000e24000800017f */
[----:B0-----:R-:W-:Y:S05]  /*13bf0*/  @!P0 BRA `(.L_x_2624) ;  /* 0x0000004400a08947 */ /* 0x001fea0003800000 */
.L_x_2756:
[----:B------:R-:W-:Y:S05]  /*13c00*/  BSYNC B0 ;  /* 0x0000000000007941 */ /* 0x000fea0003800000 */
.L_x_2623:
[----:B------:R-:W-:-:S06]  /*13c10*/  ULOP3.LUT UR4, UR36, 0x2, URZ, 0xfc, !UPT ;  /* 0x0000000224047892 */ /* 0x000fcc000f8efc3f */
[----:B------:R-:W-:-:S05]  /*13c20*/  IMAD.U32 R4, RZ, RZ, UR4 ;  /* 0x00000004ff047e24 */ /* 0x000fca000f8e00ff */
[----:B------:R-:W-:-:S13]  /*13c30*/  ISETP.NE.AND P0, PT, R4, 0x3, PT ;  /* 0x000000030400780c */ /* 0x000fda0003f05270 */
[----:B------:R-:W-:Y:S05]  /*13c40*/  @!P0 BRA `(.L_x_2625) ;  /* 0x0000000000048947 */ /* 0x000fea0003800000 */
[----:B------:R-:W-:Y:S01]  /*13c50*/  BPT.TRAP 0x1 ;  /* 0x000000040000795c */ /* 0x000fe20000300000 */
.L_x_2625:
        /* <DEDUP_REMOVED lines=8> */
.L_x_2757:
        /* <DEDUP_REMOVED lines=73> */
.L_x_2627:
[----:B-1----:R1:W-:Y:S01]  /*14170*/  SYNCS.ARRIVE.TRANS64.A1T0 RZ, [R3+URZ+0x22850], RZ ;  /* 0x022850ff03ff79a7 */ /* 0x0023e2000810003f */
[----:B------:R-:W-:Y:S06]  /*14180*/  BAR.SYNC.DEFER_BLOCKING 0x2, 0x80 ;  /* 0x0082000000007b1d */ /* 0x000fec0000010000 */
[----:B------:R-:W-:Y:S05]  /*14190*/  @!P1 BRA `(.L_x_2628) ;  /* 0x0000000000049947 */ /* 0x000fea0003800000 */
[----:B------:R-:W-:Y:S01]  /*141a0*/  BPT.TRAP 0x1 ;  /* 0x000000040000795c */ /* 0x000fe20000300000 */
.L_x_2628:
[----:B------:R-:W2:Y:S01]  /*141b0*/  S2R R0, SR_CgaCtaId ;  /* 0x0000000000007919 */ /* 0x000ea20000008800 */
[----:B-1----:R-:W-:-:S04]  /*141c0*/  IADD3 R3, R3, 0x22880, RZ ;  /* 0x0002288003037810 */ /* 0x002fc80007ffe0ff */
        /* <DEDUP_REMOVED lines=8> */
.L_x_2587:
[----:B0-----:R-:W0:Y:S01]  /*14250*/  S2R R4, SR_CgaCtaId ;  /* 0x0000000000047919 */ /* 0x001e220000008800 */
[----:B------:R-:W-:Y:S02]  /*14260*/  MOV R3, 0x400 ;  /* 0x0000040000037802 */ /* 0x000fe40000000f00 */
[----:B------:R-:W-:Y:S02]  /*14270*/  SHF.L.U32 R2, R2, 0x1f, RZ ;  /* 0x0000001f02027819 */ /* 0x000fe400000006ff */
[----:B0-----:R-:W-:-:S04]  /*14280*/  LEA R7, R4, R3, 0x18 ;  /* 0x0000000304077211 */ /* 0x001fc800078ec0ff */
[----:B------:R-:W0:Y:S02]  /*14290*/  SYNCS.PHASECHK.TRANS64.TRYWAIT P0, [R7+URZ+0x22820], R2 ;  /* 0x02282002070075a7 */ /* 0x000e24000800017f */
[----:B0-----:R-:W-:Y:S05]  /*142a0*/  @!P0 BRA `(.L_x_2629) ;  /* 0x00000040001c8947 */ /* 0x001fea0003800000 */
.L_x_2758:
        /* <DEDUP_REMOVED lines=13> */
.L_x_2630:
[----:B------:R-:W-:Y:S01]  /*14380*/  IMAD R5, R0, 0x8, R7 ;  /* 0x0000000800057824 */ /* 0x000fe200078e0207 */
[----:B------:R-:W-:Y:S01]  /*14390*/  SHF.L.U32 R2, R30, 0x1f, RZ ;  /* 0x0000001f1e027819 */ /* 0x000fe200000006ff */
[----:B------:R-:W-:-:S03]  /*143a0*/  VIADD R0, R0, 0x1 ;  /* 0x0000000100007836 */ /* 0x000fc60000000000 */
[----:B------:R-:W0:Y:S02]  /*143b0*/  SYNCS.PHASECHK.TRANS64.TRYWAIT P1, [R5+URZ+0x22840], R2 ;  /* 0x02284002050075a7 */ /* 0x000e24000802017f */
[----:B------:R-:W-:-:S04]  /*143c0*/  ISETP.NE.AND P2, PT, R0, 0x2, PT ;  /* 0x000000020000780c */ /* 0x000fc80003f45270 */
[----:B------:R-:W-:Y:S01]  /*143d0*/  SEL R3, RZ, 0x1, P2 ;  /* 0x00000001ff037807 */ /* 0x000fe20001000000 */
[----:B0-----:R-:W-:Y:S08]  /*143e0*/  @!P1 BRA `(.L_x_2631) ;  /* 0x0000003c00e09947 */ /* 0x001ff00003800000 */
.L_x_2759:
[----:B------:R-:W-:Y:S02]  /*143f0*/  SEL R0, R0, RZ, P2 ;  /* 0x000000ff00007207 */ /* 0x000fe40001000000 */
[----:B------:R-:W-:Y:S01]  /*14400*/  LOP3.LUT R3, R30, R3, RZ, 0x3c, !PT ;  /* 0x000000031e037212 */ /* 0x000fe200078e3cff */
[----:B------:R-:W-:Y:S06]  /*14410*/  @!P0 BRA `(.L_x_2632) ;  /* 0x0000000000048947 */ /* 0x000fec0003800000 */
[----:B------:R-:W-:Y:S01]  /*14420*/  BPT.TRAP 0x1 ;  /* 0x000000040000795c */ /* 0x000fe20000300000 */
.L_x_2632:
[----:B------:R-:W-:Y:S01]  /*14430*/  IMAD R7, R0, 0x8, R7 ;  /* 0x0000000800077824 */ /* 0x000fe200078e0207 */
[----:B------:R-:W-:-:S04]  /*14440*/  SHF.L.U32 R0, R3, 0x1f, RZ ;  /* 0x0000001f03007819 */ /* 0x000fc800000006ff */
[----:B------:R-:W1:Y:S02]  /*14450*/  SYNCS.PHASECHK.TRANS64.TRYWAIT P1, [R7+URZ+0x22840], R0 ;  /* 0x02284000070075a7 */ /* 0x000e64000802017f */
[----:B-1----:R-:W-:Y:S05]  /*14460*/  @!P1 BRA `(.L_x_2633) ;  /* 0x0000003c00d49947 */ /* 0x002fea0003800000 */
.L_x_2760:
[----:B------:R-:W-:Y:S05]  /*14470*/  @!P0 BRA `(.L_x_2634) ;  /* 0x0000000000048947 */ /* 0x000fea0003800000 */
[----:B------:R-:W-:Y:S01]  /*14480*/  BPT.TRAP 0x1 ;  /* 0x000000040000795c */ /* 0x000fe20000300000 */
.L_x_2634:
[----:B------:R-:W2:Y:S02]  /*14490*/  SYNCS.PHASECHK.TRANS64.TRYWAIT P1, [R5+URZ+0x22860], R2 ;  /* 0x02286002050075a7 */ /* 0x000ea4000802017f */
[----:B--2---:R-:W-:Y:S05]  /*144a0*/  @!P1 BRA `(.L_x_2635) ;  /* 0x0000003c00d89947 */ /* 0x004fea0003800000 */
.L_x_2761:
[----:B------:R-:W-:Y:S05]  /*144b0*/  @!P0 BRA `(.L_x_2636) ;  /* 0x0000000000048947 */ /* 0x000fea0003800000 */
[----:B------:R-:W-:Y:S01]  /*144c0*/  BPT.TRAP 0x1 ;  /* 0x000000040000795c */ /* 0x000fe20000300000 */
.L_x_2636:
[----:B------:R-:W3:Y:S02]  /*144d0*/  SYNCS.PHASECHK.TRANS64.TRYWAIT P1, [R7+URZ+0x22860], R0 ;  /* 0x02286000070075a7 */ /* 0x000ee4000802017f */
[----:B---3--:R-:W-:Y:S05]  /*144e0*/  @!P1 BRA `(.L_x_2637) ;  /* 0x0000003c00dc9947 */ /* 0x008fea0003800000 */
.L_x_2762:
[----:B------:R-:W-:Y:S05]  /*144f0*/  @!P0 BRA `(.L_x_2638) ;  /* 0x0000000000048947 */ /* 0x000fea0003800000 */
[----:B------:R-:W-:Y:S01]  /*14500*/  BPT.TRAP 0x1 ;  /* 0x000000040000795c */ /* 0x000fe20000300000 */
.L_x_2638:
[----:B------:R-:W4:Y:S02]  /*14510*/  SYNCS.PHASECHK.TRANS64.TRYWAIT P1, [R5+URZ+0x22880], R2 ;  /* 0x02288002050075a7 */ /* 0x000f24000802017f */
[----:B----4-:R-:W-:Y:S05]  /*14520*/  @!P1 BRA `(.L_x_2639) ;  /* 0x0000003c00e09947 */ /* 0x010fea0003800000 */
.L_x_2763:
[----:B------:R-:W-:Y:S05]  /*14530*/  @!P0 BRA `(.L_x_2640) ;  /* 0x0000000000048947 */ /* 0x000fea0003800000 */
[----:B------:R-:W-:Y:S01]  /*14540*/  BPT.TRAP 0x1 ;  /* 0x000000040000795c */ /* 0x000fe20000300000 */
.L_x_2640:
[----:B------:R0:W0:Y:S02]  /*14550*/  SYNCS.PHASECHK.TRANS64.TRYWAIT P0, [R7+URZ+0x22880], R0 ;  /* 0x02288000070075a7 */ /* 0x000024000800017f */
[----:B0-----:R-:W-:Y:S05]  /*14560*/  @!P0 NANOSLEEP.SYNCS 0x989680 ;  /* 0x009896800000895d */ /* 0x001fea0003900000 */
[----:B------:R-:W0:Y:S02]  /*14570*/  @!P0 SYNCS.PHASECHK.TRANS64 P0, [R7+URZ+0x22880], R0 ;  /* 0x02288000070085a7 */ /* 0x000e24000800007f */
[----:B0-----:R-:W-:Y:S05]  /*14580*/  @!P0 BRA `(.L_x_2640) ;  /* 0xfffffffc00f08947 */ /* 0x001fea000383ffff */
.L_x_2543:
[----:B------:R-:W-:Y:S05]  /*14590*/  BSYNC B6 ;  /* 0x0000000000067941 */ /* 0x000fea0003800000 */
.L_x_2540:
[----:B------:R-:W-:Y:S05]  /*145a0*/  EXIT ;  /* 0x000000000000794d */ /* 0x000fea0003800000 */
.L_x_2547:
[----:B0-----:R-:W-:-:S04]  /*145b0*/  IMAD.U32 R3, RZ, RZ, UR41 ;  /* 0x00000029ff037e24 */ /* 0x001fc8000f8e00ff */
[----:B------:R0:W1:Y:S03]  /*145c0*/  SYNCS.PHASECHK.TRANS64.TRYWAIT P0, [R3+URZ+0x22800], R6 ;  /* 0x02280006030075a7 */ /* 0x000066000800017f */
[----:B-1----:R-:W-:Y:S05]  /*145d0*/  @!P0 NANOSLEEP.SYNCS 0x989680 ;  /* 0x009896800000895d */ /* 0x002fea0003900000 */
[----:B------:R-:W1:Y:S02]  /*145e0*/  @!P0 SYNCS.PHASECHK.TRANS64 P0, [R3+URZ+0x22800], R6 ;  /* 0x02280006030085a7 */ /* 0x000e64000800007f */
[----:B-1----:R-:W-:Y:S05]  /*145f0*/  @!P0 BRA `(.L_x_2547) ;  /* 0xfffffffc00ec8947 */ /* 0x002fea000383ffff */
[----:B------:R-:W-:Y:S05]  /*14600*/  BRA `(.L_x_2641) ;  /* 0xfffffed000187947 */ /* 0x000fea000383ffff */
.L_x_2551:
[----:B--2---:R-:W-:-:S04]  /*14610*/  MOV R5, UR41 ;  /* 0x0000002900057c02 */ /* 0x004fc80008000f00 */
[----:B------:R2:W3:Y:S03]  /*14620*/  SYNCS.PHASECHK.TRANS64.TRYWAIT P1, [R5+URZ+0x22830], R6 ;  /* 0x02283006050075a7 */ /* 0x0004e6000802017f */
[----:B---3--:R-:W-:Y:S05]  /*14630*/  @!P1 NANOSLEEP.SYNCS 0x989680 ;  /* 0x009896800000995d */ /* 0x008fea0003900000 */
[----:B------:R-:W3:Y:S02]  /*14640*/  @!P1 SYNCS.PHASECHK.TRANS64 P1, [R5+URZ+0x22830], R6 ;  /* 0x02283006050095a7 */ /* 0x000ee4000802007f */
[----:B---3--:R-:W-:Y:S05]  /*14650*/  @!P1 BRA `(.L_x_2551) ;  /* 0xfffffffc00ec9947 */ /* 0x008fea000383ffff */
[----:B------:R-:W-:Y:S05]  /*14660*/  BRA `(.L_x_2550) ;  /* 0xfffffed000347947 */ /* 0x000fea000383ffff */
.L_x_2557:
[----:B-1----:R-:W-:-:S04]  /*14670*/  IMAD.U32 R11, RZ, RZ, UR6 ;  /* 0x00000006ff0b7e24 */ /* 0x002fc8000f8e00ff */
[----:B------:R1:W2:Y:S03]  /*14680*/  SYNCS.PHASECHK.TRANS64.TRYWAIT P1, [R11+URZ+0x22830], R10 ;  /* 0x0228300a0b0075a7 */ /* 0x0002a6000802017f */
[----:B--2---:R-:W-:Y:S05]  /*14690*/  @!P1 NANOSLEEP.SYNCS 0x989680 ;  /* 0x009896800000995d */ /* 0x004fea0003900000 */
[----:B------:R-:W2:Y:S02]  /*146a0*/  @!P1 SYNCS.PHASECHK.TRANS64 P1, [R11+URZ+0x22830], R10 ;  /* 0x0228300a0b0095a7 */ /* 0x000ea4000802007f */
[----:B--2---:R-:W-:Y:S05]  /*146b0*/  @!P1 BRA `(.L_x_2557) ;  /* 0xfffffffc00ec9947 */ /* 0x004fea000383ffff */
[----:B------:R-:W-:Y:S05]  /*146c0*/  BRA `(.L_x_2554) ;  /* 0xffffff0c00947947 */ /* 0x000fea000383ffff */
.L_x_2561:
[----:B-1----:R-:W-:-:S04]  /*146d0*/  IMAD.U32 R11, RZ, RZ, UR6 ;  /* 0x00000006ff0b7e24 */ /* 0x002fc8000f8e00ff */
[----:B------:R1:W2:Y:S03]  /*146e0*/  SYNCS.PHASECHK.TRANS64.TRYWAIT P1, [R11+URZ+0x22850], R10 ;  /* 0x0228500a0b0075a7 */ /* 0x0002a6000802017f */
[----:B--2---:R-:W-:Y:S05]  /*146f0*/  @!P1 NANOSLEEP.SYNCS 0x989680 ;  /* 0x009896800000995d */ /* 0x004fea0003900000 */
[----:B------:R-:W2:Y:S02]  /*14700*/  @!P1 SYNCS.PHASECHK.TRANS64 P1, [R11+URZ+0x22850], R10 ;  /* 0x0228500a0b0095a7 */ /* 0x000ea4000802007f */
[----:B--2---:R-:W-:Y:S05]  /*14710*/  @!P1 BRA `(.L_x_2561) ;  /* 0xfffffffc00ec9947 */ /* 0x004fea000383ffff */
[----:B------:R-:W-:Y:S05]  /*14720*/  BRA `(.L_x_2558) ;  /* 0xffffff1400b87947 */ /* 0x000fea000383ffff */
.L_x_2569:
[----:B-1----:R-:W-:-:S04]  /*14730*/  IMAD.U32 R10, RZ, RZ, UR6 ;  /* 0x00000006ff0a7e24 */ /* 0x002fc8000f8e00ff */
[----:B------:R1:W2:Y:S03]  /*14740*/  SYNCS.PHASECHK.TRANS64.TRYWAIT P1, [R10+URZ+0x22830], R7 ;  /* 0x022830070a0075a7 */ /* 0x0002a6000802017f */
[----:B--2---:R-:W-:Y:S05]  /*14750*/  @!P1 NANOSLEEP.SYNCS 0x989680 ;  /* 0x009896800000995d */ /* 0x004fea0003900000 */
[----:B------:R-:W2:Y:S02]  /*14760*/  @!P1 SYNCS.PHASECHK.TRANS64 P1, [R10+URZ+0x22830], R7 ;  /* 0x022830070a0095a7 */ /* 0x000ea4000802007f */
[----:B--2---:R-:W-:Y:S05]  /*14770*/  @!P1 BRA `(.L_x_2569) ;  /* 0xfffffffc00ec9947 */ /* 0x004fea000383ffff */
[----:B------:R-:W-:Y:S05]  /*14780*/  BRA `(.L_x_2566) ;  /* 0xffffff4c00247947 */ /* 0x000fea000383ffff */
.L_x_2573:
[----:B-1----:R-:W-:-:S04]  /*14790*/  IMAD.U32 R10, RZ, RZ, UR6 ;  /* 0x00000006ff0a7e24 */ /* 0x002fc8000f8e00ff */
[----:B------:R1:W2:Y:S03]  /*147a0*/  SYNCS.PHASECHK.TRANS64.TRYWAIT P1, [R10+URZ+0x22850], R7 ;  /* 0x022850070a0075a7 */ /* 0x0002a6000802017f */
[----:B--2---:R-:W-:Y:S05]  /*147b0*/  @!P1 NANOSLEEP.SYNCS 0x989680 ;  /* 0x009896800000995d */ /* 0x004fea0003900000 */
[----:B------:R-:W2:Y:S02]  /*147c0*/  @!P1 SYNCS.PHASECHK.TRANS64 P1, [R10+URZ+0x22850], R7 ;  /* 0x022850070a0095a7 */ /* 0x000ea4000802007f */
[----:B--2---:R-:W-:Y:S05]  /*147d0*/  @!P1 BRA `(.L_x_2573) ;  /* 0xfffffffc00ec9947 */ /* 0x004fea000383ffff */
[----:B------:R-:W-:Y:S05]  /*147e0*/  BRA `(.L_x_2570) ;  /* 0xffffff5400387947 */ /* 0x000fea000383ffff */
.L_x_2580:
[----:B-1----:R-:W-:-:S04]  /*147f0*/  IMAD.U32 R3, RZ, RZ, UR12 ;  /* 0x0000000cff037e24 */ /* 0x002fc8000f8e00ff */
[----:B------:R1:W3:Y:S03]  /*14800*/  SYNCS.PHASECHK.TRANS64.TRYWAIT P1, [R3+URZ+0x22850], R0 ;  /* 0x02285000030075a7 */ /* 0x0002e6000802017f */
[----:B---3--:R-:W-:Y:S05]  /*14810*/  @!P1 NANOSLEEP.SYNCS 0x989680 ;  /* 0x009896800000995d */ /* 0x008fea0003900000 */
[----:B------:R-:W3:Y:S02]  /*14820*/  @!P1 SYNCS.PHASECHK.TRANS64 P1, [R3+URZ+0x22850], R0 ;  /* 0x02285000030095a7 */ /* 0x000ee4000802007f */
[----:B---3--:R-:W-:Y:S05]  /*14830*/  @!P1 BRA `(.L_x_2580) ;  /* 0xfffffffc00ec9947 */ /* 0x008fea000383ffff */
[----:B------:R-:W-:Y:S05]  /*14840*/  BRA `(.L_x_2579) ;  /* 0xffffff7c00907947 */ /* 0x000fea000383ffff */
.L_x_2593:
[----:B------:R-:W-:Y:S01]  /*14850*/  IMAD.MOV.U32 R13, RZ, RZ, R19 ;  /* 0x000000ffff0d7224 */ /* 0x000fe200078e0013 */
[----:B------:R-:W-:Y:S01]  /*14860*/  MOV R11, 0x1f ;  /* 0x0000001f000b7802 */ /* 0x000fe20000000f00 */
[----:B------:R-:W-:Y:S02]  /*14870*/  IMAD.MOV.U32 R12, RZ, RZ, RZ ;  /* 0x000000ffff0c7224 */ /* 0x000fe400078e00ff */
[----:B------:R-:W-:-:S07]  /*14880*/  IMAD.MOV.U32 R15, RZ, RZ, -0x1 ;  /* 0xffffffffff0f7424 */ /* 0x000fce00078e00ff */
[----:B0----5:R-:W-:Y:S05]  /*14890*/  WARPSYNC.COLLECTIVE R15, `(.L_x_2642) ;  /* 0x000000000f087348 */ /* 0x021fea0003c00000 */
[----:B------:R1:W2:Y:S02]  /*148a0*/  SHFL.IDX P6, R14, R13, R12, R11 ;  /* 0x0000000c0d0e7389 */ /* 0x0002a400000c000b */
[----:B012--5:R-:W-:Y:S01]  /*148b0*/  ENDCOLLECTIVE ;  /* 0x000000000000791b */ /* 0x027fe20003800000 */
.L_x_2642:
[----:B------:R-:W-:Y:S05]  /*148c0*/  BRA `(.L_x_2643) ;  /* 0xffffffb800807947 */ /* 0x000fea000383ffff */
.L_x_2595:
[----:B0-----:R-:W-:-:S04]  /*148d0*/  IMAD.U32 R3, RZ, RZ, UR44 ;  /* 0x0000002cff037e24 */ /* 0x001fc8000f8e00ff */
[----:B------:R0:W1:Y:S03]  /*148e0*/  SYNCS.PHASECHK.TRANS64.TRYWAIT P0, [R3+URZ+0x22880], R30 ;  /* 0x0228801e030075a7 */ /* 0x000066000800017f */
[----:B-1----:R-:W-:Y:S05]  /*148f0*/  @!P0 NANOSLEEP.SYNCS 0x989680 ;  /* 0x009896800000895d */ /* 0x002fea0003900000 */
[----:B------:R-:W1:Y:S02]  /*14900*/  @!P0 SYNCS.PHASECHK.TRANS64 P0, [R3+URZ+0x22880], R30 ;  /* 0x0228801e030085a7 */ /* 0x000e64000800007f */
[----:B-1----:R-:W-:Y:S05]  /*14910*/  @!P0 BRA `(.L_x_2595) ;  /* 0xfffffffc00ec8947 */ /* 0x002fea000383ffff */
[----:B------:R-:W-:Y:S05]  /*14920*/  BRA `(.L_x_2644) ;  /* 0xffffffbc00d47947 */ /* 0x000fea000383ffff */
.L_x_2596:
        /* <DEDUP_REMOVED lines=8> */
.L_x_2646:
[----:B------:R-:W-:Y:S05]  /*149b0*/  BSYNC B0 ;  /* 0x0000000000007941 */ /* 0x000fea0003800000 */
.L_x_2645:
[----:B------:R-:W-:Y:S01]  /*149c0*/  MOV R13, R16 ;  /* 0x00000010000d7202 */ /* 0x000fe20000000f00 */
[----:B------:R-:W-:Y:S01]  /*149d0*/  IMAD.MOV.U32 R12, RZ, RZ, RZ ;  /* 0x000000ffff0c7224 */ /* 0x000fe200078e00ff */
[C---:B------:R-:W-:Y:S01]  /*149e0*/  ISETP.LT.OR P1, PT, R5.reuse, 0x1, P2 ;  /* 0x000000010500780c */ /* 0x040fe20001721670 */
[----:B------:R-:W-:Y:S01]  /*149f0*/  IMAD.MOV.U32 R11, RZ, RZ, 0x181f ;  /* 0x0000181fff0b7424 */ /* 0x000fe200078e00ff */
[----:B------:R-:W-:Y:S01]  /*14a00*/  LOP3.LUT R0, R0, 0xffffffdf, RZ, 0xc0, !PT ;  /* 0xffffffdf00007812 */ /* 0x000fe200078ec0ff */
        /* <DEDUP_REMOVED lines=8> */
.L_x_2647:
[----:B------:R-:W-:Y:S01]  /*14a90*/  ISETP.GE.AND P3, PT, R5, 0x51, PT ;  /* 0x000000510500780c */ /* 0x000fe20003f66270 */
[----:B------:R-:W-:Y:S02]  /*14aa0*/  IMAD.MOV.U32 R13, RZ, RZ, R17 ;  /* 0x000000ffff0d7224 */ /* 0x000fe400078e0011 */
[----:B------:R-:W-:Y:S01]  /*14ab0*/  IMAD.MOV.U32 R12, RZ, RZ, 0x1 ;  /* 0x00000001ff0c7424 */ /* 0x000fe200078e00ff */
[----:B------:R-:W-:-:S13]  /*14ac0*/  IADD3 R2, P0, R29, R14, RZ ;  /* 0x0000000e1d027210 */ /* 0x000fda0007f1e0ff */
[----:B------:R-:W-:Y:S05]  /*14ad0*/  WARPSYNC.COLLECTIVE R15, `(.L_x_2648) ;  /* 0x000000000f087348 */ /* 0x000fea0003c00000 */
[----:B------:R0:W1:Y:S02]  /*14ae0*/  SHFL.IDX P6, R14, R13, R12, R11 ;  /* 0x0000000c0d0e7389 */ /* 0x00006400000c000b */
[----:B01----:R-:W-:Y:S01]  /*14af0*/  ENDCOLLECTIVE ;  /* 0x000000000000791b */ /* 0x003fe20003800000 */
.L_x_2648:
[----:B------:R-:W-:-:S05]  /*14b00*/  IMAD.X R3, RZ, RZ, R3, P0 ;  /* 0x000000ffff037224 */ /* 0x000fca00000e0603 */
        /* <DEDUP_REMOVED lines=10> */
.L_x_2649:
        /* <DEDUP_REMOVED lines=9> */
.L_x_2650:
[----:B------:R-:W-:Y:S01]  /*14c40*/  @!PT LDS RZ, [RZ] ;  /* 0x00000000fffff984 */ /* 0x000fe20000000800 */
[----:B------:R-:W-:Y:S01]  /*14c50*/  @!PT LDS RZ, [RZ] ;  /* 0x00000000fffff984 */ /* 0x000fe20000000800 */
[----:B------:R-:W-:Y:S01]  /*14c60*/  @!PT LDS RZ, [RZ] ;  /* 0x00000000fffff984 */ /* 0x000fe20000000800 */
[----:B------:R0:W-:Y:S01]  /*14c70*/  LDGSTS.E.BYPASS.LTC128B.128 [R28+0xac00], desc[UR50][R2.64], !P1 ;  /* 0x0ac00000021c7fae */ /* 0x0001e2000c901d72 */
[----:B------:R-:W-:Y:S02]  /*14c80*/  ISETP.LT.OR P1, PT, R5, 0x21, P2 ;  /* 0x000000210500780c */ /* 0x000fe40001721670 */
[----:B------:R-:W-:Y:S01]  /*14c90*/  MOV R13, R16 ;  /* 0x00000010000d7202 */ /* 0x000fe20000000f00 */
[----:B------:R-:W-:-:S10]  /*14ca0*/  IMAD.MOV.U32 R23, RZ, RZ, R14 ;  /* 0x000000ffff177224 */ /* 0x000fd400078e000e */
[----:B0-----:R-:W-:Y:S05]  /*14cb0*/  WARPSYNC.COLLECTIVE R15, `(.L_x_2651) ;  /* 0x000000000f087348 */ /* 0x001fea0003c00000 */
[----:B------:R1:W2:Y:S02]  /*14cc0*/  SHFL.IDX P6, R14, R13, R12, R11 ;  /* 0x0000000c0d0e7389 */ /* 0x0002a400000c000b */
[----:B012---:R-:W-:Y:S01]  /*14cd0*/  ENDCOLLECTIVE ;  /* 0x000000000000791b */ /* 0x007fe20003800000 */
.L_x_2651:
        /* <DEDUP_REMOVED lines=8> */
.L_x_2652:
        /* <DEDUP_REMOVED lines=10> */
.L_x_2653:
        /* <DEDUP_REMOVED lines=9> */
.L_x_2654:
        /* <DEDUP_REMOVED lines=10> */
.L_x_2655:
        /* <DEDUP_REMOVED lines=8> */
.L_x_2656:
        /* <DEDUP_REMOVED lines=10> */
.L_x_2657:
[----:B------:R-:W-:Y:S02]  /*15050*/  IMAD.MOV.U32 R13, RZ, RZ, R17 ;  /* 0x000000ffff0d7224 */ /* 0x000fe400078e0011 */
[----:B------:R-:W-:Y:S02]  /*15060*/  IMAD.MOV.U32 R12, RZ, RZ, 0x6 ;  /* 0x00000006ff0c7424 */ /* 0x000fe400078e00ff */
[----:B------:R-:W-:-:S05]  /*15070*/  IMAD.MOV.U32 R11, RZ, RZ, R14 ;  /* 0x000000ffff0b7224 */ /* 0x000fca00078e000e */
[----:B------:R-:W-:Y:S02]  /*15080*/  IADD3 R2, P0, R29, R11, RZ ;  /* 0x0000000b1d027210 */ /* 0x000fe40007f1e0ff */
[----:B------:R-:W-:-:S03]  /*15090*/  MOV R11, 0x181f ;  /* 0x0000181f000b7802 */ /* 0x000fc60000000f00 */
[----:B------:R-:W-:-:S08]  /*150a0*/  IMAD.X R3, RZ, RZ, R22, P0 ;  /* 0x000000ffff037224 */ /* 0x000fd000000e0616 */
[----:B------:R-:W-:Y:S05]  /*150b0*/  WARPSYNC.COLLECTIVE R15, `(.L_x_2658) ;  /* 0x000000000f087348 */ /* 0x000fea0003c00000 */
[----:B------:R0:W1:Y:S02]  /*150c0*/  SHFL.IDX P6, R14, R13, R12, R11 ;  /* 0x0000000c0d0e7389 */ /* 0x00006400000c000b */
[----:B01----:R-:W-:Y:S01]  /*150d0*/  ENDCOLLECTIVE ;  /* 0x000000000000791b */ /* 0x003fe20003800000 */
.L_x_2658:
        /* <DEDUP_REMOVED lines=10> */
.L_x_2659:
        /* <DEDUP_REMOVED lines=8> */
.L_x_2660:
        /* <DEDUP_REMOVED lines=10> */
.L_x_2661:
        /* <DEDUP_REMOVED lines=9> */
.L_x_2662:
        /* <DEDUP_REMOVED lines=10> */
.L_x_2663:
        /* <DEDUP_REMOVED lines=8> */
.L_x_2664:
        /* <DEDUP_REMOVED lines=14> */
.L_x_2665:
        /* <DEDUP_REMOVED lines=9> */
.L_x_2599:
[----:B0-----:R-:W-:-:S04]  /*155c0*/  IMAD.U32 R3, RZ, RZ, UR44 ;  /* 0x0000002cff037e24 */ /* 0x001fc8000f8e00ff */
[----:B------:R0:W1:Y:S03]  /*155d0*/  SYNCS.PHASECHK.TRANS64.TRYWAIT P2, [R3+URZ+0x22840], R30 ;  /* 0x0228401e030075a7 */ /* 0x000066000804017f */
[----:B-1----:R-:W-:Y:S05]  /*155e0*/  @!P2 NANOSLEEP.SYNCS 0x989680 ;  /* 0x009896800000a95d */ /* 0x002fea0003900000 */
[----:B------:R-:W1:Y:S02]  /*155f0*/  @!P2 SYNCS.PHASECHK.TRANS64 P2, [R3+URZ+0x22840], R30 ;  /* 0x0228401e0300a5a7 */ /* 0x000e64000804007f */
[----:B-1----:R-:W-:Y:S05]  /*15600*/  @!P2 BRA `(.L_x_2599) ;  /* 0xfffffffc00eca947 */ /* 0x002fea000383ffff */
[----:B------:R-:W-:Y:S05]  /*15610*/  BRA `(.L_x_2667) ;  /* 0xffffffb800e07947 */ /* 0x000fea000383ffff */
.L_x_2600:
        /* <DEDUP_REMOVED lines=8> */
.L_x_2669:
[----:B------:R-:W-:Y:S05]  /*156a0*/  BSYNC B0 ;  /* 0x0000000000007941 */ /* 0x000fea0003800000 */
.L_x_2668:
        /* <DEDUP_REMOVED lines=12> */
.L_x_2670:
        /* <DEDUP_REMOVED lines=14> */
.L_x_2671:
[----:B------:R-:W-:Y:S02]  /*15850*/  IMAD.MOV.U32 R13, RZ, RZ, R7 ;  /* 0x000000ffff0d7224 */ /* 0x000fe400078e0007 */
[----:B------:R-:W-:-:S07]  /*15860*/  IMAD.MOV.U32 R10, RZ, RZ, R14 ;  /* 0x000000ffff0a7224 */ /* 0x000fce00078e000e */
[----:B------:R-:W-:Y:S05]  /*15870*/  WARPSYNC.COLLECTIVE R15, `(.L_x_2672) ;  /* 0x000000000f087348 */ /* 0x000fea0003c00000 */
[----:B------:R0:W1:Y:S02]  /*15880*/  SHFL.IDX P6, R14, R13, R12, R11 ;  /* 0x0000000c0d0e7389 */ /* 0x00006400000c000b */
[----:B01----:R-:W-:Y:S01]  /*15890*/  ENDCOLLECTIVE ;  /* 0x000000000000791b */ /* 0x003fe20003800000 */
.L_x_2672:
[----:B------:R-:W-:Y:S01]  /*158a0*/  IMAD.MOV.U32 R13, RZ, RZ, R6 ;  /* 0x000000ffff0d7224 */ /* 0x000fe200078e0006 */
[----:B------:R-:W-:Y:S02]  /*158b0*/  MOV R12, 0x2 ;  /* 0x00000002000c7802 */ /* 0x000fe40000000f00 */
        /* <DEDUP_REMOVED lines=11> */
.L_x_2673:
[----:B------:R-:W-:Y:S02]  /*15970*/  IMAD.MOV.U32 R13, RZ, RZ, R7 ;  /* 0x000000ffff0d7224 */ /* 0x000fe400078e0007 */
[----:B------:R-:W-:-:S07]  /*15980*/  IMAD.MOV.U32 R9, RZ, RZ, R14 ;  /* 0x000000ffff097224 */ /* 0x000fce00078e000e */
[----:B------:R-:W-:Y:S05]  /*15990*/  WARPSYNC.COLLECTIVE R15, `(.L_x_2674) ;  /* 0x000000000f087348 */ /* 0x000fea0003c00000 */
[----:B------:R0:W1:Y:S02]  /*159a0*/  SHFL.IDX P6, R14, R13, R12, R11 ;  /* 0x0000000c0d0e7389 */ /* 0x00006400000c000b */
[----:B01----:R-:W-:Y:S01]  /*159b0*/  ENDCOLLECTIVE ;  /* 0x000000000000791b */ /* 0x003fe20003800000 */
.L_x_2674:
        /* <DEDUP_REMOVED lines=15> */
.L_x_2675:
[----:B------:R-:W-:Y:S01]  /*15ab0*/  IMAD.MOV.U32 R13, RZ, RZ, R7 ;  /* 0x000000ffff0d7224 */ /* 0x000fe200078e0007 */
[----:B------:R-:W-:-:S07]  /*15ac0*/  MOV R8, R14 ;  /* 0x0000000e00087202 */ /* 0x000fce0000000f00 */
[----:B------:R-:W-:Y:S05]  /*15ad0*/  WARPSYNC.COLLECTIVE R15, `(.L_x_2676) ;  /* 0x000000000f087348 */ /* 0x000fea0003c00000 */
[----:B------:R0:W1:Y:S02]  /*15ae0*/  SHFL.IDX P6, R14, R13, R12, R11 ;  /* 0x0000000c0d0e7389 */ /* 0x00006400000c000b */
[----:B01----:R-:W-:Y:S01]  /*15af0*/  ENDCOLLECTIVE ;  /* 0x000000000000791b */ /* 0x003fe20003800000 */
.L_x_2676:
        /* <DEDUP_REMOVED lines=15> */
.L_x_2677:
[----:B------:R-:W-:Y:S01]  /*15bf0*/  MOV R13, R7 ;  /* 0x00000007000d7202 */ /* 0x000fe20000000f00 */
[----:B------:R-:W-:-:S07]  /*15c00*/  IMAD.MOV.U32 R8, RZ, RZ, R14 ;  /* 0x000000ffff087224 */ /* 0x000fce00078e000e */
[----:B------:R-:W-:Y:S05]  /*15c10*/  WARPSYNC.COLLECTIVE R15, `(.L_x_2678) ;  /* 0x000000000f087348 */ /* 0x000fea0003c00000 */
[----:B------:R0:W1:Y:S02]  /*15c20*/  SHFL.IDX P6, R14, R13, R12, R11 ;  /* 0x0000000c0d0e7389 */ /* 0x00006400000c000b */
[----:B01----:R-:W-:Y:S01]  /*15c30*/  ENDCOLLECTIVE ;  /* 0x000000000000791b */ /* 0x003fe20003800000 */
.L_x_2678:
[----:B------:R-:W-:Y:S02]  /*15c40*/  IMAD.MOV.U32 R13, RZ, RZ, R6 ;  /* 0x000000ffff0d7224 */ /* 0x000fe400078e0006 */
[----:B------:R-:W-:Y:S01]  /*15c50*/  IMAD.MOV.U32 R12, RZ, RZ, 0x5 ;  /* 0x00000005ff0c7424 */ /* 0x000fe200078e00ff */
[----:B------:R-:W-:-:S05]  /*15c60*/  @P4 IADD3 R14, P2, R29, R14, RZ ;  /* 0x0000000e1d0e4210 */ /* 0x000fca0007f5e0ff */
[----:B------:R-:W-:-:S08]  /*15c70*/  @P4 IMAD.MOV.U32 R2, RZ, RZ, R14 ;  /* 0x000000ffff024224 */ /* 0x000fd000078e000e */
[----:B------:R-:W-:Y:S05]  /*15c80*/  WARPSYNC.COLLECTIVE R15, `(.L_x_2679) ;  /* 0x000000000f087348 */ /* 0x000fea0003c00000 */
[----:B------:R0:W1:Y:S02]  /*15c90*/  SHFL.IDX P6, R14, R13, R12, R11 ;  /* 0x0000000c0d0e7389 */ /* 0x00006400000c000b */
[----:B01----:R-:W-:Y:S01]  /*15ca0*/  ENDCOLLECTIVE ;  /* 0x000000000000791b */ /* 0x003fe20003800000 */
.L_x_2679:
        /* <DEDUP_REMOVED lines=12> */
.L_x_2680:
        /* <DEDUP_REMOVED lines=8> */
.L_x_2681:
        /* <DEDUP_REMOVED lines=10> */
.L_x_2682:
[----:B------:R-:W-:Y:S02]  /*15e90*/  IMAD.MOV.U32 R13, RZ, RZ, R6 ;  /* 0x000000ffff0d7224 */ /* 0x000fe400078e0006 */
[----:B------:R-:W-:Y:S01]  /*15ea0*/  IMAD.MOV.U32 R12, RZ, RZ, 0x7 ;  /* 0x00000007ff0c7424 */ /* 0x000fe200078e00ff */
[----:B------:R-:W-:-:S04]  /*15eb0*/  @P4 IADD3 R14, P2, R29, R14, RZ ;  /* 0x0000000e1d0e4210 */ /* 0x000fc80007f5e0ff */
[----:B------:R-:W-:Y:S01]  /*15ec0*/  @P4 MOV R2, R14 ;  /* 0x0000000e00024202 */ /* 0x000fe20000000f00 */
[----:B------:R-:W-:-:S08]  /*15ed0*/  @P4 IMAD.X R9, RZ, RZ, R8, P2 ;  /* 0x000000ffff094224 */ /* 0x000fd000010e0608 */
[----:B------:R-:W-:Y:S05]  /*15ee0*/  WARPSYNC.COLLECTIVE R15, `(.L_x_2683) ;  /* 0x000000000f087348 */ /* 0x000fea0003c00000 */
[----:B------:R0:W1:Y:S02]  /*15ef0*/  SHFL.IDX P6, R14, R13, R12, R11 ;  /* 0x0000000c0d0e7389 */ /* 0x00006400000c000b */
[----:B01----:R-:W-:Y:S01]  /*15f00*/  ENDCOLLECTIVE ;  /* 0x000000000000791b */ /* 0x003fe20003800000 */
.L_x_2683:
        /* <DEDUP_REMOVED lines=10> */
.L_x_2684:
[----:B------:R-:W-:Y:S02]  /*15fb0*/  IMAD.MOV.U32 R13, RZ, RZ, R4 ;  /* 0x000000ffff0d7224 */ /* 0x000fe400078e0004 */
[----:B------:R-:W-:Y:S01]  /*15fc0*/  IMAD.MOV.U32 R12, RZ, RZ, RZ ;  /* 0x000000ffff0c7224 */ /* 0x000fe200078e00ff */
[----:B------:R-:W-:-:S13]  /*15fd0*/  @P0 IADD3 R9, P2, R29, R14, RZ ;  /* 0x0000000e1d090210 */ /* 0x000fda0007f5e0ff */
[----:B------:R-:W-:Y:S05]  /*15fe0*/  WARPSYNC.COLLECTIVE R15, `(.L_x_2685) ;  /* 0x000000000f087348 */ /* 0x000fea0003c00000 */
[----:B------:R0:W1:Y:S02]  /*15ff0*/  SHFL.IDX P6, R14, R13, R12, R11 ;  /* 0x0000000c0d0e7389 */ /* 0x00006400000c000b */
[----:B01----:R-:W-:Y:S01]  /*16000*/  ENDCOLLECTIVE ;  /* 0x000000000000791b */ /* 0x003fe20003800000 */
.L_x_2685:
[----:B------:R-:W-:Y:S02]  /*16010*/  @P0 IMAD.X R10, RZ, RZ, R8, P2 ;  /* 0x000000ffff0a0224 */ /* 0x000fe400010e0608 */
[----:B------:R-:W-:-:S03]  /*16020*/  @P0 IMAD.MOV.U32 R2, RZ, RZ, R9 ;  /* 0x000000ffff020224 */ /* 0x000fc600078e0009 */
        /* <DEDUP_REMOVED lines=10> */
.L_x_2686:
[----:B------:R-:W-:Y:S01]  /*160d0*/  MOV R13, R4 ;  /* 0x00000004000d7202 */ /* 0x000fe20000000f00 */
[----:B------:R-:W-:Y:S01]  /*160e0*/  IMAD.MOV.U32 R12, RZ, RZ, 0x1 ;  /* 0x00000001ff0c7424 */ /* 0x000fe200078e00ff */
[----:B------:R-:W-:-:S13]  /*160f0*/  @P1 IADD3 R9, P0, R29, R14, RZ ;  /* 0x0000000e1d091210 */ /* 0x000fda0007f1e0ff */
[----:B------:R-:W-:Y:S05]  /*16100*/  WARPSYNC.COLLECTIVE R15, `(.L_x_2687) ;  /* 0x000000000f087348 */ /* 0x000fea0003c00000 */
[----:B------:R0:W1:Y:S02]  /*16110*/  SHFL.IDX P6, R14, R13, R12, R11 ;  /* 0x0000000c0d0e7389 */ /* 0x00006400000c000b */
[----:B01----:R-:W-:Y:S01]  /*16120*/  ENDCOLLECTIVE ;  /* 0x000000000000791b */ /* 0x003fe20003800000 */
.L_x_2687:
        /* <DEDUP_REMOVED lines=12> */
.L_x_2688:
[----:B------:R-:W-:Y:S05]  /*161f0*/  BRA `(.L_x_2689) ;  /* 0xffffffb400a07947 */ /* 0x000fea000383ffff */
.L_x_2603:
[----:B------:R-:W-:Y:S02]  /*16200*/  IMAD.MOV.U32 R13, RZ, RZ, R4 ;  /* 0x000000ffff0d7224 */ /* 0x000fe400078e0004 */
[----:B------:R-:W-:Y:S02]  /*16210*/  IMAD.MOV.U32 R12, RZ, RZ, RZ ;  /* 0x000000ffff0c7224 */ /* 0x000fe400078e00ff */
[----:B------:R-:W-:Y:S02]  /*16220*/  IMAD.MOV.U32 R11, RZ, RZ, 0x181f ;  /* 0x0000181fff0b7424 */ /* 0x000fe400078e00ff */
[----:B------:R-:W-:Y:S02]  /*16230*/  IMAD.MOV.U32 R15, RZ, RZ, -0x1 ;  /* 0xffffffffff0f7424 */ /* 0x000fe400078e00ff */
[----:B------:R-:W-:-:S07]  /*16240*/  IMAD.U32 R6, RZ, RZ, UR46 ;  /* 0x0000002eff067e24 */ /* 0x000fce000f8e00ff */
[----:B------:R-:W-:Y:S05]  /*16250*/  WARPSYNC.COLLECTIVE R15, `(.L_x_2690) ;  /* 0x000000000f087348 */ /* 0x000fea0003c00000 */
[----:B------:R0:W1:Y:S02]  /*16260*/  SHFL.IDX P6, R14, R13, R12, R11 ;  /* 0x0000000c0d0e7389 */ /* 0x00006400000c000b */
[----:B01----:R-:W-:Y:S01]  /*16270*/  ENDCOLLECTIVE ;  /* 0x000000000000791b */ /* 0x003fe20003800000 */
.L_x_2690:
[----:B------:R-:W-:-:S04]  /*16280*/  IMAD R6, R6, 0x80, R25 ;  /* 0x0000008006067824 */ /* 0x000fc800078e0219 */
[----:B------:R-:W-:Y:S02]  /*16290*/  VIADD R8, R6, 0x10 ;  /* 0x0000001006087836 */ /* 0x000fe40000000000 */
[----:B------:R-:W-:Y:S01]  /*162a0*/  IMAD.MOV.U32 R13, RZ, RZ, R0 ;  /* 0x000000ffff0d7224 */ /* 0x000fe200078e0000 */
[----:B------:R-:W-:-:S07]  /*162b0*/  MOV R2, R14 ;  /* 0x0000000e00027202 */ /* 0x000fce0000000f00 */
[----:B------:R-:W-:Y:S05]  /*162c0*/  WARPSYNC.COLLECTIVE R15, `(.L_x_2691) ;  /* 0x000000000f087348 */ /* 0x000fea0003c00000 */
[----:B------:R0:W1:Y:S02]  /*162d0*/  SHFL.IDX P6, R14, R13, R12, R11 ;  /* 0x0000000c0d0e7389 */ /* 0x00006400000c000b */
[----:B01----:R-:W-:Y:S01]  /*162e0*/  ENDCOLLECTIVE ;  /* 0x000000000000791b */ /* 0x003fe20003800000 */
.L_x_2691:
[----:B------:R-:W-:Y:S02]  /*162f0*/  ULDC UR4, c[0x0][0x288] ;  /* 0x0000a20000047ab9 */ /* 0x000fe40000000800 */
[----:B------:R-:W-:-:S05]  /*16300*/  IMAD R5, R5, UR4, RZ ;  /* 0x0000000405057c24 */ /* 0x000fca000f8e02ff */
[----:B------:R-:W-:Y:S01]  /*16310*/  ISETP.GE.AND P1, PT, R6, R5, PT ;  /* 0x000000050600720c */ /* 0x000fe20003f26270 */
[----:B------:R-:W-:Y:S01]  /*16320*/  IMAD.MOV.U32 R13, RZ, RZ, R4 ;  /* 0x000000ffff0d7224 */ /* 0x000fe200078e0004 */
[----:B------:R-:W-:-:S11]  /*16330*/  MOV R12, 0x1 ;  /* 0x00000001000c7802 */ /* 0x000fd60000000f00 */
[----:B------:R-:W-:-:S05]  /*16340*/  @!P1 IADD3 R14, P2, R29, R14, RZ ;  /* 0x0000000e1d0e9210 */ /* 0x000fca0007f5e0ff */
[----:B------:R-:W-:Y:S02]  /*16350*/  @!P1 IMAD.X R3, RZ, RZ, R2, P2 ;  /* 0x000000ffff039224 */ /* 0x000fe400010e0602 */
[----:B------:R-:W-:-:S07]  /*16360*/  @!P1 IMAD.MOV.U32 R2, RZ, RZ, R14 ;  /* 0x000000ffff029224 */ /* 0x000fce00078e000e */
[----:B------:R-:W-:Y:S05]  /*16370*/  WARPSYNC.COLLECTIVE R15, `(.L_x_2692) ;  /* 0x000000000f087348 */ /* 0x000fea0003c00000 */
[----:B------:R0:W1:Y:S02]  /*16380*/  SHFL.IDX P6, R14, R13, R12, R11 ;  /* 0x0000000c0d0e7389 */ /* 0x00006400000c000b */
[----:B01----:R-:W-:Y:S01]  /*16390*/  ENDCOLLECTIVE ;  /* 0x000000000000791b */ /* 0x003fe20003800000 */
.L_x_2692:
        /* <DEDUP_REMOVED lines=10> */
.L_x_2693:
[----:B------:R-:W-:Y:S01]  /*16440*/  MOV R13, R4 ;  /* 0x00000004000d7202 */ /* 0x000fe20000000f00 */
[----:B------:R-:W-:Y:S02]  /*16450*/  IMAD.MOV.U32 R12, RZ, RZ, 0x2 ;  /* 0x00000002ff0c7424 */ /* 0x000fe400078e00ff */
[----:B------:R-:W-:-:S07]  /*16460*/  IMAD.MOV.U32 R8, RZ, RZ, R14 ;  /* 0x000000ffff087224 */ /* 0x000fce00078e000e */
[----:B------:R-:W-:Y:S05]  /*16470*/  WARPSYNC.COLLECTIVE R15, `(.L_x_2694) ;  /* 0x000000000f087348 */ /* 0x000fea0003c00000 */
[----:B------:R0:W1:Y:S02]  /*16480*/  SHFL.IDX P6, R14, R13, R12, R11 ;  /* 0x0000000c0d0e7389 */ /* 0x00006400000c000b */
[----:B01----:R-:W-:Y:S01]  /*16490*/  ENDCOLLECTIVE ;  /* 0x000000000000791b */ /* 0x003fe20003800000 */
.L_x_2694:
        /* <DEDUP_REMOVED lines=15> */
.L_x_2695:
[----:B------:R-:W-:Y:S01]  /*16590*/  IMAD.MOV.U32 R13, RZ, RZ, R4 ;  /* 0x000000ffff0d7224 */ /* 0x000fe200078e0004 */
[----:B------:R-:W-:Y:S02]  /*165a0*/  MOV R12, 0x3 ;  /* 0x00000003000c7802 */ /* 0x000fe40000000f00 */
[----:B------:R-:W-:-:S05]  /*165b0*/  @!P1 IADD3 R14, P2, R29, R14, RZ ;  /* 0x0000000e1d0e9210 */ /* 0x000fca0007f5e0ff */
[----:B------:R-:W-:-:S08]  /*165c0*/  @!P1 IMAD.MOV.U32 R2, RZ, RZ, R14 ;  /* 0x000000ffff029224 */ /* 0x000fd000078e000e */
[----:B------:R-:W-:Y:S05]  /*165d0*/  WARPSYNC.COLLECTIVE R15, `(.L_x_2696) ;  /* 0x000000000f087348 */ /* 0x000fea0003c00000 */
[----:B------:R0:W1:Y:S02]  /*165e0*/  SHFL.IDX P6, R14, R13, R12, R11 ;  /* 0x0000000c0d0e7389 */ /* 0x00006400000c000b */
[----:B01----:R-:W-:Y:S01]  /*165f0*/  ENDCOLLECTIVE ;  /* 0x000000000000791b */ /* 0x003fe20003800000 */
.L_x_2696:
        /* <DEDUP_REMOVED lines=13> */
.L_x_2697:
[----:B------:R-:W-:Y:S02]  /*166d0*/  IMAD.MOV.U32 R13, RZ, RZ, R4 ;  /* 0x000000ffff0d7224 */ /* 0x000fe400078e0004 */
[----:B------:R-:W-:Y:S02]  /*166e0*/  IMAD.MOV.U32 R12, RZ, RZ, 0x4 ;  /* 0x00000004ff0c7424 */ /* 0x000fe400078e00ff */
[----:B------:R-:W-:-:S07]  /*166f0*/  IMAD.MOV.U32 R10, RZ, RZ, R14 ;  /* 0x000000ffff0a7224 */ /* 0x000fce00078e000e */
[----:B------:R-:W-:Y:S05]  /*16700*/  WARPSYNC.COLLECTIVE R15, `(.L_x_2698) ;  /* 0x000000000f087348 */ /* 0x000fea0003c00000 */
[----:B------:R0:W1:Y:S02]  /*16710*/  SHFL.IDX P6, R14, R13, R12, R11 ;  /* 0x0000000c0d0e7389 */ /* 0x00006400000c000b */
[----:B01----:R-:W-:Y:S01]  /*16720*/  ENDCOLLECTIVE ;  /* 0x000000000000791b */ /* 0x003fe20003800000 */
.L_x_2698:
[----:B------:R-:W-:-:S05]  /*16730*/  @!P2 IADD3 R2, P1, R29, R10, RZ ;  /* 0x0000000a1d02a210 */ /* 0x000fca0007f3e0ff */
[----:B------:R-:W-:Y:S01]  /*16740*/  @!P2 IMAD.X R3, RZ, RZ, R7, P1 ;  /* 0x000000ffff03a224 */ /* 0x000fe200008e0607 */
[----:B------:R-:W-:-:S04]  /*16750*/  ISETP.GE.AND P1, PT, R8, R5, PT ;  /* 0x000000050800720c */ /* 0x000fc80003f26270 */
        /* <DEDUP_REMOVED lines=9> */
.L_x_2699:
[----:B------:R-:W-:Y:S02]  /*167f0*/  IMAD.MOV.U32 R13, RZ, RZ, R4 ;  /* 0x000000ffff0d7224 */ /* 0x000fe400078e0004 */
[----:B------:R-:W-:Y:S01]  /*16800*/  IMAD.MOV.U32 R12, RZ, RZ, 0x5 ;  /* 0x00000005ff0c7424 */ /* 0x000fe200078e00ff */
[----:B------:R-:W-:-:S13]  /*16810*/  @!P1 IADD3 R2, P2, R29, R14, RZ ;  /* 0x0000000e1d029210 */ /* 0x000fda0007f5e0ff */
[----:B------:R-:W-:Y:S05]  /*16820*/  WARPSYNC.COLLECTIVE R15, `(.L_x_2700) ;  /* 0x000000000f087348 */ /* 0x000fea0003c00000 */
[----:B------:R0:W1:Y:S02]  /*16830*/  SHFL.IDX P6, R14, R13, R12, R11 ;  /* 0x0000000c0d0e7389 */ /* 0x00006400000c000b */
[----:B01----:R-:W-:Y:S01]  /*16840*/  ENDCOLLECTIVE ;  /* 0x000000000000791b */ /* 0x003fe20003800000 */
.L_x_2700:
        /* <DEDUP_REMOVED lines=12> */
.L_x_2701:
[----:B------:R-:W-:Y:S02]  /*16910*/  IMAD.MOV.U32 R13, RZ, RZ, R4 ;  /* 0x000000ffff0d7224 */ /* 0x000fe400078e0004 */
[----:B------:R-:W-:Y:S01]  /*16920*/  IMAD.MOV.U32 R12, RZ, RZ, 0x6 ;  /* 0x00000006ff0c7424 */ /* 0x000fe200078e00ff */
[----:B------:R-:W-:-:S07]  /*16930*/  MOV R10, R14 ;  /* 0x0000000e000a7202 */ /* 0x000fce0000000f00 */
[----:B------:R-:W-:Y:S05]  /*16940*/  WARPSYNC.COLLECTIVE R15, `(.L_x_2702) ;  /* 0x000000000f087348 */ /* 0x000fea0003c00000 */
[----:B------:R0:W1:Y:S02]  /*16950*/  SHFL.IDX P6, R14, R13, R12, R11 ;  /* 0x0000000c0d0e7389 */ /* 0x00006400000c000b */
[----:B01----:R-:W-:Y:S01]  /*16960*/  ENDCOLLECTIVE ;  /* 0x000000000000791b */ /* 0x003fe20003800000 */
.L_x_2702:
        /* <DEDUP_REMOVED lines=11> */
.L_x_2703:
        /* <DEDUP_REMOVED lines=8> */
.L_x_2704:
[----:B------:R-:W-:Y:S01]  /*16aa0*/  @!P1 MOV R2, R9 ;  /* 0x0000000900029202 */ /* 0x000fe20000000f00 */
[----:B------:R-:W-:-:S04]  /*16ab0*/  @!P1 IMAD.X R8, RZ, RZ, R8, P2 ;  /* 0x000000ffff089224 */ /* 0x000fc800010e0608 */
        /* <DEDUP_REMOVED lines=10> */
.L_x_2705:
[----:B------:R-:W-:Y:S05]  /*16b60*/  BRA `(.L_x_2706) ;  /* 0xffffffb400907947 */ /* 0x000fea000383ffff */
.L_x_2604:
[----:B0-----:R-:W-:-:S04]  /*16b70*/  IMAD.U32 R3, RZ, RZ, UR44 ;  /* 0x0000002cff037e24 */ /* 0x001fc8000f8e00ff */
[----:B------:R0:W1:Y:S03]  /*16b80*/  SYNCS.PHASECHK.TRANS64.TRYWAIT P0, [R3+URZ+0x22820], R0 ;  /* 0x02282000030075a7 */ /* 0x000066000800017f */
[----:B-1----:R-:W-:Y:S05]  /*16b90*/  @!P0 NANOSLEEP.SYNCS 0x989680 ;  /* 0x009896800000895d */ /* 0x002fea0003900000 */
[----:B------:R-:W1:Y:S02]  /*16ba0*/  @!P0 SYNCS.PHASECHK.TRANS64 P0, [R3+URZ+0x22820], R0 ;  /* 0x02282000030085a7 */ /* 0x000e64000800007f */
[----:B-1----:R-:W-:Y:S05]  /*16bb0*/  @!P0 BRA `(.L_x_2604) ;  /* 0xfffffffc00ec8947 */ /* 0x002fea000383ffff */
[----:B------:R-:W-:Y:S05]  /*16bc0*/  BRA `(.L_x_2707) ;  /* 0xffffffb400bc7947 */ /* 0x000fea000383ffff */
.L_x_2607:
[----:B0-----:R0:W1:Y:S02]  /*16bd0*/  SYNCS.PHASECHK.TRANS64.TRYWAIT P1, [R3+URZ+0x22880], R25 ;  /* 0x02288019030075a7 */ /* 0x001064000802017f */
[----:B-1----:R-:W-:Y:S05]  /*16be0*/  @!P1 NANOSLEEP.SYNCS 0x989680 ;  /* 0x009896800000995d */ /* 0x002fea0003900000 */
[----:B------:R-:W1:Y:S02]  /*16bf0*/  @!P1 SYNCS.PHASECHK.TRANS64 P1, [R3+URZ+0x22880], R25 ;  /* 0x02288019030095a7 */ /* 0x000e64000802007f */
[----:B-1----:R-:W-:Y:S05]  /*16c00*/  @!P1 BRA `(.L_x_2607) ;  /* 0xfffffffc00f09947 */ /* 0x002fea000383ffff */
[----:B------:R-:W-:Y:S05]  /*16c10*/  BRA `(.L_x_2708) ;  /* 0xffffffb800c07947 */ /* 0x000fea000383ffff */
.L_x_2608:
[----:B------:R-:W-:Y:S01]  /*16c20*/  BSSY B0, `(.L_x_2709) ;  /* 0x0000008000007945 */ /* 0x000fe20003800000 */
[----:B------:R-:W-:Y:S01]  /*16c30*/  IMAD.MOV.U32 R13, RZ, RZ, R7 ;  /* 0x000000ffff0d7224 */ /* 0x000fe200078e0007 */
[----:B------:R-:W-:Y:S01]  /*16c40*/  MOV R12, RZ ;  /* 0x000000ff000c7202 */ /* 0x000fe20000000f00 */
[----:B------:R-:W-:Y:S02]  /*16c50*/  IMAD.MOV.U32 R11, RZ, RZ, 0x181f ;  /* 0x0000181fff0b7424 */ /* 0x000fe400078e00ff */
[----:B------:R-:W-:-:S07]  /*16c60*/  IMAD.MOV.U32 R15, RZ, RZ, -0x1 ;  /* 0xffffffffff0f7424 */ /* 0x000fce00078e00ff */
[----:B0-----:R-:W-:Y:S05]  /*16c70*/  WARPSYNC.COLLECTIVE R15, `(.L_x_2710) ;  /* 0x000000000f087348 */ /* 0x001fea0003c00000 */
[----:B------:R1:W2:Y:S02]  /*16c80*/  SHFL.IDX P6, R14, R13, R12, R11 ;  /* 0x0000000c0d0e7389 */ /* 0x0002a400000c000b */
[----:B012---:R-:W-:Y:S01]  /*16c90*/  ENDCOLLECTIVE ;  /* 0x000000000000791b */ /* 0x007fe20003800000 */
.L_x_2710:
[----:B------:R-:W-:Y:S05]  /*16ca0*/  BSYNC B0 ;  /* 0x0000000000007941 */ /* 0x000fea0003800000 */
.L_x_2709:
        /* <DEDUP_REMOVED lines=9> */
.L_x_2711:
[----:B------:R-:W-:Y:S02]  /*16d40*/  IMAD.MOV.U32 R13, RZ, RZ, R7 ;  /* 0x000000ffff0d7224 */ /* 0x000fe400078e0007 */
[----:B------:R-:W-:Y:S01]  /*16d50*/  IMAD.MOV.U32 R12, RZ, RZ, 0x1 ;  /* 0x00000001ff0c7424 */ /* 0x000fe200078e00ff */
[----:B------:R-:W-:-:S07]  /*16d60*/  MOV R4, R14 ;  /* 0x0000000e00047202 */ /* 0x000fce0000000f00 */
[----:B------:R-:W-:Y:S05]  /*16d70*/  WARPSYNC.COLLECTIVE R15, `(.L_x_2712) ;  /* 0x000000000f087348 */ /* 0x000fea0003c00000 */
[----:B------:R0:W1:Y:S02]  /*16d80*/  SHFL.IDX P6, R14, R13, R12, R11 ;  /* 0x0000000c0d0e7389 */ /* 0x00006400000c000b */
[----:B01----:R-:W-:Y:S01]  /*16d90*/  ENDCOLLECTIVE ;  /* 0x000000000000791b */ /* 0x003fe20003800000 */
.L_x_2712:
        /* <DEDUP_REMOVED lines=11> */
.L_x_2713:
        /* <DEDUP_REMOVED lines=9> */
.L_x_2714:
        /* <DEDUP_REMOVED lines=9> */
.L_x_2715:
[----:B------:R-:W-:Y:S01]  /*16f70*/  IMAD.MOV.U32 R13, RZ, RZ, R7 ;  /* 0x000000ffff0d7224 */ /* 0x000fe200078e0007 */
[----:B------:R-:W-:Y:S01]  /*16f80*/  MOV R12, 0x3 ;  /* 0x00000003000c7802 */ /* 0x000fe20000000f00 */
[----:B------:R-:W-:-:S07]  /*16f90*/  IMAD.MOV.U32 R4, RZ, RZ, R14 ;  /* 0x000000ffff047224 */ /* 0x000fce00078e000e */
[----:B------:R-:W-:Y:S05]  /*16fa0*/  WARPSYNC.COLLECTIVE R15, `(.L_x_2716) ;  /* 0x000000000f087348 */ /* 0x000fea0003c00000 */
[----:B------:R0:W1:Y:S02]  /*16fb0*/  SHFL.IDX P6, R14, R13, R12, R11 ;  /* 0x0000000c0d0e7389 */ /* 0x00006400000c000b */
[----:B01----:R-:W-:Y:S01]  /*16fc0*/  ENDCOLLECTIVE ;  /* 0x000000000000791b */ /* 0x003fe20003800000 */
.L_x_2716:
        /* <DEDUP_REMOVED lines=11> */
.L_x_2717:
[----:B------:R-:W-:Y:S02]  /*17080*/  IMAD.MOV.U32 R13, RZ, RZ, R7 ;  /* 0x000000ffff0d7224 */ /* 0x000fe400078e0007 */
[----:B------:R-:W-:Y:S02]  /*17090*/  IMAD.MOV.U32 R12, RZ, RZ, 0x4 ;  /* 0x00000004ff0c7424 */ /* 0x000fe400078e00ff */
[----:B------:R-:W-:-:S07]  /*170a0*/  IMAD.MOV.U32 R4, RZ, RZ, R14 ;  /* 0x000000ffff047224 */ /* 0x000fce00078e000e */
[----:B------:R-:W-:Y:S05]  /*170b0*/  WARPSYNC.COLLECTIVE R15, `(.L_x_2718) ;  /* 0x000000000f087348 */ /* 0x000fea0003c00000 */
[----:B------:R0:W1:Y:S02]  /*170c0*/  SHFL.IDX P6, R14, R13, R12, R11 ;  /* 0x0000000c0d0e7389 */ /* 0x00006400000c000b */
[----:B01----:R-:W-:Y:S01]  /*170d0*/  ENDCOLLECTIVE ;  /* 0x000000000000791b */ /* 0x003fe20003800000 */
.L_x_2718:
        /* <DEDUP_REMOVED lines=11> */
.L_x_2719:
[----:B------:R-:W-:Y:S02]  /*17190*/  IMAD.MOV.U32 R13, RZ, RZ, R7 ;  /* 0x000000ffff0d7224 */ /* 0x000fe400078e0007 */
[----:B------:R-:W-:Y:S02]  /*171a0*/  IMAD.MOV.U32 R12, RZ, RZ, 0x5 ;  /* 0x00000005ff0c7424 */ /* 0x000fe400078e00ff */
[----:B------:R-:W-:-:S07]  /*171b0*/  IMAD.MOV.U32 R4, RZ, RZ, R14 ;  /* 0x000000ffff047224 */ /* 0x000fce00078e000e */
[----:B------:R-:W-:Y:S05]  /*171c0*/  WARPSYNC.COLLECTIVE R15, `(.L_x_2720) ;  /* 0x000000000f087348 */ /* 0x000fea0003c00000 */
[----:B------:R0:W1:Y:S02]  /*171d0*/  SHFL.IDX P6, R14, R13, R12, R11 ;  /* 0x0000000c0d0e7389 */ /* 0x00006400000c000b */
[----:B01----:R-:W-:Y:S01]  /*171e0*/  ENDCOLLECTIVE ;  /* 0x000000000000791b */ /* 0x003fe20003800000 */
.L_x_2720:
        /* <DEDUP_REMOVED lines=11> */
.L_x_2721:
[----:B------:R-:W-:Y:S02]  /*172a0*/  IMAD.MOV.U32 R13, RZ, RZ, R7 ;  /* 0x000000ffff0d7224 */ /* 0x000fe400078e0007 */
[----:B------:R-:W-:Y:S02]  /*172b0*/  IMAD.MOV.U32 R12, RZ, RZ, 0x6 ;  /* 0x00000006ff0c7424 */ /* 0x000fe400078e00ff */
[----:B------:R-:W-:-:S07]  /*172c0*/  IMAD.MOV.U32 R4, RZ, RZ, R14 ;  /* 0x000000ffff047224 */ /* 0x000fce00078e000e */
[----:B------:R-:W-:Y:S05]  /*172d0*/  WARPSYNC.COLLECTIVE R15, `(.L_x_2722) ;  /* 0x000000000f087348 */ /* 0x000fea0003c00000 */
[----:B------:R0:W1:Y:S02]  /*172e0*/  SHFL.IDX P6, R14, R13, R12, R11 ;  /* 0x0000000c0d0e7389 */ /* 0x00006400000c000b */
[----:B01----:R-:W-:Y:S01]  /*172f0*/  ENDCOLLECTIVE ;  /* 0x000000000000791b */ /* 0x003fe20003800000 */
.L_x_2722:
        /* <DEDUP_REMOVED lines=11> */
.L_x_2723:
[----:B------:R-:W-:Y:S02]  /*173b0*/  IMAD.MOV.U32 R13, RZ, RZ, R7 ;  /* 0x000000ffff0d7224 */ /* 0x000fe400078e0007 */
[----:B------:R-:W-:Y:S02]  /*173c0*/  IMAD.MOV.U32 R12, RZ, RZ, 0x7 ;  /* 0x00000007ff0c7424 */ /* 0x000fe400078e00ff */
[----:B------:R-:W-:-:S07]  /*173d0*/  IMAD.MOV.U32 R4, RZ, RZ, R14 ;  /* 0x000000ffff047224 */ /* 0x000fce00078e000e */
[----:B------:R-:W-:Y:S05]  /*173e0*/  WARPSYNC.COLLECTIVE R15, `(.L_x_2724) ;  /* 0x000000000f087348 */ /* 0x000fea0003c00000 */
[----:B------:R0:W1:Y:S02]  /*173f0*/  SHFL.IDX P6, R14, R13, R12, R11 ;  /* 0x0000000c0d0e7389 */ /* 0x00006400000c000b */
[----:B01----:R-:W-:Y:S01]  /*17400*/  ENDCOLLECTIVE ;  /* 0x000000000000791b */ /* 0x003fe20003800000 */
.L_x_2724:
        /* <DEDUP_REMOVED lines=11> */
.L_x_2725:
[----:B------:R-:W-:Y:S02]  /*174c0*/  IMAD.MOV.U32 R13, RZ, RZ, R19 ;  /* 0x000000ffff0d7224 */ /* 0x000fe400078e0013 */
[----:B------:R-:W-:Y:S02]  /*174d0*/  IMAD.MOV.U32 R12, RZ, RZ, RZ ;  /* 0x000000ffff0c7224 */ /* 0x000fe400078e00ff */
[----:B------:R-:W-:-:S05]  /*174e0*/  IMAD.MOV.U32 R11, RZ, RZ, R14 ;  /* 0x000000ffff0b7224 */ /* 0x000fca00078e000e */
[----:B------:R-:W-:Y:S02]  /*174f0*/  IADD3 R4, P1, R29, R11, RZ ;  /* 0x0000000b1d047210 */ /* 0x000fe40007f3e0ff */
[----:B------:R-:W-:-:S03]  /*17500*/  MOV R11, 0x181f ;  /* 0x0000181f000b7802 */ /* 0x000fc60000000f00 */
[----:B------:R-:W-:-:S08]  /*17510*/  IMAD.X R5, RZ, RZ, R5, P1 ;  /* 0x000000ffff057224 */ /* 0x000fd000008e0605 */
[----:B------:R-:W-:Y:S05]  /*17520*/  WARPSYNC.COLLECTIVE R15, `(.L_x_2726) ;  /* 0x000000000f087348 */ /* 0x000fea0003c00000 */
[----:B------:R0:W1:Y:S02]  /*17530*/  SHFL.IDX P6, R14, R13, R12, R11 ;  /* 0x0000000c0d0e7389 */ /* 0x00006400000c000b */
[----:B01----:R-:W-:Y:S01]  /*17540*/  ENDCOLLECTIVE ;  /* 0x000000000000791b */ /* 0x003fe20003800000 */
.L_x_2726:
        /* <DEDUP_REMOVED lines=9> */
.L_x_2727:
[----:B------:R-:W-:Y:S02]  /*175e0*/  IMAD.MOV.U32 R13, RZ, RZ, R19 ;  /* 0x000000ffff0d7224 */ /* 0x000fe400078e0013 */
[----:B------:R-:W-:Y:S02]  /*175f0*/  IMAD.MOV.U32 R12, RZ, RZ, 0x1 ;  /* 0x00000001ff0c7424 */ /* 0x000fe400078e00ff */
[----:B------:R-:W-:-:S07]  /*17600*/  IMAD.MOV.U32 R7, RZ, RZ, R14 ;  /* 0x000000ffff077224 */ /* 0x000fce00078e000e */
[----:B------:R-:W-:Y:S05]  /*17610*/  WARPSYNC.COLLECTIVE R15, `(.L_x_2728) ;  /* 0x000000000f087348 */ /* 0x000fea0003c00000 */
[----:B------:R0:W1:Y:S02]  /*17620*/  SHFL.IDX P6, R14, R13, R12, R11 ;  /* 0x0000000c0d0e7389 */ /* 0x00006400000c000b */
[----:B01----:R-:W-:Y:S01]  /*17630*/  ENDCOLLECTIVE ;  /* 0x000000000000791b */ /* 0x003fe20003800000 */
.L_x_2728:
        /* <DEDUP_REMOVED lines=11> */
.L_x_2729:
[----:B------:R-:W-:Y:S05]  /*176f0*/  BRA `(.L_x_2730) ;  /* 0xffffffb400747947 */ /* 0x000fea000383ffff */
.L_x_2611:
[----:B--2---:R2:W3:Y:S02]  /*17700*/  SYNCS.PHASECHK.TRANS64.TRYWAIT P1, [R3+URZ+0x22840], R25 ;  /* 0x02284019030075a7 */ /* 0x0044e4000802017f */
[----:B---3--:R-:W-:Y:S05]  /*17710*/  @!P1 NANOSLEEP.SYNCS 0x989680 ;  /* 0x009896800000995d */ /* 0x008fea0003900000 */
[----:B------:R-:W3:Y:S02]  /*17720*/  @!P1 SYNCS.PHASECHK.TRANS64 P1, [R3+URZ+0x22840], R25 ;  /* 0x02284019030095a7 */ /* 0x000ee4000802007f */
[----:B---3--:R-:W-:Y:S05]  /*17730*/  @!P1 BRA `(.L_x_2611) ;  /* 0xfffffffc00f09947 */ /* 0x008fea000383ffff */
[----:B------:R-:W-:Y:S05]  /*17740*/  BRA `(.L_x_2731) ;  /* 0xffffffb400b47947 */ /* 0x000fea000383ffff */
.L_x_2612:
        /* <DEDUP_REMOVED lines=8> */
.L_x_2733:
[----:B------:R-:W-:Y:S05]  /*177d0*/  BSYNC B0 ;  /* 0x0000000000007941 */ /* 0x000fea0003800000 */
.L_x_2732:
        /* <DEDUP_REMOVED lines=9> */
.L_x_2734:
[----:B------:R-:W-:Y:S02]  /*17870*/  VIADD R8, R8, UR44 ;  /* 0x0000002c08087c36 */ /* 0x000fe40008000000 */
[----:B------:R-:W-:Y:S01]  /*17880*/  IMAD.MOV.U32 R13, RZ, RZ, R7 ;  /* 0x000000ffff0d7224 */ /* 0x000fe200078e0007 */
[----:B------:R-:W-:Y:S02]  /*17890*/  MOV R12, 0x1 ;  /* 0x00000001000c7802 */ /* 0x000fe40000000f00 */
[----:B------:R-:W-:-:S13]  /*178a0*/  IADD3 R4, P1, R29, R14, RZ ;  /* 0x0000000e1d047210 */ /* 0x000fda0007f3e0ff */
[----:B------:R-:W-:Y:S05]  /*178b0*/  WARPSYNC.COLLECTIVE R15, `(.L_x_2735) ;  /* 0x000000000f087348 */ /* 0x000fea0003c00000 */
[----:B------:R0:W1:Y:S02]  /*178c0*/  SHFL.IDX P6, R14, R13, R12, R11 ;  /* 0x0000000c0d0e7389 */ /* 0x00006400000c000b */
[----:B01----:R-:W-:Y:S01]  /*178d0*/  ENDCOLLECTIVE ;  /* 0x000000000000791b */ /* 0x003fe20003800000 */
.L_x_2735:
        /* <DEDUP_REMOVED lines=10> */
.L_x_2736:
[----:B------:R-:W-:Y:S02]  /*17980*/  IMAD.MOV.U32 R13, RZ, RZ, R7 ;  /* 0x000000ffff0d7224 */ /* 0x000fe400078e0007 */
[----:B------:R-:W-:Y:S01]  /*17990*/  IMAD.MOV.U32 R12, RZ, RZ, 0x2 ;  /* 0x00000002ff0c7424 */ /* 0x000fe200078e00ff */
[----:B------:R-:W-:-:S13]  /*179a0*/  IADD3 R4, P1, R29, R14, RZ ;  /* 0x0000000e1d047210 */ /* 0x000fda0007f3e0ff */
[----:B------:R-:W-:Y:S05]  /*179b0*/  WARPSYNC.COLLECTIVE R15, `(.L_x_2737) ;  /* 0x000000000f087348 */ /* 0x000fea0003c00000 */
[----:B------:R0:W1:Y:S02]  /*179c0*/  SHFL.IDX P6, R14, R13, R12, R11 ;  /* 0x0000000c0d0e7389 */ /* 0x00006400000c000b */
[----:B01----:R-:W-:Y:S01]  /*179d0*/  ENDCOLLECTIVE ;  /* 0x000000000000791b */ /* 0x003fe20003800000 */
.L_x_2737:
        /* <DEDUP_REMOVED lines=10> */
.L_x_2738:
[----:B------:R-:W-:Y:S02]  /*17a80*/  IMAD.MOV.U32 R13, RZ, RZ, R7 ;  /* 0x000000ffff0d7224 */ /* 0x000fe400078e0007 */
[----:B------:R-:W-:Y:S02]  /*17a90*/  IMAD.MOV.U32 R12, RZ, RZ, 0x3 ;  /* 0x00000003ff0c7424 */ /* 0x000fe400078e00ff */
[----:B------:R-:W-:-:S07]  /*17aa0*/  IMAD.MOV.U32 R18, RZ, RZ, R14 ;  /* 0x000000ffff127224 */ /* 0x000fce00078e000e */
[----:B------:R-:W-:Y:S05]  /*17ab0*/  WARPSYNC.COLLECTIVE R15, `(.L_x_2739) ;  /* 0x000000000f087348 */ /* 0x000fea0003c00000 */
[----:B------:R0:W1:Y:S02]  /*17ac0*/  SHFL.IDX P6, R14, R13, R12, R11 ;  /* 0x0000000c0d0e7389 */ /* 0x00006400000c000b */
[----:B01----:R-:W-:Y:S01]  /*17ad0*/  ENDCOLLECTIVE ;  /* 0x000000000000791b */ /* 0x003fe20003800000 */
.L_x_2739:
        /* <DEDUP_REMOVED lines=11> */
.L_x_2740:
[----:B------:R-:W-:Y:S02]  /*17b90*/  IMAD.MOV.U32 R13, RZ, RZ, R7 ;  /* 0x000000ffff0d7224 */ /* 0x000fe400078e0007 */
[----:B------:R-:W-:Y:S01]  /*17ba0*/  IMAD.MOV.U32 R12, RZ, RZ, 0x4 ;  /* 0x00000004ff0c7424 */ /* 0x000fe200078e00ff */
[----:B------:R-:W-:-:S13]  /*17bb0*/  IADD3 R4, P1, R29, R14, RZ ;  /* 0x0000000e1d047210 */ /* 0x000fda0007f3e0ff */
[----:B------:R-:W-:Y:S05]  /*17bc0*/  WARPSYNC.COLLECTIVE R15, `(.L_x_2741) ;  /* 0x000000000f087348 */ /* 0x000fea0003c00000 */
[----:B------:R0:W1:Y:S02]  /*17bd0*/  SHFL.IDX P6, R14, R13, R12, R11 ;  /* 0x0000000c0d0e7389 */ /* 0x00006400000c000b */
[----:B01----:R-:W-:Y:S01]  /*17be0*/  ENDCOLLECTIVE ;  /* 0x000000000000791b */ /* 0x003fe20003800000 */
.L_x_2741:
        /* <DEDUP_REMOVED lines=10> */
.L_x_2742:
[----:B------:R-:W-:Y:S01]  /*17c90*/  MOV R13, R7 ;  /* 0x00000007000d7202 */ /* 0x000fe20000000f00 */
[----:B------:R-:W-:Y:S02]  /*17ca0*/  IMAD.MOV.U32 R12, RZ, RZ, 0x5 ;  /* 0x00000005ff0c7424 */ /* 0x000fe400078e00ff */
[----:B------:R-:W-:-:S07]  /*17cb0*/  IMAD.MOV.U32 R18, RZ, RZ, R14 ;  /* 0x000000ffff127224 */ /* 0x000fce00078e000e */
[----:B------:R-:W-:Y:S05]  /*17cc0*/  WARPSYNC.COLLECTIVE R15, `(.L_x_2743) ;  /* 0x000000000f087348 */ /* 0x000fea0003c00000 */
[----:B------:R0:W1:Y:S02]  /*17cd0*/  SHFL.IDX P6, R14, R13, R12, R11 ;  /* 0x0000000c0d0e7389 */ /* 0x00006400000c000b */
[----:B01----:R-:W-:Y:S01]  /*17ce0*/  ENDCOLLECTIVE ;  /* 0x000000000000791b */ /* 0x003fe20003800000 */
.L_x_2743:
        /* <DEDUP_REMOVED lines=11> */
.L_x_2744:
[----:B------:R-:W-:Y:S02]  /*17da0*/  IMAD.MOV.U32 R13, RZ, RZ, R7 ;  /* 0x000000ffff0d7224 */ /* 0x000fe400078e0007 */
[----:B------:R-:W-:Y:S01]  /*17db0*/  IMAD.MOV.U32 R12, RZ, RZ, 0x6 ;  /* 0x00000006ff0c7424 */ /* 0x000fe200078e00ff */
[----:B------:R-:W-:-:S13]  /*17dc0*/  IADD3 R4, P1, R29, R14, RZ ;  /* 0x0000000e1d047210 */ /* 0x000fda0007f3e0ff */
[----:B------:R-:W-:Y:S05]  /*17dd0*/  WARPSYNC.COLLECTIVE R15, `(.L_x_2745) ;  /* 0x000000000f087348 */ /* 0x000fea0003c00000 */
[----:B------:R0:W1:Y:S02]  /*17de0*/  SHFL.IDX P6, R14, R13, R12, R11 ;  /* 0x0000000c0d0e7389 */ /* 0x00006400000c000b */
[----:B01----:R-:W-:Y:S01]  /*17df0*/  ENDCOLLECTIVE ;  /* 0x000000000000791b */ /* 0x003fe20003800000 */
.L_x_2745:
        /* <DEDUP_REMOVED lines=10> */
.L_x_2746:
[----:B------:R-:W-:Y:S02]  /*17ea0*/  IMAD.MOV.U32 R13, RZ, RZ, R7 ;  /* 0x000000ffff0d7224 */ /* 0x000fe400078e0007 */
[----:B------:R-:W-:Y:S02]  /*17eb0*/  IMAD.MOV.U32 R12, RZ, RZ, 0x7 ;  /* 0x00000007ff0c7424 */ /* 0x000fe400078e00ff */
[----:B------:R-:W-:-:S07]  /*17ec0*/  IMAD.MOV.U32 R19, RZ, RZ, R14 ;  /* 0x000000ffff137224 */ /* 0x000fce00078e000e */
[----:B------:R-:W-:Y:S05]  /*17ed0*/  WARPSYNC.COLLECTIVE R15, `(.L_x_2747) ;  /* 0x000000000f087348 */ /* 0x000fea0003c00000 */
[----:B------:R0:W1:Y:S02]  /*17ee0*/  SHFL.IDX P6, R14, R13, R12, R11 ;  /* 0x0000000c0d0e7389 */ /* 0x00006400000c000b */
[----:B01----:R-:W-:Y:S01]  /*17ef0*/  ENDCOLLECTIVE ;  /* 0x000000000000791b */ /* 0x003fe20003800000 */
.L_x_2747:
        /* <DEDUP_REMOVED lines=11> */
.L_x_2748:
        /* <DEDUP_REMOVED lines=9> */
.L_x_2749:
        /* <DEDUP_REMOVED lines=9> */
.L_x_2750:
[----:B------:R-:W-:Y:S02]  /*180d0*/  IMAD.MOV.U32 R13, RZ, RZ, R10 ;  /* 0x000000ffff0d7224 */ /* 0x000fe400078e000a */
[----:B------:R-:W-:Y:S01]  /*180e0*/  IMAD.MOV.U32 R12, RZ, RZ, 0x1 ;  /* 0x00000001ff0c7424 */ /* 0x000fe200078e00ff */
[----:B------:R-:W-:-:S13]  /*180f0*/  IADD3 R4, P1, R29, R14, RZ ;  /* 0x0000000e1d047210 */ /* 0x000fda0007f3e0ff */
[----:B------:R-:W-:Y:S05]  /*18100*/  WARPSYNC.COLLECTIVE R15, `(.L_x_2751) ;  /* 0x000000000f087348 */ /* 0x000fea0003c00000 */
[----:B------:R0:W1:Y:S02]  /*18110*/  SHFL.IDX P6, R14, R13, R12, R11 ;  /* 0x0000000c0d0e7389 */ /* 0x00006400000c000b */
[----:B01----:R-:W-:Y:S01]  /*18120*/  ENDCOLLECTIVE ;  /* 0x000000000000791b */ /* 0x003fe20003800000 */
.L_x_2751:
        /* <DEDUP_REMOVED lines=10> */
.L_x_2752:
[----:B------:R-:W-:Y:S05]  /*181d0*/  BRA `(.L_x_2753) ;  /* 0xffffffb000607947 */ /* 0x000fea000383ffff */
.L_x_2615:
[----:B0-----:R0:W1:Y:S02]  /*181e0*/  SYNCS.PHASECHK.TRANS64.TRYWAIT P2, [R6+URZ+0x22870], R3 ;  /* 0x02287003060075a7 */ /* 0x001064000804017f */
[----:B-1----:R-:W-:Y:S05]  /*181f0*/  @!P2 NANOSLEEP.SYNCS 0x989680 ;  /* 0x009896800000a95d */ /* 0x002fea0003900000 */
[----:B------:R-:W1:Y:S02]  /*18200*/  @!P2 SYNCS.PHASECHK.TRANS64 P2, [R6+URZ+0x22870], R3 ;  /* 0x022870030600a5a7 */ /* 0x000e64000804007f */
[----:B-1----:R-:W-:Y:S05]  /*18210*/  @!P2 BRA `(.L_x_2615) ;  /* 0xfffffffc00f0a947 */ /* 0x002fea000383ffff */
[----:B------:R-:W-:Y:S05]  /*18220*/  BRA `(.L_x_2754) ;  /* 0xffffffb000b87947 */ /* 0x000fea000383ffff */
.L_x_2617:
[----:B0-----:R0:W1:Y:S02]  /*18230*/  SYNCS.PHASECHK.TRANS64.TRYWAIT P2, [R6+URZ+0x22860], R5 ;  /* 0x02286005060075a7 */ /* 0x001064000804017f */
[----:B-1----:R-:W-:Y:S05]  /*18240*/  @!P2 NANOSLEEP.SYNCS 0x989680 ;  /* 0x009896800000a95d */ /* 0x002fea0003900000 */
[----:B------:R-:W1:Y:S02]  /*18250*/  @!P2 SYNCS.PHASECHK.TRANS64 P2, [R6+URZ+0x22860], R5 ;  /* 0x022860050600a5a7 */ /* 0x000e64000804007f */
[----:B-1----:R-:W-:Y:S05]  /*18260*/  @!P2 BRA `(.L_x_2617) ;  /* 0xfffffffc00f0a947 */ /* 0x002fea000383ffff */
[----:B------:R-:W-:Y:S05]  /*18270*/  BRA `(.L_x_2755) ;  /* 0xffffffb000cc7947 */ /* 0x000fea000383ffff */
.L_x_2624:
[----:B0-----:R0:W1:Y:S02]  /*18280*/  SYNCS.PHASECHK.TRANS64.TRYWAIT P0, [R3+URZ+0x22870], R0 ;  /* 0x02287000030075a7 */ /* 0x001064000800017f */
[----:B-1----:R-:W-:Y:S05]  /*18290*/  @!P0 NANOSLEEP.SYNCS 0x989680 ;  /* 0x009896800000895d */ /* 0x002fea0003900000 */
[----:B------:R-:W1:Y:S02]  /*182a0*/  @!P0 SYNCS.PHASECHK.TRANS64 P0, [R3+URZ+0x22870], R0 ;  /* 0x02287000030085a7 */ /* 0x000e64000800007f */
[----:B-1----:R-:W-:Y:S05]  /*182b0*/  @!P0 BRA `(.L_x_2624) ;  /* 0xfffffffc00f08947 */ /* 0x002fea000383ffff */
[----:B------:R-:W-:Y:S05]  /*182c0*/  BRA `(.L_x_2756) ;  /* 0xffffffb8004c7947 */ /* 0x000fea000383ffff */
.L_x_2626:
[----:B0-----:R0:W1:Y:S02]  /*182d0*/  SYNCS.PHASECHK.TRANS64.TRYWAIT P0, [R3+URZ+0x22860], R4 ;  /* 0x02286004030075a7 */ /* 0x001064000800017f */
[----:B-1----:R-:W-:Y:S05]  /*182e0*/  @!P0 NANOSLEEP.SYNCS 0x989680 ;  /* 0x009896800000895d */ /* 0x002fea0003900000 */
[----:B------:R-:W1:Y:S02]  /*182f0*/  @!P0 SYNCS.PHASECHK.TRANS64 P0, [R3+URZ+0x22860], R4 ;  /* 0x02286004030085a7 */ /* 0x000e64000800007f */
[----:B-1----:R-:W-:Y:S05]  /*18300*/  @!P0 BRA `(.L_x_2626) ;  /* 0xfffffffc00f08947 */ /* 0x002fea000383ffff */
[----:B------:R-:W-:Y:S05]  /*18310*/  BRA `(.L_x_2757) ;  /* 0xffffffb800707947 */ /* 0x000fea000383ffff */
.L_x_2629:
[----:B0-----:R0:W1:Y:S02]  /*18320*/  SYNCS.PHASECHK.TRANS64.TRYWAIT P0, [R7+URZ+0x22820], R2 ;  /* 0x02282002070075a7 */ /* 0x001064000800017f */
[----:B-1----:R-:W-:Y:S05]  /*18330*/  @!P0 NANOSLEEP.SYNCS 0x989680 ;  /* 0x009896800000895d */ /* 0x002fea0003900000 */
[----:B------:R-:W1:Y:S02]  /*18340*/  @!P0 SYNCS.PHASECHK.TRANS64 P0, [R7+URZ+0x22820], R2 ;  /* 0x02282002070085a7 */ /* 0x000e64000800007f */
[----:B-1----:R-:W-:Y:S05]  /*18350*/  @!P0 BRA `(.L_x_2629) ;  /* 0xfffffffc00f08947 */ /* 0x002fea000383ffff */
[----:B------:R-:W-:Y:S05]  /*18360*/  BRA `(.L_x_2758) ;  /* 0xffffffbc00d07947 */ /* 0x000fea000383ffff */
.L_x_2631:
[----:B0-----:R0:W1:Y:S02]  /*18370*/  SYNCS.PHASECHK.TRANS64.TRYWAIT P1, [R5+URZ+0x22840], R2 ;  /* 0x02284002050075a7 */ /* 0x001064000802017f */
[----:B-1----:R-:W-:Y:S05]  /*18380*/  @!P1 NANOSLEEP.SYNCS 0x989680 ;  /* 0x009896800000995d */ /* 0x002fea0003900000 */
[----:B------:R-:W1:Y:S02]  /*18390*/  @!P1 SYNCS.PHASECHK.TRANS64 P1, [R5+URZ+0x22840], R2 ;  /* 0x02284002050095a7 */ /* 0x000e64000802007f */
[----:B-1----:R-:W-:Y:S05]  /*183a0*/  @!P1 BRA `(.L_x_2631) ;  /* 0xfffffffc00f09947 */ /* 0x002fea000383ffff */
[----:B------:R-:W-:Y:S05]  /*183b0*/  BRA `(.L_x_2759) ;  /* 0xffffffc0000c7947 */ /* 0x000fea000383ffff */
.L_x_2633:
[----:B-1----:R1:W2:Y:S02]  /*183c0*/  SYNCS.PHASECHK.TRANS64.TRYWAIT P1, [R7+URZ+0x22840], R0 ;  /* 0x02284000070075a7 */ /* 0x0022a4000802017f */
[----:B--2---:R-:W-:Y:S05]  /*183d0*/  @!P1 NANOSLEEP.SYNCS 0x989680 ;  /* 0x009896800000995d */ /* 0x004fea0003900000 */
[----:B------:R-:W2:Y:S02]  /*183e0*/  @!P1 SYNCS.PHASECHK.TRANS64 P1, [R7+URZ+0x22840], R0 ;  /* 0x02284000070095a7 */ /* 0x000ea4000802007f */
[----:B--2---:R-:W-:Y:S05]  /*183f0*/  @!P1 BRA `(.L_x_2633) ;  /* 0xfffffffc00f09947 */ /* 0x004fea000383ffff */
[----:B------:R-:W-:Y:S05]  /*18400*/  BRA `(.L_x_2760) ;  /* 0xffffffc000187947 */ /* 0x000fea000383ffff */
.L_x_2635:
[----:B--2---:R2:W3:Y:S02]  /*18410*/  SYNCS.PHASECHK.TRANS64.TRYWAIT P1, [R5+URZ+0x22860], R2 ;  /* 0x02286002050075a7 */ /* 0x0044e4000802017f */
[----:B---3--:R-:W-:Y:S05]  /*18420*/  @!P1 NANOSLEEP.SYNCS 0x989680 ;  /* 0x009896800000995d */ /* 0x008fea0003900000 */
[----:B------:R-:W3:Y:S02]  /*18430*/  @!P1 SYNCS.PHASECHK.TRANS64 P1, [R5+URZ+0x22860], R2 ;  /* 0x02286002050095a7 */ /* 0x000ee4000802007f */
[----:B---3--:R-:W-:Y:S05]  /*18440*/  @!P1 BRA `(.L_x_2635) ;  /* 0xfffffffc00f09947 */ /* 0x008fea000383ffff */
[----:B------:R-:W-:Y:S05]  /*18450*/  BRA `(.L_x_2761) ;  /* 0xffffffc000147947 */ /* 0x000fea000383ffff */
.L_x_2637:
[----:B---3--:R3:W4:Y:S02]  /*18460*/  SYNCS.PHASECHK.TRANS64.TRYWAIT P1, [R7+URZ+0x22860], R0 ;  /* 0x02286000070075a7 */ /* 0x008724000802017f */
[----:B----4-:R-:W-:Y:S05]  /*18470*/  @!P1 NANOSLEEP.SYNCS 0x989680 ;  /* 0x009896800000995d */ /* 0x010fea0003900000 */
[----:B------:R-:W4:Y:S02]  /*18480*/  @!P1 SYNCS.PHASECHK.TRANS64 P1, [R7+URZ+0x22860], R0 ;  /* 0x02286000070095a7 */ /* 0x000f24000802007f */
[----:B----4-:R-:W-:Y:S05]  /*18490*/  @!P1 BRA `(.L_x_2637) ;  /* 0xfffffffc00f09947 */ /* 0x010fea000383ffff */
[----:B------:R-:W-:Y:S05]  /*184a0*/  BRA `(.L_x_2762) ;  /* 0xffffffc000107947 */ /* 0x000fea000383ffff */
.L_x_2639:
[----:B----4-:R4:W0:Y:S02]  /*184b0*/  SYNCS.PHASECHK.TRANS64.TRYWAIT P1, [R5+URZ+0x22880], R2 ;  /* 0x02288002050075a7 */ /* 0x010824000802017f */
[----:B0-----:R-:W-:Y:S05]  /*184c0*/  @!P1 NANOSLEEP.SYNCS 0x989680 ;  /* 0x009896800000995d */ /* 0x001fea0003900000 */
[----:B------:R-:W0:Y:S02]  /*184d0*/  @!P1 SYNCS.PHASECHK.TRANS64 P1, [R5+URZ+0x22880], R2 ;  /* 0x02288002050095a7 */ /* 0x000e24000802007f */
[----:B0-----:R-:W-:Y:S05]  /*184e0*/  @!P1 BRA `(.L_x_2639) ;  /* 0xfffffffc00f09947 */ /* 0x001fea000383ffff */
[----:B------:R-:W-:Y:S05]  /*184f0*/  BRA `(.L_x_2763) ;  /* 0xffffffc0000c7947 */ /* 0x000fea000383ffff */
.L_x_2764:
        /* <DEDUP_REMOVED lines=16> */
.L_x_3746:


//--------------------- .text._ZN7cutlass13device_kernelIN5flash11enable_sm90INS1_16FlashAttnFwdSm90INS1_25CollectiveMainloopFwdSm90ILi2EN4cute5tupleIJNS5_1CILi1EEES8_S8_EEENS6_IJNS7_ILi128EEENS7_ILi160EEESA_EEELi128ENS_12float_e4m3_tEfNS_4arch4Sm90ELb1ELb0ELb1ELb1ELb1ELb0ELb0ELb1ELb1ELb1ELb1ELb0EEENS1_21CollectiveEpilogueFwdINS6_IJSA_SA_SB_EEES9_NS_10bfloat16_tESF_Li256ELb1ELb1ELb1ELb1EEENS1_36VarlenDynamicPersistentTileSchedulerILi128ELi160ELi256ELi128ELb1ELb1ELb1ELb1ELb1ELb1EEEEEEEEEvNT_6ParamsE --------------------------
	.section	.text._ZN7cutlass13device_kernelIN5flash11enable_sm90INS1_16FlashAttnFwdSm90INS1_25CollectiveMainloopFwdSm90ILi2EN4cute5tupleIJNS5_1CILi1EEES8_S8_EEENS6_IJNS7_ILi128EEENS7_ILi160EEESA_EEELi128ENS_12float_e4m3_tEfNS_4arch4Sm90ELb1ELb0ELb1ELb1ELb1ELb0ELb0ELb1ELb1ELb1ELb1ELb0EEENS1_21CollectiveEpilogueFwdINS6_IJSA_SA_SB_EEES9_NS_10bfloat16_tESF_Li256ELb1ELb1ELb1ELb1EEENS1_36VarlenDynamicPersistentTileSchedulerILi128ELi160ELi256ELi128ELb1ELb1ELb1ELb1ELb1ELb1EEEEEEEEEvNT_6ParamsE,"ax",@progbits
	.align	128
.text._ZN7cutlass13device_kernelIN5flash11enable_sm90INS1_16FlashAttnFwdSm90INS1_25CollectiveMainloopFwdSm90ILi2EN4cute5tupleIJNS5_1CILi1EEES8_S8_EEENS6_IJNS7_ILi128EEENS7_ILi160EEESA_EEELi128ENS_12float_e4m3_tEfNS_4arch4Sm90ELb1ELb0ELb1ELb1ELb1ELb0ELb0ELb1ELb1ELb1ELb1ELb0EEENS1_21CollectiveEpilogueFwdINS6_IJSA_SA_SB_EEES9_NS_10bfloat16_tESF_Li256ELb1ELb1ELb1ELb1EEENS1_36VarlenDynamicPersistentTileSchedulerILi128ELi160ELi256ELi128ELb1ELb1ELb1ELb1ELb1ELb1EEEEEEEEEvNT_6ParamsE:
        .type           _ZN7cutlass13device_kernelIN5flash11enable_sm90INS1_16FlashAttnFwdSm90INS1_25CollectiveMainloopFwdSm90ILi2EN4cute5tupleIJNS5_1CILi1EEES8_S8_EEENS6_IJNS7_ILi128EEENS7_ILi160EEESA_EEELi128ENS_12float_e4m3_tEfNS_4arch4Sm90ELb1ELb0ELb1ELb1ELb1ELb0ELb0ELb1ELb1ELb1ELb1ELb0EEENS1_21CollectiveEpilogueFwdINS6_IJSA_SA_SB_EEES9_NS_10bfloat16_tESF_Li256ELb1ELb1ELb1ELb1EEENS1_36VarlenDynamicPersistentTileSchedulerILi128ELi160ELi256ELi128ELb1ELb1ELb1ELb1ELb1ELb1EEEEEEEEEvNT_6ParamsE,@function
        .size           _ZN7cutlass13device_kernelIN5flash11enable_sm90INS1_16FlashAttnFwdSm90INS1_25CollectiveMainloopFwdSm90ILi2EN4cute5tupleIJNS5_1CILi1EEES8_S8_EEENS6_IJNS7_ILi128EEENS7_ILi160EEESA_EEELi128ENS_12float_e4m3_tEfNS_4arch4Sm90ELb1ELb0ELb1ELb1ELb1ELb0ELb0ELb1ELb1ELb1ELb1ELb0EEENS1_21CollectiveEpilogueFwdINS6_IJSA_SA_SB_EEES9_NS_10bfloat16_tESF_Li256ELb1ELb1ELb1ELb1EEENS1_36VarlenDynamicPersistentTileSchedulerILi128ELi160ELi256ELi128ELb1ELb1ELb1ELb1ELb1ELb1EEEEEEEEEvNT_6ParamsE,(.L_x_3747 - _ZN7cutlass13device_kernelIN5flash11enable_sm90INS1_16FlashAttnFwdSm90INS1_25CollectiveMainloopFwdSm90ILi2EN4cute5tupleIJNS5_1CILi1EEES8_S8_EEENS6_IJNS7_ILi128EEENS7_ILi160EEESA_EEELi128ENS_12float_e4m3_tEfNS_4arch4Sm90ELb1ELb0ELb1ELb1ELb1ELb0ELb0ELb1ELb1ELb1ELb1ELb0EEENS1_21CollectiveEpilogueFwdINS6_IJSA_SA_SB_EEES9_NS_10bfloat16_tESF_Li256ELb1ELb1ELb1ELb1EEENS1_36VarlenDynamicPersistentTileSchedulerILi128ELi160ELi256ELi128ELb1ELb1ELb1ELb1ELb1ELb1EEEEEEEEEvNT_6ParamsE)
        .other          _ZN7cutlass13device_kernelIN5flash11enable_sm90INS1_16FlashAttnFwdSm90INS1_25CollectiveMainloopFwdSm90ILi2EN4cute5tupleIJNS5_1CILi1EEES8_S8_EEENS6_IJNS7_ILi128EEENS7_ILi160EEESA_EEELi128ENS_12float_e4m3_tEfNS_4arch4Sm90ELb1ELb0ELb1ELb1ELb1ELb0ELb0ELb1ELb1ELb1ELb1ELb0EEENS1_21CollectiveEpilogueFwdINS6_IJSA_SA_SB_EEES9_NS_10bfloat16_tESF_Li256ELb1ELb1ELb1ELb1EEENS1_36VarlenDynamicPersistentTileSchedulerILi128ELi160ELi256ELi128ELb1ELb1ELb1ELb1ELb1ELb1EEEEEEEEEvNT_6ParamsE,@"STO_CUDA_ENTRY STV_DEFAULT"
_ZN7cutlass13device_kernelIN5flash11enable_sm90INS1_16FlashAttnFwdSm90INS1_25CollectiveMainloopFwdSm90ILi2EN4cute5tupleIJNS5_1CILi1EEES8_S8_EEENS6_IJNS7_ILi128EEENS7_ILi160EEESA_EEELi128ENS_12float_e4m3_tEfNS_4arch4Sm90ELb1ELb0ELb1ELb1ELb1ELb0ELb0ELb1ELb1ELb1ELb1ELb0EEENS1_21CollectiveEpilogueFwdINS6_IJSA_SA_SB_EEES9_NS_10bfloat16_tESF_Li256ELb1ELb1ELb1ELb1EEENS1_36VarlenDynamicPersistentTileSchedulerILi128ELi160ELi256ELi128ELb1ELb1ELb1ELb1ELb1ELb1EEEEEEEEEvNT_6ParamsE:
        /* <DEDUP_REMOVED lines=45> */
.L_x_2765:
        /* <DEDUP_REMOVED lines=22> */
.L_x_2766:
        /* <DEDUP_REMOVED lines=18> */
.L_x_2767:
        /* <DEDUP_REMOVED lines=22> */
.L_x_2768:
        /* <DEDUP_REMOVED lines=24> */
.L_x_2769:
        /* <DEDUP_REMOVED lines=8> */
.L_x_2771:
        /* <DEDUP_REMOVED lines=29> */
[----:B------:R-:W-:Y:S01]  /*0a80*/  LEA.HI R2, R3, R224, RZ, 0x4 ;  /* 0x000000e003027211 */ /* 0x000fe200078f20ff */
[----:B------:R-:W-:Y:S01]  /*0a90*/  IMAD.SHL.U32 R4, R4, 0x20, RZ ;  /* 0x0000002004047824 */ /* 0x000fe200078e00ff */
[----:B------:R-:W-:Y:S01]  /*0aa0*/  SHF.R.S32.HI R219, RZ, 0x7, R0 ;  /* 0x00000007ffdb7819 */ /* 0x000fe20000011400 */
[----:B------:R-:W-:Y:S01]  /*0ab0*/  IMAD.IADD R203, R224, 0x1, -R203 ;  /* 0x00000001e0cb7824 */ /* 0x000fe200078e0acb */
[----:B------:R-:W-:Y:S02]  /*0ac0*/  SHF.R.S32.HI R7, RZ, 0x4, R2 ;  /* 0x00000004ff077819 */ /* 0x000fe40000011402 */
[----:B------:R-:W-:Y:S02]  /*0ad0*/  LOP3.LUT R5, R2, 0x3fffff0, RZ, 0xc0, !PT ;  /* 0x03fffff002057812 */ /* 0x000fe400078ec0ff */
[----:B------:R-:W-:-:S02]  /*0ae0*/  SHF.R.S32.HI R6, RZ, 0x1f, R203 ;  /* 0x0000001fff067819 */ /* 0x000fc400000114cb */
[----:B------:R-:W-:Y:S01]  /*0af0*/  LOP3.LUT R4, R4, 0xfffffc00, RZ, 0xc0, !PT ;  /* 0xfffffc0004047812 */ /* 0x000fe200078ec0ff */
[----:B------:R-:W-:Y:S01]  /*0b00*/  IMAD.IADD R5, R224, 0x1, -R5 ;  /* 0x00000001e0057824 */ /* 0x000fe200078e0a05 */
[----:B------:R-:W-:Y:S02]  /*0b10*/  LEA.HI R2, R2, R7, RZ, 0x1 ;  /* 0x0000000702027211 */ /* 0x000fe400078f08ff */
[----:B------:R-:W-:Y:S01]  /*0b20*/  LEA.HI R8, R6, R203, RZ, 0x2 ;  /* 0x000000cb06087211 */ /* 0x000fe200078f10ff */
[----:B------:R-:W-:Y:S01]  /*0b30*/  IMAD R5, R5, 0x40, R4 ;  /* 0x0000004005057824 */ /* 0x000fe200078e0204 */
[----:B------:R-:W-:Y:S02]  /*0b40*/  LOP3.LUT R2, R2, 0x1ffffffe, RZ, 0xc0, !PT ;  /* 0x1ffffffe02027812 */ /* 0x000fe400078ec0ff */
[----:B------:R-:W-:Y:S02]  /*0b50*/  LEA.HI R4, R3, R224, RZ, 0x2 ;  /* 0x000000e003047211 */ /* 0x000fe400078f10ff */
[----:B------:R-:W-:Y:S01]  /*0b60*/  SHF.R.S32.HI R9, RZ, 0x2, R8 ;  /* 0x00000002ff097819 */ /* 0x000fe20000011408 */
[----:B------:R-:W-:Y:S01]  /*0b70*/  IMAD.IADD R2, R7, 0x1, -R2 ;  /* 0x0000000107027824 */ /* 0x000fe200078e0a02 */
[----:B------:R-:W-:-:S02]  /*0b80*/  SHF.R.S32.HI R10, RZ, 0x1f, R8 ;  /* 0x0000001fff0a7819 */ /* 0x000fc40000011408 */
[----:B------:R-:W-:Y:S01]  /*0b90*/  LOP3.LUT R7, R4, 0xfffffffc, RZ, 0xc0, !PT ;  /* 0xfffffffc04077812 */ /* 0x000fe200078ec0ff */
[----:B------:R-:W-:Y:S01]  /*0ba0*/  IMAD R221, R2, 0x8, R5 ;  /* 0x0000000802dd7824 */ /* 0x000fe200078e0205 */
[----:B------:R-:W-:Y:S02]  /*0bb0*/  LEA.HI R3, R3, R224, RZ, 0x3 ;  /* 0x000000e003037211 */ /* 0x000fe400078f18ff */
[----:B------:R-:W-:Y:S01]  /*0bc0*/  LEA.HI R10, R10, R9, RZ, 0x3 ;  /* 0x000000090a0a7211 */ /* 0x000fe200078f18ff */
[----:B------:R-:W-:Y:S01]  /*0bd0*/  IMAD.IADD R7, R224, 0x1, -R7 ;  /* 0x00000001e0077824 */ /* 0x000fe200078e0a07 */
[----:B------:R-:W-:Y:S02]  /*0be0*/  LOP3.LUT R5, R3, 0xfffffff8, RZ, 0xc0, !PT ;  /* 0xfffffff803057812 */ /* 0x000fe400078ec0ff */
[----:B------:R-:W-:Y:S02]  /*0bf0*/  LOP3.LUT R8, R8, 0x7ffffffc, RZ, 0xc0, !PT ;  /* 0x7ffffffc08087812 */ /* 0x000fe400078ec0ff */
[----:B------:R-:W-:Y:S01]  /*0c00*/  LOP3.LUT R10, R10, 0xfffffff8, RZ, 0xc0, !PT ;  /* 0xfffffff80a0a7812 */ /* 0x000fe200078ec0ff */
[----:B------:R-:W-:Y:S01]  /*0c10*/  IMAD.IADD R22, R224, 0x1, -R5 ;  /* 0x00000001e0167824 */ /* 0x000fe200078e0a05 */
[----:B------:R-:W-:Y:S01]  /*0c20*/  LEA.HI R6, R6, R203, RZ, 0x5 ;  /* 0x000000cb06067211 */ /* 0x000fe200078f28ff */
[----:B------:R-:W-:Y:S01]  /*0c30*/  IMAD.IADD R8, R203, 0x1, -R8 ;  /* 0x00000001cb087824 */ /* 0x000fe200078e0a08 */
[----:B------:R-:W-:Y:S01]  /*0c40*/  LEA.HI R0, R0, R219, RZ, 0x1 ;  /* 0x000000db00007211 */ /* 0x000fe200078f08ff */
[----:B------:R-:W-:Y:S01]  /*0c50*/  IMAD.IADD R9, R9, 0x1, -R10 ;  /* 0x0000000109097824 */ /* 0x000fe200078e0a0a */
[----:B------:R-:W-:Y:S01]  /*0c60*/  LEA.HI R2, R7, R7, RZ, 0x1 ;  /* 0x0000000707027211 */ /* 0x000fe200078f08ff */
[----:B------:R-:W-:Y:S01]  /*0c70*/  IMAD.SHL.U32 R16, R22, 0x8, RZ ;  /* 0x0000000816107824 */ /* 0x000fe200078e00ff */
[----:B------:R-:W-:Y:S01]  /*0c80*/  SHF.R.S32.HI R6, RZ, 0x5, R6 ;  /* 0x00000005ff067819 */ /* 0x000fe20000011406 */
[----:B------:R-:W-:Y:S01]  /*0c90*/  IMAD.SHL.U32 R17, R8, 0x2, RZ ;  /* 0x0000000208117824 */ /* 0x000fe200078e00ff */
[----:B------:R-:W-:Y:S01]  /*0ca0*/  LOP3.LUT R0, R0, 0x3fffffe, RZ, 0xc0, !PT ;  /* 0x03fffffe00007812 */ /* 0x000fe200078ec0ff */
[----:B------:R-:W-:Y:S01]  /*0cb0*/  VIADD R19, R16, 0x40 ;  /* 0x0000004010137836 */ /* 0x000fe20000000000 */
[----:B------:R-:W-:Y:S01]  /*0cc0*/  LOP3.LUT R2, R2, 0x1ffffffe, RZ, 0xc0, !PT ;  /* 0x1ffffffe02027812 */ /* 0x000fe200078ec0ff */
[----:B------:R-:W-:Y:S01]  /*0cd0*/  IMAD R9, R6, 0x10, R9 ;  /* 0x0000001006097824 */ /* 0x000fe200078e0209 */
[----:B------:R-:W-:Y:S01]  /*0ce0*/  SHF.R.S32.HI R202, RZ, 0x3, R3 ;  /* 0x00000003ffca7819 */ /* 0x000fe20000011403 */
[----:B------:R-:W-:Y:S01]  /*0cf0*/  IMAD.IADD R0, R219, 0x1, -R0 ;  /* 0x00000001db007824 */ /* 0x000fe200078e0a00 */
[----:B------:R-:W-:Y:S01]  /*0d00*/  SHF.R.S32.HI R223, RZ, 0x1f, R16 ;  /* 0x0000001fffdf7819 */ /* 0x000fe20000011410 */
[C---:B------:R-:W-:Y:S01]  /*0d10*/  VIADD R201, R17.reuse, 0x8 ;  /* 0x0000000811c97836 */ /* 0x040fe20000000000 */
[----:B------:R-:W-:Y:S01]  /*0d20*/  SHF.R.S32.HI R222, RZ, 0x1f, R19 ;  /* 0x0000001fffde7819 */ /* 0x000fe20000011413 */
[----:B------:R-:W-:-:S02]  /*0d30*/  VIADD R200, R17, 0x10 ;  /* 0x0000001011c87836 */ /* 0x000fc40000000000 */
        /* <DEDUP_REMOVED lines=31> */
.L_x_2835:
        /* <DEDUP_REMOVED lines=23> */
[----:B------:R-:W-:Y:S01]  /*10a0*/  IMAD.U32 R5, RZ, RZ, UR11 ;  /* 0x0000000bff057e24 */ /* 0x000fe2000f8e00ff */
[----:B------:R-:W2:Y:S01]  /*10b0*/  @P0 LDG.E R2, desc[UR54][R2.64] ;  /* 0x0000003602020981 */ /* 0x000ea2000c1e1900 */
[----:B------:R-:W-:Y:S01]  /*10c0*/  UISETP.NE.U32.AND UP0, UPT, UR8, URZ, UPT ;  /* 0x0000003f0800728c */ /* 0x000fe2000bf05070 */
[----:B------:R-:W-:Y:S02]  /*10d0*/  ULDC.64 UR10, c[0x0][0xa20] ;  /* 0x00028800000a7ab9 */ /* 0x000fe40000000a00 */
[----:B------:R-:W3:Y:S01]  /*10e0*/  @P2 LDG.E R4, desc[UR54][R4.64] ;  /* 0x0000003604042981 */ /* 0x000ee2000c1e1900 */
[----:B------:R-:W-:Y:S01]  /*10f0*/  UISETP.NE.AND.EX UP0, UPT, UR9, URZ, UPT, UP0 ;  /* 0x0000003f0900728c */ /* 0x000fe2000bf05300 */
[----:B------:R-:W-:Y:S01]  /*1100*/  ISETP.NE.U32.AND P1, PT, RZ, UR10, PT ;  /* 0x0000000aff007c0c */ /* 0x000fe2000bf25070 */
[----:B------:R-:W-:Y:S01]  /*1110*/  UMOV UR51, URZ ;  /* 0x0000003f00337c82 */ /* 0x000fe20008000000 */
[----:B------:R-:W-:Y:S02]  /*1120*/  ULOP3.LUT UR38, UR5, 0xffff, URZ, 0xc0, !UPT ;  /* 0x0000ffff05267892 */ /* 0x000fe4000f8ec03f */
[----:B------:R-:W-:Y:S01]  /*1130*/  USEL UR4, UR4, 0x1, UP0 ;  /* 0x0000000104047887 */ /* 0x000fe20008000000 */
[----:B------:R-:W-:-:S03]  /*1140*/  ISETP.NE.AND.EX P1, PT, RZ, UR11, PT, P1 ;  /* 0x0000000bff007c0c */ /* 0x000fc6000bf25310 */
[----:B------:R-:W-:Y:S01]  /*1150*/  UIMAD UR4, UR4, UR7, URZ ;  /* 0x00000007040472a4 */ /* 0x000fe2000f8e023f */
[----:B--2---:R-:W-:Y:S02]  /*1160*/  @P0 R2UR UR51, R2 ;  /* 0x00000000023302ca */ /* 0x004fe400000e0000 */
[----:B---3--:R-:W-:Y:S01]  /*1170*/  @P2 R2UR UR52, R4 ;  /* 0x00000000043422ca */ /* 0x008fe200000e0000 */
[----:B-1---5:R-:W-:-:S14]  /*1180*/  @P2 BRA `(.L_x_2772) ;  /* 0x0000000000382947 */ /* 0x022fdc0003800000 */
[----:B------:R-:W-:Y:S01]  /*1190*/  ULDC.64 UR8, c[0x0][0xa00] ;  /* 0x0002800000087ab9 */ /* 0x000fe20000000a00 */
[----:B------:R-:W-:Y:S01]  /*11a0*/  ULDC UR52, c[0x0][0x288] ;  /* 0x0000a20000347ab9 */ /* 0x000fe20000000800 */
        /* <DEDUP_REMOVED lines=12> */
.L_x_2772:
[----:B------:R-:W-:Y:S05]  /*1270*/  @!P1 BRA `(.L_x_2773) ;  /* 0x00000000001c9947 */ /* 0x000fea0003800000 */
[----:B------:R-:W-:-:S04]  /*1280*/  ULEA UR4, UP0, UR36, UR10, 0x2 ;  /* 0x0000000a24047291 */ /* 0x000fc8000f80103f */
[----:B------:R-:W-:Y:S02]  /*1290*/  ULEA.HI.X UR7, UR36, UR11, UR37, 0x2, UP0 ;  /* 0x0000000b24077291 */ /* 0x000fe400080f1425 */
[----:B------:R-:W-:-:S04]  /*12a0*/  IMAD.U32 R2, RZ, RZ, UR4 ;  /* 0x00000004ff027e24 */ /* 0x000fc8000f8e00ff */
[----:B------:R-:W-:-:S05]  /*12b0*/  IMAD.U32 R3, RZ, RZ, UR7 ;  /* 0x00000007ff037e24 */ /* 0x000fca000f8e00ff */
[----:B------:R-:W2:Y:S02]  /*12c0*/  LDG.E R2, desc[UR54][R2.64] ;  /* 0x0000003602027981 */ /* 0x000ea4000c1e1900 */
[----:B--2---:R-:W-:Y:S01]  /*12d0*/  R2UR UR4, R2 ;  /* 0x00000000020472ca */ /* 0x004fe200000e0000 */
[----:B------:R-:W-:-:S14]  /*12e0*/  BRA `(.L_x_2774) ;  /* 0x0000000000347947 */ /* 0x000fdc0003800000 */
.L_x_2773:
        /* <DEDUP_REMOVED lines=13> */
.L_x_2774:
[----:B------:R-:W-:Y:S01]  /*13c0*/  ULDC UR7, c[0x0][0x448] ;  /* 0x0001120000077ab9 */ /* 0x000fe20000000800 */
[----:B------:R-:W-:Y:S02]  /*13d0*/  USHF.L.U32 UR39, UR6, 0x7, URZ ;  /* 0x0000000706277899 */ /* 0x000fe4000800063f */
[----:B------:R-:W-:Y:S02]  /*13e0*/  UISETP.NE.AND UP0, UPT, UR7, 0x1, UPT ;  /* 0x000000010700788c */ /* 0x000fe4000bf05270 */
[----:B------:R-:W-:Y:S02]  /*13f0*/  UIADD3 UR8, UR39, 0x7f, URZ ;  /* 0x0000007f27087890 */ /* 0x000fe4000fffe03f */
[----:B------:R-:W-:Y:S02]  /*1400*/  UIADD3 UR51, -UR51, UR4, URZ ;  /* 0x0000000433337290 */ /* 0x000fe4000fffe13f */
[----:B------:R-:W-:Y:S02]  /*1410*/  UP2UR UR53, UPR, URZ, 0x1 ;  /* 0x000000013f357883 */ /* 0x000fe40008000000 */
[----:B------:R-:W-:-:S03]  /*1420*/  UIADD3 UR4, UR51, 0xa0, -UR52 ;  /* 0x000000a033047890 */ /* 0x000fc6000fffe834 */
[----:B------:R-:W-:Y:S01]  /*1430*/  @UP0 ULDC UR6, c[0x0][0x44c] ;  /* 0x0001130000060ab9 */ /* 0x000fe20000000800 */
[----:B------:R-:W-:Y:S01]  /*1440*/  @UP0 ULDC UR9, c[0x0][0x450] ;  /* 0x0001140000090ab9 */ /* 0x000fe20000000800 */
[----:B------:R-:W-:Y:S02]  /*1450*/  UIMAD.WIDE.U32 UR6, UR8, UR6, URZ ;  /* 0x00000006080672a5 */ /* 0x000fe4000f8e003f */
[----:B------:R-:W-:Y:S02]  /*1460*/  UIADD3 UR6, UR51, 0x9f, URZ ;  /* 0x0000009f33067890 */ /* 0x000fe4000fffe03f */
[----:B------:R-:W-:Y:S02]  /*1470*/  @UP0 USHF.R.U32.HI UR8, URZ, UR9, UR7 ;  /* 0x000000093f080299 */ /* 0x000fe40008011607 */
[----:B------:R-:W-:Y:S02]  /*1480*/  UIMAD.WIDE UR6, UR6, 0x66666667, URZ ;  /* 0x66666667060678a5 */ /* 0x000fe4000f8e023f */
[----:B------:R-:W-:-:S02]  /*1490*/  UIADD3 UR8, UR4, UR8, URZ ;  /* 0x0000000804087290 */ /* 0x000fc4000fffe03f */
[----:B------:R-:W-:Y:S02]  /*14a0*/  USHF.R.U32.HI UR4, URZ, 0x1f, UR7 ;  /* 0x0000001f3f047899 */ /* 0x000fe40008011607 */
[----:B------:R-:W-:Y:S02]  /*14b0*/  UIMAD.WIDE UR8, UR8, 0x66666667, URZ ;  /* 0x66666667080878a5 */ /* 0x000fe4000f8e023f */
[----:B------:R-:W-:Y:S02]  /*14c0*/  ULEA.HI.SX32 UR7, UR7, UR4, 0x1a ;  /* 0x0000000407077291 */ /* 0x000fe4000f8fd23f */
[----:B------:R-:W-:Y:S02]  /*14d0*/  USHF.R.U32.HI UR6, URZ, 0x1f, UR9 ;  /* 0x0000001f3f067899 */ /* 0x000fe40008011609 */
[----:B------:R-:W-:Y:S02]  /*14e0*/  ULOP3.LUT UR4, UR5, 0xff000000, URZ, 0xc0, !UPT ;  /* 0xff00000005047892 */ /* 0x000fe4000f8ec03f */
[----:B------:R-:W-:-:S02]  /*14f0*/  ULEA.HI.SX32 UR6, UR9, UR6, 0x1a ;  /* 0x0000000609067291 */ /* 0x000fc4000f8fd23f */
[----:B------:R-:W-:Y:S02]  /*1500*/  ULOP3.LUT UR5, UR5, 0xff0000, URZ, 0xc0, !UPT ;  /* 0x00ff000005057892 */ /* 0x000fe4000f8ec03f */
[----:B------:R-:W-:Y:S02]  /*1510*/  UISETP.LT.AND UP0, UPT, UR7, UR6, UPT ;  /* 0x000000060700728c */ /* 0x000fe4000bf01270 */
[----:B------:R-:W-:Y:S02]  /*1520*/  USHF.R.U32.HI UR4, URZ, 0x8, UR4 ;  /* 0x000000083f047899 */ /* 0x000fe40008011604 */
[----:B------:R-:W-:Y:S02]  /*1530*/  USEL UR9, UR7, UR6, UP0 ;  /* 0x0000000607097287 */ /* 0x000fe40008000000 */
[----:B------:R-:W-:Y:S02]  /*1540*/  ULEA.HI UR5, UR5, UR4, URZ, 0x10 ;  /* 0x0000000405057291 */ /* 0x000fe4000f8f803f */
[----:B------:R-:W-:-:S02]  /*1550*/  UISETP.GE.AND UP0, UPT, UR9, 0x1, UPT ;  /* 0x000000010900788c */ /* 0x000fc4000bf06270 */
[----:B------:R-:W-:Y:S01]  /*1560*/  ULOP3.LUT UR40, UR5, 0xff, URZ, 0xc0, !UPT ;  /* 0x000000ff05287892 */ /* 0x000fe2000f8ec03f */
[----:B------:R-:W-:Y:S01]  /*1570*/  UMOV UR4, URZ ;  /* 0x0000003f00047c82 */ /* 0x000fe20008000000 */
[----:B------:R-:W-:Y:S02]  /*1580*/  USHF.R.U32.HI UR46, URZ, 0x10, UR5 ;  /* 0x000000103f2e7899 */ /* 0x000fe40008011605 */
[----:B------:R-:W-:-:S13]  /*1590*/  PLOP3.LUT P0, PT, PT, PT, UP0, 0x80, 0x0 ;  /* 0x000000000000781c */ /* 0x000fda0003f0f008 */
[----:B------:R-:W-:Y:S05]  /*15a0*/  @!P0 BRA `(.L_x_2775) ;  /* 0x0000000000908947 */ /* 0x000fea0003800000 */
        /* <DEDUP_REMOVED lines=36> */
.L_x_2775:
[----:B------:R-:W-:Y:S01]  /*17f0*/  UIMAD UR41, UR40, UR4, URZ ;  /* 0x00000004282972a4 */ /* 0x000fe2000f8e023f */
[----:B------:R-:W-:Y:S01]  /*1800*/  IMAD.U32 R0, RZ, RZ, UR9 ;  /* 0x00000009ff007e24 */ /* 0x000fe2000f8e00ff */
[----:B------:R-:W-:Y:S01]  /*1810*/  PLOP3.LUT P0, PT, PT, PT, PT, 0x80, 0x0 ;  /* 0x000000000000781c */ /* 0x000fe20003f0f070 */
[----:B------:R-:W-:Y:S01]  /*1820*/  IMAD.U32 R3, RZ, RZ, UR4 ;  /* 0x00000004ff037e24 */ /* 0x000fe2000f8e00ff */
[----:B------:R-:W-:Y:S01]  /*1830*/  CS2R R6, SRZ ;  /* 0x0000000000067805 */ /* 0x000fe2000001ff00 */
[----:B------:R-:W-:Y:S01]  /*1840*/  IMAD.MOV.U32 R2, RZ, RZ, RZ ;  /* 0x000000ffff027224 */ /* 0x000fe200078e00ff */
[----:B------:R-:W-:Y:S02]  /*1850*/  CS2R R44, SRZ ;  /* 0x00000000002c7805 */ /* 0x000fe4000001ff00 */
[----:B------:R-:W-:Y:S02]  /*1860*/  CS2R R8, SRZ ;  /* 0x0000000000087805 */ /* 0x000fe4000001ff00 */
[----:B------:R-:W-:-:S02]  /*1870*/  VIADDMNMX R0, R3, UR41, R0, PT ;  /* 0x0000002903007c46 */ /* 0x000fc4000b800100 */
[----:B------:R-:W-:Y:S02]  /*1880*/  CS2R R10, SRZ ;  /* 0x00000000000a7805 */ /* 0x000fe4000001ff00 */
[----:B------:R-:W-:Y:S02]  /*1890*/  CS2R R36, SRZ ;  /* 0x0000000000247805 */ /* 0x000fe4000001ff00 */
[----:B------:R-:W-:Y:S02]  /*18a0*/  CS2R R32, SRZ ;  /* 0x0000000000207805 */ /* 0x000fe4000001ff00 */
[----:B------:R-:W-:Y:S01]  /*18b0*/  R2UR UR56, R0 ;  /* 0x00000000003872ca */ /* 0x000fe200000e0000 */
[----:B------:R-:W-:Y:S01]  /*18c0*/  IMAD.MOV.U32 R0, RZ, RZ, RZ ;  /* 0x000000ffff007224 */ /* 0x000fe200078e00ff */
[----:B------:R-:W-:Y:S01]  /*18d0*/  CS2R R12, SRZ ;  /* 0x00000000000c7805 */ /* 0x000fe2000001ff00 */
[----:B------:R-:W-:Y:S01]  /*18e0*/  IMAD.MOV.U32 R47, RZ, RZ, RZ ;  /* 0x000000ffff2f7224 */ /* 0x000fe200078e00ff */
[----:B------:R-:W-:-:S02]  /*18f0*/  CS2R R14, SRZ ;  /* 0x00000000000e7805 */ /* 0x000fc4000001ff00 */
[----:B------:R-:W-:Y:S02]  /*1900*/  CS2R R40, SRZ ;  /* 0x0000000000287805 */ /* 0x000fe4000001ff00 */
[----:B------:R-:W-:Y:S02]  /*1910*/  CS2R R48, SRZ ;  /* 0x0000000000307805 */ /* 0x000fe4000001ff00 */
[----:B------:R-:W-:Y:S02]  /*1920*/  CS2R R20, SRZ ;  /* 0x0000000000147805 */ /* 0x000fe4000001ff00 */
[----:B------:R-:W-:Y:S02]  /*1930*/  CS2R R88, SRZ ;  /* 0x0000000000587805 */ /* 0x000fe4000001ff00 */
[----:B------:R-:W-:Y:S01]  /*1940*/  CS2R R52, SRZ ;  /* 0x0000000000347805 */ /* 0x000fe2000001ff00 */
[----:B------:R-:W-:Y:S01]  /*1950*/  IMAD.MOV.U32 R54, RZ, RZ, RZ ;  /* 0x000000ffff367224 */ /* 0x000fe200078e00ff */
[----:B------:R-:W-:-:S02]  /*1960*/  CS2R R50, SRZ ;  /* 0x0000000000327805 */ /* 0x000fc4000001ff00 */
[----:B------:R-:W-:Y:S01]  /*1970*/  CS2R R56, SRZ ;  /* 0x0000000000387805 */ /* 0x000fe2000001ff00 */
[----:B------:R-:W-:Y:S01]  /*1980*/  UISETP.GT.AND UP0, UPT, UR56, UR41, UPT ;  /* 0x000000293800728c */ /* 0x000fe2000bf04270 */
[----:B------:R-:W-:Y:S02]  /*1990*/  CS2R R60, SRZ ;  /* 0x00000000003c7805 */ /* 0x000fe4000001ff00 */
[----:B------:R-:W-:Y:S02]  /*19a0*/  CS2R R90, SRZ ;  /* 0x00000000005a7805 */ /* 0x000fe4000001ff00 */
[----:B------:R-:W-:Y:S02]  /*19b0*/  CS2R R62, SRZ ;  /* 0x00000000003e7805 */ /* 0x000fe4000001ff00 */
[----:B------:R-:W-:Y:S02]  /*19c0*/  CS2R R58, SRZ ;  /* 0x00000000003a7805 */ /* 0x000fe4000001ff00 */
[----:B------:R-:W-:-:S02]  /*19d0*/  CS2R R68, SRZ ;  /* 0x0000000000447805 */ /* 0x000fc4000001ff00 */
[----:B------:R-:W-:Y:S02]  /*19e0*/  PLOP3.LUT P1, PT, PT, PT, UP0, 0x80, 0x0 ;  /* 0x000000000000781c */ /* 0x000fe40003f2f008 */
        /* <DEDUP_REMOVED lines=43> */
.L_x_2777:
        /* <DEDUP_REMOVED lines=10> */
[----:B0-----:R-:W-:-:S02]  /*1d40*/  @P1 IMAD R2, R8, UR37, RZ ;  /* 0x0000002508021c24 */ /* 0x001fc4000f8e02ff */
[----:B------:R-:W-:-:S04]  /*1d50*/  @P1 IMAD.WIDE.U32 R4, R8, UR36, RZ ;  /* 0x0000002408041c25 */ /* 0x000fc8000f8e00ff */
[----:B------:R-:W-:Y:S02]  /*1d60*/  @P1 IMAD R9, R9, UR36, R2 ;  /* 0x0000002409091c24 */ /* 0x000fe4000f8e0202 */
[C---:B-1----:R-:W-:Y:S02]  /*1d70*/  @P0 IMAD R0, R6.reuse, UR37, RZ ;  /* 0x0000002506000c24 */ /* 0x042fe4000f8e02ff */
[----:B------:R-:W-:-:S04]  /*1d80*/  @P0 IMAD.WIDE.U32 R2, R6, UR36, RZ ;  /* 0x0000002406020c25 */ /* 0x000fc8000f8e00ff */
[----:B------:R-:W-:Y:S02]  /*1d90*/  @P0 IMAD R7, R7, UR36, R0 ;  /* 0x0000002407070c24 */ /* 0x000fe4000f8e0200 */
[----:B------:R-:W-:Y:S02]  /*1da0*/  @P1 IMAD.IADD R5, R5, 0x1, R9 ;  /* 0x0000000105051824 */ /* 0x000fe400078e0209 */
[----:B------:R-:W-:Y:S02]  /*1db0*/  @P0 IMAD.IADD R3, R3, 0x1, R7 ;  /* 0x0000000103030824 */ /* 0x000fe400078e0207 */
[----:B------:R-:W-:Y:S02]  /*1dc0*/  IMAD.MOV.U32 R0, RZ, RZ, 0x3f800000 ;  /* 0x3f800000ff007424 */ /* 0x000fe400078e00ff */
[----:B--2---:R-:W-:-:S04]  /*1dd0*/  @P0 IMAD.WIDE.U32 R2, R10, UR38, R2 ;  /* 0x000000260a020c25 */ /* 0x004fc8000f8e0002 */
[----:B---3--:R-:W-:Y:S01]  /*1de0*/  @P1 IMAD.WIDE.U32 R6, R12, UR38, R4 ;  /* 0x000000260c061c25 */ /* 0x008fe2000f8e0004 */
[----:B------:R-:W-:-:S03]  /*1df0*/  @P0 LEA R4, P2, R2, UR4, 0x2 ;  /* 0x0000000402040c11 */ /* 0x000fc6000f8410ff */
[----:B------:R-:W-:Y:S01]  /*1e00*/  @P0 IMAD R5, R11, UR38, R3 ;  /* 0x000000260b050c24 */ /* 0x000fe2000f8e0203 */
[----:B------:R-:W-:Y:S01]  /*1e10*/  @P1 LEA R8, P3, R6, UR6, 0x2 ;  /* 0x0000000606081c11 */ /* 0x000fe2000f8610ff */
[----:B------:R-:W-:-:S03]  /*1e20*/  @P1 IMAD R3, R13, UR38, R7 ;  /* 0x000000260d031c24 */ /* 0x000fc6000f8e0207 */
[----:B------:R-:W-:Y:S02]  /*1e30*/  @P0 LEA.HI.X R5, R2, UR5, R5, 0x2, P2 ;  /* 0x0000000502050c11 */ /* 0x000fe400090f1405 */
[----:B------:R-:W-:Y:S01]  /*1e40*/  @P1 LEA.HI.X R9, R6, UR7, R3, 0x2, P3 ;  /* 0x0000000706091c11 */ /* 0x000fe200098f1403 */
[----:B------:R-:W-:-:S04]  /*1e50*/  IMAD.MOV.U32 R3, RZ, RZ, 0x3f800000 ;  /* 0x3f800000ff037424 */ /* 0x000fc800078e00ff */
        /* <DEDUP_REMOVED lines=14> */
.L_x_2936:
[----:B------:R-:W-:Y:S05]  /*1f40*/  @!P1 BRA `(.L_x_2779) ;  /* 0x0000000000049947 */ /* 0x000fea0003800000 */
[----:B------:R-:W-:Y:S01]  /*1f50*/  BPT.TRAP 0x1 ;  /* 0x000000040000795c */ /* 0x000fe20000300000 */
.L_x_2779:
[----:B0-----:R-:W-:Y:S02]  /*1f60*/  IMAD.U32 R2, RZ, RZ, UR47 ;  /* 0x0000002fff027e24 */ /* 0x001fe4000f8e00ff */
[----:B------:R-:W-:-:S03]  /*1f70*/  IMAD.U32 R3, RZ, RZ, UR48 ;  /* 0x00000030ff037e24 */ /* 0x000fc6000f8e00ff */
[----:B------:R-:W-:Y:S02]  /*1f80*/  LEA R2, R2, UR43, 0x3 ;  /* 0x0000002b02027c11 */ /* 0x000fe4000f8e18ff */
[----:B------:R-:W-:-:S04]  /*1f90*/  SHF.L.U32 R3, R3, 0x1f, RZ ;  /* 0x0000001f03037819 */ /* 0x000fc800000006ff */
[----:B------:R0:W1:Y:S01]  /*1fa0*/  SYNCS.PHASECHK.TRANS64.TRYWAIT P0, [R2+URZ+0x22830], R3 ;  /* 0x02283003020075a7 */ /* 0x000062000800017f */
[----:B------:R-:W-:Y:S05]  /*1fb0*/  @!P1 BRA `(.L_x_2780) ;  /* 0x0000000000049947 */ /* 0x000fea0003800000 */
[----:B------:R-:W-:Y:S01]  /*1fc0*/  BPT.TRAP 0x1 ;  /* 0x000000040000795c */ /* 0x000fe20000300000 */
.L_x_2780:
[----:B-1----:R-:W-:Y:S05]  /*1fd0*/  @P0 BRA `(.L_x_2781) ;  /* 0x0000000000080947 */ /* 0x002fea0003800000 */
[----:B------:R-:W1:Y:S02]  /*1fe0*/  SYNCS.PHASECHK.TRANS64.TRYWAIT P0, [R2+URZ+0x22830], R3 ;  /* 0x02283003020075a7 */ /* 0x000e64000800017f */
[----:B-1----:R-:W-:Y:S05]  /*1ff0*/  @!P0 BRA `(.L_x_2782) ;  /* 0x0000016c00208947 */ /* 0x002fea0003800000 */
.L_x_2781:
        /* <DEDUP_REMOVED lines=135> */
.L_x_2783:
[----:B------:R-:W-:Y:S01]  /*2870*/  UISETP.NE.AND UP0, UPT, UR53, URZ, UPT ;  /* 0x0000003f3500728c */ /* 0x000fe2000bf05270 */
[C---:B01----:R-:W-:Y:S01]  /*2880*/  FMUL.FTZ R3, R0.reuse, R58 ;  /* 0x0000003a00037220 */ /* 0x043fe20000410000 */
[C---:B------:R-:W-:Y:S01]  /*2890*/  FMUL.FTZ R13, R0.reuse, R97 ;  /* 0x00000061000d7220 */ /* 0x040fe20000410000 */
[C---:B------:R-:W-:Y:S01]  /*28a0*/  FMUL.FTZ R6, R0.reuse, R59 ;  /* 0x0000003b00067220 */ /* 0x040fe20000410000 */
[C---:B------:R-:W-:Y:S01]  /*28b0*/  FMUL.FTZ R78, R0.reuse, R78 ;  /* 0x0000004e004e7220 */ /* 0x040fe20000410000 */
[----:B------:R0:W-:Y:S01]  /*28c0*/  MUFU.TANH R97, R3 ;  /* 0x0000000300617308 */ /* 0x0001e20000002400 */
[----:B------:R-:W-:Y:S01]  /*28d0*/  PLOP3.LUT P0, PT, PT, PT, UP0, 0x80, 0x0 ;  /* 0x000000000000781c */ /* 0x000fe20003f0f008 */
[C---:B------:R-:W-:Y:S01]  /*28e0*/  FMUL.FTZ R62, R0.reuse, R62 ;  /* 0x0000003e003e7220 */ /* 0x040fe20000410000 */
[----:B------:R-:W-:Y:S01]  /*28f0*/  PLOP3.LUT P2, PT, PT, PT, UP0, 0x80, 0x0 ;  /* 0x000000000000781c */ /* 0x000fe20003f4f008 */
[C---:B------:R-:W-:Y:S01]  /*2900*/  FMUL.FTZ R10, R0.reuse, R93 ;  /* 0x0000005d000a7220 */ /* 0x040fe20000410000 */
[C---:B------:R-:W-:Y:S01]  /*2910*/  FMUL.FTZ R5, R0.reuse, R90 ;  /* 0x0000005a00057220 */ /* 0x040fe20000410000 */
[----:B------:R-:W-:Y:S01]  /*2920*/  @UP0 ULDC UR6, c[0x0][0x44c] ;  /* 0x0001130000060ab9 */ /* 0x000fe20000000800 */
[C---:B------:R-:W-:Y:S01]  /*2930*/  FMUL.FTZ R91, R0.reuse, R91 ;  /* 0x0000005b005b7220 */ /* 0x040fe20000410000 */
[----:B------:R1:W-:Y:S01]  /*2940*/  MUFU.TANH R8, R6 ;  /* 0x0000000600087308 */ /* 0x0003e20000002400 */
[----:B0-----:R-:W-:Y:S01]  /*2950*/  FMUL.FTZ R3, R0, R66 ;  /* 0x0000004200037220 */ /* 0x001fe20000410000 */
[----:B------:R-:W-:Y:S01]  /*2960*/  VIADD R66, R18, UR39 ;  /* 0x0000002712427c36 */ /* 0x000fe20008000000 */
[----:B------:R-:W-:Y:S01]  /*2970*/  UIMAD UR7, UR56, -0xa0, UR51 ;  /* 0xffffff60380778a4 */ /* 0x000fe2000f8e0233 */
[C---:B------:R-:W-:Y:S01]  /*2980*/  FMUL.FTZ R94, R0.reuse, R94 ;  /* 0x0000005e005e7220 */ /* 0x040fe20000410000 */
[C---:B------:R-:W-:Y:S01]  /*2990*/  FMUL.FTZ R59, R0.reuse, R64 ;  /* 0x00000040003b7220 */ /* 0x040fe20000410000 */
[C---:B------:R-:W-:Y:S01]  /*29a0*/  FMUL.FTZ R95, R0.reuse, R95 ;  /* 0x0000005f005f7220 */ /* 0x040fe20000410000 */
[----:B------:R-:W-:Y:S01]  /*29b0*/  FMUL.FTZ R98, R0, R98 ;  /* 0x0000006200627220 */ /* 0x000fe20000410000 */
[----:B------:R0:W-:Y:S01]  /*29c0*/  MUFU.TANH R109, R78 ;  /* 0x0000004e006d7308 */ /* 0x0001e20000002400 */
[----:B-1----:R-:W-:Y:S01]  /*29d0*/  @P0 IMAD.HI.U32 R6, R66, UR6, RZ ;  /* 0x0000000642060c27 */ /* 0x002fe2000f8e00ff */
[----:B------:R-:W-:-:S03]  /*29e0*/  @UP0 ULDC UR6, c[0x0][0x450] ;  /* 0x0001140000060ab9 */ /* 0x000fc60000000800 */
[C---:B------:R-:W-:Y:S01]  /*29f0*/  FMUL.FTZ R99, R0.reuse, R99 ;  /* 0x0000006300637220 */ /* 0x040fe20000410000 */
[C---:B------:R-:W-:Y:S01]  /*2a00*/  FMUL.FTZ R102, R0.reuse, R102 ;  /* 0x0000006600667220 */ /* 0x040fe20000410000 */
[----:B------:R-:W-:Y:S01]  /*2a10*/  IMAD.U32 R64, RZ, RZ, UR7 ;  /* 0x00000007ff407e24 */ /* 0x000fe2000f8e00ff */
[----:B------:R-:W-:Y:S01]  /*2a20*/  @P2 SHF.R.U32.HI R66, RZ, UR6, R6 ;  /* 0x00000006ff422c19 */ /* 0x000fe20008011606 */
[----:B------:R-:W-:Y:S01]  /*2a30*/  UIMAD UR6, UR56, -0xa0, URZ ;  /* 0xffffff60380678a4 */ /* 0x000fe2000f8e023f */
[----:B------:R1:W-:Y:S01]  /*2a40*/  MUFU.TANH R93, R62 ;  /* 0x0000003e005d7308 */ /* 0x0003e20000002400 */
[C---:B0-----:R-:W-:Y:S01]  /*2a50*/  FMUL.FTZ R78, R0.reuse, R56 ;  /* 0x00000038004e7220 */ /* 0x041fe20000410000 */
[C---:B------:R-:W-:Y:S01]  /*2a60*/  FMUL.FTZ R56, R0.reuse, R57 ;  /* 0x0000003900387220 */ /* 0x040fe20000410000 */
[----:B------:R-:W0:Y:S01]  /*2a70*/  SHFL.IDX PT, R6, R66, 0x1, 0x1c1f ;  /* 0x003c1f0042067f89 */ /* 0x000e2200000e0000 */
[C---:B------:R-:W-:Y:S01]  /*2a80*/  FMUL.FTZ R57, R0.reuse, R60 ;  /* 0x0000003c00397220 */ /* 0x040fe20000410000 */
[C---:B------:R-:W-:Y:S01]  /*2a90*/  FMUL.FTZ R60, R0.reuse, R65 ;  /* 0x00000041003c7220 */ /* 0x040fe20000410000 */
[----:B------:R-:W-:Y:S01]  /*2aa0*/  IADD3 R115, -R17, 0xa0, R64 ;  /* 0x000000a011737810 */ /* 0x000fe20007ffe140 */
[C---:B------:R-:W-:Y:S01]  /*2ab0*/  FMUL.FTZ R103, R0.reuse, R103 ;  /* 0x0000006700677220 */ /* 0x040fe20000410000 */
[----:B------:R2:W-:Y:S01]  /*2ac0*/  MUFU.TANH R65, R3 ;  /* 0x0000000300417308 */ /* 0x0005e20000002400 */
[----:B-1----:R-:W-:Y:S01]  /*2ad0*/  FMUL.FTZ R62, R0, R68 ;  /* 0x00000044003e7220 */ /* 0x002fe20000410000 */
[----:B------:R-:W-:-:S02]  /*2ae0*/  IMAD.U32 R68, RZ, RZ, UR6 ;  /* 0x00000006ff447e24 */ /* 0x000fc4000f8e00ff */
[C---:B------:R-:W-:Y:S01]  /*2af0*/  FMUL.FTZ R74, R0.reuse, R74 ;  /* 0x0000004a004a7220 */ /* 0x040fe20000410000 */
[C---:B------:R-:W-:Y:S01]  /*2b00*/  FMUL.FTZ R75, R0.reuse, R75 ;  /* 0x0000004b004b7220 */ /* 0x040fe20000410000 */
[C---:B------:R-:W-:Y:S01]  /*2b10*/  FMUL.FTZ R79, R0.reuse, R79 ;  /* 0x0000004f004f7220 */ /* 0x040fe20000410000 */
[C---:B------:R-:W-:Y:S01]  /*2b20*/  FMUL.FTZ R82, R0.reuse, R82 ;  /* 0x0000005200527220 */ /* 0x040fe20000410000 */
[----:B------:R-:W-:Y:S01]  /*2b30*/  IADD3 R68, -R17, 0xa1, R68 ;  /* 0x000000a111447810 */ /* 0x000fe20007ffe144 */
[----:B------:R-:W1:Y:S01]  /*2b40*/  MUFU.TANH R5, R5 ;  /* 0x0000000500057308 */ /* 0x000e620000002400 */
[----:B--2---:R-:W-:Y:S02]  /*2b50*/  IMAD.U32 R3, RZ, RZ, UR52 ;  /* 0x00000034ff037e24 */ /* 0x004fe4000f8e00ff */
[C---:B------:R-:W-:Y:S01]  /*2b60*/  FMUL.FTZ R83, R0.reuse, R83 ;  /* 0x0000005300537220 */ /* 0x040fe20000410000 */
[C---:B------:R-:W-:Y:S01]  /*2b70*/  FMUL.FTZ R86, R0.reuse, R86 ;  /* 0x0000005600567220 */ /* 0x040fe20000410000 */
[C---:B------:R-:W-:Y:S01]  /*2b80*/  FMUL.FTZ R87, R0.reuse, R87 ;  /* 0x0000005700577220 */ /* 0x040fe20000410000 */
[C---:B------:R-:W-:Y:S01]  /*2b90*/  FMUL.FTZ R63, R0.reuse, R63 ;  /* 0x0000003f003f7220 */ /* 0x040fe20000410000 */
[----:B------:R-:W-:Y:S01]  /*2ba0*/  IADD3 R68, -R3, UR51, R68 ;  /* 0x0000003303447c10 */ /* 0x000fe2000fffe144 */
[C---:B------:R-:W-:Y:S01]  /*2bb0*/  FMUL.FTZ R15, R0.reuse, R101 ;  /* 0x00000065000f7220 */ /* 0x040fe20000410000 */
[----:B------:R-:W2:Y:S01]  /*2bc0*/  MUFU.TANH R91, R91 ;  /* 0x0000005b005b7308 */ /* 0x000ea20000002400 */
[C---:B------:R-:W-:Y:S01]  /*2bd0*/  FMUL.FTZ R67, R0.reuse, R67 ;  /* 0x0000004300437220 */ /* 0x040fe20000410000 */
[----:B------:R-:W-:Y:S01]  /*2be0*/  FMUL.FTZ R70, R0, R70 ;  /* 0x0000004600467220 */ /* 0x000fe20000410000 */
[----:B0-----:R-:W-:Y:S01]  /*2bf0*/  VIADDMNMX R3, R6, R68, R115, PT ;  /* 0x0000004406037246 */ /* 0x001fe20003800173 */
[C---:B------:R-:W-:Y:S01]  /*2c00*/  FMUL.FTZ R71, R0.reuse, R71 ;  /* 0x0000004700477220 */ /* 0x040fe20000410000 */
[C---:B------:R-:W-:Y:S01]  /*2c10*/  FMUL.FTZ R42, R0.reuse, R42 ;  /* 0x0000002a002a7220 */ /* 0x040fe20000410000 */
[C---:B------:R-:W-:Y:S01]  /*2c20*/  FMUL.FTZ R43, R0.reuse, R43 ;  /* 0x0000002b002b7220 */ /* 0x040fe20000410000 */
[C---:B------:R-:W-:Y:S01]  /*2c30*/  ISETP.GT.AND P0, PT, R3.reuse, RZ, PT ;  /* 0x000000ff0300720c */ /* 0x040fe20003f04270 */
[----:B------:R-:W0:Y:S01]  /*2c40*/  MUFU.TANH R94, R94 ;  /* 0x0000005e005e7308 */ /* 0x000e220000002400 */
[C---:B------:R-:W-:Y:S01]  /*2c50*/  ISETP.GT.AND P2, PT, R3.reuse, 0x1, PT ;  /* 0x000000010300780c */ /* 0x040fe20003f44270 */
[C---:B------:R-:W-:Y:S01]  /*2c60*/  FMUL.FTZ R20, R0.reuse, R72 ;  /* 0x0000004800147220 */ /* 0x040fe20000410000 */
[----:B------:R-:W-:Y:S01]  /*2c70*/  ISETP.GT.AND P3, PT, R3, 0x8, PT ;  /* 0x000000080300780c */ /* 0x000fe20003f64270 */
[C---:B------:R-:W-:Y:S01]  /*2c80*/  FMUL.FTZ R46, R0.reuse, R46 ;  /* 0x0000002e002e7220 */ /* 0x040fe20000410000 */
[----:B-1----:R-:W-:Y:S01]  /*2c90*/  FSEL R5, R5, -INF , P0 ;  /* 0xff80000005057808 */ /* 0x002fe20000000000 */
[C---:B------:R-:W-:Y:S01]  /*2ca0*/  FMUL.FTZ R72, R0.reuse, R76 ;  /* 0x0000004c00487220 */ /* 0x040fe20000410000 */
[----:B------:R-:W-:Y:S01]  /*2cb0*/  ISETP.GT.AND P0, PT, R3, 0x9, PT ;  /* 0x000000090300780c */ /* 0x000fe20003f04270 */
[----:B------:R-:W1:Y:S01]  /*2cc0*/  MUFU.TANH R95, R95 ;  /* 0x0000005f005f7308 */ /* 0x000e620000002400 */
[----:B--2---:R-:W-:Y:S01]  /*2cd0*/  FSEL R129, R91, -INF , P2 ;  /* 0xff8000005b817808 */ /* 0x004fe20001000000 */
[C---:B------:R-:W-:Y:S01]  /*2ce0*/  FMUL.FTZ R76, R0.reuse, R85 ;  /* 0x00000055004c7220 */ /* 0x040fe20000410000 */
[----:B------:R-:W-:Y:S01]  /*2cf0*/  ISETP.GT.AND P2, PT, R3, 0x10, PT ;  /* 0x000000100300780c */ /* 0x000fe20003f44270 */
[C---:B------:R-:W-:Y:S01]  /*2d00*/  FMUL.FTZ R47, R0.reuse, R47 ;  /* 0x0000002f002f7220 */ /* 0x040fe20000410000 */
[----:B------:R-:W-:Y:S01]  /*2d10*/  FMNMX.FTZ R6, R5, R129, !PT ;  /* 0x0000008105067209 */ /* 0x000fe20007810000 */
[C---:B------:R-:W-:Y:S01]  /*2d20*/  FMUL.FTZ R50, R0.reuse, R50 ;  /* 0x0000003200327220 */ /* 0x040fe20000410000 */
[----:B------:R-:W-:Y:S01]  /*2d30*/  FMUL.FTZ R51, R0, R51 ;  /* 0x0000003300337220 */ /* 0x000fe20000410000 */
        /* <DEDUP_REMOVED lines=11> */
[----:B------:R-:W-:Y:S01]  /*2df0*/  ISETP.GT.AND P0, PT, R3, 0x11, PT ;  /* 0x000000110300780c */ /* 0x000fe20003f04270 */
[C---:B------:R-:W-:Y:S01]  /*2e00*/  FMUL.FTZ R30, R0.reuse, R30 ;  /* 0x0000001e001e7220 */ /* 0x040fe20000410000 */
        /* <DEDUP_REMOVED lines=8> */
[----:B------:R-:W-:Y:S01]  /*2e90*/  FMNMX.FTZ R6, R125, R6, !PT ;  /* 0x000000067d067209 */ /* 0x000fe20007810000 */
[C---:B------:R-:W-:Y:S01]  /*2ea0*/  FMUL.FTZ R64, R0.reuse, R41 ;  /* 0x0000002900407220 */ /* 0x040fe20000410000 */
[C---:B------:R-:W-:Y:S01]  /*2eb0*/  FMUL.FTZ R9, R0.reuse, R89 ;  /* 0x0000005900097220 */ /* 0x040fe20000410000 */
[----:B------:R-:W2:Y:S01]  /*2ec0*/  MUFU.TANH R103, R103 ;  /* 0x0000006700677308 */ /* 0x000ea20000002400 */
[----:B0-----:R-:W-:Y:S01]  /*2ed0*/  FSEL R121, R99, -INF , P0 ;  /* 0xff80000063797808 */ /* 0x001fe20000000000 */
[----:B------:R-:W0:Y:S01]  /*2ee0*/  SHFL.IDX PT, R66, R66, RZ, 0x1c1f ;  /* 0x001c1fff42427589 */ /* 0x000e2200000e0000 */
[----:B------:R-:W-:Y:S01]  /*2ef0*/  ISETP.GT.AND P0, PT, R3, 0x19, PT ;  /* 0x000000190300780c */ /* 0x000fe20003f04270 */
[C---:B------:R-:W-:Y:S01]  /*2f00*/  FMUL.FTZ R7, R0.reuse, R88 ;  /* 0x0000005800077220 */ /* 0x040fe20000410000 */
[----:B------:R-:W-:Y:S01]  /*2f10*/  FMNMX.FTZ R6, R121, R6, !PT ;  /* 0x0000000679067209 */ /* 0x000fe20007810000 */
[----:B------:R-:W-:Y:S01]  /*2f20*/  FMUL.FTZ R11, R0, R92 ;  /* 0x0000005c000b7220 */ /* 0x000fe20000410000 */
[----:B------:R-:W-:Y:S01]  /*2f30*/  ULDC UR28, c[0x0][0x988] ;  /* 0x00026200001c7ab9 */ /* 0x000fe20000000800 */
[----:B------:R3:W4:Y:S01]  /*2f40*/  MUFU.TANH R113, R74 ;  /* 0x0000004a00717308 */ /* 0x0007220000002400 */
[----:B-1----:R-:W-:Y:S01]  /*2f50*/  FSEL R119, R102, -INF , P2 ;  /* 0xff80000066777808 */ /* 0x002fe20001000000 */
[C---:B------:R-:W-:Y:S01]  /*2f60*/  FMUL.FTZ R12, R0.reuse, R96 ;  /* 0x00000060000c7220 */ /* 0x040fe20000410000 */
[----:B------:R-:W-:Y:S01]  /*2f70*/  ISETP.GT.AND P2, PT, R3, 0x20, PT ;  /* 0x000000200300780c */ /* 0x000fe20003f44270 */
[C---:B------:R-:W-:Y:S01]  /*2f80*/  FMUL.FTZ R14, R0.reuse, R100 ;  /* 0x00000064000e7220 */ /* 0x040fe20000410000 */
[----:B------:R-:W-:Y:S01]  /*2f90*/  FMNMX.FTZ R6, R119, R6, !PT ;  /* 0x0000000677067209 */ /* 0x000fe20007810000 */
[C---:B------:R-:W-:Y:S01]  /*2fa0*/  FMUL.FTZ R21, R0.reuse, R73 ;  /* 0x0000004900157220 */ /* 0x040fe20000410000 */
[C---:B------:R-:W-:Y:S01]  /*2fb0*/  FMUL.FTZ R73, R0.reuse, R77 ;  /* 0x0000004d00497220 */ /* 0x040fe20000410000 */
[----:B------:R1:W5:Y:S01]  /*2fc0*/  MUFU.TANH R111, R75 ;  /* 0x0000004b006f7308 */ /* 0x0003620000002400 */
[----:B--2---:R-:W-:Y:S01]  /*2fd0*/  FSEL R117, R103, -INF , P0 ;  /* 0xff80000067757808 */ /* 0x004fe20000000000 */
[C---:B---3--:R-:W-:Y:S01]  /*2fe0*/  FMUL.FTZ R74, R0.reuse, R80 ;  /* 0x00000050004a7220 */ /* 0x048fe20000410000 */
[----:B------:R-:W-:Y:S01]  /*2ff0*/  ISETP.GT.AND P0, PT, R3, 0x21, PT ;  /* 0x000000210300780c */ /* 0x000fe20003f04270 */
[C---:B------:R-:W-:Y:S01]  /*3000*/  FMUL.FTZ R80, R0.reuse, R48 ;  /* 0x0000003000507220 */ /* 0x040fe20000410000 */
[----:B------:R-:W-:Y:S01]  /*3010*/  FMNMX.FTZ R6, R117, R6, !PT ;  /* 0x0000000675067209 */ /* 0x000fe20007810000 */
[C---:B------:R-:W-:Y:S01]  /*3020*/  FMUL.FTZ R48, R0.reuse, R28 ;  /* 0x0000001c00307220 */ /* 0x040fe20000410000 */
[C---:B------:R-:W-:Y:S01]  /*3030*/  FMUL.FTZ R77, R0.reuse, R84 ;  /* 0x00000054004d7220 */ /* 0x040fe20000410000 */
[----:B------:R-:W2:Y:S01]  /*3040*/  MUFU.TANH R79, R79 ;  /* 0x0000004f004f7308 */ /* 0x000ea20000002400 */
[----:B----4-:R-:W-:Y:S01]  /*3050*/  FSEL R113, R113, -INF , P2 ;  /* 0xff80000071717808 */ /* 0x010fe20001000000 */
[C---:B-1----:R-:W-:Y:S01]  /*3060*/  FMUL.FTZ R75, R0.reuse, R81 ;  /* 0x00000051004b7220 */ /* 0x042fe20000410000 */
[----:B------:R-:W-:Y:S01]  /*3070*/  ISETP.GT.AND P2, PT, R3, 0x28, PT ;  /* 0x000000280300780c */ /* 0x000fe20003f44270 */
[----:B------:R-:W-:Y:S01]  /*3080*/  FMUL.FTZ R40, R0, R40 ;  /* 0x0000002800287220 */ /* 0x000fe20000410000 */
[----:B------:R-:W-:Y:S01]  /*3090*/  FMNMX.FTZ R6, R113, R6, !PT ;  /* 0x0000000671067209 */ /* 0x000fe20007810000 */
[----:B------:R-:W-:Y:S01]  /*30a0*/  @UP0 ULDC UR6, c[0x0][0x44c] ;  /* 0x0001130000060ab9 */ /* 0x000fe20000000800 */
[----:B------:R-:W-:Y:S01]  /*30b0*/  FSEL R109, R109, -INF , P2 ;  /* 0xff8000006d6d7808 */ /* 0x000fe20001000000 */
[----:B------:R-:W1:Y:S01]  /*30c0*/  MUFU.TANH R82, R82 ;  /* 0x0000005200527308 */ /* 0x000e620000002400 */
[----:B-----5:R-:W-:Y:S01]  /*30d0*/  FSEL R111, R111, -INF , P0 ;  /* 0xff8000006f6f7808 */ /* 0x020fe20000000000 */
[----:B------:R-:W-:Y:S01]  /*30e0*/  UIMAD.WIDE.U32 UR6, UR39, UR6, URZ ;  /* 0x00000006270672a5 */ /* 0x000fe2000f8e003f */
[----:B------:R-:W-:Y:S01]  /*30f0*/  ISETP.GT.AND P0, PT, R3, 0x29, PT ;  /* 0x000000290300780c */ /* 0x000fe20003f04270 */
[----:B------:R-:W-:Y:S01]  /*3100*/  @UP0 ULDC UR14, c[0x0][0x450] ;  /* 0x00011400000e0ab9 */ /* 0x000fe20000000800 */
[----:B------:R-:W-:Y:S01]  /*3110*/  FMNMX.FTZ R6, R111, R6, !PT ;  /* 0x000000066f067209 */ /* 0x000fe20007810000 */
[----:B------:R-:W-:Y:S01]  /*3120*/  UMOV UR10, UR39 ;  /* 0x00000027000a7c82 */ /* 0x000fe20008000000 */
[----:B------:R-:W-:Y:S01]  /*3130*/  ISETP.GT.AND P2, PT, R3, 0x30, PT ;  /* 0x000000300300780c */ /* 0x000fe20003f44270 */
[----:B------:R-:W3:Y:S01]  /*3140*/  MUFU.TANH R83, R83 ;  /* 0x0000005300537308 */ /* 0x000ee20000002400 */
[----:B--2---:R-:W-:Y:S01]  /*3150*/  FSEL R107, R79, -INF , P0 ;  /* 0xff8000004f6b7808 */ /* 0x004fe20000000000 */
[----:B------:R-:W-:Y:S01]  /*3160*/  @UP0 USHF.R.U32.HI UR10, URZ, UR14, UR7 ;  /* 0x0000000e3f0a0299 */ /* 0x000fe20008011607 */
[----:B------:R-:W-:Y:S01]  /*3170*/  FMNMX.FTZ R6, R109, R6, !PT ;  /* 0x000000066d067209 */ /* 0x000fe20007810000 */
[----:B------:R-:W-:Y:S01]  /*3180*/  UIADD3 UR31, UR56, -0x2, URZ ;  /* 0xfffffffe381f7890 */ /* 0x000fe2000fffe03f */
[----:B------:R-:W-:Y:S01]  /*3190*/  ISETP.GT.AND P0, PT, R3, 0x31, PT ;  /* 0x000000310300780c */ /* 0x000fe20003f04270 */
[----:B------:R-:W-:Y:S01]  /*31a0*/  UIADD3 UR6, UR10, UR51, -UR52 ;  /* 0x000000330a067290 */ /* 0x000fe2000fffe834 */
[----:B------:R-:W-:Y:S01]  /*31b0*/  FMNMX.FTZ R6, R107, R6, !PT ;  /* 0x000000066b067209 */ /* 0x000fe20007810000 */
[----:B------:R-:W2:Y:S01]  /*31c0*/  MUFU.TANH R86, R86 ;  /* 0x0000005600567308 */ /* 0x000ea20000002400 */
[----:B-1----:R-:W-:Y:S01]  /*31d0*/  FSEL R105, R82, -INF , P2 ;  /* 0xff80000052697808 */ /* 0x002fe20001000000 */
[----:B------:R-:W-:Y:S01]  /*31e0*/  UIMAD.WIDE UR6, UR6, 0x66666667, URZ ;  /* 0x66666667060678a5 */ /* 0x000fe2000f8e023f */
[----:B------:R-:W-:-:S02]  /*31f0*/  ISETP.GT.AND P2, PT, R3, 0x38, PT ;  /* 0x000000380300780c */ /* 0x000fc40003f44270 */
[----:B------:R-:W-:Y:S01]  /*3200*/  FMNMX.FTZ R6, R105, R6, !PT ;  /* 0x0000000669067209 */ /* 0x000fe20007810000 */
[----:B------:R-:W-:Y:S01]  /*3210*/  USHF.R.U32.HI UR6, URZ, 0x1f, UR7 ;  /* 0x0000001f3f067899 */ /* 0x000fe20008011607 */
[----:B0-----:R-:W-:Y:S01]  /*3220*/  VIADDMNMX R115, R66, R68, R115, PT ;  /* 0x0000004442737246 */ /* 0x001fe20003800173 */
[----:B------:R-:W0:Y:S01]  /*3230*/  MUFU.TANH R87, R87 ;  /* 0x0000005700577308 */ /* 0x000e220000002400 */
[----:B---3--:R-:W-:Y:S01]  /*3240*/  FSEL R103, R83, -INF , P0 ;  /* 0xff80000053677808 */ /* 0x008fe20000000000 */
[----:B------:R-:W-:Y:S01]  /*3250*/  ULEA.HI.SX32 UR7, UR7, UR6, 0x1a ;  /* 0x0000000607077291 */ /* 0x000fe2000f8fd23f */
[----:B------:R-:W-:Y:S02]  /*3260*/  ISETP.GT.AND P0, PT, R3, 0x39, PT ;  /* 0x000000390300780c */ /* 0x000fe40003f04270 */
[----:B------:R-:W-:Y:S01]  /*3270*/  FMNMX.FTZ R6, R103, R6, !PT ;  /* 0x0000000667067209 */ /* 0x000fe20007810000 */
[----:B------:R-:W-:Y:S01]  /*3280*/  UISETP.LT.AND UP0, UPT, UR41, UR7, UPT ;  /* 0x000000072900728c */ /* 0x000fe2000bf01270 */
[----:B------:R-:W-:Y:S01]  /*3290*/  ISETP.GT.AND P3, PT, R115, 0x8, PT ;  /* 0x000000087300780c */ /* 0x000fe20003f64270 */
[----:B------:R-:W1:Y:S01]  /*32a0*/  MUFU.TANH R63, R63 ;  /* 0x0000003f003f7308 */ /* 0x000e620000002400 */
[----:B--2---:R-:W-:Y:S01]  /*32b0*/  FSEL R101, R86, -INF , P2 ;  /* 0xff80000056657808 */ /* 0x004fe20001000000 */
[----:B------:R-:W-:Y:S01]  /*32c0*/  USEL UR29, UR41, UR7, !UP0 ;  /* 0x00000007291d7287 */ /* 0x000fe2000c000000 */
[----:B------:R-:W-:-:S02]  /*32d0*/  ISETP.GT.AND P2, PT, R3, 0x40, PT ;  /* 0x000000400300780c */ /* 0x000fc40003f44270 */
[----:B------:R-:W-:Y:S01]  /*32e0*/  FMNMX.FTZ R6, R101, R6, !PT ;  /* 0x0000000665067209 */ /* 0x000fe20007810000 */
[----:B------:R-:W-:Y:S01]  /*32f0*/  UISETP.GE.AND UP0, UPT, UR31, UR29, UPT ;  /* 0x0000001d1f00728c */ /* 0x000fe2000bf06270 */
[----:B------:R-:W-:Y:S01]  /*3300*/  FSEL R97, R97, -INF , P2 ;  /* 0xff80000061617808 */ /* 0x000fe20001000000 */
[----:B------:R-:W2:Y:S01]  /*3310*/  MUFU.TANH R67, R67 ;  /* 0x0000004300437308 */ /* 0x000ea20000002400 */
[----:B0-----:R-:W-:Y:S02]  /*3320*/  FSEL R99, R87, -INF , P0 ;  /* 0xff80000057637808 */ /* 0x001fe40000000000 */
[----:B------:R-:W-:Y:S02]  /*3330*/  ISETP.GT.AND P0, PT, R3, 0x41, PT ;  /* 0x000000410300780c */ /* 0x000fe40003f04270 */
[----:B------:R-:W-:Y:S02]  /*3340*/  FMNMX.FTZ R6, R99, R6, !PT ;  /* 0x0000000663067209 */ /* 0x000fe40007810000 */
[----:B------:R-:W-:Y:S01]  /*3350*/  ISETP.GT.AND P2, PT, R3, 0x48, PT ;  /* 0x000000480300780c */ /* 0x000fe20003f44270 */
[----:B------:R-:W0:Y:S01]  /*3360*/  MUFU.TANH R70, R70 ;  /* 0x0000004600467308 */ /* 0x000e220000002400 */
[----:B------:R-:W-:-:S02]  /*3370*/  FSEL R95, R8, -INF , P0 ;  /* 0xff800000085f7808 */ /* 0x000fc40000000000 */
[----:B------:R-:W-:Y:S02]  /*3380*/  FMNMX.FTZ R6, R97, R6, !PT ;  /* 0x0000000661067209 */ /* 0x000fe40007810000 */
[----:B------:R-:W-:Y:S02]  /*3390*/  ISETP.GT.AND P0, PT, R3, 0x49, PT ;  /* 0x000000490300780c */ /* 0x000fe40003f04270 */
[----:B------:R-:W-:Y:S01]  /*33a0*/  FSEL R93, R93, -INF , P2 ;  /* 0xff8000005d5d7808 */ /* 0x000fe20001000000 */
[----:B------:R-:W3:Y:S01]  /*33b0*/  MUFU.TANH R71, R71 ;  /* 0x0000004700477308 */ /* 0x000ee20000002400 */
[----:B------:R-:W-:Y:S02]  /*33c0*/  FMNMX.FTZ R6, R95, R6, !PT ;  /* 0x000000065f067209 */ /* 0x000fe40007810000 */
[----:B------:R-:W-:Y:S02]  /*33d0*/  ISETP.GT.AND P2, PT, R3, 0x50, PT ;  /* 0x000000500300780c */ /* 0x000fe40003f44270 */
[----:B-1----:R-:W-:-:S02]  /*33e0*/  FSEL R91, R63, -INF , P0 ;  /* 0xff8000003f5b7808 */ /* 0x002fc40000000000 */
[----:B------:R-:W-:Y:S01]  /*33f0*/  FMNMX.FTZ R6, R93, R6, !PT ;  /* 0x000000065d067209 */ /* 0x000fe20007810000 */
[----:B------:R-:W1:Y:S01]  /*3400*/  MUFU.TANH R42, R42 ;  /* 0x0000002a002a7308 */ /* 0x000e620000002400 */
[----:B------:R-:W-:Y:S02]  /*3410*/  ISETP.GT.AND P0, PT, R3, 0x51, PT ;  /* 0x000000510300780c */ /* 0x000fe40003f04270 */
[----:B------:R-:W-:Y:S02]  /*3420*/  FSEL R87, R65, -INF , P2 ;  /* 0xff80000041577808 */ /* 0x000fe40001000000 */
[----:B------:R-:W-:Y:S02]  /*3430*/  FMNMX.FTZ R6, R91, R6, !PT ;  /* 0x000000065b067209 */ /* 0x000fe40007810000 */
[----:B------:R-:W-:Y:S01]  /*3440*/  ISETP.GT.AND P2, PT, R3, 0x58, PT ;  /* 0x000000580300780c */ /* 0x000fe20003f44270 */
[----:B------:R-:W4:Y:S01]  /*3450*/  MUFU.TANH R43, R43 ;  /* 0x0000002b002b7308 */ /* 0x000f220000002400 */
[----:B--2---:R-:W-:-:S02]  /*3460*/  FSEL R85, R67, -INF , P0 ;  /* 0xff80000043557808 */ /* 0x004fc40000000000 */
[----:B------:R-:W-:Y:S02]  /*3470*/  FMNMX.FTZ R6, R87, R6, !PT ;  /* 0x0000000657067209 */ /* 0x000fe40007810000 */
[----:B------:R-:W-:Y:S02]  /*3480*/  ISETP.GT.AND P0, PT, R3, 0x59, PT ;  /* 0x000000590300780c */ /* 0x000fe40003f04270 */
[----:B0-----:R-:W-:Y:S01]  /*3490*/  FSEL R83, R70, -INF , P2 ;  /* 0xff80000046537808 */ /* 0x001fe20001000000 */
[----:B------:R-:W0:Y:S01]  /*34a0*/  MUFU.TANH R46, R46 ;  /* 0x0000002e002e7308 */ /* 0x000e220000002400 */
[----:B------:R-:W-:Y:S01]  /*34b0*/  FMNMX.FTZ R6, R85, R6, !PT ;  /* 0x0000000655067209 */ /* 0x000fe20007810000 */
[C---:B------:R-:W-:Y:S01]  /*34c0*/  FMUL.FTZ R70, R0.reuse, R45 ;  /* 0x0000002d00467220 */ /* 0x040fe20000410000 */
[----:B------:R-:W-:Y:S01]  /*34d0*/  ISETP.GT.AND P2, PT, R3, 0x60, PT ;  /* 0x000000600300780c */ /* 0x000fe20003f44270 */
[----:B------:R-:W-:Y:S01]  /*34e0*/  FMUL.FTZ R45, R0, R24 ;  /* 0x00000018002d7220 */ /* 0x000fe20000410000 */
[----:B---3--:R-:W-:-:S02]  /*34f0*/  FSEL R81, R71, -INF , P0 ;  /* 0xff80000047517808 */ /* 0x008fc40000000000 */
[----:B------:R-:W-:Y:S01]  /*3500*/  FMNMX.FTZ R6, R83, R6, !PT ;  /* 0x0000000653067209 */ /* 0x000fe20007810000 */
[----:B------:R-:W2:Y:S01]  /*3510*/  MUFU.TANH R47, R47 ;  /* 0x0000002f002f7308 */ /* 0x000ea20000002400 */
[----:B------:R-:W-:Y:S02]  /*3520*/  ISETP.GT.AND P0, PT, R3, 0x61, PT ;  /* 0x000000610300780c */ /* 0x000fe40003f04270 */
[----:B-1----:R-:W-:Y:S02]  /*3530*/  FSEL R69, R42, -INF , P2 ;  /* 0xff8000002a457808 */ /* 0x002fe40001000000 */
[----:B------:R-:W-:Y:S02]  /*3540*/  FMNMX.FTZ R6, R81, R6, !PT ;  /* 0x0000000651067209 */ /* 0x000fe40007810000 */
[----:B------:R-:W-:Y:S01]  /*3550*/  ISETP.GT.AND P2, PT, R3, 0x68, PT ;  /* 0x000000680300780c */ /* 0x000fe20003f44270 */
[----:B------:R-:W1:Y:S01]  /*3560*/  MUFU.TANH R50, R50 ;  /* 0x0000003200327308 */ /* 0x000e620000002400 */
[----:B----4-:R-:W-:-:S02]  /*3570*/  FSEL R71, R43, -INF , P0 ;  /* 0xff8000002b477808 */ /* 0x010fc40000000000 */
[----:B------:R-:W-:Y:S02]  /*3580*/  FMNMX.FTZ R6, R69, R6, !PT ;  /* 0x0000000645067209 */ /* 0x000fe40007810000 */
[----:B------:R-:W-:Y:S02]  /*3590*/  ISETP.GT.AND P0, PT, R3, 0x69, PT ;  /* 0x000000690300780c */ /* 0x000fe40003f04270 */
[----:B0-----:R-:W-:Y:S01]  /*35a0*/  FSEL R79, R46, -INF , P2 ;  /* 0xff8000002e4f7808 */ /* 0x001fe20001000000 */
[----:B------:R-:W0:Y:S01]  /*35b0*/  MUFU.TANH R51, R51 ;  /* 0x0000003300337308 */ /* 0x000e220000002400 */
[----:B------:R-:W-:Y:S01]  /*35c0*/  FMNMX.FTZ R6, R71, R6, !PT ;  /* 0x0000000647067209 */ /* 0x000fe20007810000 */
[----:B------:R-:W-:Y:S01]  /*35d0*/  FMUL.FTZ R46, R0, R29 ;  /* 0x0000001d002e7220 */ /* 0x000fe20000410000 */
[----:B------:R-:W-:Y:S02]  /*35e0*/  ISETP.GT.AND P2, PT, R3, 0x70, PT ;  /* 0x000000700300780c */ /* 0x000fe40003f44270 */
[----:B--2---:R-:W-:-:S02]  /*35f0*/  FSEL R65, R47, -INF , P0 ;  /* 0xff8000002f417808 */ /* 0x004fc40000000000 */
[----:B------:R-:W-:Y:S01]  /*3600*/  FMNMX.FTZ R6, R79, R6, !PT ;  /* 0x000000064f067209 */ /* 0x000fe20007810000 */
[----:B------:R-:W2:Y:S01]  /*3610*/  MUFU.TANH R54, R54 ;  /* 0x0000003600367308 */ /* 0x000ea20000002400 */
[----:B------:R-:W-:Y:S02]  /*3620*/  ISETP.GT.AND P0, PT, R3, 0x71, PT ;  /* 0x000000710300780c */ /* 0x000fe40003f04270 */
[----:B-1----:R-:W-:Y:S01]  /*3630*/  FSEL R67, R50, -INF , P2 ;  /* 0xff80000032437808 */ /* 0x002fe20001000000 */
[----:B------:R-:W-:Y:S01]  /*3640*/  FMUL.FTZ R50, R0, R33 ;  /* 0x0000002100327220 */ /* 0x000fe20000410000 */
[----:B------:R-:W-:Y:S02]  /*3650*/  FMNMX.FTZ R6, R65, R6, !PT ;  /* 0x0000000641067209 */ /* 0x000fe40007810000 */
[----:B------:R-:W-:Y:S01]  /*3660*/  ISETP.GT.AND P2, PT, R3, 0x78, PT ;  /* 0x000000780300780c */ /* 0x000fe20003f44270 */
[----:B------:R2:W1:Y:S01]  /*3670*/  MUFU.TANH R8, R55 ;  /* 0x0000003700087308 */ /* 0x0004620000002400 */
[----:B0-----:R-:W-:-:S02]  /*3680*/  FSEL R63, R51, -INF , P0 ;  /* 0xff800000333f7808 */ /* 0x001fc40000000000 */
[----:B------:R-:W-:Y:S02]  /*3690*/  FMNMX.FTZ R6, R67, R6, !PT ;  /* 0x0000000643067209 */ /* 0x000fe40007810000 */
[----:B------:R-:W-:Y:S02]  /*36a0*/  ISETP.GT.AND P0, PT, R3, 0x79, PT ;  /* 0x000000790300780c */ /* 0x000fe40003f04270 */
[----:B------:R-:W-:Y:S01]  /*36b0*/  FMNMX.FTZ R6, R63, R6, !PT ;  /* 0x000000063f067209 */ /* 0x000fe20007810000 */
[----:B------:R-:W0:Y:S01]  /*36c0*/  MUFU.TANH R26, R26 ;  /* 0x0000001a001a7308 */ /* 0x000e220000002400 */
[----:B--2---:R-:W-:Y:S01]  /*36d0*/  FSEL R55, R54, -INF , P2 ;  /* 0xff80000036377808 */ /* 0x004fe20001000000 */
[C---:B------:R-:W-:Y:S01]  /*36e0*/  FMUL.FTZ R54, R0.reuse, R44 ;  /* 0x0000002c00367220 */ /* 0x040fe20000410000 */
[----:B------:R-:W-:Y:S01]  /*36f0*/  ISETP.GT.AND P2, PT, R3, 0x80, PT ;  /* 0x000000800300780c */ /* 0x000fe20003f44270 */
[----:B------:R-:W-:Y:S01]  /*3700*/  FMUL.FTZ R44, R0, R25 ;  /* 0x00000019002c7220 */ /* 0x000fe20000410000 */
[----:B------:R-:W-:-:S02]  /*3710*/  FMNMX.FTZ R6, R55, R6, !PT ;  /* 0x0000000637067209 */ /* 0x000fc40007810000 */
[----:B------:R-:W-:Y:S01]  /*3720*/  R2UR UR11, R2 ;  /* 0x00000000020b72ca */ /* 0x000fe200000e0000 */
[----:B------:R-:W2:Y:S01]  /*3730*/  MUFU.TANH R27, R27 ;  /* 0x0000001b001b7308 */ /* 0x000ea20000002400 */
[----:B-1----:R-:W-:Y:S02]  /*3740*/  FSEL R47, R8, -INF , P0 ;  /* 0xff800000082f7808 */ /* 0x002fe40000000000 */
[----:B------:R-:W-:Y:S02]  /*3750*/  ISETP.GT.AND P0, PT, R3, 0x81, PT ;  /* 0x000000810300780c */ /* 0x000fe40003f04270 */
[----:B------:R-:W-:-:S03]  /*3760*/  FMNMX.FTZ R6, R47, R6, !PT ;  /* 0x000000062f067209 */ /* 0x000fc60007810000 */
[----:B------:R-:W1:Y:S01]  /*3770*/  MUFU.TANH R30, R30 ;  /* 0x0000001e001e7308 */ /* 0x000e620000002400 */
[----:B0-----:R-:W-:Y:S02]  /*3780*/  FSEL R51, R26, -INF , P2 ;  /* 0xff8000001a337808 */ /* 0x001fe40001000000 */
[----:B------:R-:W-:Y:S01]  /*3790*/  ISETP.GT.AND P2, PT, R3, 0x88, PT ;  /* 0x000000880300780c */ /* 0x000fe20003f44270 */
[----:B------:R-:W-:Y:S01]  /*37a0*/  UIADD3 UR6, UR11, 0x22840, URZ ;  /* 0x000228400b067890 */ /* 0x000fe2000fffe03f */
[----:B------:R-:W-:Y:S01]  /*37b0*/  FMNMX.FTZ R8, R51, R6, !PT ;  /* 0x0000000633087209 */ /* 0x000fe20007810000 */
[----:B------:R-:W-:Y:S02]  /*37c0*/  FMUL.FTZ R6, R0, R39 ;  /* 0x0000002700067220 */ /* 0x000fe40000410000 */
[----:B------:R-:W0:Y:S01]  /*37d0*/  MUFU.TANH R31, R31 ;  /* 0x0000001f001f7308 */ /* 0x000e220000002400 */
[----:B--2---:R-:W-:Y:S01]  /*37e0*/  FSEL R43, R27, -INF , P0 ;  /* 0xff8000001b2b7808 */ /* 0x004fe20000000000 */
[----:B------:R-:W-:Y:S01]  /*37f0*/  UPRMT UR6, UR42, 0x654, UR6 ;  /* 0x000006542a067896 */ /* 0x000fe20008000006 */
[----:B------:R-:W-:-:S02]  /*3800*/  ISETP.GT.AND P0, PT, R3, 0x89, PT ;  /* 0x000000890300780c */ /* 0x000fc40003f04270 */
[----:B------:R-:W-:-:S03]  /*3810*/  FMNMX.FTZ R8, R43, R8, !PT ;  /* 0x000000082b087209 */ /* 0x000fc60007810000 */
[----:B------:R-:W2:Y:S01]  /*3820*/  MUFU.TANH R34, R34 ;  /* 0x0000002200227308 */ /* 0x000ea20000002400 */
[----:B-1----:R-:W-:Y:S02]  /*3830*/  FSEL R41, R30, -INF , P2 ;  /* 0xff8000001e297808 */ /* 0x002fe40001000000 */
[----:B------:R-:W-:Y:S01]  /*3840*/  ISETP.GT.AND P2, PT, R3, 0x90, PT ;  /* 0x000000900300780c */ /* 0x000fe20003f44270 */
[----:B------:R-:W-:Y:S01]  /*3850*/  SYNCS.ARRIVE.TRANS64.RED.A1T0 RZ, [UR6], RZ ;  /* 0x000000ffffff79a7 */ /* 0x000fe20008100406 */
[----:B------:R-:W-:-:S03]  /*3860*/  FMNMX.FTZ R8, R41, R8, !PT ;  /* 0x0000000829087209 */ /* 0x000fc60007810000 */
[----:B------:R2:W1:Y:S01]  /*3870*/  MUFU.TANH R42, R35 ;  /* 0x00000023002a7308 */ /* 0x0004620000002400 */
[----:B0-----:R-:W-:Y:S02]  /*3880*/  FSEL R39, R31, -INF , P0 ;  /* 0xff8000001f277808 */ /* 0x001fe40000000000 */
[----:B------:R-:W-:Y:S02]  /*3890*/  ISETP.GT.AND P0, PT, R3, 0x91, PT ;  /* 0x000000910300780c */ /* 0x000fe40003f04270 */
[----:B------:R-:W-:-:S03]  /*38a0*/  FMNMX.FTZ R8, R39, R8, !PT ;  /* 0x0000000827087209 */ /* 0x000fc60007810000 */
[----:B------:R-:W0:Y:S01]  /*38b0*/  MUFU.TANH R38, R38 ;  /* 0x0000002600267308 */ /* 0x000e220000002400 */
[----:B--2---:R-:W-:Y:S01]  /*38c0*/  FSEL R35, R34, -INF , P2 ;  /* 0xff80000022237808 */ /* 0x004fe20001000000 */
[C---:B------:R-:W-:Y:S01]  /*38d0*/  FMUL.FTZ R34, R0.reuse, R49 ;  /* 0x0000003100227220 */ /* 0x040fe20000410000 */
[----:B------:R-:W-:Y:S01]  /*38e0*/  ISETP.GT.AND P2, PT, R3, 0x98, PT ;  /* 0x000000980300780c */ /* 0x000fe20003f44270 */
[----:B------:R-:W-:Y:S01]  /*38f0*/  FMUL.FTZ R49, R0, R32 ;  /* 0x0000002000317220 */ /* 0x000fe20000410000 */
[----:B------:R-:W-:-:S03]  /*3900*/  FMNMX.FTZ R8, R35, R8, !PT ;  /* 0x0000000823087209 */ /* 0x000fc60007810000 */
[----:B------:R-:W2:Y:S01]  /*3910*/  MUFU.TANH R6, R6 ;  /* 0x0000000600067308 */ /* 0x000ea20000002400 */
[----:B-1----:R-:W-:Y:S01]  /*3920*/  FSEL R31, R42, -INF , P0 ;  /* 0xff8000002a1f7808 */ /* 0x002fe20000000000 */
[C---:B------:R-:W-:Y:S01]  /*3930*/  FMUL.FTZ R42, R0.reuse, R52 ;  /* 0x00000034002a7220 */ /* 0x040fe20000410000 */
[----:B------:R-:W-:Y:S01]  /*3940*/  ISETP.GT.AND P0, PT, R3, 0x99, PT ;  /* 0x000000990300780c */ /* 0x000fe20003f04270 */
[C---:B------:R-:W-:Y:S01]  /*3950*/  FMUL.FTZ R52, R0.reuse, R36 ;  /* 0x0000002400347220 */ /* 0x040fe20000410000 */
[----:B------:R-:W-:Y:S01]  /*3960*/  FMNMX.FTZ R8, R31, R8, !PT ;  /* 0x000000081f087209 */ /* 0x000fe20007810000 */
[----:B------:R-:W-:Y:S02]  /*3970*/  FMUL.FTZ R36, R0, R37 ;  /* 0x0000002500247220 */ /* 0x000fe40000410000 */
[----:B------:R-:W-:Y:S01]  /*3980*/  MUFU.TANH R7, R7 ;  /* 0x0000000700077308 */ /* 0x000fe20000002400 */
[----:B0-----:R-:W-:Y:S01]  /*3990*/  FSEL R27, R38, -INF , P2 ;  /* 0xff800000261b7808 */ /* 0x001fe20001000000 */
[----:B------:R-:W-:Y:S01]  /*39a0*/  FMUL.FTZ R38, R0, R53 ;  /* 0x0000003500267220 */ /* 0x000fe20000410000 */
[----:B------:R-:W-:-:S02]  /*39b0*/  ISETP.GT.AND P2, PT, R115, 0x1, PT ;  /* 0x000000017300780c */ /* 0x000fc40003f44270 */
[----:B------:R-:W-:-:S03]  /*39c0*/  FMNMX.FTZ R8, R27, R8, !PT ;  /* 0x000000081b087209 */ /* 0x000fc60007810000 */
[----:B------:R-:W0:Y:S01]  /*39d0*/  MUFU.TANH R9, R9 ;  /* 0x0000000900097308 */ /* 0x000e220000002400 */
[----:B--2---:R-:W-:-:S04]  /*39e0*/  FSEL R3, R6, -INF , P0 ;  /* 0xff80000006037808 */ /* 0x004fc80000000000 */
[----:B------:R-:W-:-:S03]  /*39f0*/  FMNMX.FTZ R8, R3, R8, !PT ;  /* 0x0000000803087209 */ /* 0x000fc60007810000 */
[----:B------:R-:W1:Y:S02]  /*3a00*/  MUFU.TANH R11, R11 ;  /* 0x0000000b000b7308 */ /* 0x000e640000002400 */
[----:B------:R-:W2:Y:S06]  /*3a10*/  SHFL.BFLY PT, R89, R8, 0x2, 0x1f ;  /* 0x0c401f0008597f89 */ /* 0x000eac00000e0000 */
[----:B------:R-:W-:Y:S01]  /*3a20*/  MUFU.TANH R10, R10 ;  /* 0x0000000a000a7308 */ /* 0x000fe20000002400 */
[----:B0-----:R-:W-:Y:S02]  /*3a30*/  FSEL R33, R9, -INF , P2 ;  /* 0xff80000009217808 */ /* 0x001fe40001000000 */
[----:B------:R-:W-:-:S05]  /*3a40*/  ISETP.GT.AND P2, PT, R115, 0x10, PT ;  /* 0x000000107300780c */ /* 0x000fca0003f44270 */
[----:B------:R-:W0:Y:S01]  /*3a50*/  MUFU.TANH R12, R12 ;  /* 0x0000000c000c7308 */ /* 0x000e220000002400 */
[----:B-1----:R-:W-:-:S07]  /*3a60*/  FSEL R30, R11, -INF , P3 ;  /* 0xff8000000b1e7808 */ /* 0x002fce0001800000 */
[----:B------:R-:W-:Y:S01]  /*3a70*/  MUFU.TANH R13, R13 ;  /* 0x0000000d000d7308 */ /* 0x000fe20000002400 */
[----:B--2---:R-:W-:-:S05]  /*3a80*/  FMNMX.FTZ R6, R8, R89, !PT ;  /* 0x0000005908067209 */ /* 0x004fca0007810000 */
[----:B------:R-:W1:Y:S02]  /*3a90*/  SHFL.BFLY PT, R89, R6, 0x1, 0x1f ;  /* 0x0c201f0006597f89 */ /* 0x000e6400000e0000 */
[----:B------:R-:W2:Y:S01]  /*3aa0*/  MUFU.TANH R14, R14 ;  /* 0x0000000e000e7308 */ /* 0x000ea20000002400 */
[----:B0-----:R-:W-:Y:S02]  /*3ab0*/  FSEL R32, R12, -INF , P2 ;  /* 0xff8000000c207808 */ /* 0x001fe40001000000 */
[----:B------:R-:W-:-:S05]  /*3ac0*/  ISETP.GT.AND P2, PT, R115, 0x18, PT ;  /* 0x000000187300780c */ /* 0x000fca0003f44270 */
[----:B------:R-:W-:Y:S08]  /*3ad0*/  MUFU.TANH R15, R15 ;  /* 0x0000000f000f7308 */ /* 0x000ff00000002400 */
[----:B------:R-:W0:Y:S01]  /*3ae0*/  MUFU.TANH R20, R20 ;  /* 0x0000001400147308 */ /* 0x000e220000002400 */
[----:B--2---:R-:W-:Y:S02]  /*3af0*/  FSEL R14, R14, -INF , P2 ;  /* 0xff8000000e0e7808 */ /* 0x004fe40001000000 */
[----:B------:R-:W-:-:S02]  /*3b00*/  ISETP.GT.AND P2, PT, R115, 0x20, PT ;  /* 0x000000207300780c */ /* 0x000fc40003f44270 */
[----:B-1----:R-:W-:Y:S01]  /*3b10*/  FMNMX.FTZ R89, R6, R89, !PT ;  /* 0x0000005906597209 */ /* 0x002fe20007810000 */
[----:B------:R-:W-:Y:S02]  /*3b20*/  IMAD.U32 R6, RZ, RZ, UR28 ;  /* 0x0000001cff067e24 */ /* 0x000fe4000f8e00ff */
[----:B------:R-:W1:Y:S01]  /*3b30*/  MUFU.TANH R21, R21 ;  /* 0x0000001500157308 */ /* 0x000e620000002400 */
[C---:B------:R-:W-:Y:S01]  /*3b40*/  FSETP.NEU.FTZ.AND P0, PT, R89.reuse, -INF , PT ;  /* 0xff8000005900780b */ /* 0x040fe20003f1d000 */
[----:B------:R-:W-:-:S05]  /*3b50*/  FFMA.FTZ R6, R89, R6, -8 ;  /* 0xc100000059067423 */ /* 0x000fca0000010006 */
[----:B------:R-:W-:Y:S01]  /*3b60*/  FSEL R6, R6, RZ, P0 ;  /* 0x000000ff06067208 */ /* 0x000fe20000000000 */
[----:B------:R-:W2:Y:S01]  /*3b70*/  MUFU.TANH R72, R72 ;  /* 0x0000004800487308 */ /* 0x000ea20000002400 */
[----:B------:R-:W-:Y:S02]  /*3b80*/  ISETP.GT.AND P0, PT, R115, RZ, PT ;  /* 0x000000ff7300720c */ /* 0x000fe40003f04270 */
[----:B0-----:R-:W-:Y:S01]  /*3b90*/  FSEL R37, R20, -INF , P2 ;  /* 0xff80000014257808 */ /* 0x001fe20001000000 */
[----:B------:R-:W-:-:S01]  /*3ba0*/  FFMA.FTZ R93, R93, UR28, -R6 ;  /* 0x0000001c5d5d7c23 */ /* 0x000fc20008010806 */
[----:B------:R-:W-:Y:S01]  /*3bb0*/  FSEL R28, R7, -INF , P0 ;  /* 0xff800000071c7808 */ /* 0x000fe20000000000 */
[----:B------:R-:W-:-:S01]  /*3bc0*/  FFMA.FTZ R100, R39, UR28, -R6 ;  /* 0x0000001c27647c23 */ /* 0x000fc20008010806 */
[----:B------:R-:W-:Y:S01]  /*3bd0*/  ISETP.GT.AND P0, PT, R115, 0x9, PT ;  /* 0x000000097300780c */ /* 0x000fe20003f04270 */
[----:B------:R-:W0:Y:S01]  /*3be0*/  MUFU.TANH R73, R73 ;  /* 0x0000004900497308 */ /* 0x000e220000002400 */
[----:B------:R-:W-:Y:S01]  /*3bf0*/  FMNMX.FTZ R9, R28, R33, !PT ;  /* 0x000000211c097209 */ /* 0x000fe20007810000 */
[----:B------:R-:W-:Y:S01]  /*3c00*/  IMAD.U32 R39, RZ, RZ, UR28 ;  /* 0x0000001cff277e24 */ /* 0x000fe2000f8e00ff */
[----:B------:R-:W-:Y:S01]  /*3c10*/  FSEL R29, R10, -INF , P0 ;  /* 0xff8000000a1d7808 */ /* 0x000fe20000000000 */
[--C-:B------:R-:W-:Y:S01]  /*3c20*/  FFMA.FTZ R5, R5, UR28, -R6.reuse ;  /* 0x0000001c05057c23 */ /* 0x100fe20008010806 */
[----:B------:R-:W-:Y:S01]  /*3c30*/  FMNMX.FTZ R10, R30, R9, !PT ;  /* 0x000000091e0a7209 */ /* 0x000fe20007810000 */
[--C-:B------:R-:W-:Y:S01]  /*3c40*/  FFMA.FTZ R8, R129, UR28, -R6.reuse ;  /* 0x0000001c81087c23 */ /* 0x100fe20008010806 */
[----:B------:R-:W-:Y:S01]  /*3c50*/  ISETP.GT.AND P0, PT, R115, 0x11, PT ;  /* 0x000000117300780c */ /* 0x000fe20003f04270 */
[----:B------:R-:W3:Y:S01]  /*3c60*/  MUFU.TANH R74, R74 ;  /* 0x0000004a004a7308 */ /* 0x000ee20000002400 */
[----:B------:R-:W-:Y:S01]  /*3c70*/  FMNMX.FTZ R11, R29, R10, !PT ;  /* 0x0000000a1d0b7209 */ /* 0x000fe20007810000 */
[--C-:B------:R-:W-:Y:S01]  /*3c80*/  FFMA.FTZ R102, R31, UR28, -R6.reuse ;  /* 0x0000001c1f667c23 */ /* 0x100fe20008010806 */
[----:B------:R-:W-:Y:S01]  /*3c90*/  FSEL R13, R13, -INF , P0 ;  /* 0xff8000000d0d7808 */ /* 0x000fe20000000000 */
[--C-:B------:R-:W-:Y:S01]  /*3ca0*/  FFMA.FTZ R24, R127, UR28, -R6.reuse ;  /* 0x0000001c7f187c23 */ /* 0x100fe20008010806 */
[----:B------:R-:W-:Y:S01]  /*3cb0*/  FMNMX.FTZ R10, R32, R11, !PT ;  /* 0x0000000b200a7209 */ /* 0x000fe20007810000 */
[--C-:B------:R-:W-:Y:S01]  /*3cc0*/  FFMA.FTZ R25, R123, UR28, -R6.reuse ;  /* 0x0000001c7b197c23 */ /* 0x100fe20008010806 */
[----:B------:R-:W-:Y:S01]  /*3cd0*/  ISETP.GT.AND P0, PT, R115, 0x19, PT ;  /* 0x000000197300780c */ /* 0x000fe20003f04270 */
[----:B------:R-:W4:Y:S01]  /*3ce0*/  MUFU.TANH R75, R75 ;  /* 0x0000004b004b7308 */ /* 0x000f220000002400 */
[----:B------:R-:W-:Y:S01]  /*3cf0*/  FMNMX.FTZ R11, R13, R10, !PT ;  /* 0x0000000a0d0b7209 */ /* 0x000fe20007810000 */
[--C-:B------:R-:W-:Y:S01]  /*3d00*/  FFMA.FTZ R26, R125, UR28, -R6.reuse ;  /* 0x0000001c7d1a7c23 */ /* 0x100fe20008010806 */
[----:B------:R-:W-:Y:S01]  /*3d10*/  FSEL R15, R15, -INF , P0 ;  /* 0xff8000000f0f7808 */ /* 0x000fe20000000000 */
[--C-:B------:R-:W-:Y:S01]  /*3d20*/  FFMA.FTZ R7, R121, UR28, -R6.reuse ;  /* 0x0000001c79077c23 */ /* 0x100fe20008010806 */
[----:B------:R-:W-:Y:S01]  /*3d30*/  FMNMX.FTZ R66, R14, R11, !PT ;  /* 0x0000000b0e427209 */ /* 0x000fe20007810000 */
[--C-:B------:R-:W-:Y:S01]  /*3d40*/  FFMA.FTZ R96, R47, UR28, -R6.reuse ;  /* 0x0000001c2f607c23 */ /* 0x100fe20008010806 */
[----:B------:R-:W-:Y:S01]  /*3d50*/  ISETP.GT.AND P0, PT, R115, 0x21, PT ;  /* 0x000000217300780c */ /* 0x000fe20003f04270 */
[----:B------:R-:W5:Y:S01]  /*3d60*/  MUFU.TANH R77, R77 ;  /* 0x0000004d004d7308 */ /* 0x000f620000002400 */
[----:B------:R-:W-:Y:S01]  /*3d70*/  FMNMX.FTZ R66, R15, R66, !PT ;  /* 0x000000420f427209 */ /* 0x000fe20007810000 */
[--C-:B------:R-:W-:Y:S01]  /*3d80*/  FFMA.FTZ R47, R51, UR28, -R6.reuse ;  /* 0x0000001c332f7c23 */ /* 0x100fe20008010806 */
[----:B------:R-:W-:Y:S01]  /*3d90*/  ISETP.GT.AND P2, PT, R115, 0x28, PT ;  /* 0x000000287300780c */ /* 0x000fe20003f44270 */
[--C-:B------:R-:W-:Y:S01]  /*3da0*/  FFMA.FTZ R119, R119, UR28, -R6.reuse ;  /* 0x0000001c77777c23 */ /* 0x100fe20008010806 */
[----:B-1----:R-:W-:Y:S01]  /*3db0*/  FSEL R21, R21, -INF , P0 ;  /* 0xff80000015157808 */ /* 0x002fe20000000000 */
[--C-:B------:R-:W-:Y:S01]  /*3dc0*/  FFMA.FTZ R12, R117, UR28, -R6.reuse ;  /* 0x0000001c750c7c23 */ /* 0x100fe20008010806 */
[----:B------:R-:W-:Y:S01]  /*3dd0*/  FMNMX.FTZ R66, R37, R66, !PT ;  /* 0x0000004225427209 */ /* 0x000fe20007810000 */
[----:B------:R-:W1:Y:S01]  /*3de0*/  MUFU.TANH R76, R76 ;  /* 0x0000004c004c7308 */ /* 0x000e620000002400 */
[----:B------:R-:W-:Y:S01]  /*3df0*/  ISETP.GT.AND P0, PT, R115, 0x29, PT ;  /* 0x000000297300780c */ /* 0x000fe20003f04270 */
[--C-:B------:R-:W-:Y:S01]  /*3e00*/  FFMA.FTZ R98, R43, UR28, -R6.reuse ;  /* 0x0000001c2b627c23 */ /* 0x100fe20008010806 */
[----:B--2---:R-:W-:Y:S01]  /*3e10*/  FSEL R72, R72, -INF , P2 ;  /* 0xff80000048487808 */ /* 0x004fe20001000000 */
[--C-:B------:R-:W-:Y:S01]  /*3e20*/  FFMA.FTZ R10, R113, UR28, -R6.reuse ;  /* 0x0000001c710a7c23 */ /* 0x100fe20008010806 */
[----:B------:R-:W-:Y:S01]  /*3e30*/  FMNMX.FTZ R53, R21, R66, !PT ;  /* 0x0000004215357209 */ /* 0x000fe20007810000 */
[--C-:B------:R-:W-:Y:S01]  /*3e40*/  FFMA.FTZ R11, R111, UR28, -R6.reuse ;  /* 0x0000001c6f0b7c23 */ /* 0x100fe20008010806 */
[----:B------:R-:W-:Y:S01]  /*3e50*/  ISETP.GT.AND P2, PT, R115, 0x30, PT ;  /* 0x000000307300780c */ /* 0x000fe20003f44270 */
[----:B------:R-:W2:Y:S01]  /*3e60*/  MUFU.TANH R78, R78 ;  /* 0x0000004e004e7308 */ /* 0x000ea20000002400 */
[----:B0-----:R-:W-:Y:S01]  /*3e70*/  FSEL R66, R73, -INF , P0 ;  /* 0xff80000049427808 */ /* 0x001fe20000000000 */
[--C-:B------:R-:W-:Y:S01]  /*3e80*/  FFMA.FTZ R20, R109, UR28, -R6.reuse ;  /* 0x0000001c6d147c23 */ /* 0x100fe20008010806 */
[----:B------:R-:W-:Y:S01]  /*3e90*/  FMNMX.FTZ R53, R72, R53, !PT ;  /* 0x0000003548357209 */ /* 0x000fe20007810000 */
[--C-:B------:R-:W-:Y:S01]  /*3ea0*/  FFMA.FTZ R73, R107, UR28, -R6.reuse ;  /* 0x0000001c6b497c23 */ /* 0x100fe20008010806 */
[----:B------:R-:W-:Y:S01]  /*3eb0*/  ISETP.GT.AND P0, PT, R115, 0x31, PT ;  /* 0x000000317300780c */ /* 0x000fe20003f04270 */
[--C-:B------:R-:W-:Y:S01]  /*3ec0*/  FFMA.FTZ R97, R97, UR28, -R6.reuse ;  /* 0x0000001c61617c23 */ /* 0x100fe20008010806 */
[----:B---3--:R-:W-:Y:S01]  /*3ed0*/  FSEL R74, R74, -INF , P2 ;  /* 0xff8000004a4a7808 */ /* 0x008fe20001000000 */
[----:B------:R-:W0:Y:S01]  /*3ee0*/  MUFU.TANH R56, R56 ;  /* 0x0000003800387308 */ /* 0x000e220000002400 */
[----:B------:R-:W-:Y:S01]  /*3ef0*/  FMNMX.FTZ R53, R66, R53, !PT ;  /* 0x0000003542357209 */ /* 0x000fe20007810000 */
[--C-:B------:R-:W-:Y:S01]  /*3f00*/  FFMA.FTZ R91, R91, UR28, -R6.reuse ;  /* 0x0000001c5b5b7c23 */ /* 0x100fe20008010806 */
[----:B------:R-:W-:Y:S01]  /*3f10*/  ISETP.GT.AND P2, PT, R115, 0x38, PT ;  /* 0x000000387300780c */ /* 0x000fe20003f44270 */
[--C-:B------:R-:W-:Y:S01]  /*3f20*/  FFMA.FTZ R65, R65, UR28, -R6.reuse ;  /* 0x0000001c41417c23 */ /* 0x100fe20008010806 */
[----:B----4-:R-:W-:Y:S01]  /*3f30*/  FSEL R75, R75, -INF , P0 ;  /* 0xff8000004b4b7808 */ /* 0x010fe20000000000 */
[--C-:B------:R-:W-:Y:S01]  /*3f40*/  FFMA.FTZ R63, R63, UR28, -R6.reuse ;  /* 0x0000001c3f3f7c23 */ /* 0x100fe20008010806 */
[----:B------:R-:W-:Y:S01]  /*3f50*/  FMNMX.FTZ R68, R74, R53, !PT ;  /* 0x000000354a447209 */ /* 0x000fe20007810000 */
[----:B------:R-:W3:Y:S01]  /*3f60*/  MUFU.TANH R57, R57 ;  /* 0x0000003900397308 */ /* 0x000ee20000002400 */
[----:B------:R-:W-:Y:S01]  /*3f70*/  ISETP.GT.AND P0, PT, R115, 0x39, PT ;  /* 0x000000397300780c */ /* 0x000fe20003f04270 */
[--C-:B------:R-:W-:Y:S01]  /*3f80*/  FFMA.FTZ R53, R105, UR28, -R6.reuse ;  /* 0x0000001c69357c23 */ /* 0x100fe20008010806 */
[----:B-----5:R-:W-:Y:S01]  /*3f90*/  FSEL R77, R77, -INF , P2 ;  /* 0xff8000004d4d7808 */ /* 0x020fe20001000000 */
[--C-:B------:R-:W-:Y:S01]  /*3fa0*/  FFMA.FTZ R55, R55, UR28, -R6.reuse ;  /* 0x0000001c37377c23 */ /* 0x100fe20008010806 */
[----:B------:R-:W-:Y:S01]  /*3fb0*/  FMNMX.FTZ R68, R75, R68, !PT ;  /* 0x000000444b447209 */ /* 0x000fe20007810000 */
[--C-:B------:R-:W-:Y:S01]  /*3fc0*/  FFMA.FTZ R41, R41, UR28, -R6.reuse ;  /* 0x0000001c29297c23 */ /* 0x100fe20008010806 */
[----:B------:R-:W-:Y:S01]  /*3fd0*/  ISETP.GT.AND P2, PT, R115, 0x40, PT ;  /* 0x000000407300780c */ /* 0x000fe20003f44270 */
[----:B------:R-:W4:Y:S01]  /*3fe0*/  MUFU.TANH R58, R58 ;  /* 0x0000003a003a7308 */ /* 0x000f220000002400 */
[----:B-1----:R-:W-:Y:S01]  /*3ff0*/  FSEL R76, R76, -INF , P0 ;  /* 0xff8000004c4c7808 */ /* 0x002fe20000000000 */
[--C-:B------:R-:W-:Y:S01]  /*4000*/  FFMA.FTZ R35, R35, UR28, -R6.reuse ;  /* 0x0000001c23237c23 */ /* 0x100fe20008010806 */
[----:B------:R-:W-:Y:S01]  /*4010*/  FMNMX.FTZ R105, R77, R68, !PT ;  /* 0x000000444d697209 */ /* 0x000fe20007810000 */
[--C-:B------:R-:W-:Y:S01]  /*4020*/  FFMA.FTZ R27, R27, UR28, -R6.reuse ;  /* 0x0000001c1b1b7c23 */ /* 0x100fe20008010806 */
[----:B------:R-:W-:Y:S01]  /*4030*/  ISETP.GT.AND P0, PT, R115, 0x41, PT ;  /* 0x000000417300780c */ /* 0x000fe20003f04270 */
[----:B------:R-:W-:Y:S01]  /*4040*/  FFMA.FTZ R3, R3, UR28, -R6 ;  /* 0x0000001c03037c23 */ /* 0x000fe20008010806 */
[----:B--2---:R-:W-:Y:S01]  /*4050*/  FSEL R78, R78, -INF , P2 ;  /* 0xff8000004e4e7808 */ /* 0x004fe20001000000 */
[----:B------:R-:W1:Y:S01]  /*4060*/  MUFU.TANH R59, R59 ;  /* 0x0000003b003b7308 */ /* 0x000e620000002400 */
[----:B------:R-:W-:-:S02]  /*4070*/  FMNMX.FTZ R105, R76, R105, !PT ;  /* 0x000000694c697209 */ /* 0x000fc40007810000 */
[----:B------:R-:W-:Y:S02]  /*4080*/  ISETP.GT.AND P2, PT, R115, 0x48, PT ;  /* 0x000000487300780c */ /* 0x000fe40003f44270 */
[----:B0-----:R-:W-:Y:S01]  /*4090*/  FSEL R68, R56, -INF , P0 ;  /* 0xff80000038447808 */ /* 0x001fe20000000000 */
[--C-:B------:R-:W-:Y:S01]  /*40a0*/  FFMA.FTZ R56, R103, UR28, -R6.reuse ;  /* 0x0000001c67387c23 */ /* 0x100fe20008010806 */
[----:B------:R-:W-:Y:S01]  /*40b0*/  FMNMX.FTZ R105, R78, R105, !PT ;  /* 0x000000694e697209 */ /* 0x000fe20007810000 */
[----:B------:R-:W0:Y:S01]  /*40c0*/  MUFU.TANH R60, R60 ;  /* 0x0000003c003c7308 */ /* 0x000e220000002400 */
[----:B------:R-:W-:Y:S02]  /*40d0*/  ISETP.GT.AND P0, PT, R115, 0x49, PT ;  /* 0x000000497300780c */ /* 0x000fe40003f04270 */
[----:B---3--:R-:W-:Y:S01]  /*40e0*/  FSEL R82, R57, -INF , P2 ;  /* 0xff80000039527808 */ /* 0x008fe20001000000 */
[----:B------:R-:W-:-:S01]  /*40f0*/  FFMA.FTZ R57, R101, UR28, -R6 ;  /* 0x0000001c65397c23 */ /* 0x000fc20008010806 */
[----:B------:R-:W-:-:S02]  /*4100*/  FMNMX.FTZ R105, R68, R105, !PT ;  /* 0x0000006944697209 */ /* 0x000fc40007810000 */
[C---:B------:R-:W-:Y:S01]  /*4110*/  ISETP.GT.AND P2, PT, R115.reuse, 0x50, PT ;  /* 0x000000507300780c */ /* 0x040fe20003f44270 */
[----:B------:R-:W2:Y:S01]  /*4120*/  MUFU.TANH R62, R62 ;  /* 0x0000003e003e7308 */ /* 0x000ea20000002400 */
[----:B----4-:R-:W-:Y:S02]  /*4130*/  FSEL R58, R58, -INF , P0 ;  /* 0xff8000003a3a7808 */ /* 0x010fe40000000000 */
[----:B------:R-:W-:Y:S02]  /*4140*/  FMNMX.FTZ R105, R82, R105, !PT ;  /* 0x0000006952697209 */ /* 0x000fe40007810000 */
[----:B------:R-:W-:Y:S02]  /*4150*/  ISETP.GT.AND P0, PT, R115, 0x51, PT ;  /* 0x000000517300780c */ /* 0x000fe40003f04270 */
[----:B-1----:R-:W-:Y:S01]  /*4160*/  FSEL R59, R59, -INF , P2 ;  /* 0xff8000003b3b7808 */ /* 0x002fe20001000000 */
[----:B------:R-:W1:Y:S01]  /*4170*/  MUFU.TANH R61, R61 ;  /* 0x0000003d003d7308 */ /* 0x000e620000002400 */
[----:B------:R-:W-:-:S02]  /*4180*/  FMNMX.FTZ R86, R58, R105, !PT ;  /* 0x000000693a567209 */ /* 0x000fc40007810000 */
[----:B0-----:R-:W-:Y:S01]  /*4190*/  FSEL R84, R60, -INF , P0 ;  /* 0xff8000003c547808 */ /* 0x001fe20000000000 */
[----:B------:R-:W-:-:S01]  /*41a0*/  FFMA.FTZ R60, R99, UR28, -R6 ;  /* 0x0000001c633c7c23 */ /* 0x000fc20008010806 */
[----:B------:R-:W-:Y:S02]  /*41b0*/  ISETP.GT.AND P2, PT, R115, 0x58, PT ;  /* 0x000000587300780c */ /* 0x000fe40003f44270 */
[----:B------:R-:W-:Y:S01]  /*41c0*/  FMNMX.FTZ R99, R59, R86, !PT ;  /* 0x000000563b637209 */ /* 0x000fe20007810000 */
[----:B------:R-:W0:Y:S01]  /*41d0*/  MUFU.TANH R40, R40 ;  /* 0x0000002800287308 */ /* 0x000e220000002400 */
[----:B------:R-:W-:Y:S02]  /*41e0*/  ISETP.GT.AND P0, PT, R115, 0x59, PT ;  /* 0x000000597300780c */ /* 0x000fe40003f04270 */
[----:B--2---:R-:W-:Y:S02]  /*41f0*/  FSEL R62, R62, -INF , P2 ;  /* 0xff8000003e3e7808 */ /* 0x004fe40001000000 */
[----:B------:R-:W-:-:S02]  /*4200*/  FMNMX.FTZ R99, R84, R99, !PT ;  /* 0x0000006354637209 */ /* 0x000fc40007810000 */
[----:B------:R-:W-:Y:S01]  /*4210*/  ISETP.GT.AND P2, PT, R115, 0x60, PT ;  /* 0x000000607300780c */ /* 0x000fe20003f44270 */
[----:B------:R-:W2:Y:S01]  /*4220*/  MUFU.TANH R64, R64 ;  /* 0x0000004000407308 */ /* 0x000ea20000002400 */
[----:B-1----:R-:W-:Y:S01]  /*4230*/  FSEL R86, R61, -INF , P0 ;  /* 0xff8000003d567808 */ /* 0x002fe20000000000 */
[----:B------:R-:W-:Y:S01]  /*4240*/  FFMA.FTZ R61, R95, UR28, -R6 ;  /* 0x0000001c5f3d7c23 */ /* 0x000fe20008010806 */
[----:B------:R-:W-:Y:S02]  /*4250*/  FMNMX.FTZ R99, R62, R99, !PT ;  /* 0x000000633e637209 */ /* 0x000fe40007810000 */
[----:B------:R-:W-:Y:S02]  /*4260*/  ISETP.GT.AND P0, PT, R115, 0x61, PT ;  /* 0x000000617300780c */ /* 0x000fe40003f04270 */
[----:B------:R-:W-:Y:S01]  /*4270*/  FMNMX.FTZ R99, R86, R99, !PT ;  /* 0x0000006356637209 */ /* 0x000fe20007810000 */
[----:B------:R-:W1:Y:S01]  /*4280*/  MUFU.TANH R54, R54 ;  /* 0x0000003600367308 */ /* 0x000e620000002400 */
[----:B0-----:R-:W-:-:S02]  /*4290*/  FSEL R90, R40, -INF , P2 ;  /* 0xff800000285a7808 */ /* 0x001fc40001000000 */
        /* <DEDUP_REMOVED lines=26> */
[----:B------:R-:W0:Y:S08]  /*4440*/  MUFU.TANH R44, R44 ;  /* 0x0000002c002c7308 */ /* 0x000e300000002400 */
[----:B------:R-:W3:Y:S08]  /*4450*/  MUFU.TANH R48, R48 ;  /* 0x0000003000307308 */ /* 0x000ef00000002400 */
[----:B------:R-:W4:Y:S08]  /*4460*/  MUFU.TANH R46, R46 ;  /* 0x0000002e002e7308 */ /* 0x000f300000002400 */
[----:B------:R2:W-:Y:S08]  /*4470*/  MUFU.EX2 R80, R93 ;  /* 0x0000005d00507308 */ /* 0x0005f00000000800 */
[----:B------:R-:W5:Y:S01]  /*4480*/  MUFU.TANH R49, R49 ;  /* 0x0000003100317308 */ /* 0x000f620000002400 */
[----:B--2---:R-:W-:Y:S01]  /*4490*/  FSEL R93, R38, -INF , P0 ;  /* 0xff800000265d7808 */ /* 0x004fe20000000000 */
[----:B------:R-:W-:Y:S01]  /*44a0*/  FFMA.FTZ R38, R87, UR28, -R6 ;  /* 0x0000001c57267c23 */ /* 0x000fe20008010806 */
[----:B------:R-:W-:-:S02]  /*44b0*/  ISETP.GT.AND P0, PT, R115, 0x81, PT ;  /* 0x000000817300780c */ /* 0x000fc40003f04270 */
[----:B-1----:R-:W-:Y:S01]  /*44c0*/  FSEL R87, R45, -INF , P2 ;  /* 0xff8000002d577808 */ /* 0x002fe20001000000 */
[----:B------:R-:W-:-:S01]  /*44d0*/  FFMA.FTZ R45, R85, UR28, -R6 ;  /* 0x0000001c552d7c23 */ /* 0x000fc20008010806 */
[----:B------:R-:W-:Y:S01]  /*44e0*/  FMNMX.FTZ R88, R93, R88, !PT ;  /* 0x000000585d587209 */ /* 0x000fe20007810000 */
[----:B------:R-:W1:Y:S01]  /*44f0*/  MUFU.TANH R50, R50 ;  /* 0x0000003200327308 */ /* 0x000e620000002400 */
[----:B------:R-:W-:Y:S02]  /*4500*/  ISETP.GT.AND P2, PT, R115, 0x88, PT ;  /* 0x000000887300780c */ /* 0x000fe40003f44270 */
[----:B0-----:R-:W-:Y:S02]  /*4510*/  FSEL R44, R44, -INF , P0 ;  /* 0xff8000002c2c7808 */ /* 0x001fe40000000000 */
[----:B------:R-:W-:Y:S02]  /*4520*/  FMNMX.FTZ R85, R87, R88, !PT ;  /* 0x0000005857557209 */ /* 0x000fe40007810000 */
[----:B------:R-:W-:Y:S01]  /*4530*/  ISETP.GT.AND P0, PT, R115, 0x89, PT ;  /* 0x000000897300780c */ /* 0x000fe20003f04270 */
[----:B------:R-:W0:Y:S01]  /*4540*/  MUFU.TANH R52, R52 ;  /* 0x0000003400347308 */ /* 0x000e220000002400 */
[----:B---3--:R-:W-:-:S02]  /*4550*/  FSEL R48, R48, -INF , P2 ;  /* 0xff80000030307808 */ /* 0x008fc40001000000 */
[----:B------:R-:W-:Y:S02]  /*4560*/  FMNMX.FTZ R95, R44, R85, !PT ;  /* 0x000000552c5f7209 */ /* 0x000fe40007810000 */
[----:B------:R-:W-:Y:S02]  /*4570*/  ISETP.GT.AND P2, PT, R115, 0x90, PT ;  /* 0x000000907300780c */ /* 0x000fe40003f44270 */
[----:B----4-:R-:W-:Y:S01]  /*4580*/  FSEL R85, R46, -INF , P0 ;  /* 0xff8000002e557808 */ /* 0x010fe20000000000 */
[----:B------:R-:W2:Y:S01]  /*4590*/  MUFU.TANH R36, R36 ;  /* 0x0000002400247308 */ /* 0x000ea20000002400 */
[----:B------:R-:W-:Y:S01]  /*45a0*/  FMNMX.FTZ R88, R48, R95, !PT ;  /* 0x0000005f30587209 */ /* 0x000fe20007810000 */
[--C-:B------:R-:W-:Y:S01]  /*45b0*/  FFMA.FTZ R46, R83, UR28, -R6.reuse ;  /* 0x0000001c532e7c23 */ /* 0x100fe20008010806 */
[----:B------:R-:W-:Y:S02]  /*45c0*/  ISETP.GT.AND P0, PT, R115, 0x91, PT ;  /* 0x000000917300780c */ /* 0x000fe40003f04270 */
[----:B-----5:R-:W-:Y:S01]  /*45d0*/  FSEL R83, R49, -INF , P2 ;  /* 0xff80000031537808 */ /* 0x020fe20001000000 */
[----:B------:R-:W-:-:S01]  /*45e0*/  FFMA.FTZ R49, R81, UR28, -R6 ;  /* 0x0000001c51317c23 */ /* 0x000fc20008010806 */
[----:B------:R-:W-:Y:S01]  /*45f0*/  FMNMX.FTZ R88, R85, R88, !PT ;  /* 0x0000005855587209 */ /* 0x000fe20007810000 */
[----:B------:R-:W-:Y:S01]  /*4600*/  MUFU.EX2 R5, R5 ;  /* 0x0000000500057308 */ /* 0x000fe20000000800 */
[----:B------:R-:W-:-:S02]  /*4610*/  ISETP.GT.AND P2, PT, R115, 0x98, PT ;  /* 0x000000987300780c */ /* 0x000fc40003f44270 */
[----:B-1----:R-:W-:Y:S02]  /*4620*/  FSEL R94, R50, -INF , P0 ;  /* 0xff800000325e7808 */ /* 0x002fe40000000000 */
[----:B------:R-:W-:Y:S02]  /*4630*/  FMNMX.FTZ R95, R83, R88, !PT ;  /* 0x00000058535f7209 */ /* 0x000fe40007810000 */
[----:B------:R-:W-:Y:S01]  /*4640*/  ISETP.GT.AND P0, PT, R115, 0x99, PT ;  /* 0x000000997300780c */ /* 0x000fe20003f04270 */
[----:B------:R-:W-:Y:S01]  /*4650*/  MUFU.EX2 R8, R8 ;  /* 0x0000000800087308 */ /* 0x000fe20000000800 */
[----:B0-----:R-:W-:Y:S01]  /*4660*/  FSEL R81, R52, -INF , P2 ;  /* 0xff80000034517808 */ /* 0x001fe20001000000 */
[--C-:B------:R-:W-:Y:S01]  /*4670*/  FFMA.FTZ R52, R67, UR28, -R6.reuse ;  /* 0x0000001c43347c23 */ /* 0x100fe20008010806 */
[----:B------:R-:W-:Y:S02]  /*4680*/  FMNMX.FTZ R50, R94, R95, !PT ;  /* 0x0000005f5e327209 */ /* 0x000fe40007810000 */
[----:B--2---:R-:W-:Y:S01]  /*4690*/  FSEL R95, R36, -INF , P0 ;  /* 0xff800000245f7808 */ /* 0x004fe20000000000 */
[----:B------:R-:W-:-:S01]  /*46a0*/  FFMA.FTZ R36, R69, UR28, -R6 ;  /* 0x0000001c45247c23 */ /* 0x000fc20008010806 */
[----:B------:R-:W-:Y:S01]  /*46b0*/  FMNMX.FTZ R50, R81, R50, !PT ;  /* 0x0000003251327209 */ /* 0x000fe20007810000 */
[----:B------:R-:W-:-:S01]  /*46c0*/  FFMA.FTZ R69, R71, UR28, -R6 ;  /* 0x0000001c47457c23 */ /* 0x000fc20008010806 */
[----:B------:R-:W-:Y:S02]  /*46d0*/  MUFU.EX2 R24, R24 ;  /* 0x0000001800187308 */ /* 0x000fe40000000800 */
[----:B------:R-:W-:Y:S01]  /*46e0*/  FMNMX.FTZ R88, R95, R50, !PT ;  /* 0x000000325f587209 */ /* 0x000fe20007810000 */
[----:B------:R-:W-:-:S04]  /*46f0*/  FFMA.FTZ R50, R79, UR28, -R6 ;  /* 0x0000001c4f327c23 */ /* 0x000fc80008010806 */
[----:B------:R-:W0:Y:S01]  /*4700*/  SHFL.BFLY PT, R71, R88, 0x2, 0x1f ;  /* 0x0c401f0058477f89 */ /* 0x000e2200000e0000 */
[----:B------:R-:W1:Y:S08]  /*4710*/  MUFU.EX2 R25, R25 ;  /* 0x0000001900197308 */ /* 0x000e700000000800 */
[----:B------:R-:W-:Y:S08]  /*4720*/  MUFU.EX2 R26, R26 ;  /* 0x0000001a001a7308 */ /* 0x000ff00000000800 */
[----:B------:R-:W-:Y:S01]  /*4730*/  MUFU.EX2 R7, R7 ;  /* 0x0000000700077308 */ /* 0x000fe20000000800 */
[----:B-1----:R-:W-:-:S04]  /*4740*/  F2FP.SATFINITE.E4M3.F32.PACK_AB_MERGE_C R185, R25, R24, RZ ;  /* 0x0000001819b9723e */ /* 0x002fc800048070ff */
[----:B------:R-:W-:Y:S02]  /*4750*/  F2FP.SATFINITE.E4M3.F32.PACK_AB_MERGE_C R185, R8, R5, R185 ;  /* 0x0000000508b9723e */ /* 0x000fe400048070b9 */
[----:B0-----:R-:W-:Y:S01]  /*4760*/  FMNMX.FTZ R71, R88, R71, !PT ;  /* 0x0000004758477209 */ /* 0x001fe20007810000 */
[----:B------:R-:W-:Y:S04]  /*4770*/  MUFU.EX2 R9, R119 ;  /* 0x0000007700097308 */ /* 0x000fe80000000800 */
[----:B------:R-:W0:Y:S04]  /*4780*/  SHFL.BFLY PT, R88, R71, 0x1, 0x1f ;  /* 0x0c201f0047587f89 */ /* 0x000e2800000e0000 */
[----:B------:R-:W1:Y:S08]  /*4790*/  MUFU.EX2 R12, R12 ;  /* 0x0000000c000c7308 */ /* 0x000e700000000800 */
[----:B------:R-:W-:Y:S08]  /*47a0*/  MUFU.EX2 R10, R10 ;  /* 0x0000000a000a7308 */ /* 0x000ff00000000800 */
[----:B------:R-:W-:Y:S01]  /*47b0*/  MUFU.EX2 R11, R11 ;  /* 0x0000000b000b7308 */ /* 0x000fe20000000800 */
[----:B-1----:R-:W-:-:S02]  /*47c0*/  F2FP.SATFINITE.E4M3.F32.PACK_AB_MERGE_C R187, R12, R9, RZ ;  /* 0x000000090cbb723e */ /* 0x002fc400048070ff */
[----:B0-----:R-:W-:Y:S02]  /*47d0*/  FMNMX.FTZ R88, R71, R88, !PT ;  /* 0x0000005847587209 */ /* 0x001fe40007810000 */
[----:B------:R-:W-:Y:S02]  /*47e0*/  F2FP.SATFINITE.E4M3.F32.PACK_AB_MERGE_C R187, R7, R26, R187 ;  /* 0x0000001a07bb723e */ /* 0x000fe400048070bb */
[C---:B------:R-:W-:Y:S01]  /*47f0*/  FSETP.NEU.FTZ.AND P0, PT, R88.reuse, -INF , PT ;  /* 0xff8000005800780b */ /* 0x040fe20003f1d000 */
[----:B------:R-:W-:-:S01]  /*4800*/  FFMA.FTZ R39, R88, R39, -8 ;  /* 0xc100000058277423 */ /* 0x000fc20000010027 */
[----:B------:R-:W-:Y:S04]  /*4810*/  MUFU.EX2 R20, R20 ;  /* 0x0000001400147308 */ /* 0x000fe80000000800 */
[----:B------:R-:W-:-:S02]  /*4820*/  FSEL R39, R39, RZ, P0 ;  /* 0x000000ff27277208 */ /* 0x000fc40000000000 */
[----:B------:R-:W-:Y:S02]  /*4830*/  PLOP3.LUT P0, PT, PT, PT, UP0, 0x80, 0x0 ;  /* 0x000000000000781c */ /* 0x000fe40003f0f008 */
        /* <DEDUP_REMOVED lines=38> */
[----:B------:R-:W-:-:S02]  /*4aa0*/  FFMA.FTZ R81, R81, UR28, -R39 ;  /* 0x0000001c51517c23 */ /* 0x000fc40008010827 */
[----:B------:R-:W1:Y:S08]  /*4ab0*/  MUFU.EX2 R29, R29 ;  /* 0x0000001d001d7308 */ /* 0x000e700000000800 */
[----:B------:R2:W-:Y:S01]  /*4ac0*/  MUFU.EX2 R51, R32 ;  /* 0x0000002000337308 */ /* 0x0005e20000000800 */
[----:B0-----:R-:W-:-:S04]  /*4ad0*/  F2FP.SATFINITE.E4M3.F32.PACK_AB_MERGE_C R184, R104, R33, RZ ;  /* 0x0000002168b8723e */ /* 0x001fc800048070ff */
[----:B------:R-:W-:-:S03]  /*4ae0*/  F2FP.SATFINITE.E4M3.F32.PACK_AB_MERGE_C R184, R31, R28, R184 ;  /* 0x0000001c1fb8723e */ /* 0x000fc600048070b8 */
[----:B------:R0:W-:Y:S01]  /*4af0*/  MUFU.EX2 R67, R66 ;  /* 0x0000004200437308 */ /* 0x0001e20000000800 */
[----:B--2---:R-:W-:-:S01]  /*4b00*/  FFMA.FTZ R32, R75, UR28, -R39 ;  /* 0x0000001c4b207c23 */ /* 0x004fc20008010827 */
[----:B------:R-:W-:-:S04]  /*4b10*/  FADD.FTZ R75, R5, R8 ;  /* 0x00000008054b7221 */ /* 0x000fc80000010000 */
[----:B------:R-:W-:Y:S02]  /*4b20*/  FADD.FTZ R74, R24, R75 ;  /* 0x0000004b184a7221 */ /* 0x000fe40000010000 */
[----:B------:R-:W2:Y:S01]  /*4b30*/  MUFU.EX2 R30, R30 ;  /* 0x0000001e001e7308 */ /* 0x000ea20000000800 */
[----:B0-----:R-:W-:-:S01]  /*4b40*/  FFMA.FTZ R66, R68, UR28, -R39 ;  /* 0x0000001c44427c23 */ /* 0x001fc20008010827 */
[----:B------:R-:W-:Y:S01]  /*4b50*/  FADD.FTZ R68, R28, R31 ;  /* 0x0000001f1c447221 */ /* 0x000fe20000010000 */
[----:B------:R-:W-:-:S03]  /*4b60*/  FADD.FTZ R79, R25, R74 ;  /* 0x0000004a194f7221 */ /* 0x000fc60000010000 */
[----:B------:R-:W-:Y:S01]  /*4b70*/  FADD.FTZ R75, R33, R68 ;  /* 0x00000044214b7221 */ /* 0x000fe20000010000 */
[----:B------:R-:W-:-:S01]  /*4b80*/  FADD.FTZ R74, R26, R79 ;  /* 0x0000004f1a4a7221 */ /* 0x000fc20000010000 */
[----:B------:R0:W3:Y:S02]  /*4b90*/  MUFU.EX2 R106, R43 ;  /* 0x0000002b006a7308 */ /* 0x0000e40000000800 */
[----:B------:R-:W-:-:S01]  /*4ba0*/  FADD.FTZ R68, R104, R75 ;  /* 0x0000004b68447221 */ /* 0x000fc20000010000 */
[----:B------:R-:W-:-:S03]  /*4bb0*/  FADD.FTZ R74, R7, R74 ;  /* 0x0000004a074a7221 */ /* 0x000fc60000010000 */
[----:B-1----:R-:W-:Y:S01]  /*4bc0*/  FADD.FTZ R75, R29, R68 ;  /* 0x000000441d4b7221 */ /* 0x002fe20000010000 */
[----:B------:R-:W-:-:S01]  /*4bd0*/  FADD.FTZ R79, R9, R74 ;  /* 0x0000004a094f7221 */ /* 0x000fc20000010000 */
[----:B------:R-:W-:Y:S01]  /*4be0*/  MUFU.EX2 R13, R13 ;  /* 0x0000000d000d7308 */ /* 0x000fe20000000800 */
[----:B0-----:R-:W-:-:S01]  /*4bf0*/  FFMA.FTZ R43, R58, UR28, -R39 ;  /* 0x0000001c3a2b7c23 */ /* 0x001fc20008010827 */
[----:B--2---:R-:W-:Y:S01]  /*4c00*/  FADD.FTZ R2, R30, R75 ;  /* 0x0000004b1e027221 */ /* 0x004fe20000010000 */
[----:B------:R-:W-:-:S01]  /*4c10*/  FADD.FTZ R79, R12, R79 ;  /* 0x0000004f0c4f7221 */ /* 0x000fc20000010000 */
[----:B------:R-:W-:Y:S02]  /*4c20*/  FFMA.FTZ R58, R84, UR28, -R39 ;  /* 0x0000001c543a7c23 */ /* 0x000fe40008010827 */
[----:B------:R-:W-:-:S01]  /*4c30*/  FADD.FTZ R75, R51, R2 ;  /* 0x00000002334b7221 */ /* 0x000fc20000010000 */
[--C-:B------:R-:W-:Y:S01]  /*4c40*/  FFMA.FTZ R2, R92, UR28, -R39.reuse ;  /* 0x0000001c5c027c23 */ /* 0x100fe20008010827 */
[----:B------:R-:W-:Y:S01]  /*4c50*/  MUFU.EX2 R14, R14 ;  /* 0x0000000e000e7308 */ /* 0x000fe20000000800 */
[----:B------:R-:W-:-:S01]  /*4c60*/  FFMA.FTZ R39, R95, UR28, -R39 ;  /* 0x0000001c5f277c23 */ /* 0x000fc20008010827 */
[C---:B---3--:R-:W-:Y:S01]  /*4c70*/  FADD.FTZ R6, R106.reuse, R75 ;  /* 0x0000004b6a067221 */ /* 0x048fe20000010000 */
[----:B------:R-:W-:-:S04]  /*4c80*/  F2FP.SATFINITE.E4M3.F32.PACK_AB_MERGE_C R186, R106, R51, RZ ;  /* 0x000000336aba723e */ /* 0x000fc800048070ff */
[----:B------:R-:W-:Y:S01]  /*4c90*/  F2FP.SATFINITE.E4M3.F32.PACK_AB_MERGE_C R186, R30, R29, R186 ;  /* 0x0000001d1eba723e */ /* 0x000fe200048070ba */
[----:B------:R-:W0:Y:S01]  /*4ca0*/  MUFU.EX2 R72, R72 ;  /* 0x0000004800487308 */ /* 0x000e220000000800 */
[----:B------:R-:W-:Y:S02]  /*4cb0*/  CS2R R28, SRZ ;  /* 0x00000000001c7805 */ /* 0x000fe4000001ff00 */
[----:B------:R-:W-:-:S05]  /*4cc0*/  CS2R R30, SRZ ;  /* 0x00000000001e7805 */ /* 0x000fca000001ff00 */
[----:B------:R-:W-:Y:S08]  /*4cd0*/  MUFU.EX2 R59, R62 ;  /* 0x0000003e003b7308 */ /* 0x000ff00000000800 */
[----:B------:R-:W-:Y:S01]  /*4ce0*/  MUFU.EX2 R53, R53 ;  /* 0x0000003500357308 */ /* 0x000fe20000000800 */
[----:B0-----:R-:W-:-:S04]  /*4cf0*/  F2FP.SATFINITE.E4M3.F32.PACK_AB_MERGE_C R180, R67, R72, RZ ;  /* 0x0000004843b4723e */ /* 0x001fc800048070ff */
[----:B------:R-:W-:-:S03]  /*4d00*/  F2FP.SATFINITE.E4M3.F32.PACK_AB_MERGE_C R180, R14, R13, R180 ;  /* 0x0000000d0eb4723e */ /* 0x000fc600048070b4 */
[----:B------:R0:W-:Y:S08]  /*4d10*/  MUFU.EX2 R62, R64 ;  /* 0x00000040003e7308 */ /* 0x0001f00000000800 */
[----:B------:R-:W1:Y:S01]  /*4d20*/  MUFU.EX2 R15, R15 ;  /* 0x0000000f000f7308 */ /* 0x000e620000000800 */
[----:B0-----:R-:W-:-:S01]  /*4d30*/  FADD.FTZ R64, R10, R79 ;  /* 0x0000004f0a407221 */ /* 0x001fc20000010000 */
[----:B------:R-:W-:-:S04]  /*4d40*/  FADD.FTZ R79, R13, R6 ;  /* 0x000000060d4f7221 */ /* 0x000fc80000010000 */
[----:B------:R-:W-:Y:S02]  /*4d50*/  FADD.FTZ R79, R14, R79 ;  /* 0x0000004f0e4f7221 */ /* 0x000fe40000010000 */
[----:B------:R-:W0:Y:S02]  /*4d60*/  MUFU.EX2 R56, R56 ;  /* 0x0000003800387308 */ /* 0x000e240000000800 */
[----:B------:R-:W-:-:S04]  /*4d70*/  FADD.FTZ R6, R72, R79 ;  /* 0x0000004f48067221 */ /* 0x000fc80000010000 */
[----:B------:R-:W-:Y:S02]  /*4d80*/  FADD.FTZ R6, R67, R6 ;  /* 0x0000000643067221 */ /* 0x000fe40000010000 */
[----:B------:R2:W-:Y:S08]  /*4d90*/  MUFU.EX2 R40, R97 ;  /* 0x0000006100287308 */ /* 0x0005f00000000800 */
[----:B------:R-:W3:Y:S01]  /*4da0*/  MUFU.EX2 R32, R32 ;  /* 0x0000002000207308 */ /* 0x000ee20000000800 */
[----:B--2---:R-:W-:-:S04]  /*4db0*/  FADD.FTZ R97, R11, R64 ;  /* 0x000000400b617221 */ /* 0x004fc80000010000 */
[----:B------:R-:W-:Y:S01]  /*4dc0*/  FADD.FTZ R64, R20, R97 ;  /* 0x0000006114407221 */ /* 0x000fe20000010000 */
[----:B-1----:R-:W-:-:S01]  /*4dd0*/  FADD.FTZ R97, R15, R6 ;  /* 0x000000060f617221 */ /* 0x002fc20000010000 */
[C---:B------:R-:W-:Y:S01]  /*4de0*/  F2FP.SATFINITE.E4M3.F32.PACK_AB_MERGE_C R20, R73.reuse, R20, RZ ;  /* 0x000000144914723e */ /* 0x040fe200048070ff */
[----:B------:R-:W1:Y:S01]  /*4df0*/  MUFU.EX2 R57, R57 ;  /* 0x0000003900397308 */ /* 0x000e620000000800 */
[----:B------:R-:W-:-:S01]  /*4e00*/  FADD.FTZ R64, R73, R64 ;  /* 0x0000004049407221 */ /* 0x000fc20000010000 */
[----:B------:R-:W-:Y:S02]  /*4e10*/  CS2R R72, SRZ ;  /* 0x0000000000487805 */ /* 0x000fe4000001ff00 */
[----:B------:R-:W-:Y:S01]  /*4e20*/  F2FP.SATFINITE.E4M3.F32.PACK_AB_MERGE_C R181, R11, R10, R20 ;  /* 0x0000000a0bb5723e */ /* 0x000fe20004807014 */
[----:B------:R-:W-:-:S03]  /*4e30*/  FADD.FTZ R99, R53, R64 ;  /* 0x0000004035637221 */ /* 0x000fc60000010000 */
[----:B------:R-:W2:Y:S01]  /*4e40*/  MUFU.EX2 R77, R77 ;  /* 0x0000004d004d7308 */ /* 0x000ea20000000800 */
[----:B0-----:R-:W-:-:S01]  /*4e50*/  FADD.FTZ R64, R56, R99 ;  /* 0x0000006338407221 */ /* 0x001fc20000010000 */
[----:B---3--:R-:W-:-:S06]  /*4e60*/  FADD.FTZ R6, R32, R97 ;  /* 0x0000006120067221 */ /* 0x008fcc0000010000 */
[----:B------:R-:W0:Y:S01]  /*4e70*/  MUFU.EX2 R60, R60 ;  /* 0x0000003c003c7308 */ /* 0x000e220000000800 */
[----:B-1----:R-:W-:-:S07]  /*4e80*/  FADD.FTZ R97, R57, R64 ;  /* 0x0000004039617221 */ /* 0x002fce0000010000 */
[----:B------:R-:W1:Y:S01]  /*4e90*/  MUFU.EX2 R76, R76 ;  /* 0x0000004c004c7308 */ /* 0x000e620000000800 */
[----:B--2---:R-:W-:-:S07]  /*4ea0*/  FADD.FTZ R95, R77, R6 ;  /* 0x000000064d5f7221 */ /* 0x004fce0000010000 */
[----:B------:R-:W2:Y:S01]  /*4eb0*/  MUFU.EX2 R21, R21 ;  /* 0x0000001500157308 */ /* 0x000ea20000000800 */
[----:B0-----:R-:W-:-:S01]  /*4ec0*/  FADD.FTZ R97, R60, R97 ;  /* 0x000000613c617221 */ /* 0x001fc20000010000 */
[----:B------:R-:W-:-:S03]  /*4ed0*/  F2FP.SATFINITE.E4M3.F32.PACK_AB_MERGE_C R57, R60, R57, RZ ;  /* 0x000000393c39723e */ /* 0x000fc600048070ff */
[----:B------:R-:W-:Y:S01]  /*4ee0*/  FADD.FTZ R12, R40, R97 ;  /* 0x00000061280c7221 */ /* 0x000fe20000010000 */
[----:B------:R-:W-:Y:S02]  /*4ef0*/  F2FP.SATFINITE.E4M3.F32.PACK_AB_MERGE_C R183, R56, R53, R57 ;  /* 0x0000003538b7723e */ /* 0x000fe40004807039 */
[----:B------:R-:W-:Y:S01]  /*4f00*/  CS2R R56, SRZ ;  /* 0x0000000000387805 */ /* 0x000fe2000001ff00 */
[----:B------:R-:W0:Y:S01]  /*4f10*/  MUFU.EX2 R61, R61 ;  /* 0x0000003d003d7308 */ /* 0x000e220000000800 */
[----:B-1----:R-:W-:-:S01]  /*4f20*/  FADD.FTZ R6, R76, R95 ;  /* 0x0000005f4c067221 */ /* 0x002fc20000010000 */
[----:B------:R-:W-:-:S04]  /*4f30*/  F2FP.SATFINITE.E4M3.F32.PACK_AB_MERGE_C R76, R76, R77, RZ ;  /* 0x0000004d4c4c723e */ /* 0x000fc800048070ff */
[----:B------:R-:W-:Y:S02]  /*4f40*/  F2FP.SATFINITE.E4M3.F32.PACK_AB_MERGE_C R182, R32, R15, R76 ;  /* 0x0000000f20b6723e */ /* 0x000fe4000480704c */
[----:B------:R-:W-:Y:S01]  /*4f50*/  CS2R R32, SRZ ;  /* 0x0000000000207805 */ /* 0x000fe2000001ff00 */
[----:B------:R-:W1:Y:S01]  /*4f60*/  MUFU.EX2 R66, R66 ;  /* 0x0000004200427308 */ /* 0x000e620000000800 */
[----:B--2---:R-:W-:-:S01]  /*4f70*/  FADD.FTZ R9, R21, R6 ;  /* 0x0000000615097221 */ /* 0x004fc20000010000 */
[----:B------:R-:W-:-:S06]  /*4f80*/  CS2R R76, SRZ ;  /* 0x00000000004c7805 */ /* 0x000fcc000001ff00 */
        /* <DEDUP_REMOVED lines=8> */
[----:B0-----:R-:W-:-:S01]  /*5010*/  FADD.FTZ R9, R91, R12 ;  /* 0x0000000c5b097221 */ /* 0x001fc20000010000 */
[----:B------:R-:W-:-:S04]  /*5020*/  F2FP.SATFINITE.E4M3.F32.PACK_AB_MERGE_C R80, R91, R80, RZ ;  /* 0x000000505b50723e */ /* 0x000fc800048070ff */
        /* <DEDUP_REMOVED lines=8> */
[----:B--2---:R-:W-:-:S07]  /*50b0*/  FADD.FTZ R12, R38, R9 ;  /* 0x00000009260c7221 */ /* 0x004fce0000010000 */
        /* <DEDUP_REMOVED lines=8> */
[----:B0-----:R-:W-:-:S01]  /*5140*/  FADD.FTZ R8, R46, R25 ;  /* 0x000000192e087221 */ /* 0x001fc20000010000 */
[----:B------:R-:W-:-:S06]  /*5150*/  CS2R R24, SRZ ;  /* 0x0000000000187805 */ /* 0x000fcc000001ff00 */
[----:B------:R-:W0:Y:S01]  /*5160*/  MUFU.EX2 R36, R36 ;  /* 0x0000002400247308 */ /* 0x000e220000000800 */
[C---:B-1----:R-:W-:Y:S01]  /*5170*/  F2FP.SATFINITE.E4M3.F32.PACK_AB_MERGE_C R46, R49.reuse, R46, RZ ;  /* 0x0000002e312e723e */ /* 0x042fe200048070ff */
[----:B------:R-:W-:-:S03]  /*5180*/  FADD.FTZ R49, R49, R8 ;  /* 0x0000000831317221 */ /* 0x000fc60000010000 */
[----:B------:R-:W-:-:S03]  /*5190*/  F2FP.SATFINITE.E4M3.F32.PACK_AB_MERGE_C R179, R45, R38, R46 ;  /* 0x000000262db3723e */ /* 0x000fc6000480702e */
[----:B------:R-:W1:Y:S01]  /*51a0*/  MUFU.EX2 R43, R90 ;  /* 0x0000005a002b7308 */ /* 0x000e620000000800 */
[C---:B--2---:R-:W-:Y:S01]  /*51b0*/  F2FP.SATFINITE.E4M3.F32.PACK_AB_MERGE_C R59, R86.reuse, R59, RZ ;  /* 0x0000003b563b723e */ /* 0x044fe200048070ff */
[----:B------:R-:W-:-:S03]  /*51c0*/  FADD.FTZ R86, R86, R5 ;  /* 0x0000000556567221 */ /* 0x000fc60000010000 */
[----:B------:R-:W-:Y:S02]  /*51d0*/  F2FP.SATFINITE.E4M3.F32.PACK_AB_MERGE_C R178, R58, R37, R59 ;  /* 0x000000253ab2723e */ /* 0x000fe4000480703b */
[----:B------:R-:W-:Y:S01]  /*51e0*/  CS2R R58, SRZ ;  /* 0x00000000003a7805 */ /* 0x000fe2000001ff00 */
        /* <DEDUP_REMOVED lines=9> */
[----:B------:R0:W3:Y:S01]  /*5280*/  MUFU.EX2 R75, R70 ;  /* 0x00000046004b7308 */ /* 0x0000e20000000800 */
[----:B-1----:R-:W-:-:S07]  /*5290*/  FADD.FTZ R6, R54, R5 ;  /* 0x0000000536067221 */ /* 0x002fce0000010000 */
[----:B------:R-:W1:Y:S01]  /*52a0*/  MUFU.EX2 R52, R52 ;  /* 0x0000003400347308 */ /* 0x000e620000000800 */
[C---:B--2---:R-:W-:Y:S01]  /*52b0*/  F2FP.SATFINITE.E4M3.F32.PACK_AB_MERGE_C R50, R65.reuse, R50, RZ ;  /* 0x000000324132723e */ /* 0x044fe200048070ff */
[----:B------:R-:W-:Y:S01]  /*52c0*/  FADD.FTZ R65, R65, R8 ;  /* 0x0000000841417221 */ /* 0x000fe20000010000 */
[----:B0-----:R-:W-:Y:S02]  /*52d0*/  CS2R R70, SRZ ;  /* 0x0000000000467805 */ /* 0x001fe4000001ff00 */
[----:B------:R-:W-:Y:S02]  /*52e0*/  F2FP.SATFINITE.E4M3.F32.PACK_AB_MERGE_C R173, R69, R36, R50 ;  /* 0x0000002445ad723e */ /* 0x000fe40004807032 */
[----:B------:R-:W-:Y:S02]  /*52f0*/  CS2R R36, SRZ ;  /* 0x0000000000247805 */ /* 0x000fe4000001ff00 */
[----:B------:R-:W-:Y:S01]  /*5300*/  CS2R R50, SRZ ;  /* 0x0000000000327805 */ /* 0x000fe2000001ff00 */
[----:B------:R-:W0:Y:S01]  /*5310*/  MUFU.EX2 R2, R2 ;  /* 0x0000000200027308 */ /* 0x000e220000000800 */
[C---:B---3--:R-:W-:Y:S01]  /*5320*/  F2FP.SATFINITE.E4M3.F32.PACK_AB_MERGE_C R54, R75.reuse, R54, RZ ;  /* 0x000000364b36723e */ /* 0x048fe200048070ff */
[----:B------:R-:W-:Y:S01]  /*5330*/  FADD.FTZ R75, R75, R6 ;  /* 0x000000064b4b7221 */ /* 0x000fe20000010000 */
[----:B------:R-:W-:-:S02]  /*5340*/  CS2R R68, SRZ ;  /* 0x0000000000447805 */ /* 0x000fc4000001ff00 */
[----:B------:R-:W-:-:S03]  /*5350*/  F2FP.SATFINITE.E4M3.F32.PACK_AB_MERGE_C R172, R62, R43, R54 ;  /* 0x0000002b3eac723e */ /* 0x000fc60004807036 */
[----:B------:R-:W2:Y:S01]  /*5360*/  MUFU.EX2 R63, R63 ;  /* 0x0000003f003f7308 */ /* 0x000ea20000000800 */
[----:B-1----:R-:W-:-:S01]  /*5370*/  FADD.FTZ R8, R52, R65 ;  /* 0x0000004134087221 */ /* 0x002fc20000010000 */
[----:B------:R-:W-:-:S06]  /*5380*/  CS2R R64, SRZ ;  /* 0x0000000000407805 */ /* 0x000fcc000001ff00 */
[----:B------:R-:W1:Y:S01]  /*5390*/  MUFU.EX2 R79, R34 ;  /* 0x00000022004f7308 */ /* 0x000e620000000800 */
[----:B0-----:R-:W-:-:S01]  /*53a0*/  FADD.FTZ R6, R2, R75 ;  /* 0x0000004b02067221 */ /* 0x001fc20000010000 */
[----:B------:R-:W-:-:S06]  /*53b0*/  CS2R R74, SRZ ;  /* 0x00000000004a7805 */ /* 0x000fcc000001ff00 */
        /* <DEDUP_REMOVED lines=9> */
[C---:B-1----:R-:W-:Y:S01]  /*5450*/  F2FP.SATFINITE.E4M3.F32.PACK_AB_MERGE_C R55, R96.reuse, R55, RZ ;  /* 0x000000376037723e */ /* 0x042fe200048070ff */
[----:B------:R-:W-:-:S03]  /*5460*/  FADD.FTZ R96, R96, R7 ;  /* 0x0000000760607221 */ /* 0x000fc60000010000 */
[----:B------:R-:W-:Y:S02]  /*5470*/  F2FP.SATFINITE.E4M3.F32.PACK_AB_MERGE_C R175, R63, R52, R55 ;  /* 0x000000343faf723e */ /* 0x000fe40004807037 */
[----:B------:R-:W-:Y:S02]  /*5480*/  CS2R R52, SRZ ;  /* 0x0000000000347805 */ /* 0x000fe4000001ff00 */
[----:B------:R-:W-:Y:S01]  /*5490*/  CS2R R54, SRZ ;  /* 0x0000000000367805 */ /* 0x000fe2000001ff00 */
[----:B------:R-:W1:Y:S01]  /*54a0*/  MUFU.EX2 R87, R87 ;  /* 0x0000005700577308 */ /* 0x000e620000000800 */
[----:B0-----:R-:W-:-:S01]  /*54b0*/  FADD.FTZ R8, R93, R6 ;  /* 0x000000065d087221 */ /* 0x001fc20000010000 */
[----:B------:R-:W-:Y:S02]  /*54c0*/  F2FP.SATFINITE.E4M3.F32.PACK_AB_MERGE_C R42, R93, R42, RZ ;  /* 0x0000002a5d2a723e */ /* 0x000fe400048070ff */
[----:B------:R-:W-:Y:S02]  /*54d0*/  CS2R R62, SRZ ;  /* 0x00000000003e7805 */ /* 0x000fe4000001ff00 */
[----:B------:R-:W-:-:S02]  /*54e0*/  F2FP.SATFINITE.E4M3.F32.PACK_AB_MERGE_C R174, R79, R2, R42 ;  /* 0x000000024fae723e */ /* 0x000fc4000480702a */
[----:B------:R-:W-:Y:S01]  /*54f0*/  CS2R R42, SRZ ;  /* 0x00000000002a7805 */ /* 0x000fe2000001ff00 */
[----:B------:R-:W0:Y:S01]  /*5500*/  MUFU.EX2 R98, R98 ;  /* 0x0000006200627308 */ /* 0x000e220000000800 */
[----:B--2---:R-:W-:-:S01]  /*5510*/  FADD.FTZ R7, R47, R96 ;  /* 0x000000602f077221 */ /* 0x004fc20000010000 */
        /* <DEDUP_REMOVED lines=12> */
[C---:B--2---:R-:W-:Y:S01]  /*55e0*/  F2FP.SATFINITE.E4M3.F32.PACK_AB_MERGE_C R41, R100.reuse, R41, RZ ;  /* 0x000000296429723e */ /* 0x044fe200048070ff */
[----:B------:R-:W-:-:S03]  /*55f0*/  FADD.FTZ R100, R100, R7 ;  /* 0x0000000764647221 */ /* 0x000fc60000010000 */
[----:B------:R-:W-:Y:S02]  /*5600*/  F2FP.SATFINITE.E4M3.F32.PACK_AB_MERGE_C R169, R98, R47, R41 ;  /* 0x0000002f62a9723e */ /* 0x000fe40004807029 */
[----:B------:R-:W-:Y:S02]  /*5610*/  CS2R R40, SRZ ;  /* 0x0000000000287805 */ /* 0x000fe4000001ff00 */
[----:B------:R-:W-:Y:S01]  /*5620*/  CS2R R46, SRZ ;  /* 0x00000000002e7805 */ /* 0x000fe2000001ff00 */
[----:B------:R-:W2:Y:S01]  /*5630*/  MUFU.EX2 R83, R83 ;  /* 0x0000005300537308 */ /* 0x000ea20000000800 */
[----:B-1----:R-:W-:-:S01]  /*5640*/  FADD.FTZ R10, R85, R10 ;  /* 0x0000000a550a7221 */ /* 0x002fc20000010000 */
[----:B------:R-:W-:Y:S02]  /*5650*/  F2FP.SATFINITE.E4M3.F32.PACK_AB_MERGE_C R48, R85, R48, RZ ;  /* 0x000000305530723e */ /* 0x000fe400048070ff */
[----:B------:R-:W-:Y:S02]  /*5660*/  CS2R R84, SRZ ;  /* 0x0000000000547805 */ /* 0x000fe4000001ff00 */
[----:B------:R-:W-:-:S02]  /*5670*/  F2FP.SATFINITE.E4M3.F32.PACK_AB_MERGE_C R168, R44, R87, R48 ;  /* 0x000000572ca8723e */ /* 0x000fc40004807030 */
[----:B------:R-:W-:Y:S01]  /*5680*/  CS2R R44, SRZ ;  /* 0x00000000002c7805 */ /* 0x000fe2000001ff00 */
[----:B------:R-:W1:Y:S01]  /*5690*/  MUFU.EX2 R102, R102 ;  /* 0x0000006600667308 */ /* 0x000e620000000800 */
[----:B0-----:R-:W-:-:S01]  /*56a0*/  FADD.FTZ R5, R35, R100 ;  /* 0x0000006423057221 */ /* 0x001fc20000010000 */
[----:B------:R-:W-:Y:S02]  /*56b0*/  CS2R R48, SRZ ;  /* 0x0000000000307805 */ /* 0x000fe4000001ff00 */
[----:B------:R-:W-:-:S04]  /*56c0*/  CS2R R86, SRZ ;  /* 0x0000000000567805 */ /* 0x000fc8000001ff00 */
[----:B------:R-:W0:Y:S08]  /*56d0*/  MUFU.EX2 R94, R94 ;  /* 0x0000005e005e7308 */ /* 0x000e300000000800 */
[----:B------:R-:W-:Y:S08]  /*56e0*/  MUFU.EX2 R27, R27 ;  /* 0x0000001b001b7308 */ /* 0x000ff00000000800 */
[----:B------:R2:W3:Y:S08]  /*56f0*/  MUFU.EX2 R8, R3 ;  /* 0x0000000300087308 */ /* 0x0004f00000000800 */
[----:B------:R-:W4:Y:S01]  /*5700*/  MUFU.EX2 R81, R81 ;  /* 0x0000005100517308 */ /* 0x000f220000000800 */
[----:B--2---:R-:W-:-:S01]  /*5710*/  FADD.FTZ R3, R83, R10 ;  /* 0x0000000a53037221 */ /* 0x004fc20000010000 */
[----:B-1----:R-:W-:-:S03]  /*5720*/  FADD.FTZ R10, R102, R5 ;  /* 0x00000005660a7221 */ /* 0x002fc60000010000 */
[----:B0-----:R-:W-:-:S03]  /*5730*/  FADD.FTZ R2, R94, R3 ;  /* 0x000000035e027221 */ /* 0x001fc60000010000 */
[----:B------:R0:W1:Y:S01]  /*5740*/  MUFU.EX2 R6, R39 ;  /* 0x0000002700067308 */ /* 0x0000620000000800 */
[----:B---3--:R-:W-:Y:S01]  /*5750*/  F2FP.SATFINITE.E4M3.F32.PACK_AB_MERGE_C R7, R8, R27, RZ ;  /* 0x0000001b0807723e */ /* 0x008fe200048070ff */
[----:B------:R-:W-:-:S03]  /*5760*/  FADD.FTZ R27, R27, R10 ;  /* 0x0000000a1b1b7221 */ /* 0x000fc60000010000 */
[----:B------:R-:W-:Y:S02]  /*5770*/  F2FP.SATFINITE.E4M3.F32.PACK_AB_MERGE_C R171, R102, R35, R7 ;  /* 0x0000002366ab723e */ /* 0x000fe40004807007 */
[----:B------:R-:W-:Y:S01]  /*5780*/  CS2R R34, SRZ ;  /* 0x0000000000227805 */ /* 0x000fe2000001ff00 */
[----:B----4-:R-:W-:Y:S01]  /*5790*/  FADD.FTZ R3, R81, R2 ;  /* 0x0000000251037221 */ /* 0x010fe20000010000 */
[----:B------:R-:W-:-:S01]  /*57a0*/  FADD.FTZ R2, R8, R27 ;  /* 0x0000001b08027221 */ /* 0x000fc20000010000 */
[----:B------:R-:W-:Y:S02]  /*57b0*/  CS2R R26, SRZ ;  /* 0x00000000001a7805 */ /* 0x000fe4000001ff00 */
[----:B0-----:R-:W-:Y:S02]  /*57c0*/  CS2R R38, SRZ ;  /* 0x0000000000267805 */ /* 0x001fe4000001ff00 */
[C---:B-1----:R-:W-:Y:S01]  /*57d0*/  F2FP.SATFINITE.E4M3.F32.PACK_AB_MERGE_C R5, R6.reuse, R81, RZ ;  /* 0x000000510605723e */ /* 0x042fe200048070ff */
[----:B------:R-:W-:-:S01]  /*57e0*/  FADD.FTZ R3, R6, R3 ;  /* 0x0000000306037221 */ /* 0x000fc20000010000 */
[----:B------:R-:W-:-:S02]  /*57f0*/  CS2R R80, SRZ ;  /* 0x0000000000507805 */ /* 0x000fc4000001ff00 */
[----:B------:R-:W-:Y:S02]  /*5800*/  F2FP.SATFINITE.E4M3.F32.PACK_AB_MERGE_C R170, R94, R83, R5 ;  /* 0x000000535eaa723e */ /* 0x000fe40004807005 */
        /* <DEDUP_REMOVED lines=39> */
.L_x_2795:
[----:B------:R-:W-:Y:S01]  /*5a80*/  ISETP.NE.AND P2, PT, RZ, UR45, PT ;  /* 0x0000002dff007c0c */ /* 0x000fe2000bf45270 */
[----:B------:R-:W-:-:S04]  /*5a90*/  UISETP.NE.AND UP0, UPT, UR30, 0x1, UPT ;  /* 0x000000011e00788c */ /* 0x000fc8000bf05270 */
[----:B------:R-:W-:-:S04]  /*5aa0*/  USEL UR48, URZ, 0x1, UP0 ;  /* 0x000000013f307887 */ /* 0x000fc80008000000 */
[----:B------:R-:W-:-:S04]  /*5ab0*/  ULOP3.LUT UR48, UR32, UR48, URZ, 0x3c, !UPT ;  /* 0x0000003020307292 */ /* 0x000fc8000f8e3c3f */
[----:B------:R-:W-:Y:S08]  /*5ac0*/  @P2 BRA `(.L_x_2785) ;  /* 0x0000000000382947 */ /* 0x000ff00003800000 */
[----:B------:R-:W-:Y:S05]  /*5ad0*/  @!P1 BRA `(.L_x_2786) ;  /* 0x0000000000049947 */ /* 0x000fea0003800000 */
[----:B------:R-:W-:Y:S01]  /*5ae0*/  BPT.TRAP 0x1 ;  /* 0x000000040000795c */ /* 0x000fe20000300000 */
.L_x_2786:
        /* <DEDUP_REMOVED lines=9> */
.L_x_2787:
[----:B-1----:R-:W-:Y:S05]  /*5b80*/  @P0 BRA `(.L_x_2785) ;  /* 0x0000000000080947 */ /* 0x002fea0003800000 */
[----:B------:R-:W1:Y:S02]  /*5b90*/  SYNCS.PHASECHK.TRANS64.TRYWAIT P0, [UR6+0x22830], R7 ;  /* 0x02283007ff0075a7 */ /* 0x000e640008000146 */
[----:B-1----:R-:W-:Y:S05]  /*5ba0*/  @!P0 BRA `(.L_x_2788) ;  /* 0x0000013000488947 */ /* 0x002fea0003800000 */
.L_x_2785:
        /* <DEDUP_REMOVED lines=132> */
.L_x_2790:
[----:B------:R-:W-:Y:S01]  /*63f0*/  ULEA UR6, UR30, UR43, 0x3 ;  /* 0x0000002b1e067291 */ /* 0x000fe2000f8e183f */
[----:B------:R-:W-:-:S05]  /*6400*/  IMAD.U32 R7, RZ, RZ, UR32 ;  /* 0x00000020ff077e24 */ /* 0x000fca000f8e00ff */
[----:B------:R-:W-:-:S04]  /*6410*/  SHF.L.U32 R7, R7, 0x1f, RZ ;  /* 0x0000001f07077819 */ /* 0x000fc800000006ff */
[----:B------:R0:W1:Y:S01]  /*6420*/  SYNCS.PHASECHK.TRANS64.TRYWAIT P0, [UR6+0x22850], R7 ;  /* 0x02285007ff0075a7 */ /* 0x0000620008000146 */
[----:B------:R-:W-:Y:S05]  /*6430*/  @!P1 BRA `(.L_x_2791) ;  /* 0x0000000000049947 */ /* 0x000fea0003800000 */
[----:B------:R-:W-:Y:S01]  /*6440*/  BPT.TRAP 0x1 ;  /* 0x000000040000795c */ /* 0x000fe20000300000 */
.L_x_2791:
[----:B-1----:R-:W-:Y:S05]  /*6450*/  @P0 BRA `(.L_x_2789) ;  /* 0x0000000000080947 */ /* 0x002fea0003800000 */
[----:B------:R-:W1:Y:S02]  /*6460*/  SYNCS.PHASECHK.TRANS64.TRYWAIT P0, [UR6+0x22850], R7 ;  /* 0x02285007ff0075a7 */ /* 0x000e640008000146 */
[----:B-1----:R-:W-:Y:S05]  /*6470*/  @!P0 BRA `(.L_x_2792) ;  /* 0x00000128002c8947 */ /* 0x002fea0003800000 */
.L_x_2789:
        /* <DEDUP_REMOVED lines=36> */
.L_x_2793:
[----:B------:R-:W-:Y:S01]  /*66c0*/  UISETP.NE.AND UP0, UPT, UR53, URZ, UPT ;  /* 0x0000003f3500728c */ /* 0x000fe2000bf05270 */
[C---:B------:R-:W-:Y:S01]  /*66d0*/  FMUL.FTZ R168, R0.reuse, R152 ;  /* 0x0000009800a87220 */ /* 0x040fe20000410000 */
[C---:B------:R-:W-:Y:S01]  /*66e0*/  FMUL.FTZ R152, R0.reuse, R153 ;  /* 0x0000009900987220 */ /* 0x040fe20000410000 */
[C---:B------:R-:W-:Y:S01]  /*66f0*/  FMUL.FTZ R153, R0.reuse, R156 ;  /* 0x0000009c00997220 */ /* 0x040fe20000410000 */
[C---:B------:R-:W-:Y:S01]  /*6700*/  FMUL.FTZ R156, R0.reuse, R160 ;  /* 0x000000a0009c7220 */ /* 0x040fe20000410000 */
[C---:B------:R-:W-:Y:S01]  /*6710*/  FMUL.FTZ R160, R0.reuse, R136 ;  /* 0x0000008800a07220 */ /* 0x040fe20000410000 */
[----:B------:R-:W-:Y:S01]  /*6720*/  PLOP3.LUT P0, PT, PT, PT, UP0, 0x80, 0x0 ;  /* 0x000000000000781c */ /* 0x000fe20003f0f008 */
[C---:B------:R-:W-:Y:S01]  /*6730*/  FMUL.FTZ R136, R0.reuse, R143 ;  /* 0x0000008f00887220 */ /* 0x040fe20000410000 */
[----:B------:R-:W-:Y:S01]  /*6740*/  PLOP3.LUT P2, PT, PT, PT, UP0, 0x80, 0x0 ;  /* 0x000000000000781c */ /* 0x000fe20003f4f008 */
[C---:B------:R-:W-:Y:S01]  /*6750*/  FMUL.FTZ R143, R0.reuse, R144 ;  /* 0x00000090008f7220 */ /* 0x040fe20000410000 */
[C---:B------:R-:W-:Y:S01]  /*6760*/  FMUL.FTZ R144, R0.reuse, R149 ;  /* 0x0000009500907220 */ /* 0x040fe20000410000 */
[C---:B------:R-:W-:Y:S01]  /*6770*/  FMUL.FTZ R15, R0.reuse, R138 ;  /* 0x0000008a000f7220 */ /* 0x040fe20000410000 */
[C---:B------:R-:W-:Y:S01]  /*6780*/  FMUL.FTZ R149, R0.reuse, R124 ;  /* 0x0000007c00957220 */ /* 0x040fe20000410000 */
[----:B------:R-:W-:Y:S01]  /*6790*/  FMUL.FTZ R138, R0, R147 ;  /* 0x00000093008a7220 */ /* 0x000fe20000410000 */
[----:B------:R-:W-:-:S02]  /*67a0*/  VIADD R124, R18, UR39 ;  /* 0x00000027127c7c36 */ /* 0x000fc40008000000 */
[C---:B------:R-:W-:Y:S01]  /*67b0*/  FMUL.FTZ R147, R0.reuse, R120 ;  /* 0x0000007800937220 */ /* 0x040fe20000410000 */
[C---:B------:R-:W-:Y:S01]  /*67c0*/  FMUL.FTZ R120, R0.reuse, R122 ;  /* 0x0000007a00787220 */ /* 0x040fe20000410000 */
[----:B------:R-:W-:Y:S01]  /*67d0*/  @UP0 ULDC UR6, c[0x0][0x44c] ;  /* 0x0001130000060ab9 */ /* 0x000fe20000000800 */
[----:B------:R-:W-:Y:S01]  /*67e0*/  FMUL.FTZ R122, R0, R126 ;  /* 0x0000007e007a7220 */ /* 0x000fe20000410000 */
[----:B------:R-:W-:Y:S01]  /*67f0*/  @P0 IMAD.HI.U32 R126, R124, UR6, RZ ;  /* 0x000000067c7e0c27 */ /* 0x000fe2000f8e00ff */
[----:B------:R-:W-:-:S03]  /*6800*/  @UP0 ULDC UR6, c[0x0][0x450] ;  /* 0x0001140000060ab9 */ /* 0x000fc60000000800 */
[C---:B------:R-:W-:Y:S01]  /*6810*/  FMUL.FTZ R8, R0.reuse, R155 ;  /* 0x0000009b00087220 */ /* 0x040fe20000410000 */
[C---:B------:R-:W-:Y:S01]  /*6820*/  FMUL.FTZ R155, R0.reuse, R161 ;  /* 0x000000a1009b7220 */ /* 0x040fe20000410000 */
[C---:B------:R-:W-:Y:S01]  /*6830*/  FMUL.FTZ R11, R0.reuse, R162 ;  /* 0x000000a2000b7220 */ /* 0x040fe20000410000 */
[----:B------:R-:W-:Y:S01]  /*6840*/  @P2 SHF.R.U32.HI R124, RZ, UR6, R126 ;  /* 0x00000006ff7c2c19 */ /* 0x000fe2000801167e */
[----:B------:R-:W-:Y:S01]  /*6850*/  UIMAD UR6, UR31, -0xa0, URZ ;  /* 0xffffff601f0678a4 */ /* 0x000fe2000f8e023f */
[C---:B------:R-:W-:Y:S01]  /*6860*/  FMUL.FTZ R162, R0.reuse, R140 ;  /* 0x0000008c00a27220 */ /* 0x040fe20000410000 */
[C---:B------:R-:W-:Y:S01]  /*6870*/  FMUL.FTZ R140, R0.reuse, R151 ;  /* 0x00000097008c7220 */ /* 0x040fe20000410000 */
[C---:B------:R-:W-:Y:S01]  /*6880*/  FMUL.FTZ R151, R0.reuse, R128 ;  /* 0x0000008000977220 */ /* 0x040fe20000410000 */
[----:B------:R-:W1:Y:S01]  /*6890*/  SHFL.IDX PT, R161, R124, RZ, 0x1c1f ;  /* 0x001c1fff7ca17589 */ /* 0x000e6200000e0000 */
[----:B------:R-:W-:Y:S01]  /*68a0*/  FMUL.FTZ R20, R0, R139 ;  /* 0x0000008b00147220 */ /* 0x000fe20000410000 */
[----:B------:R-:W-:-:S02]  /*68b0*/  IMAD.U32 R128, RZ, RZ, UR6 ;  /* 0x00000006ff807e24 */ /* 0x000fc4000f8e00ff */
[C---:B------:R-:W-:Y:S01]  /*68c0*/  FMUL.FTZ R139, R0.reuse, R150 ;  /* 0x00000096008b7220 */ /* 0x040fe20000410000 */
[C---:B------:R-:W-:Y:S01]  /*68d0*/  FMUL.FTZ R150, R0.reuse, R129 ;  /* 0x0000008100967220 */ /* 0x040fe20000410000 */
[----:B------:R-:W-:Y:S01]  /*68e0*/  IMAD.U32 R129, RZ, RZ, UR52 ;  /* 0x00000034ff817e24 */ /* 0x000fe2000f8e00ff */
[----:B------:R-:W2:Y:S01]  /*68f0*/  MUFU.TANH R168, R168 ;  /* 0x000000a800a87308 */ /* 0x000ea20000002400 */
[----:B------:R-:W-:Y:S01]  /*6900*/  IADD3 R128, -R17, 0x1, R128 ;  /* 0x0000000111807810 */ /* 0x000fe20007ffe180 */
[C---:B0-----:R-:W-:Y:S01]  /*6910*/  FMUL.FTZ R7, R0.reuse, R154 ;  /* 0x0000009a00077220 */ /* 0x041fe20000410000 */
[C---:B------:R-:W-:Y:S01]  /*6920*/  FMUL.FTZ R154, R0.reuse, R157 ;  /* 0x0000009d009a7220 */ /* 0x040fe20000410000 */
[C---:B------:R-:W-:Y:S01]  /*6930*/  FMUL.FTZ R157, R0.reuse, R165 ;  /* 0x000000a5009d7220 */ /* 0x040fe20000410000 */
[----:B------:R-:W-:Y:S01]  /*6940*/  IADD3 R128, -R129, UR51, R128 ;  /* 0x0000003381807c10 */ /* 0x000fe2000fffe180 */
        /* <DEDUP_REMOVED lines=11> */
[----:B------:R-:W-:Y:S01]  /*6a00*/  FMUL.FTZ R10, R0, R159 ;  /* 0x0000009f000a7220 */ /* 0x000fe20000410000 */
[----:B-1----:R-:W-:-:S02]  /*6a10*/  IMAD.IADD R161, R128, 0x1, R161 ;  /* 0x0000000180a17824 */ /* 0x002fc400078e02a1 */
[C---:B------:R-:W-:Y:S01]  /*6a20*/  FMUL.FTZ R159, R0.reuse, R137 ;  /* 0x00000089009f7220 */ /* 0x040fe20000410000 */
[C---:B------:R-:W-:Y:S01]  /*6a30*/  FMUL.FTZ R137, R0.reuse, R146 ;  /* 0x0000009200897220 */ /* 0x040fe20000410000 */
[C---:B------:R-:W-:Y:S01]  /*6a40*/  FMUL.FTZ R164, R0.reuse, R132 ;  /* 0x0000008400a47220 */ /* 0x040fe20000410000 */
[C---:B------:R-:W-:Y:S01]  /*6a50*/  FMUL.FTZ R146, R0.reuse, R121 ;  /* 0x0000007900927220 */ /* 0x040fe20000410000 */
[C---:B------:R-:W-:Y:S01]  /*6a60*/  ISETP.GT.AND P0, PT, R161.reuse, RZ, PT ;  /* 0x000000ffa100720c */ /* 0x040fe20003f04270 */
[----:B------:R-:W1:Y:S01]  /*6a70*/  MUFU.TANH R154, R154 ;  /* 0x0000009a009a7308 */ /* 0x000e620000002400 */
[C---:B------:R-:W-:Y:S01]  /*6a80*/  ISETP.GT.AND P2, PT, R161.reuse, 0x1, PT ;  /* 0x00000001a100780c */ /* 0x040fe20003f44270 */
[----:B------:R-:W-:Y:S01]  /*6a90*/  FMUL.FTZ R121, R0, R123 ;  /* 0x0000007b00797220 */ /* 0x000fe20000410000 */
[----:B--2---:R-:W-:Y:S01]  /*6aa0*/  FSEL R104, R168, -INF , P0 ;  /* 0xff800000a8687808 */ /* 0x004fe20000000000 */
[C---:B------:R-:W-:Y:S01]  /*6ab0*/  FMUL.FTZ R123, R0.reuse, R127 ;  /* 0x0000007f007b7220 */ /* 0x040fe20000410000 */
[C---:B------:R-:W-:Y:S01]  /*6ac0*/  ISETP.GT.AND P0, PT, R161.reuse, 0x8, PT ;  /* 0x00000008a100780c */ /* 0x040fe20003f04270 */
[----:B------:R-:W-:Y:S01]  /*6ad0*/  FMUL.FTZ R127, R0, R134 ;  /* 0x00000086007f7220 */ /* 0x000fe20000410000 */
[----:B0-----:R-:W-:Y:S01]  /*6ae0*/  FSEL R130, R152, -INF , P2 ;  /* 0xff80000098827808 */ /* 0x001fe20001000000 */
[----:B------:R-:W0:Y:S01]  /*6af0*/  MUFU.TANH R156, R156 ;  /* 0x0000009c009c7308 */ /* 0x000e220000002400 */
[----:B------:R-:W-:Y:S01]  /*6b00*/  FMNMX.FTZ R131, R104, R5, !PT ;  /* 0x0000000568837209 */ /* 0x000fe20007810000 */
[C---:B------:R-:W-:Y:S01]  /*6b10*/  FMUL.FTZ R152, R0.reuse, R105 ;  /* 0x0000006900987220 */ /* 0x040fe20000410000 */
[----:B------:R-:W-:Y:S01]  /*6b20*/  ISETP.GT.AND P2, PT, R161, 0x9, PT ;  /* 0x00000009a100780c */ /* 0x000fe20003f44270 */
[C---:B------:R-:W-:Y:S01]  /*6b30*/  FMUL.FTZ R129, R0.reuse, R135 ;  /* 0x0000008700817220 */ /* 0x040fe20000410000 */
[----:B---3--:R-:W-:Y:S01]  /*6b40*/  FSEL R105, R153, -INF , P0 ;  /* 0xff80000099697808 */ /* 0x008fe20000000000 */
[----:B------:R-:W-:Y:S01]  /*6b50*/  FMUL.FTZ R12, R0, R163 ;  /* 0x000000a3000c7220 */ /* 0x000fe20000410000 */
[----:B------:R-:W-:Y:S01]  /*6b60*/  FMNMX.FTZ R132, R130, R131, !PT ;  /* 0x0000008382847209 */ /* 0x000fe20007810000 */
[----:B------:R-:W2:Y:S01]  /*6b70*/  MUFU.TANH R155, R155 ;  /* 0x0000009b009b7308 */ /* 0x000ea20000002400 */
[----:B------:R-:W-:Y:S01]  /*6b80*/  ISETP.GT.AND P0, PT, R161, 0x10, PT ;  /* 0x00000010a100780c */ /* 0x000fe20003f04270 */
[----:B------:R-:W-:Y:S01]  /*6b90*/  FMUL.FTZ R163, R0, R133 ;  /* 0x0000008500a37220 */ /* 0x000fe20000410000 */
[----:B-1----:R-:W-:Y:S01]  /*6ba0*/  FSEL R131, R154, -INF , P2 ;  /* 0xff8000009a837808 */ /* 0x002fe20001000000 */
[C---:B------:R-:W-:Y:S01]  /*6bb0*/  FMUL.FTZ R141, R0.reuse, R141 ;  /* 0x0000008d008d7220 */ /* 0x040fe20000410000 */
[----:B------:R-:W-:Y:S01]  /*6bc0*/  FMNMX.FTZ R134, R105, R132, !PT ;  /* 0x0000008469867209 */ /* 0x000fe20007810000 */
[----:B------:R-:W-:Y:S01]  /*6bd0*/  FMUL.FTZ R132, R0, R106 ;  /* 0x0000006a00847220 */ /* 0x000fe20000410000 */
[----:B------:R-:W-:Y:S01]  /*6be0*/  ISETP.GT.AND P2, PT, R161, 0x11, PT ;  /* 0x00000011a100780c */ /* 0x000fe20003f44270 */
[----:B------:R-:W1:Y:S01]  /*6bf0*/  MUFU.TANH R158, R158 ;  /* 0x0000009e009e7308 */ /* 0x000e620000002400 */
[----:B0-----:R-:W-:Y:S01]  /*6c00*/  FSEL R106, R156, -INF , P0 ;  /* 0xff8000009c6a7808 */ /* 0x001fe20000000000 */
[C---:B------:R-:W-:Y:S01]  /*6c10*/  FMUL.FTZ R153, R0.reuse, R108 ;  /* 0x0000006c00997220 */ /* 0x040fe20000410000 */
[----:B------:R-:W-:Y:S01]  /*6c20*/  FMNMX.FTZ R135, R131, R134, !PT ;  /* 0x0000008683877209 */ /* 0x000fe20007810000 */
[C---:B------:R-:W-:Y:S01]  /*6c30*/  FMUL.FTZ R134, R0.reuse, R107 ;  /* 0x0000006b00867220 */ /* 0x040fe20000410000 */
[----:B------:R-:W-:Y:S01]  /*6c40*/  ISETP.GT.AND P0, PT, R161, 0x18, PT ;  /* 0x00000018a100780c */ /* 0x000fe20003f04270 */
[----:B------:R-:W-:Y:S01]  /*6c50*/  FMUL.FTZ R88, R0, R88 ;  /* 0x0000005800587220 */ /* 0x000fe20000410000 */
[----:B------:R-:W-:Y:S01]  /*6c60*/  FMNMX.FTZ R154, R106, R135, !PT ;  /* 0x000000876a9a7209 */ /* 0x000fe20007810000 */
[----:B------:R-:W0:Y:S01]  /*6c70*/  MUFU.TANH R157, R157 ;  /* 0x0000009d009d7308 */ /* 0x000e220000002400 */
        /* <DEDUP_REMOVED lines=8> */
[----:B-1----:R-:W-:Y:S01]  /*6d00*/  FSEL R107, R158, -INF , P0 ;  /* 0xff8000009e6b7808 */ /* 0x002fe20000000000 */
[C---:B------:R-:W-:Y:S01]  /*6d10*/  FMUL.FTZ R118, R0.reuse, R118 ;  /* 0x0000007600767220 */ /* 0x040fe20000410000 */
[----:B------:R-:W-:Y:S01]  /*6d20*/  ISETP.GT.AND P0, PT, R161, 0x20, PT ;  /* 0x00000020a100780c */ /* 0x000fe20003f04270 */
[C---:B------:R-:W-:Y:S01]  /*6d30*/  FMUL.FTZ R119, R0.reuse, R119 ;  /* 0x0000007700777220 */ /* 0x040fe20000410000 */
[----:B------:R-:W-:Y:S01]  /*6d40*/  FMNMX.FTZ R154, R107, R154, !PT ;  /* 0x0000009a6b9a7209 */ /* 0x000fe20007810000 */
[C---:B------:R-:W-:Y:S01]  /*6d50*/  FMUL.FTZ R90, R0.reuse, R90 ;  /* 0x0000005a005a7220 */ /* 0x040fe20000410000 */
[C---:B------:R-:W-:Y:S01]  /*6d60*/  FMUL.FTZ R91, R0.reuse, R91 ;  /* 0x0000005b005b7220 */ /* 0x040fe20000410000 */
[----:B------:R-:W1:Y:S01]  /*6d70*/  MUFU.TANH R159, R159 ;  /* 0x0000009f009f7308 */ /* 0x000e620000002400 */
[----:B0-----:R-:W-:Y:S01]  /*6d80*/  FSEL R157, R157, -INF , P2 ;  /* 0xff8000009d9d7808 */ /* 0x001fe20001000000 */
[C---:B------:R-:W-:Y:S01]  /*6d90*/  FMUL.FTZ R94, R0.reuse, R94 ;  /* 0x0000005e005e7220 */ /* 0x040fe20000410000 */
[----:B------:R-:W-:Y:S01]  /*6da0*/  ISETP.GT.AND P2, PT, R161, 0x21, PT ;  /* 0x00000021a100780c */ /* 0x000fe20003f44270 */
[C---:B------:R-:W-:Y:S01]  /*6db0*/  FMUL.FTZ R95, R0.reuse, R95 ;  /* 0x0000005f005f7220 */ /* 0x040fe20000410000 */
[----:B------:R-:W-:Y:S01]  /*6dc0*/  FMNMX.FTZ R155, R157, R154, !PT ;  /* 0x0000009a9d9b7209 */ /* 0x000fe20007810000 */
[C---:B------:R-:W-:Y:S01]  /*6dd0*/  FMUL.FTZ R154, R0.reuse, R109 ;  /* 0x0000006d009a7220 */ /* 0x040fe20000410000 */
[----:B------:R-:W-:Y:S01]  /*6de0*/  FMUL.FTZ R98, R0, R98 ;  /* 0x0000006200627220 */ /* 0x000fe20000410000 */
[----:B------:R-:W0:Y:S01]  /*6df0*/  MUFU.TANH R162, R162 ;  /* 0x000000a200a27308 */ /* 0x000e220000002400 */
[----:B--2---:R-:W-:Y:S01]  /*6e00*/  FSEL R108, R160, -INF , P0 ;  /* 0xff800000a06c7808 */ /* 0x004fe20000000000 */
[C---:B------:R-:W-:Y:S01]  /*6e10*/  FMUL.FTZ R99, R0.reuse, R99 ;  /* 0x0000006300637220 */ /* 0x040fe20000410000 */
[----:B------:R-:W-:Y:S01]  /*6e20*/  ISETP.GT.AND P0, PT, R161, 0x28, PT ;  /* 0x00000028a100780c */ /* 0x000fe20003f04270 */
[----:B------:R-:W-:Y:S01]  /*6e30*/  FMUL.FTZ R103, R0, R103 ;  /* 0x0000006700677220 */ /* 0x000fe20000410000 */
[----:B------:R-:W-:Y:S01]  /*6e40*/  FMNMX.FTZ R156, R108, R155, !PT ;  /* 0x0000009b6c9c7209 */ /* 0x000fe20007810000 */
[C---:B------:R-:W-:Y:S01]  /*6e50*/  FMUL.FTZ R155, R0.reuse, R112 ;  /* 0x00000070009b7220 */ /* 0x040fe20000410000 */
[----:B------:R-:W-:Y:S01]  /*6e60*/  ULEA UR6, UR47, UR43, 0x3 ;  /* 0x0000002b2f067291 */ /* 0x000fe2000f8e183f */
[----:B------:R-:W2:Y:S01]  /*6e70*/  MUFU.TANH R141, R141 ;  /* 0x0000008d008d7308 */ /* 0x000ea20000002400 */
[----:B-1----:R-:W-:Y:S01]  /*6e80*/  FSEL R135, R159, -INF , P2 ;  /* 0xff8000009f877808 */ /* 0x002fe20001000000 */
[----:B------:R-:W-:Y:S01]  /*6e90*/  FMUL.FTZ R159, R0, R117 ;  /* 0x00000075009f7220 */ /* 0x000fe20000410000 */
[----:B------:R-:W-:Y:S01]  /*6ea0*/  ISETP.GT.AND P2, PT, R161, 0x29, PT ;  /* 0x00000029a100780c */ /* 0x000fe20003f44270 */
[----:B------:R-:W-:Y:S01]  /*6eb0*/  UIADD3 UR6, UR6, 0x22840, URZ ;  /* 0x0002284006067890 */ /* 0x000fe2000fffe03f */
[----:B------:R-:W-:-:S03]  /*6ec0*/  FMNMX.FTZ R156, R135, R156, !PT ;  /* 0x0000009c879c7209 */ /* 0x000fc60007810000 */
[----:B------:R-:W1:Y:S01]  /*6ed0*/  MUFU.TANH R143, R143 ;  /* 0x0000008f008f7308 */ /* 0x000e620000002400 */
[----:B0-----:R-:W-:Y:S01]  /*6ee0*/  FSEL R109, R162, -INF , P0 ;  /* 0xff800000a26d7808 */ /* 0x001fe20000000000 */
[----:B------:R-:W-:Y:S01]  /*6ef0*/  UPRMT UR6, UR42, 0x654, UR6 ;  /* 0x000006542a067896 */ /* 0x000fe20008000006 */
[----:B------:R-:W-:Y:S02]  /*6f00*/  ISETP.GT.AND P0, PT, R161, 0x30, PT ;  /* 0x00000030a100780c */ /* 0x000fe40003f04270 */
[----:B------:R-:W-:-:S03]  /*6f10*/  FMNMX.FTZ R156, R109, R156, !PT ;  /* 0x0000009c6d9c7209 */ /* 0x000fc60007810000 */
[----:B------:R-:W0:Y:S01]  /*6f20*/  MUFU.TANH R142, R142 ;  /* 0x0000008e008e7308 */ /* 0x000e220000002400 */
[----:B--2---:R-:W-:Y:S02]  /*6f30*/  FSEL R141, R141, -INF , P2 ;  /* 0xff8000008d8d7808 */ /* 0x004fe40001000000 */
[----:B------:R-:W-:Y:S01]  /*6f40*/  ISETP.GT.AND P2, PT, R161, 0x31, PT ;  /* 0x00000031a100780c */ /* 0x000fe20003f44270 */
[----:B------:R-:W-:Y:S04]  /*6f50*/  SYNCS.ARRIVE.TRANS64.RED.A1T0 RZ, [UR6], RZ ;  /* 0x000000ffffff79a7 */ /* 0x000fe80008100406 */
[----:B------:R-:W2:Y:S01]  /*6f60*/  MUFU.TANH R145, R145 ;  /* 0x0000009100917308 */ /* 0x000ea20000002400 */
[----:B-1----:R-:W-:Y:S02]  /*6f70*/  FSEL R112, R143, -INF , P0 ;  /* 0xff8000008f707808 */ /* 0x002fe40000000000 */
[----:B------:R-:W-:Y:S01]  /*6f80*/  FMNMX.FTZ R143, R141, R156, !PT ;  /* 0x0000009c8d8f7209 */ /* 0x000fe20007810000 */
[----:B------:R-:W-:Y:S01]  /*6f90*/  FMUL.FTZ R156, R0, R113 ;  /* 0x00000071009c7220 */ /* 0x000fe20000410000 */
[----:B------:R-:W-:-:S02]  /*6fa0*/  ISETP.GT.AND P0, PT, R161, 0x38, PT ;  /* 0x00000038a100780c */ /* 0x000fc40003f04270 */
[----:B------:R-:W-:Y:S01]  /*6fb0*/  FMNMX.FTZ R143, R112, R143, !PT ;  /* 0x0000008f708f7209 */ /* 0x000fe20007810000 */
[----:B------:R-:W1:Y:S01]  /*6fc0*/  MUFU.TANH R144, R144 ;  /* 0x0000009000907308 */ /* 0x000e620000002400 */
[----:B0-----:R-:W-:Y:S02]  /*6fd0*/  FSEL R142, R142, -INF , P2 ;  /* 0xff8000008e8e7808 */ /* 0x001fe40001000000 */
[----:B------:R-:W-:Y:S02]  /*6fe0*/  ISETP.GT.AND P2, PT, R161, 0x39, PT ;  /* 0x00000039a100780c */ /* 0x000fe40003f44270 */
[----:B------:R-:W-:-:S03]  /*6ff0*/  FMNMX.FTZ R158, R142, R143, !PT ;  /* 0x0000008f8e9e7209 */ /* 0x000fc60007810000 */
[----:B------:R-:W0:Y:S01]  /*7000*/  MUFU.TANH R147, R147 ;  /* 0x0000009300937308 */ /* 0x000e220000002400 */
[----:B--2---:R-:W-:Y:S02]  /*7010*/  FSEL R113, R145, -INF , P0 ;  /* 0xff80000091717808 */ /* 0x004fe40000000000 */
[----:B------:R-:W-:-:S05]  /*7020*/  ISETP.GT.AND P0, PT, R161, 0x40, PT ;  /* 0x00000040a100780c */ /* 0x000fca0003f04270 */
[----:B------:R-:W2:Y:S01]  /*7030*/  MUFU.TANH R146, R146 ;  /* 0x0000009200927308 */ /* 0x000ea20000002400 */
[----:B-1----:R-:W-:Y:S02]  /*7040*/  FSEL R143, R144, -INF , P2 ;  /* 0xff800000908f7808 */ /* 0x002fe40001000000 */
[----:B------:R-:W-:Y:S01]  /*7050*/  FMNMX.FTZ R144, R113, R158, !PT ;  /* 0x0000009e71907209 */ /* 0x000fe20007810000 */
[----:B------:R-:W-:Y:S01]  /*7060*/  FMUL.FTZ R158, R0, R116 ;  /* 0x00000074009e7220 */ /* 0x000fe20000410000 */
[----:B------:R-:W-:Y:S02]  /*7070*/  ISETP.GT.AND P2, PT, R161, 0x41, PT ;  /* 0x00000041a100780c */ /* 0x000fe40003f44270 */
[----:B------:R-:W-:Y:S01]  /*7080*/  FMNMX.FTZ R145, R143, R144, !PT ;  /* 0x000000908f917209 */ /* 0x000fe20007810000 */
[----:B------:R-:W1:Y:S01]  /*7090*/  MUFU.TANH R149, R149 ;  /* 0x0000009500957308 */ /* 0x000e620000002400 */
[----:B0-----:R-:W-:Y:S02]  /*70a0*/  FSEL R116, R147, -INF , P0 ;  /* 0xff80000093747808 */ /* 0x001fe40000000000 */
[----:B------:R-:W-:-:S02]  /*70b0*/  ISETP.GT.AND P0, PT, R161, 0x48, PT ;  /* 0x00000048a100780c */ /* 0x000fc40003f04270 */
[----:B------:R-:W-:-:S03]  /*70c0*/  FMNMX.FTZ R145, R116, R145, !PT ;  /* 0x0000009174917209 */ /* 0x000fc60007810000 */
[----:B------:R-:W0:Y:S01]  /*70d0*/  MUFU.TANH R148, R148 ;  /* 0x0000009400947308 */ /* 0x000e220000002400 */
[----:B--2---:R-:W-:Y:S02]  /*70e0*/  FSEL R144, R146, -INF , P2 ;  /* 0xff80000092907808 */ /* 0x004fe40001000000 */
[----:B------:R-:W-:Y:S02]  /*70f0*/  ISETP.GT.AND P2, PT, R161, 0x49, PT ;  /* 0x00000049a100780c */ /* 0x000fe40003f44270 */
[----:B------:R-:W-:-:S03]  /*7100*/  FMNMX.FTZ R146, R144, R145, !PT ;  /* 0x0000009190927209 */ /* 0x000fc60007810000 */
[----:B------:R-:W2:Y:S01]  /*7110*/  MUFU.TANH R151, R151 ;  /* 0x0000009700977308 */ /* 0x000ea20000002400 */
[----:B-1----:R-:W-:Y:S02]  /*7120*/  FSEL R117, R149, -INF , P0 ;  /* 0xff80000095757808 */ /* 0x002fe40000000000 */
[----:B------:R-:W-:-:S05]  /*7130*/  ISETP.GT.AND P0, PT, R161, 0x50, PT ;  /* 0x00000050a100780c */ /* 0x000fca0003f04270 */
[----:B------:R-:W1:Y:S01]  /*7140*/  MUFU.TANH R150, R150 ;  /* 0x0000009600967308 */ /* 0x000e620000002400 */
[----:B0-----:R-:W-:Y:S02]  /*7150*/  FSEL R145, R148, -INF , P2 ;  /* 0xff80000094917808 */ /* 0x001fe40001000000 */
[----:B------:R-:W-:Y:S02]  /*7160*/  FMNMX.FTZ R148, R117, R146, !PT ;  /* 0x0000009275947209 */ /* 0x000fe40007810000 */
[----:B------:R-:W-:Y:S02]  /*7170*/  ISETP.GT.AND P2, PT, R161, 0x51, PT ;  /* 0x00000051a100780c */ /* 0x000fe40003f44270 */
[----:B------:R-:W-:Y:S01]  /*7180*/  FMNMX.FTZ R149, R145, R148, !PT ;  /* 0x0000009491957209 */ /* 0x000fe20007810000 */
[----:B------:R-:W0:Y:S01]  /*7190*/  MUFU.TANH R164, R164 ;  /* 0x000000a400a47308 */ /* 0x000e220000002400 */
[----:B--2---:R-:W-:Y:S01]  /*71a0*/  FSEL R146, R151, -INF , P0 ;  /* 0xff80000097927808 */ /* 0x004fe20000000000 */
[----:B------:R-:W-:Y:S01]  /*71b0*/  FMUL.FTZ R151, R0, R92 ;  /* 0x0000005c00977220 */ /* 0x000fe20000410000 */
[----:B------:R-:W-:-:S02]  /*71c0*/  ISETP.GT.AND P0, PT, R161, 0x58, PT ;  /* 0x00000058a100780c */ /* 0x000fc40003f04270 */
[----:B------:R-:W-:-:S03]  /*71d0*/  FMNMX.FTZ R148, R146, R149, !PT ;  /* 0x0000009592947209 */ /* 0x000fc60007810000 */
[----:B------:R-:W2:Y:S01]  /*71e0*/  MUFU.TANH R163, R163 ;  /* 0x000000a300a37308 */ /* 0x000ea20000002400 */
[----:B-1----:R-:W-:Y:S01]  /*71f0*/  FSEL R147, R150, -INF , P2 ;  /* 0xff80000096937808 */ /* 0x002fe20001000000 */
[----:B------:R-:W-:Y:S01]  /*7200*/  FMUL.FTZ R150, R0, R89 ;  /* 0x0000005900967220 */ /* 0x000fe20000410000 */
        /* <DEDUP_REMOVED lines=13> */
[----:B------:R-:W-:Y:S01]  /*72e0*/  MUFU.TANH R154, R154 ;  /* 0x0000009a009a7308 */ /* 0x000fe20000002400 */
[----:B0-----:R-:W-:Y:S01]  /*72f0*/  FSEL R149, R152, -INF , P2 ;  /* 0xff80000098957808 */ /* 0x001fe20001000000 */
[----:B------:R-:W-:Y:S01]  /*7300*/  FMUL.FTZ R152, R0, R93 ;  /* 0x0000005d00987220 */ /* 0x000fe20000410000 */
[----:B------:R-:W-:-:S05]  /*7310*/  ISETP.GT.AND P2, PT, R161, 0x69, PT ;  /* 0x00000069a100780c */ /* 0x000fca0003f44270 */
[----:B------:R-:W0:Y:S01]  /*7320*/  MUFU.TANH R155, R155 ;  /* 0x0000009b009b7308 */ /* 0x000e220000002400 */
[----:B--2---:R-:W-:Y:S01]  /*7330*/  FSEL R93, R153, -INF , P0 ;  /* 0xff800000995d7808 */ /* 0x004fe20000000000 */
[----:B------:R-:W-:Y:S01]  /*7340*/  FMUL.FTZ R153, R0, R96 ;  /* 0x0000006000997220 */ /* 0x000fe20000410000 */
[----:B------:R-:W-:-:S05]  /*7350*/  ISETP.GT.AND P0, PT, R161, 0x70, PT ;  /* 0x00000070a100780c */ /* 0x000fca0003f04270 */
[----:B------:R-:W-:Y:S08]  /*7360*/  MUFU.TANH R156, R156 ;  /* 0x0000009c009c7308 */ /* 0x000ff00000002400 */
[----:B------:R1:W-:Y:S01]  /*7370*/  MUFU.TANH R162, R150 ;  /* 0x0000009600a27308 */ /* 0x0003e20000002400 */
[----:B0-----:R-:W-:Y:S02]  /*7380*/  FSEL R96, R155, -INF , P0 ;  /* 0xff8000009b607808 */ /* 0x001fe40000000000 */
[----:B------:R-:W-:-:S05]  /*7390*/  ISETP.GT.AND P0, PT, R161, 0x78, PT ;  /* 0x00000078a100780c */ /* 0x000fca0003f04270 */
[----:B------:R-:W0:Y:S01]  /*73a0*/  MUFU.TANH R158, R158 ;  /* 0x0000009e009e7308 */ /* 0x000e220000002400 */
[----:B-1----:R-:W-:-:S04]  /*73b0*/  FMNMX.FTZ R150, R92, R163, !PT ;  /* 0x000000a35c967209 */ /* 0x002fc80007810000 */
[----:B------:R-:W-:Y:S02]  /*73c0*/  FMNMX.FTZ R160, R149, R150, !PT ;  /* 0x0000009695a07209 */ /* 0x000fe40007810000 */
[----:B------:R-:W-:Y:S01]  /*73d0*/  FSEL R150, R154, -INF , P2 ;  /* 0xff8000009a967808 */ /* 0x000fe20001000000 */
[----:B------:R-:W-:Y:S01]  /*73e0*/  MUFU.TANH R159, R159 ;  /* 0x0000009f009f7308 */ /* 0x000fe20000002400 */
[----:B------:R-:W-:Y:S01]  /*73f0*/  ISETP.GT.AND P2, PT, R161, 0x71, PT ;  /* 0x00000071a100780c */ /* 0x000fe20003f44270 */
[----:B------:R-:W-:-:S06]  /*7400*/  FMUL.FTZ R154, R0, R97 ;  /* 0x00000061009a7220 */ /* 0x000fcc0000410000 */
[----:B------:R1:W-:Y:S01]  /*7410*/  MUFU.TANH R164, R151 ;  /* 0x0000009700a47308 */ /* 0x0003e20000002400 */
[----:B0-----:R-:W-:Y:S02]  /*7420*/  FSEL R97, R158, -INF , P0 ;  /* 0xff8000009e617808 */ /* 0x001fe40000000000 */
[----:B------:R-:W-:-:S05]  /*7430*/  ISETP.GT.AND P0, PT, R161, 0x80, PT ;  /* 0x00000080a100780c */ /* 0x000fca0003f04270 */
[----:B------:R-:W0:Y:S01]  /*7440*/  MUFU.TANH R88, R88 ;  /* 0x0000005800587308 */ /* 0x000e220000002400 */
[----:B-1----:R-:W-:-:S04]  /*7450*/  FMNMX.FTZ R151, R93, R160, !PT ;  /* 0x000000a05d977209 */ /* 0x002fc80007810000 */
[----:B------:R-:W-:Y:S02]  /*7460*/  FMNMX.FTZ R155, R150, R151, !PT ;  /* 0x00000097969b7209 */ /* 0x000fe40007810000 */
[----:B------:R-:W-:Y:S01]  /*7470*/  FSEL R151, R156, -INF , P2 ;  /* 0xff8000009c977808 */ /* 0x000fe20001000000 */
[----:B------:R1:W2:Y:S01]  /*7480*/  MUFU.TANH R163, R152 ;  /* 0x0000009800a37308 */ /* 0x0002a20000002400 */
[----:B------:R-:W-:-:S07]  /*7490*/  ISETP.GT.AND P2, PT, R161, 0x79, PT ;  /* 0x00000079a100780c */ /* 0x000fce0003f44270 */
[----:B------:R3:W4:Y:S01]  /*74a0*/  MUFU.TANH R160, R153 ;  /* 0x0000009900a07308 */ /* 0x0007220000002400 */
[----:B-1----:R-:W-:Y:S01]  /*74b0*/  FMNMX.FTZ R152, R96, R155, !PT ;  /* 0x0000009b60987209 */ /* 0x002fe20007810000 */
[----:B------:R-:W-:Y:S01]  /*74c0*/  FMUL.FTZ R155, R0, R100 ;  /* 0x00000064009b7220 */ /* 0x000fe20000410000 */
[----:B0-----:R-:W-:Y:S01]  /*74d0*/  FSEL R100, R88, -INF , P0 ;  /* 0xff80000058647808 */ /* 0x001fe20000000000 */
[----:B------:R-:W-:Y:S01]  /*74e0*/  FMUL.FTZ R88, R0, R101 ;  /* 0x0000006500587220 */ /* 0x000fe20000410000 */
[----:B------:R-:W-:Y:S02]  /*74f0*/  FMNMX.FTZ R156, R151, R152, !PT ;  /* 0x00000098979c7209 */ /* 0x000fe40007810000 */
[----:B------:R-:W-:Y:S01]  /*7500*/  FSEL R152, R159, -INF , P2 ;  /* 0xff8000009f987808 */ /* 0x000fe20001000000 */
[----:B------:R0:W1:Y:S01]  /*7510*/  MUFU.TANH R158, R154 ;  /* 0x0000009a009e7308 */ /* 0x0000620000002400 */
[----:B---3--:R-:W-:Y:S02]  /*7520*/  FMNMX.FTZ R153, R97, R156, !PT ;  /* 0x0000009c61997209 */ /* 0x008fe40007810000 */
[----:B------:R-:W-:-:S02]  /*7530*/  ISETP.GT.AND P2, PT, R161, 0x81, PT ;  /* 0x00000081a100780c */ /* 0x000fc40003f44270 */
[----:B------:R-:W-:Y:S02]  /*7540*/  FMNMX.FTZ R159, R152, R153, !PT ;  /* 0x00000099989f7209 */ /* 0x000fe40007810000 */
[C---:B------:R-:W-:Y:S01]  /*7550*/  ISETP.GT.AND P0, PT, R161.reuse, 0x88, PT ;  /* 0x00000088a100780c */ /* 0x040fe20003f04270 */
[----:B------:R3:W5:Y:S01]  /*7560*/  MUFU.TANH R165, R155 ;  /* 0x0000009b00a57308 */ /* 0x0007620000002400 */
[----:B------:R-:W-:Y:S02]  /*7570*/  FSEL R153, R162, -INF , P2 ;  /* 0xff800000a2997808 */ /* 0x000fe40001000000 */
[----:B0-----:R-:W-:Y:S02]  /*7580*/  FMNMX.FTZ R154, R100, R159, !PT ;  /* 0x0000009f649a7209 */ /* 0x001fe40007810000 */
[----:B------:R-:W-:Y:S02]  /*7590*/  ISETP.GT.AND P2, PT, R161, 0x89, PT ;  /* 0x00000089a100780c */ /* 0x000fe40003f44270 */
[----:B------:R-:W-:Y:S01]  /*75a0*/  FSEL R101, R164, -INF , P0 ;  /* 0xff800000a4657808 */ /* 0x000fe20000000000 */
[----:B------:R-:W0:Y:S01]  /*75b0*/  MUFU.TANH R88, R88 ;  /* 0x0000005800587308 */ /* 0x000e220000002400 */
[----:B------:R-:W-:Y:S01]  /*75c0*/  FMNMX.FTZ R156, R153, R154, !PT ;  /* 0x0000009a999c7209 */ /* 0x000fe20007810000 */
[----:B---3--:R-:W-:Y:S01]  /*75d0*/  FMUL.FTZ R155, R0, R110 ;  /* 0x0000006e009b7220 */ /* 0x008fe20000410000 */
[----:B------:R-:W-:-:S02]  /*75e0*/  ISETP.GT.AND P0, PT, R161, 0x90, PT ;  /* 0x00000090a100780c */ /* 0x000fc40003f04270 */
[----:B--2---:R-:W-:Y:S02]  /*75f0*/  FSEL R154, R163, -INF , P2 ;  /* 0xff800000a39a7808 */ /* 0x004fe40001000000 */
[----:B------:R-:W-:Y:S01]  /*7600*/  FMNMX.FTZ R159, R101, R156, !PT ;  /* 0x0000009c659f7209 */ /* 0x000fe20007810000 */
[----:B------:R-:W2:Y:S01]  /*7610*/  MUFU.TANH R7, R7 ;  /* 0x0000000700077308 */ /* 0x000ea20000002400 */
[C---:B------:R-:W-:Y:S02]  /*7620*/  ISETP.GT.AND P2, PT, R161.reuse, 0x91, PT ;  /* 0x00000091a100780c */ /* 0x040fe40003f44270 */
[----:B----4-:R-:W-:Y:S01]  /*7630*/  FSEL R156, R160, -INF , P0 ;  /* 0xff800000a09c7808 */ /* 0x010fe20000000000 */
[----:B------:R-:W-:Y:S01]  /*7640*/  FMUL.FTZ R160, R0, R102 ;  /* 0x0000006600a07220 */ /* 0x000fe20000410000 */
[----:B------:R-:W-:Y:S02]  /*7650*/  FMNMX.FTZ R159, R154, R159, !PT ;  /* 0x0000009f9a9f7209 */ /* 0x000fe40007810000 */
[----:B------:R-:W-:Y:S01]  /*7660*/  ISETP.GT.AND P0, PT, R161, 0x98, PT ;  /* 0x00000098a100780c */ /* 0x000fe20003f04270 */
[----:B------:R-:W3:Y:S01]  /*7670*/  MUFU.TANH R8, R8 ;  /* 0x0000000800087308 */ /* 0x000ee20000002400 */
[----:B-1----:R-:W-:-:S02]  /*7680*/  FSEL R110, R158, -INF , P2 ;  /* 0xff8000009e6e7808 */ /* 0x002fc40001000000 */
[----:B------:R-:W-:Y:S01]  /*7690*/  FMNMX.FTZ R163, R156, R159, !PT ;  /* 0x0000009f9ca37209 */ /* 0x000fe20007810000 */
[----:B------:R-:W-:Y:S01]  /*76a0*/  FMUL.FTZ R159, R0, R111 ;  /* 0x0000006f009f7220 */ /* 0x000fe20000410000 */
[----:B------:R-:W-:Y:S02]  /*76b0*/  ISETP.GT.AND P2, PT, R161, 0x99, PT ;  /* 0x00000099a100780c */ /* 0x000fe40003f44270 */
[----:B-----5:R-:W-:Y:S01]  /*76c0*/  FSEL R158, R165, -INF , P0 ;  /* 0xff800000a59e7808 */ /* 0x020fe20000000000 */
[----:B------:R-:W-:Y:S01]  /*76d0*/  MUFU.TANH R9, R9 ;  /* 0x0000000900097308 */ /* 0x000fe20000002400 */
[----:B------:R-:W-:Y:S02]  /*76e0*/  FMNMX.FTZ R163, R110, R163, !PT ;  /* 0x000000a36ea37209 */ /* 0x000fe40007810000 */
[----:B0-----:R-:W-:Y:S02]  /*76f0*/  FSEL R111, R88, -INF , P2 ;  /* 0xff800000586f7808 */ /* 0x001fe40001000000 */
[----:B------:R-:W-:-:S02]  /*7700*/  FMNMX.FTZ R88, R158, R163, !PT ;  /* 0x000000a39e587209 */ /* 0x000fc40007810000 */
[----:B------:R-:W0:Y:S01]  /*7710*/  SHFL.IDX PT, R163, R124, 0x1, 0x1c1f ;  /* 0x003c1f007ca37f89 */ /* 0x000e2200000e0000 */
[----:B------:R-:W1:Y:S01]  /*7720*/  MUFU.TANH R10, R10 ;  /* 0x0000000a000a7308 */ /* 0x000e620000002400 */
[----:B------:R-:W-:-:S05]  /*7730*/  FMNMX.FTZ R88, R111, R88, !PT ;  /* 0x000000586f587209 */ /* 0x000fca0007810000 */
[----:B------:R-:W4:Y:S02]  /*7740*/  SHFL.BFLY PT, R161, R88, 0x2, 0x1f ;  /* 0x0c401f0058a17f89 */ /* 0x000f2400000e0000 */
[----:B------:R-:W-:Y:S08]  /*7750*/  MUFU.TANH R11, R11 ;  /* 0x0000000b000b7308 */ /* 0x000ff00000002400 */
[----:B------:R-:W5:Y:S01]  /*7760*/  MUFU.TANH R12, R12 ;  /* 0x0000000c000c7308 */ /* 0x000f620000002400 */
[----:B0-----:R-:W-:-:S07]  /*7770*/  IMAD.IADD R128, R128, 0x1, R163 ;  /* 0x0000000180807824 */ /* 0x001fce00078e02a3 */
[----:B------:R-:W-:Y:S01]  /*7780*/  MUFU.TANH R13, R13 ;  /* 0x0000000d000d7308 */ /* 0x000fe20000002400 */
[----:B------:R-:W-:Y:S02]  /*7790*/  ISETP.GT.AND P2, PT, R128, RZ, PT ;  /* 0x000000ff8000720c */ /* 0x000fe40003f44270 */
[----:B----4-:R-:W-:Y:S02]  /*77a0*/  FMNMX.FTZ R161, R88, R161, !PT ;  /* 0x000000a158a17209 */ /* 0x010fe40007810000 */
[----:B------:R-:W-:-:S03]  /*77b0*/  ISETP.GT.AND P3, PT, R128, 0x1, PT ;  /* 0x000000018000780c */ /* 0x000fc60003f64270 */
[----:B------:R-:W0:Y:S01]  /*77c0*/  MUFU.TANH R14, R14 ;  /* 0x0000000e000e7308 */ /* 0x000e220000002400 */
[----:B--2---:R-:W-:Y:S01]  /*77d0*/  FSEL R7, R7, -INF , P2 ;  /* 0xff80000007077808 */ /* 0x004fe20001000000 */
[----:B------:R-:W2:Y:S01]  /*77e0*/  SHFL.BFLY PT, R88, R161, 0x1, 0x1f ;  /* 0x0c201f00a1587f89 */ /* 0x000ea200000e0000 */
[----:B------:R-:W-:Y:S02]  /*77f0*/  ISETP.GT.AND P2, PT, R128, 0x8, PT ;  /* 0x000000088000780c */ /* 0x000fe40003f44270 */
[----:B---3--:R-:W-:Y:S02]  /*7800*/  FSEL R8, R8, -INF , P3 ;  /* 0xff80000008087808 */ /* 0x008fe40001800000 */
[----:B------:R-:W-:Y:S01]  /*7810*/  ISETP.GT.AND P3, PT, R128, 0x9, PT ;  /* 0x000000098000780c */ /* 0x000fe20003f64270 */
[----:B------:R-:W-:Y:S03]  /*7820*/  MUFU.TANH R15, R15 ;  /* 0x0000000f000f7308 */ /* 0x000fe60000002400 */
[----:B-1----:R-:W-:-:S02]  /*7830*/  FSEL R10, R10, -INF , P3 ;  /* 0xff8000000a0a7808 */ /* 0x002fc40001800000 */
[----:B------:R-:W-:-:S03]  /*7840*/  ISETP.GT.AND P3, PT, R128, 0x11, PT ;  /* 0x000000118000780c */ /* 0x000fc60003f64270 */
[----:B------:R-:W1:Y:S01]  /*7850*/  MUFU.TANH R20, R20 ;  /* 0x0000001400147308 */ /* 0x000e620000002400 */
[----:B-----5:R-:W-:Y:S02]  /*7860*/  FSEL R12, R12, -INF , P3 ;  /* 0xff8000000c0c7808 */ /* 0x020fe40001800000 */
[----:B------:R-:W-:-:S04]  /*7870*/  ISETP.GT.AND P3, PT, R128, 0x19, PT ;  /* 0x000000198000780c */ /* 0x000fc80003f64270 */
[----:B0-----:R-:W-:Y:S01]  /*7880*/  FSEL R14, R14, -INF , P3 ;  /* 0xff8000000e0e7808 */ /* 0x001fe20001800000 */
[----:B------:R-:W0:Y:S01]  /*7890*/  MUFU.TANH R21, R21 ;  /* 0x0000001500157308 */ /* 0x000e220000002400 */
[----:B------:R-:W-:Y:S02]  /*78a0*/  ISETP.GT.AND P3, PT, R128, 0x21, PT ;  /* 0x000000218000780c */ /* 0x000fe40003f64270 */
[----:B--2---:R-:W-:Y:S01]  /*78b0*/  FMNMX.FTZ R88, R161, R88, !PT ;  /* 0x00000058a1587209 */ /* 0x004fe20007810000 */
[----:B------:R-:W-:-:S03]  /*78c0*/  IMAD.U32 R161, RZ, RZ, UR28 ;  /* 0x0000001cffa17e24 */ /* 0x000fc6000f8e00ff */
[C---:B------:R-:W-:Y:S01]  /*78d0*/  FSETP.NEU.FTZ.AND P0, PT, R88.reuse, -INF , PT ;  /* 0xff8000005800780b */ /* 0x040fe20003f1d000 */
[----:B------:R-:W-:-:S01]  /*78e0*/  FFMA.FTZ R102, R88, R161, -8 ;  /* 0xc100000058667423 */ /* 0x000fc200000100a1 */
[----:B------:R-:W2:Y:S01]  /*78f0*/  MUFU.TANH R136, R136 ;  /* 0x0000008800887308 */ /* 0x000ea20000002400 */
[----:B-1----:R-:W-:Y:S02]  /*7900*/  FSEL R20, R20, -INF , P3 ;  /* 0xff80000014147808 */ /* 0x002fe40001800000 */
[----:B------:R-:W-:Y:S02]  /*7910*/  ISETP.GT.AND P3, PT, R128, 0x29, PT ;  /* 0x000000298000780c */ /* 0x000fe40003f64270 */
[----:B------:R-:W-:-:S03]  /*7920*/  FSEL R102, R102, RZ, P0 ;  /* 0x000000ff66667208 */ /* 0x000fc60000000000 */
[----:B------:R-:W1:Y:S02]  /*7930*/  MUFU.TANH R137, R137 ;  /* 0x0000008900897308 */ /* 0x000e640000002400 */
[----:B------:R-:W-:-:S01]  /*7940*/  FFMA.FTZ R161, R130, UR28, -R102 ;  /* 0x0000001c82a17c23 */ /* 0x000fc20008010866 */
[--C-:B------:R-:W-:Y:S01]  /*7950*/  FFMA.FTZ R130, R131, UR28, -R102.reuse ;  /* 0x0000001c83827c23 */ /* 0x100fe20008010866 */
[----:B------:R-:W-:-:S01]  /*7960*/  FFMA.FTZ R131, R133, UR28, -R102 ;  /* 0x0000001c85837c23 */ /* 0x000fc20008010866 */
[----:B------:R-:W-:Y:S01]  /*7970*/  FMNMX.FTZ R133, R7, R6, !PT ;  /* 0x0000000607857209 */ /* 0x000fe20007810000 */
[----:B------:R-:W-:-:S01]  /*7980*/  FFMA.FTZ R163, R107, UR28, -R102 ;  /* 0x0000001c6ba37c23 */ /* 0x000fc20008010866 */
[----:B------:R-:W-:Y:S01]  /*7990*/  FSEL R107, R9, -INF , P2 ;  /* 0xff800000096b7808 */ /* 0x000fe20001000000 */
[----:B------:R-:W3:Y:S01]  /*79a0*/  MUFU.TANH R138, R138 ;  /* 0x0000008a008a7308 */ /* 0x000ee20000002400 */
[----:B------:R-:W-:Y:S01]  /*79b0*/  FMNMX.FTZ R124, R8, R133, !PT ;  /* 0x00000085087c7209 */ /* 0x000fe20007810000 */
[--C-:B------:R-:W-:Y:S01]  /*79c0*/  FFMA.FTZ R141, R141, UR28, -R102.reuse ;  /* 0x0000001c8d8d7c23 */ /* 0x100fe20008010866 */
[----:B------:R-:W-:Y:S01]  /*79d0*/  ISETP.GT.AND P2, PT, R128, 0x10, PT ;  /* 0x000000108000780c */ /* 0x000fe20003f44270 */
[--C-:B------:R-:W-:Y:S01]  /*79e0*/  FFMA.FTZ R145, R145, UR28, -R102.reuse ;  /* 0x0000001c91917c23 */ /* 0x100fe20008010866 */
[----:B------:R-:W-:Y:S01]  /*79f0*/  FMNMX.FTZ R133, R107, R124, !PT ;  /* 0x0000007c6b857209 */ /* 0x000fe20007810000 */
[--C-:B------:R-:W-:Y:S01]  /*7a00*/  FFMA.FTZ R146, R146, UR28, -R102.reuse ;  /* 0x0000001c92927c23 */ /* 0x100fe20008010866 */
[----:B------:R-:W-:Y:S01]  /*7a10*/  FSEL R11, R11, -INF , P2 ;  /* 0xff8000000b0b7808 */ /* 0x000fe20001000000 */
[----:B------:R4:W-:Y:S01]  /*7a20*/  MUFU.EX2 R9, R163 ;  /* 0x000000a300097308 */ /* 0x0009e20000000800 */
[----:B------:R-:W-:Y:S01]  /*7a30*/  FMNMX.FTZ R162, R10, R133, !PT ;  /* 0x000000850aa27209 */ /* 0x000fe20007810000 */
[--C-:B------:R-:W-:Y:S01]  /*7a40*/  FFMA.FTZ R157, R157, UR28, -R102.reuse ;  /* 0x0000001c9d9d7c23 */ /* 0x100fe20008010866 */
[----:B------:R-:W-:Y:S01]  /*7a50*/  ISETP.GT.AND P2, PT, R128, 0x18, PT ;  /* 0x000000188000780c */ /* 0x000fe20003f44270 */
[--C-:B------:R-:W-:Y:S01]  /*7a60*/  FFMA.FTZ R104, R104, UR28, -R102.reuse ;  /* 0x0000001c68687c23 */ /* 0x100fe20008010866 */
[----:B------:R-:W-:Y:S01]  /*7a70*/  FMNMX.FTZ R133, R11, R162, !PT ;  /* 0x000000a20b857209 */ /* 0x000fe20007810000 */
[--C-:B------:R-:W-:Y:S01]  /*7a80*/  FFMA.FTZ R162, R135, UR28, -R102.reuse ;  /* 0x0000001c87a27c23 */ /* 0x100fe20008010866 */
[----:B------:R-:W-:-:S01]  /*7a90*/  FFMA.FTZ R135, R109, UR28, -R102 ;  /* 0x0000001c6d877c23 */ /* 0x000fc20008010866 */
[----:B------:R-:W5:Y:S01]  /*7aa0*/  MUFU.TANH R139, R139 ;  /* 0x0000008b008b7308 */ /* 0x000f620000002400 */
[----:B----4-:R-:W-:-:S01]  /*7ab0*/  FFMA.FTZ R163, R108, UR28, -R102 ;  /* 0x0000001c6ca37c23 */ /* 0x010fc20008010866 */
[----:B------:R-:W-:Y:S01]  /*7ac0*/  FSEL R108, R13, -INF , P2 ;  /* 0xff8000000d6c7808 */ /* 0x000fe20001000000 */
[----:B------:R-:W-:-:S01]  /*7ad0*/  FFMA.FTZ R105, R105, UR28, -R102 ;  /* 0x0000001c69697c23 */ /* 0x000fc20008010866 */
[----:B------:R-:W-:Y:S01]  /*7ae0*/  FMNMX.FTZ R133, R12, R133, !PT ;  /* 0x000000850c857209 */ /* 0x000fe20007810000 */
[----:B------:R-:W-:-:S01]  /*7af0*/  FFMA.FTZ R106, R106, UR28, -R102 ;  /* 0x0000001c6a6a7c23 */ /* 0x000fc20008010866 */
[----:B------:R-:W-:Y:S01]  /*7b00*/  ISETP.GT.AND P2, PT, R128, 0x20, PT ;  /* 0x000000208000780c */ /* 0x000fe20003f44270 */
[----:B------:R-:W-:-:S01]  /*7b10*/  FFMA.FTZ R112, R112, UR28, -R102 ;  /* 0x0000001c70707c23 */ /* 0x000fc20008010866 */
[----:B------:R-:W-:Y:S01]  /*7b20*/  FMNMX.FTZ R133, R108, R133, !PT ;  /* 0x000000856c857209 */ /* 0x000fe20007810000 */
[----:B------:R-:W4:Y:S01]  /*7b30*/  MUFU.TANH R140, R140 ;  /* 0x0000008c008c7308 */ /* 0x000f220000002400 */
[----:B------:R-:W-:Y:S01]  /*7b40*/  FSEL R15, R15, -INF , P2 ;  /* 0xff8000000f0f7808 */ /* 0x000fe20001000000 */
[--C-:B------:R-:W-:Y:S01]  /*7b50*/  FFMA.FTZ R113, R113, UR28, -R102.reuse ;  /* 0x0000001c71717c23 */ /* 0x100fe20008010866 */
[----:B------:R-:W-:Y:S01]  /*7b60*/  FMNMX.FTZ R164, R14, R133, !PT ;  /* 0x000000850ea47209 */ /* 0x000fe20007810000 */
[--C-:B------:R-:W-:Y:S01]  /*7b70*/  FFMA.FTZ R116, R116, UR28, -R102.reuse ;  /* 0x0000001c74747c23 */ /* 0x100fe20008010866 */
[----:B------:R-:W-:Y:S01]  /*7b80*/  ISETP.GT.AND P2, PT, R128, 0x28, PT ;  /* 0x000000288000780c */ /* 0x000fe20003f44270 */
[--C-:B------:R-:W-:Y:S01]  /*7b90*/  FFMA.FTZ R117, R117, UR28, -R102.reuse ;  /* 0x0000001c75757c23 */ /* 0x100fe20008010866 */
[----:B------:R-:W-:Y:S01]  /*7ba0*/  FMNMX.FTZ R133, R15, R164, !PT ;  /* 0x000000a40f857209 */ /* 0x000fe20007810000 */
[----:B------:R-:W4:Y:S01]  /*7bb0*/  MUFU.TANH R120, R120 ;  /* 0x0000007800787308 */ /* 0x000f220000002400 */
[----:B0-----:R-:W-:Y:S01]  /*7bc0*/  FSEL R109, R21, -INF , P2 ;  /* 0xff800000156d7808 */ /* 0x001fe20001000000 */
[--C-:B------:R-:W-:Y:S01]  /*7bd0*/  FFMA.FTZ R92, R92, UR28, -R102.reuse ;  /* 0x0000001c5c5c7c23 */ /* 0x100fe20008010866 */
[----:B------:R-:W-:Y:S01]  /*7be0*/  FMNMX.FTZ R164, R20, R133, !PT ;  /* 0x0000008514a47209 */ /* 0x000fe20007810000 */
[--C-:B------:R-:W-:Y:S01]  /*7bf0*/  FFMA.FTZ R149, R149, UR28, -R102.reuse ;  /* 0x0000001c95957c23 */ /* 0x100fe20008010866 */
[----:B------:R-:W-:Y:S01]  /*7c00*/  ISETP.GT.AND P2, PT, R128, 0x30, PT ;  /* 0x000000308000780c */ /* 0x000fe20003f44270 */
[--C-:B------:R-:W-:Y:S01]  /*7c10*/  FFMA.FTZ R93, R93, UR28, -R102.reuse ;  /* 0x0000001c5d5d7c23 */ /* 0x100fe20008010866 */
[----:B--2---:R-:W-:Y:S01]  /*7c20*/  FSEL R136, R136, -INF , P3 ;  /* 0xff80000088887808 */ /* 0x004fe20001800000 */
[----:B------:R-:W0:Y:S01]  /*7c30*/  MUFU.TANH R121, R121 ;  /* 0x0000007900797308 */ /* 0x000e220000002400 */
        /* <DEDUP_REMOVED lines=10> */
[----:B---3--:R-:W-:Y:S01]  /*7ce0*/  FSEL R138, R138, -INF , P3 ;  /* 0xff8000008a8a7808 */ /* 0x008fe20001800000 */
[--C-:B------:R-:W-:Y:S01]  /*7cf0*/  FFMA.FTZ R153, R153, UR28, -R102.reuse ;  /* 0x0000001c99997c23 */ /* 0x100fe20008010866 */
[----:B------:R-:W-:Y:S01]  /*7d00*/  FMNMX.FTZ R133, R137, R166, !PT ;  /* 0x000000a689857209 */ /* 0x000fe20007810000 */
[--C-:B------:R-:W-:Y:S01]  /*7d10*/  FFMA.FTZ R101, R101, UR28, -R102.reuse ;  /* 0x0000001c65657c23 */ /* 0x100fe20008010866 */
[----:B------:R-:W-:Y:S01]  /*7d20*/  ISETP.GT.AND P3, PT, R128, 0x39, PT ;  /* 0x000000398000780c */ /* 0x000fe20003f64270 */
[----:B------:R-:W2:Y:S01]  /*7d30*/  MUFU.TANH R123, R123 ;  /* 0x0000007b007b7308 */ /* 0x000ea20000002400 */
[----:B-----5:R-:W-:Y:S01]  /*7d40*/  FSEL R139, R139, -INF , P2 ;  /* 0xff8000008b8b7808 */ /* 0x020fe20001000000 */
[--C-:B------:R-:W-:Y:S01]  /*7d50*/  FFMA.FTZ R156, R156, UR28, -R102.reuse ;  /* 0x0000001c9c9c7c23 */ /* 0x100fe20008010866 */
[----:B------:R-:W-:Y:S01]  /*7d60*/  FMNMX.FTZ R166, R138, R133, !PT ;  /* 0x000000858aa67209 */ /* 0x000fe20007810000 */
[--C-:B------:R-:W-:Y:S01]  /*7d70*/  FFMA.FTZ R133, R142, UR28, -R102.reuse ;  /* 0x0000001c8e857c23 */ /* 0x100fe20008010866 */
[----:B------:R-:W-:Y:S01]  /*7d80*/  ISETP.GT.AND P2, PT, R128, 0x40, PT ;  /* 0x000000408000780c */ /* 0x000fe20003f44270 */
[----:B------:R-:W-:Y:S01]  /*7d90*/  FFMA.FTZ R111, R111, UR28, -R102 ;  /* 0x0000001c6f6f7c23 */ /* 0x000fe20008010866 */
[----:B----4-:R-:W-:Y:S01]  /*7da0*/  FSEL R140, R140, -INF , P3 ;  /* 0xff8000008c8c7808 */ /* 0x010fe20001800000 */
[----:B------:R3:W-:Y:S01]  /*7db0*/  MUFU.EX2 R21, R135 ;  /* 0x0000008700157308 */ /* 0x0007e20000000800 */
[----:B------:R-:W-:-:S02]  /*7dc0*/  ISETP.GT.AND P3, PT, R128, 0x41, PT ;  /* 0x000000418000780c */ /* 0x000fc40003f64270 */
[----:B------:R-:W-:Y:S02]  /*7dd0*/  FSEL R120, R120, -INF , P2 ;  /* 0xff80000078787808 */ /* 0x000fe40001000000 */
[C---:B------:R-:W-:Y:S02]  /*7de0*/  ISETP.GT.AND P2, PT, R128.reuse, 0x48, PT ;  /* 0x000000488000780c */ /* 0x040fe40003f44270 */
[----:B0-----:R-:W-:Y:S01]  /*7df0*/  FSEL R121, R121, -INF , P3 ;  /* 0xff80000079797808 */ /* 0x001fe20001800000 */
[----:B------:R-:W0:Y:S01]  /*7e00*/  MUFU.TANH R125, R125 ;  /* 0x0000007d007d7308 */ /* 0x000e220000002400 */
[----:B---3--:R-:W-:Y:S02]  /*7e10*/  FMNMX.FTZ R135, R139, R166, !PT ;  /* 0x000000a68b877209 */ /* 0x008fe40007810000 */
[----:B------:R-:W-:Y:S02]  /*7e20*/  ISETP.GT.AND P3, PT, R128, 0x49, PT ;  /* 0x000000498000780c */ /* 0x000fe40003f64270 */
[----:B------:R-:W-:-:S02]  /*7e30*/  FMNMX.FTZ R135, R140, R135, !PT ;  /* 0x000000878c877209 */ /* 0x000fc40007810000 */
[----:B-1----:R-:W-:Y:S01]  /*7e40*/  FSEL R122, R122, -INF , P2 ;  /* 0xff8000007a7a7808 */ /* 0x002fe20001000000 */
[----:B------:R-:W1:Y:S01]  /*7e50*/  MUFU.TANH R126, R126 ;  /* 0x0000007e007e7308 */ /* 0x000e620000002400 */
[----:B------:R-:W-:Y:S02]  /*7e60*/  FMNMX.FTZ R142, R120, R135, !PT ;  /* 0x00000087788e7209 */ /* 0x000fe40007810000 */
[----:B------:R-:W-:Y:S02]  /*7e70*/  ISETP.GT.AND P2, PT, R128, 0x50, PT ;  /* 0x000000508000780c */ /* 0x000fe40003f44270 */
[----:B------:R-:W-:Y:S01]  /*7e80*/  FMNMX.FTZ R135, R121, R142, !PT ;  /* 0x0000008e79877209 */ /* 0x000fe20007810000 */
[----:B------:R-:W-:Y:S01]  /*7e90*/  FFMA.FTZ R142, R143, UR28, -R102 ;  /* 0x0000001c8f8e7c23 */ /* 0x000fe20008010866 */
[----:B--2---:R-:W-:Y:S01]  /*7ea0*/  FSEL R123, R123, -INF , P3 ;  /* 0xff8000007b7b7808 */ /* 0x004fe20001800000 */
[----:B------:R-:W2:Y:S01]  /*7eb0*/  MUFU.TANH R127, R127 ;  /* 0x0000007f007f7308 */ /* 0x000ea20000002400 */
[----:B------:R-:W-:-:S02]  /*7ec0*/  FMNMX.FTZ R166, R122, R135, !PT ;  /* 0x000000877aa67209 */ /* 0x000fc40007810000 */
[C---:B------:R-:W-:Y:S02]  /*7ed0*/  ISETP.GT.AND P3, PT, R128.reuse, 0x51, PT ;  /* 0x000000518000780c */ /* 0x040fe40003f64270 */
[----:B0-----:R-:W-:Y:S02]  /*7ee0*/  FSEL R125, R125, -INF , P2 ;  /* 0xff8000007d7d7808 */ /* 0x001fe40001000000 */
[----:B------:R-:W-:Y:S01]  /*7ef0*/  FMNMX.FTZ R166, R123, R166, !PT ;  /* 0x000000a67ba67209 */ /* 0x000fe20007810000 */
[----:B------:R-:W0:Y:S01]  /*7f00*/  MUFU.TANH R129, R129 ;  /* 0x0000008100817308 */ /* 0x000e220000002400 */
[----:B------:R-:W-:Y:S02]  /*7f10*/  ISETP.GT.AND P2, PT, R128, 0x58, PT ;  /* 0x000000588000780c */ /* 0x000fe40003f44270 */
[----:B-1----:R-:W-:Y:S02]  /*7f20*/  FSEL R126, R126, -INF , P3 ;  /* 0xff8000007e7e7808 */ /* 0x002fe40001800000 */
[----:B------:R-:W-:-:S02]  /*7f30*/  FMNMX.FTZ R135, R125, R166, !PT ;  /* 0x000000a67d877209 */ /* 0x000fc40007810000 */
[----:B------:R-:W-:Y:S01]  /*7f40*/  ISETP.GT.AND P3, PT, R128, 0x59, PT ;  /* 0x000000598000780c */ /* 0x000fe20003f64270 */
[----:B------:R-:W1:Y:S01]  /*7f50*/  MUFU.TANH R132, R132 ;  /* 0x0000008400847308 */ /* 0x000e620000002400 */
[----:B--2---:R-:W-:Y:S02]  /*7f60*/  FSEL R127, R127, -INF , P2 ;  /* 0xff8000007f7f7808 */ /* 0x004fe40001000000 */
[----:B------:R-:W-:Y:S01]  /*7f70*/  FMNMX.FTZ R166, R126, R135, !PT ;  /* 0x000000877ea67209 */ /* 0x000fe20007810000 */
[----:B------:R-:W-:-:S01]  /*7f80*/  FFMA.FTZ R135, R144, UR28, -R102 ;  /* 0x0000001c90877c23 */ /* 0x000fc20008010866 */
[----:B------:R-:W-:Y:S02]  /*7f90*/  ISETP.GT.AND P2, PT, R128, 0x60, PT ;  /* 0x000000608000780c */ /* 0x000fe40003f44270 */
[----:B------:R-:W-:Y:S01]  /*7fa0*/  FMNMX.FTZ R166, R127, R166, !PT ;  /* 0x000000a67fa67209 */ /* 0x000fe20007810000 */
[----:B------:R-:W2:Y:S01]  /*7fb0*/  MUFU.TANH R134, R134 ;  /* 0x0000008600867308 */ /* 0x000ea20000002400 */
[----:B0-----:R-:W-:-:S02]  /*7fc0*/  FSEL R129, R129, -INF , P3 ;  /* 0xff80000081817808 */ /* 0x001fc40001800000 */
[----:B------:R-:W-:-:S05]  /*7fd0*/  ISETP.GT.AND P3, PT, R128, 0x61, PT ;  /* 0x000000618000780c */ /* 0x000fca0003f64270 */
[----:B------:R-:W0:Y:S01]  /*7fe0*/  MUFU.TANH R155, R155 ;  /* 0x0000009b009b7308 */ /* 0x000e220000002400 */
[----:B-1----:R-:W-:Y:S02]  /*7ff0*/  FSEL R132, R132, -INF , P2 ;  /* 0xff80000084847808 */ /* 0x002fe40001000000 */
[----:B------:R-:W-:-:S05]  /*8000*/  ISETP.GT.AND P2, PT, R128, 0x68, PT ;  /* 0x000000688000780c */ /* 0x000fca0003f44270 */
[----:B------:R-:W1:Y:S01]  /*8010*/  MUFU.TANH R159, R159 ;  /* 0x0000009f009f7308 */ /* 0x000e620000002400 */
[----:B--2---:R-:W-:Y:S02]  /*8020*/  FSEL R134, R134, -INF , P3 ;  /* 0xff80000086867808 */ /* 0x004fe40001800000 */
[----:B------:R-:W-:-:S05]  /*8030*/  ISETP.GT.AND P3, PT, R128, 0x69, PT ;  /* 0x000000698000780c */ /* 0x000fca0003f64270 */
[----:B------:R-:W2:Y:S01]  /*8040*/  MUFU.TANH R114, R114 ;  /* 0x0000007200727308 */ /* 0x000ea20000002400 */
[----:B0-----:R-:W-:Y:S02]  /*8050*/  FSEL R155, R155, -INF , P2 ;  /* 0xff8000009b9b7808 */ /* 0x001fe40001000000 */
[----:B------:R-:W-:-:S05]  /*8060*/  ISETP.GT.AND P2, PT, R128, 0x70, PT ;  /* 0x000000708000780c */ /* 0x000fca0003f44270 */
[----:B------:R0:W-:Y:S01]  /*8070*/  MUFU.EX2 R164, R141 ;  /* 0x0000008d00a47308 */ /* 0x0001e20000000800 */
[----:B-1----:R-:W-:Y:S02]  /*8080*/  FSEL R159, R159, -INF , P3 ;  /* 0xff8000009f9f7808 */ /* 0x002fe40001800000 */
[----:B------:R-:W-:-:S05]  /*8090*/  ISETP.GT.AND P3, PT, R128, 0x71, PT ;  /* 0x000000718000780c */ /* 0x000fca0003f64270 */
[----:B------:R-:W1:Y:S01]  /*80a0*/  MUFU.TANH R115, R115 ;  /* 0x0000007300737308 */ /* 0x000e620000002400 */
[----:B0-----:R-:W-:-:S04]  /*80b0*/  FMNMX.FTZ R141, R129, R166, !PT ;  /* 0x000000a6818d7209 */ /* 0x001fc80007810000 */
[----:B------:R-:W-:-:S03]  /*80c0*/  FMNMX.FTZ R141, R132, R141, !PT ;  /* 0x0000008d848d7209 */ /* 0x000fc60007810000 */
[----:B------:R-:W0:Y:S01]  /*80d0*/  MUFU.TANH R118, R118 ;  /* 0x0000007600767308 */ /* 0x000e220000002400 */
[----:B------:R-:W-:Y:S02]  /*80e0*/  FMNMX.FTZ R144, R134, R141, !PT ;  /* 0x0000008d86907209 */ /* 0x000fe40007810000 */
[----:B--2---:R-:W-:Y:S02]  /*80f0*/  FSEL R141, R114, -INF , P2 ;  /* 0xff800000728d7808 */ /* 0x004fe40001000000 */
[----:B------:R-:W-:Y:S02]  /*8100*/  FMNMX.FTZ R144, R155, R144, !PT ;  /* 0x000000909b907209 */ /* 0x000fe40007810000 */
[----:B------:R-:W-:Y:S01]  /*8110*/  ISETP.GT.AND P2, PT, R128, 0x78, PT ;  /* 0x000000788000780c */ /* 0x000fe20003f44270 */
[----:B------:R-:W2:Y:S01]  /*8120*/  MUFU.TANH R119, R119 ;  /* 0x0000007700777308 */ /* 0x000ea20000002400 */
[----:B------:R-:W-:Y:S02]  /*8130*/  FMNMX.FTZ R144, R159, R144, !PT ;  /* 0x000000909f907209 */ /* 0x000fe40007810000 */
[----:B-1----:R-:W-:-:S02]  /*8140*/  FSEL R115, R115, -INF , P3 ;  /* 0xff80000073737808 */ /* 0x002fc40001800000 */
[----:B------:R-:W-:Y:S02]  /*8150*/  FMNMX.FTZ R144, R141, R144, !PT ;  /* 0x000000908d907209 */ /* 0x000fe40007810000 */
[----:B------:R-:W-:Y:S01]  /*8160*/  ISETP.GT.AND P3, PT, R128, 0x79, PT ;  /* 0x000000798000780c */ /* 0x000fe20003f64270 */
[----:B------:R-:W1:Y:S01]  /*8170*/  MUFU.TANH R90, R90 ;  /* 0x0000005a005a7308 */ /* 0x000e620000002400 */
[----:B0-----:R-:W-:Y:S02]  /*8180*/  FSEL R143, R118, -INF , P2 ;  /* 0xff800000768f7808 */ /* 0x001fe40001000000 */
[----:B------:R-:W-:Y:S02]  /*8190*/  FMNMX.FTZ R144, R115, R144, !PT ;  /* 0x0000009073907209 */ /* 0x000fe40007810000 */
[----:B------:R-:W-:Y:S02]  /*81a0*/  ISETP.GT.AND P2, PT, R128, 0x80, PT ;  /* 0x000000808000780c */ /* 0x000fe40003f44270 */
[----:B------:R-:W-:Y:S01]  /*81b0*/  FMNMX.FTZ R144, R143, R144, !PT ;  /* 0x000000908f907209 */ /* 0x000fe20007810000 */
[----:B------:R-:W0:Y:S01]  /*81c0*/  MUFU.TANH R91, R91 ;  /* 0x0000005b005b7308 */ /* 0x000e220000002400 */
[----:B--2---:R-:W-:-:S02]  /*81d0*/  FSEL R119, R119, -INF , P3 ;  /* 0xff80000077777808 */ /* 0x004fc40001800000 */
[----:B------:R-:W-:-:S05]  /*81e0*/  ISETP.GT.AND P3, PT, R128, 0x81, PT ;  /* 0x000000818000780c */ /* 0x000fca0003f64270 */
[----:B------:R-:W2:Y:S01]  /*81f0*/  MUFU.TANH R94, R94 ;  /* 0x0000005e005e7308 */ /* 0x000ea20000002400 */
[----:B-1----:R-:W-:Y:S02]  /*8200*/  FSEL R90, R90, -INF , P2 ;  /* 0xff8000005a5a7808 */ /* 0x002fe40001000000 */
[----:B------:R-:W-:-:S05]  /*8210*/  ISETP.GT.AND P2, PT, R128, 0x88, PT ;  /* 0x000000888000780c */ /* 0x000fca0003f44270 */
[----:B------:R-:W1:Y:S01]  /*8220*/  MUFU.TANH R95, R95 ;  /* 0x0000005f005f7308 */ /* 0x000e620000002400 */
[----:B0-----:R-:W-:Y:S02]  /*8230*/  FSEL R91, R91, -INF , P3 ;  /* 0xff8000005b5b7808 */ /* 0x001fe40001800000 */
[----:B------:R-:W-:-:S05]  /*8240*/  ISETP.GT.AND P3, PT, R128, 0x89, PT ;  /* 0x000000898000780c */ /* 0x000fca0003f64270 */
[----:B------:R0:W-:Y:S08]  /*8250*/  MUFU.EX2 R114, R145 ;  /* 0x0000009100727308 */ /* 0x0001f00000000800 */
[----:B------:R-:W3:Y:S01]  /*8260*/  MUFU.TANH R98, R98 ;  /* 0x0000006200627308 */ /* 0x000ee20000002400 */
[----:B0-----:R-:W-:-:S01]  /*8270*/  FFMA.FTZ R145, R147, UR28, -R102 ;  /* 0x0000001c93917c23 */ /* 0x001fc20008010866 */
[----:B------:R-:W-:-:S02]  /*8280*/  FMNMX.FTZ R147, R119, R144, !PT ;  /* 0x0000009077937209 */ /* 0x000fc40007810000 */
[----:B--2---:R-:W-:Y:S02]  /*8290*/  FSEL R144, R94, -INF , P2 ;  /* 0xff8000005e907808 */ /* 0x004fe40001000000 */
[C---:B------:R-:W-:Y:S02]  /*82a0*/  ISETP.GT.AND P2, PT, R128.reuse, 0x90, PT ;  /* 0x000000908000780c */ /* 0x040fe40003f44270 */
[----:B------:R-:W0:Y:S01]  /*82b0*/  MUFU.TANH R99, R99 ;  /* 0x0000006300637308 */ /* 0x000e220000002400 */
[----:B-1----:R-:W-:Y:S02]  /*82c0*/  FSEL R95, R95, -INF , P3 ;  /* 0xff8000005f5f7808 */ /* 0x002fe40001800000 */
[----:B------:R-:W-:-:S05]  /*82d0*/  ISETP.GT.AND P3, PT, R128, 0x91, PT ;  /* 0x000000918000780c */ /* 0x000fca0003f64270 */
[----:B------:R1:W-:Y:S01]  /*82e0*/  MUFU.EX2 R118, R146 ;  /* 0x0000009200767308 */ /* 0x0003e20000000800 */
[----:B---3--:R-:W-:Y:S02]  /*82f0*/  FSEL R98, R98, -INF , P2 ;  /* 0xff80000062627808 */ /* 0x008fe40001000000 */
[----:B------:R-:W-:-:S05]  /*8300*/  ISETP.GT.AND P2, PT, R128, 0x98, PT ;  /* 0x000000988000780c */ /* 0x000fca0003f44270 */
[----:B------:R2:W-:Y:S01]  /*8310*/  MUFU.EX2 R124, R157 ;  /* 0x0000009d007c7308 */ /* 0x0005e20000000800 */
[----:B-1----:R-:W-:Y:S01]  /*8320*/  FMNMX.FTZ R146, R90, R147, !PT ;  /* 0x000000935a927209 */ /* 0x002fe20007810000 */
[--C-:B------:R-:W-:Y:S01]  /*8330*/  FFMA.FTZ R147, R148, UR28, -R102.reuse ;  /* 0x0000001c94937c23 */ /* 0x100fe20008010866 */
[----:B0-----:R-:W-:Y:S01]  /*8340*/  FSEL R99, R99, -INF , P3 ;  /* 0xff80000063637808 */ /* 0x001fe20001800000 */
[----:B------:R-:W-:Y:S01]  /*8350*/  FFMA.FTZ R148, R154, UR28, -R102 ;  /* 0x0000001c9a947c23 */ /* 0x000fe20008010866 */
[----:B------:R-:W-:-:S03]  /*8360*/  ISETP.GT.AND P3, PT, R128, 0x99, PT ;  /* 0x000000998000780c */ /* 0x000fc60003f64270 */
[----:B------:R-:W0:Y:S01]  /*8370*/  MUFU.TANH R160, R160 ;  /* 0x000000a000a07308 */ /* 0x000e220000002400 */
[----:B--2---:R-:W-:-:S01]  /*8380*/  FFMA.FTZ R157, R89, UR28, -R102 ;  /* 0x0000001c599d7c23 */ /* 0x004fc20008010866 */
[----:B------:R-:W-:-:S04]  /*8390*/  FMNMX.FTZ R89, R91, R146, !PT ;  /* 0x000000925b597209 */ /* 0x000fc80007810000 */
[----:B------:R-:W-:Y:S02]  /*83a0*/  FMNMX.FTZ R146, R144, R89, !PT ;  /* 0x0000005990927209 */ /* 0x000fe40007810000 */
[----:B------:R-:W1:Y:S02]  /*83b0*/  MUFU.TANH R103, R103 ;  /* 0x0000006700677308 */ /* 0x000e640000002400 */
[----:B------:R-:W-:-:S04]  /*83c0*/  FMNMX.FTZ R89, R95, R146, !PT ;  /* 0x000000925f597209 */ /* 0x000fc80007810000 */
[----:B------:R-:W-:Y:S02]  /*83d0*/  FMNMX.FTZ R146, R98, R89, !PT ;  /* 0x0000005962927209 */ /* 0x000fe40007810000 */
[----:B------:R2:W-:Y:S01]  /*83e0*/  MUFU.EX2 R94, R157 ;  /* 0x0000009d005e7308 */ /* 0x0005e20000000800 */
[----:B0-----:R-:W-:Y:S02]  /*83f0*/  FSEL R160, R160, -INF , P2 ;  /* 0xff800000a0a07808 */ /* 0x001fe40001000000 */
[----:B------:R-:W-:-:S04]  /*8400*/  FMNMX.FTZ R89, R99, R146, !PT ;  /* 0x0000009263597209 */ /* 0x000fc80007810000 */
[----:B------:R-:W-:Y:S01]  /*8410*/  FMNMX.FTZ R128, R160, R89, !PT ;  /* 0x00000059a0807209 */ /* 0x000fe20007810000 */
[----:B------:R0:W-:Y:S01]  /*8420*/  MUFU.EX2 R13, R163 ;  /* 0x000000a3000d7308 */ /* 0x0001e20000000800 */
[----:B-1----:R-:W-:Y:S01]  /*8430*/  FSEL R103, R103, -INF , P3 ;  /* 0xff80000067677808 */ /* 0x002fe20001800000 */
[--C-:B--2---:R-:W-:Y:S01]  /*8440*/  FFMA.FTZ R157, R110, UR28, -R102.reuse ;  /* 0x0000001c6e9d7c23 */ /* 0x104fe20008010866 */
[----:B------:R-:W-:-:S02]  /*8450*/  FFMA.FTZ R110, R158, UR28, -R102 ;  /* 0x0000001c9e6e7c23 */ /* 0x000fc40008010866 */
[----:B------:R-:W-:Y:S01]  /*8460*/  FMNMX.FTZ R89, R103, R128, !PT ;  /* 0x0000008067597209 */ /* 0x000fe20007810000 */
[----:B------:R-:W-:-:S01]  /*8470*/  FFMA.FTZ R128, R150, UR28, -R102 ;  /* 0x0000001c96807c23 */ /* 0x000fc20008010866 */
[----:B------:R-:W-:Y:S01]  /*8480*/  FFMA.FTZ R150, R152, UR28, -R102 ;  /* 0x0000001c98967c23 */ /* 0x000fe20008010866 */
[----:B------:R-:W-:Y:S02]  /*8490*/  MUFU.EX2 R104, R104 ;  /* 0x0000006800687308 */ /* 0x000fe40000000800 */
[----:B------:R-:W1:Y:S06]  /*84a0*/  SHFL.BFLY PT, R146, R89, 0x2, 0x1f ;  /* 0x0c401f0059927f89 */ /* 0x000e6c00000e0000 */
[----:B------:R-:W-:Y:S08]  /*84b0*/  MUFU.EX2 R161, R161 ;  /* 0x000000a100a17308 */ /* 0x000ff00000000800 */
[----:B------:R-:W-:Y:S08]  /*84c0*/  MUFU.EX2 R105, R105 ;  /* 0x0000006900697308 */ /* 0x000ff00000000800 */
[----:B------:R-:W-:Y:S01]  /*84d0*/  MUFU.EX2 R130, R130 ;  /* 0x0000008200827308 */ /* 0x000fe20000000800 */
[----:B-1----:R-:W-:-:S05]  /*84e0*/  FMNMX.FTZ R152, R89, R146, !PT ;  /* 0x0000009259987209 */ /* 0x002fca0007810000 */
[----:B------:R-:W1:Y:S02]  /*84f0*/  SHFL.BFLY PT, R89, R152, 0x1, 0x1f ;  /* 0x0c201f0098597f89 */ /* 0x000e6400000e0000 */
[----:B------:R-:W-:Y:S08]  /*8500*/  MUFU.EX2 R106, R106 ;  /* 0x0000006a006a7308 */ /* 0x000ff00000000800 */
[----:B------:R-:W-:Y:S08]  /*8510*/  MUFU.EX2 R131, R131 ;  /* 0x0000008300837308 */ /* 0x000ff00000000800 */
[----:B------:R-:W-:Y:S01]  /*8520*/  MUFU.EX2 R162, R162 ;  /* 0x000000a200a27308 */ /* 0x000fe20000000800 */
[----:B-1----:R-:W-:Y:S01]  /*8530*/  FMNMX.FTZ R89, R152, R89, !PT ;  /* 0x0000005998597209 */ /* 0x002fe20007810000 */
[----:B------:R-:W-:-:S06]  /*8540*/  IMAD.U32 R152, RZ, RZ, UR28 ;  /* 0x0000001cff987e24 */ /* 0x000fcc000f8e00ff */
[----:B------:R-:W-:Y:S01]  /*8550*/  MUFU.EX2 R112, R112 ;  /* 0x0000007000707308 */ /* 0x000fe20000000800 */
[C---:B------:R-:W-:Y:S01]  /*8560*/  FSETP.NEU.FTZ.AND P2, PT, R89.reuse, -INF , PT ;  /* 0xff8000005900780b */ /* 0x040fe20003f5d000 */
[----:B------:R-:W-:-:S03]  /*8570*/  FFMA.FTZ R152, R89, R152, -8 ;  /* 0xc100000059987423 */ /* 0x000fc60000010098 */
[----:B------:R-:W-:Y:S02]  /*8580*/  FSEL R165, R89, RZ, P2 ;  /* 0x000000ff59a57208 */ /* 0x000fe40001000000 */
[----:B------:R-:W-:Y:S01]  /*8590*/  FSEL R102, R152, RZ, P2 ;  /* 0x000000ff98667208 */ /* 0x000fe20001000000 */
[----:B------:R-:W-:Y:S02]  /*85a0*/  MUFU.EX2 R133, R133 ;  /* 0x0000008500857308 */ /* 0x000fe40000000800 */
[----:B------:R-:W-:-:S02]  /*85b0*/  FADD.FTZ R6, -R165, R6 ;  /* 0x00000006a5067221 */ /* 0x000fc40000010100 */
[--C-:B0-----:R-:W-:Y:S01]  /*85c0*/  FFMA.FTZ R163, R14, UR28, -R102.reuse ;  /* 0x0000001c0ea37c23 */ /* 0x101fe20008010866 */
        /* <DEDUP_REMOVED lines=8> */
[----:B------:R-:W-:Y:S01]  /*8650*/  FSEL R140, R88, RZ, P0 ;  /* 0x000000ff588c7208 */ /* 0x000fe20000000000 */
[--C-:B------:R-:W-:Y:S01]  /*8660*/  FFMA.FTZ R7, R7, UR28, -R102.reuse ;  /* 0x0000001c07077c23 */ /* 0x100fe20008010866 */
[----:B------:R-:W-:Y:S01]  /*8670*/  FMUL.FTZ R6, R6, UR28 ;  /* 0x0000001c06067c20 */ /* 0x000fe20008410000 */
[--C-:B------:R-:W-:Y:S01]  /*8680*/  FFMA.FTZ R8, R8, UR28, -R102.reuse ;  /* 0x0000001c08087c23 */ /* 0x100fe20008010866 */
[----:B------:R-:W-:-:S01]  /*8690*/  FFMA.FTZ R107, R107, UR28, -R102 ;  /* 0x0000001c6b6b7c23 */ /* 0x000fc20008010866 */
[----:B------:R-:W-:Y:S01]  /*86a0*/  FADD.FTZ R140, -R140, R5 ;  /* 0x000000058c8c7221 */ /* 0x000fe20000010100 */
[----:B------:R-:W-:-:S01]  /*86b0*/  FFMA.FTZ R10, R10, UR28, -R102 ;  /* 0x0000001c0a0a7c23 */ /* 0x000fc20008010866 */
[----:B------:R-:W-:Y:S01]  /*86c0*/  MUFU.EX2 R7, R7 ;  /* 0x0000000700077308 */ /* 0x000fe20000000800 */
[----:B------:R-:W-:-:S01]  /*86d0*/  FFMA.FTZ R11, R11, UR28, -R102 ;  /* 0x0000001c0b0b7c23 */ /* 0x000fc20008010866 */
[----:B------:R-:W-:Y:S01]  /*86e0*/  FMUL.FTZ R140, R140, UR28 ;  /* 0x0000001c8c8c7c20 */ /* 0x000fe20008410000 */
        /* <DEDUP_REMOVED lines=14> */
[----:B0-----:R-:W-:-:S07]  /*87d0*/  FFMA.FTZ R140, R129, UR28, -R102 ;  /* 0x0000001c818c7c23 */ /* 0x001fce0008010866 */
[----:B------:R-:W0:Y:S01]  /*87e0*/  MUFU.EX2 R8, R8 ;  /* 0x0000000800087308 */ /* 0x000e220000000800 */
[----:B-1----:R-:W-:-:S04]  /*87f0*/  FFMA.FTZ R152, R165, R3, R104 ;  /* 0x00000003a5987223 */ /* 0x002fc80000010068 */
[----:B------:R-:W-:-:S03]  /*8800*/  FADD.FTZ R152, R161, R152 ;  /* 0x00000098a1987221 */ /* 0x000fc60000010000 */
[----:B------:R-:W1:Y:S01]  /*8810*/  MUFU.EX2 R107, R107 ;  /* 0x0000006b006b7308 */ /* 0x000e620000000800 */
[----:B--2---:R-:W-:-:S07]  /*8820*/  FFMA.FTZ R3, R6, R2, R7 ;  /* 0x0000000206037223 */ /* 0x004fce0000010007 */
[----:B------:R-:W2:Y:S01]  /*8830*/  MUFU.EX2 R10, R10 ;  /* 0x0000000a000a7308 */ /* 0x000ea20000000800 */
[----:B0-----:R-:W-:-:S01]  /*8840*/  FADD.FTZ R2, R8, R3 ;  /* 0x0000000308027221 */ /* 0x001fc20000010000 */
[----:B------:R-:W-:-:S04]  /*8850*/  FADD.FTZ R3, R105, R152 ;  /* 0x0000009869037221 */ /* 0x000fc80000010000 */
[----:B------:R-:W-:Y:S02]  /*8860*/  FADD.FTZ R3, R130, R3 ;  /* 0x0000000382037221 */ /* 0x000fe40000010000 */
[----:B------:R-:W0:Y:S01]  /*8870*/  MUFU.EX2 R11, R11 ;  /* 0x0000000b000b7308 */ /* 0x000e220000000800 */
[----:B-1----:R-:W-:-:S07]  /*8880*/  FADD.FTZ R127, R107, R2 ;  /* 0x000000026b7f7221 */ /* 0x002fce0000010000 */
[----:B------:R-:W1:Y:S01]  /*8890*/  MUFU.EX2 R12, R12 ;  /* 0x0000000c000c7308 */ /* 0x000e620000000800 */
[----:B--2---:R-:W-:-:S01]  /*88a0*/  FADD.FTZ R2, R10, R127 ;  /* 0x0000007f0a027221 */ /* 0x004fc20000010000 */
[----:B------:R-:W-:Y:S01]  /*88b0*/  FFMA.FTZ R127, R132, UR28, -R102 ;  /* 0x0000001c847f7c23 */ /* 0x000fe20008010866 */
[----:B------:R-:W-:-:S05]  /*88c0*/  FADD.FTZ R132, R106, R3 ;  /* 0x000000036a847221 */ /* 0x000fca0000010000 */
[----:B------:R-:W2:Y:S01]  /*88d0*/  MUFU.EX2 R108, R108 ;  /* 0x0000006c006c7308 */ /* 0x000ea20000000800 */
[----:B0-----:R-:W-:-:S01]  /*88e0*/  FADD.FTZ R3, R11, R2 ;  /* 0x000000020b037221 */ /* 0x001fc20000010000 */
[----:B------:R-:W-:Y:S01]  /*88f0*/  FADD.FTZ R2, R131, R132 ;  /* 0x0000008483027221 */ /* 0x000fe20000010000 */
[----:B------:R-:W-:-:S03]  /*8900*/  FFMA.FTZ R132, R134, UR28, -R102 ;  /* 0x0000001c86847c23 */ /* 0x000fc60008010866 */
[----:B------:R-:W-:Y:S02]  /*8910*/  FADD.FTZ R129, R9, R2 ;  /* 0x0000000209817221 */ /* 0x000fe40000010000 */
[----:B------:R-:W0:Y:S01]  /*8920*/  MUFU.EX2 R163, R163 ;  /* 0x000000a300a37308 */ /* 0x000e220000000800 */
[----:B-1----:R-:W-:-:S01]  /*8930*/  FADD.FTZ R3, R12, R3 ;  /* 0x000000030c037221 */ /* 0x002fc20000010000 */
[----:B------:R-:W-:Y:S01]  /*8940*/  FADD.FTZ R134, R124, R129 ;  /* 0x000000817c867221 */ /* 0x000fe20000010000 */
[----:B------:R-:W-:-:S03]  /*8950*/  FFMA.FTZ R129, R155, UR28, -R102 ;  /* 0x0000001c9b817c23 */ /* 0x000fc60008010866 */
[----:B------:R-:W-:Y:S01]  /*8960*/  FADD.FTZ R155, R13, R134 ;  /* 0x000000860d9b7221 */ /* 0x000fe20000010000 */
[----:B------:R-:W-:-:S01]  /*8970*/  FFMA.FTZ R134, R159, UR28, -R102 ;  /* 0x0000001c9f867c23 */ /* 0x000fc20008010866 */
        /* <DEDUP_REMOVED lines=15> */
[----:B------:R-:W-:-:S04]  /*8a70*/  FADD.FTZ R2, R112, R155 ;  /* 0x0000009b70027221 */ /* 0x000fc80000010000 */
[----:B------:R-:W-:Y:S02]  /*8a80*/  FADD.FTZ R2, R133, R2 ;  /* 0x0000000285027221 */ /* 0x000fe40000010000 */
[----:B------:R-:W1:Y:S01]  /*8a90*/  MUFU.EX2 R113, R113 ;  /* 0x0000007100717308 */ /* 0x000e620000000800 */
[----:B--2---:R-:W-:-:S07]  /*8aa0*/  FADD.FTZ R152, R136, R3 ;  /* 0x0000000388987221 */ /* 0x004fce0000010000 */
[----:B------:R-:W2:Y:S01]  /*8ab0*/  MUFU.EX2 R138, R138 ;  /* 0x0000008a008a7308 */ /* 0x000ea20000000800 */
[----:B0-----:R-:W-:-:S01]  /*8ac0*/  FADD.FTZ R3, R137, R152 ;  /* 0x0000009889037221 */ /* 0x001fc20000010000 */
[----:B------:R-:W-:-:S06]  /*8ad0*/  FFMA.FTZ R152, R115, UR28, -R102 ;  /* 0x0000001c73987c23 */ /* 0x000fcc0008010866 */
[----:B------:R-:W0:Y:S01]  /*8ae0*/  MUFU.EX2 R142, R142 ;  /* 0x0000008e008e7308 */ /* 0x000e220000000800 */
[----:B-1----:R-:W-:-:S07]  /*8af0*/  FADD.FTZ R115, R113, R2 ;  /* 0x0000000271737221 */ /* 0x002fce0000010000 */
        /* <DEDUP_REMOVED lines=9> */
[----:B------:R-:W-:Y:S01]  /*8b90*/  MUFU.EX2 R121, R121 ;  /* 0x0000007900797308 */ /* 0x000fe20000000800 */
[----:B0-----:R-:W-:-:S07]  /*8ba0*/  FADD.FTZ R154, R120, R155 ;  /* 0x0000009b789a7221 */ /* 0x001fce0000010000 */
[----:B------:R-:W0:Y:S01]  /*8bb0*/  MUFU.EX2 R117, R117 ;  /* 0x0000007500757308 */ /* 0x000e220000000800 */
[----:B-1----:R-:W-:-:S07]  /*8bc0*/  FADD.FTZ R2, R135, R2 ;  /* 0x0000000287027221 */ /* 0x002fce0000010000 */
[----:B------:R-:W1:Y:S08]  /*8bd0*/  MUFU.EX2 R5, R5 ;  /* 0x0000000500057308 */ /* 0x000e700000000800 */
[----:B------:R-:W2:Y:S01]  /*8be0*/  MUFU.EX2 R122, R122 ;  /* 0x0000007a007a7308 */ /* 0x000ea20000000800 */
[----:B0-----:R-:W-:-:S04]  /*8bf0*/  FADD.FTZ R3, R117, R2 ;  /* 0x0000000275037221 */ /* 0x001fc80000010000 */
[----:B------:R-:W-:-:S03]  /*8c00*/  FADD.FTZ R3, R114, R3 ;  /* 0x0000000372037221 */ /* 0x000fc60000010000 */
[----:B------:R-:W-:Y:S08]  /*8c10*/  MUFU.EX2 R123, R123 ;  /* 0x0000007b007b7308 */ /* 0x000ff00000000800 */
[----:B------:R-:W0:Y:S08]  /*8c20*/  MUFU.EX2 R145, R145 ;  /* 0x0000009100917308 */ /* 0x000e300000000800 */
[----:B------:R-:W-:Y:S08]  /*8c30*/  MUFU.EX2 R146, R150 ;  /* 0x0000009600927308 */ /* 0x000ff00000000800 */
[----:B------:R3:W-:Y:S08]  /*8c40*/  MUFU.EX2 R150, R156 ;  /* 0x0000009c00967308 */ /* 0x0007f00000000800 */
[----:B------:R-:W4:Y:S01]  /*8c50*/  MUFU.EX2 R126, R126 ;  /* 0x0000007e007e7308 */ /* 0x000f220000000800 */
[----:B---3--:R-:W-:-:S01]  /*8c60*/  FADD.FTZ R156, R121, R154 ;  /* 0x0000009a799c7221 */ /* 0x008fc20000010000 */
[----:B------:R-:W-:-:S03]  /*8c70*/  FFMA.FTZ R154, R119, UR28, -R102 ;  /* 0x0000001c779a7c23 */ /* 0x000fc60008010866 */
[----:B-1----:R-:W-:Y:S01]  /*8c80*/  FADD.FTZ R119, R5, R156 ;  /* 0x0000009c05777221 */ /* 0x002fe20000010000 */
[----:B------:R-:W-:-:S02]  /*8c90*/  FADD.FTZ R156, R118, R3 ;  /* 0x00000003769c7221 */ /* 0x000fc40000010000 */
[----:B------:R-:W1:Y:S01]  /*8ca0*/  MUFU.EX2 R125, R125 ;  /* 0x0000007d007d7308 */ /* 0x000e620000000800 */
[----:B--2---:R-:W-:-:S01]  /*8cb0*/  FADD.FTZ R2, R122, R119 ;  /* 0x000000777a027221 */ /* 0x004fc20000010000 */
[----:B0-----:R-:W-:-:S03]  /*8cc0*/  FADD.FTZ R119, R145, R156 ;  /* 0x0000009c91777221 */ /* 0x001fc60000010000 */
[----:B------:R-:W-:Y:S01]  /*8cd0*/  FADD.FTZ R3, R123, R2 ;  /* 0x000000027b037221 */ /* 0x000fe20000010000 */
[----:B------:R-:W-:-:S01]  /*8ce0*/  FADD.FTZ R156, R94, R119 ;  /* 0x000000775e9c7221 */ /* 0x000fc20000010000 */
[----:B------:R-:W-:Y:S01]  /*8cf0*/  FFMA.FTZ R119, R144, UR28, -R102 ;  /* 0x0000001c90777c23 */ /* 0x000fe20008010866 */
[----:B------:R-:W0:Y:S01]  /*8d00*/  MUFU.EX2 R147, R147 ;  /* 0x0000009300937308 */ /* 0x000e220000000800 */
[----:B----4-:R-:W-:-:S07]  /*8d10*/  FADD.FTZ R2, R126, R3 ;  /* 0x000000037e027221 */ /* 0x010fce0000010000 */
        /* <DEDUP_REMOVED lines=12> */
[----:B------:R-:W-:-:S06]  /*8de0*/  FFMA.FTZ R144, R95, UR28, -R102 ;  /* 0x0000001c5f907c23 */ /* 0x000fcc0008010866 */
        /* <DEDUP_REMOVED lines=10> */
[----:B------:R-:W-:-:S06]  /*8e90*/  FFMA.FTZ R95, R98, UR28, -R102 ;  /* 0x0000001c625f7c23 */ /* 0x000fcc0008010866 */
        /* <DEDUP_REMOVED lines=15> */
[----:B--2---:R-:W-:-:S01]  /*8f90*/  FADD.FTZ R143, R154, R99 ;  /* 0x000000639a8f7221 */ /* 0x004fc20000010000 */
[--C-:B------:R-:W-:Y:S01]  /*8fa0*/  FFMA.FTZ R99, R160, UR28, -R102.reuse ;  /* 0x0000001ca0637c23 */ /* 0x100fe20008010866 */
[----:B------:R-:W-:-:S05]  /*8fb0*/  FFMA.FTZ R102, R103, UR28, -R102 ;  /* 0x0000001c67667c23 */ /* 0x000fca0008010866 */
        /* <DEDUP_REMOVED lines=27> */
[----:B0-----:R-:W-:-:S03]  /*9170*/  FADD.FTZ R3, R111, R156 ;  /* 0x0000009c6f037221 */ /* 0x001fc60000010000 */
[----:B--2---:R-:W-:Y:S01]  /*9180*/  FADD.FTZ R2, R102, R2 ;  /* 0x0000000266027221 */ /* 0x004fe20000010000 */
[----:B------:R-:W-:Y:S06]  /*9190*/  @!P1 BRA `(.L_x_2794) ;  /* 0x0000000000049947 */ /* 0x000fec0003800000 */
[----:B------:R-:W-:Y:S01]  /*91a0*/  BPT.TRAP 0x1 ;  /* 0x000000040000795c */ /* 0x000fe20000300000 */
.L_x_2794:
        /* <DEDUP_REMOVED lines=16> */
[-C--:B------:R-:W-:Y:S01]  /*92b0*/  FMUL.FTZ R27, R27, R6.reuse ;  /* 0x000000061b1b7220 */ /* 0x080fe20000410000 */
[----:B------:R-:W-:Y:S01]  /*92c0*/  F2FP.SATFINITE.E4M3.F32.PACK_AB_MERGE_C R113, R142, R113, RZ ;  /* 0x000000718e71723e */ /* 0x000fe200048070ff */
[----:B------:R-:W-:Y:S01]  /*92d0*/  FMUL.FTZ R30, R30, R6 ;  /* 0x000000061e1e7220 */ /* 0x000fe20000410000 */
[----:B------:R-:W-:Y:S01]  /*92e0*/  F2FP.SATFINITE.E4M3.F32.PACK_AB_MERGE_C R138, R139, R138, RZ ;  /* 0x0000008a8b8a723e */ /* 0x000fe200048070ff */
[----:B------:R-:W-:Y:S01]  /*92f0*/  SYNCS.ARRIVE.TRANS64.RED.A1T0 RZ, [UR6], RZ ;  /* 0x000000ffffff79a7 */ /* 0x000fe20008100406 */
        /* <DEDUP_REMOVED lines=95> */
.L_x_2784:
[----:B------:R-:W-:-:S06]  /*98f0*/  UISETP.GE.AND UP0, UPT, UR31, UR41, UPT ;  /* 0x000000291f00728c */ /* 0x000fcc000bf06270 */
[----:B------:R-:W-:-:S13]  /*9900*/  PLOP3.LUT P0, PT, PT, PT, UP0, 0x80, 0x0 ;  /* 0x000000000000781c */ /* 0x000fda0003f0f008 */
[----:B------:R-:W-:Y:S05]  /*9910*/  @!P0 BRA `(.L_x_2796) ;  /* 0x0000003000c48947 */ /* 0x000fea0003800000 */
[----:B------:R-:W-:Y:S01]  /*9920*/  IMAD.MOV.U32 R6, RZ, RZ, R89 ;  /* 0x000000ffff067224 */ /* 0x000fe200078e0059 */
[----:B------:R-:W-:Y:S01]  /*9930*/  UMOV UR30, UR48 ;  /* 0x00000030001e7c82 */ /* 0x000fe20008000000 */
[----:B------:R-:W-:Y:S01]  /*9940*/  IMAD.MOV.U32 R5, RZ, RZ, R88 ;  /* 0x000000ffff057224 */ /* 0x000fe200078e0058 */
[----:B------:R-:W-:Y:S01]  /*9950*/  UMOV UR29, UR47 ;  /* 0x0000002f001d7c82 */ /* 0x000fe20008000000 */
[----:B------:R-:W-:-:S05]  /*9960*/  ULDC UR28, c[0x0][0x988] ;  /* 0x00026200001c7ab9 */ /* 0x000fca0000000800 */
.L_x_2807:
        /* <DEDUP_REMOVED lines=9> */
.L_x_2798:
[----:B------:R-:W-:Y:S01]  /*9a00*/  ULEA UR6, UR47, UR43, 0x3 ;  /* 0x0000002b2f067291 */ /* 0x000fe2000f8e183f */
[----:B------:R-:W-:-:S05]  /*9a10*/  IMAD.U32 R7, RZ, RZ, UR48 ;  /* 0x00000030ff077e24 */ /* 0x000fca000f8e00ff */
[----:B------:R-:W-:-:S04]  /*9a20*/  SHF.L.U32 R7, R7, 0x1f, RZ ;  /* 0x0000001f07077819 */ /* 0x000fc800000006ff */
[----:B------:R0:W1:Y:S01]  /*9a30*/  SYNCS.PHASECHK.TRANS64.TRYWAIT P0, [UR6+0x22830], R7 ;  /* 0x02283007ff0075a7 */ /* 0x0000620008000146 */
[----:B------:R-:W-:Y:S05]  /*9a40*/  @!P1 BRA `(.L_x_2799) ;  /* 0x0000000000049947 */ /* 0x000fea0003800000 */
[----:B------:R-:W-:Y:S01]  /*9a50*/  BPT.TRAP 0x1 ;  /* 0x000000040000795c */ /* 0x000fe20000300000 */
.L_x_2799:
[----:B-1----:R-:W-:Y:S05]  /*9a60*/  @P0 BRA `(.L_x_2797) ;  /* 0x0000000000080947 */ /* 0x002fea0003800000 */
[----:B------:R-:W1:Y:S02]  /*9a70*/  SYNCS.PHASECHK.TRANS64.TRYWAIT P0, [UR6+0x22830], R7 ;  /* 0x02283007ff0075a7 */ /* 0x000e640008000146 */
[----:B-1----:R-:W-:Y:S05]  /*9a80*/  @!P0 BRA `(.L_x_2800) ;  /* 0x000000f000c08947 */ /* 0x002fea0003800000 */
.L_x_2797:
[----:B-1----:R-:W1:Y:S01]  /*9a90*/  S2R R8, SR_TID.X ;  /* 0x0000000000087919 */ /* 0x002e620000002100 */
[----:B------:R-:W-:Y:S01]  /*9aa0*/  R2UR UR32, R4 ;  /* 0x00000000042072ca */ /* 0x000fe200000e0000 */
[----:B------:R-:W-:Y:S01]  /*9ab0*/  UMOV UR19, 0x40000040 ;  /* 0x4000004000137882 */ /* 0x000fe20000000000 */
[----:B------:R-:W-:Y:S01]  /*9ac0*/  UMOV UR20, UR16 ;  /* 0x0000001000147c82 */ /* 0x000fe20008000000 */
[----:B------:R-:W-:Y:S01]  /*9ad0*/  UMOV UR21, UR17 ;  /* 0x0000001100157c82 */ /* 0x000fe20008000000 */
[----:B------:R-:W-:Y:S01]  /*9ae0*/  UMOV UR23, 0x40000040 ;  /* 0x4000004000177882 */ /* 0x000fe20000000000 */
[----:B------:R-:W-:Y:S01]  /*9af0*/  UMOV UR24, UR16 ;  /* 0x0000001000187c82 */ /* 0x000fe20008000000 */
[----:B------:R-:W-:Y:S01]  /*9b00*/  UMOV UR25, UR17 ;  /* 0x0000001100197c82 */ /* 0x000fe20008000000 */
[----:B------:R-:W-:Y:S01]  /*9b10*/  UMOV UR27, 0x40000040 ;  /* 0x40000040001b7882 */ /* 0x000fe20000000000 */
[----:B------:R-:W-:Y:S01]  /*9b20*/  UMOV UR7, 0x40000040 ;  /* 0x4000004000077882 */ /* 0x000fe20000000000 */
[----:B------:R-:W-:Y:S01]  /*9b30*/  UMOV UR11, 0x40000040 ;  /* 0x40000040000b7882 */ /* 0x000fe20000000000 */
[----:B------:R-:W-:-:S03]  /*9b40*/  UMOV UR15, 0x40000040 ;  /* 0x40000040000f7882 */ /* 0x000fc60000000000 */
[----:B------:R-:W-:-:S04]  /*9b50*/  UIMAD UR32, UR47, 0x500, UR32 ;  /* 0x000005002f2078a4 */ /* 0x000fc8000f8e0220 */
[----:B------:R-:W-:Y:S02]  /*9b60*/  UIADD3 UR22, UR32, 0x100, URZ ;  /* 0x0000010020167890 */ /* 0x000fe4000fffe03f */
[----:B------:R-:W-:Y:S02]  /*9b70*/  UIADD3 UR26, UR32, 0x200, URZ ;  /* 0x00000200201a7890 */ /* 0x000fe4000fffe03f */
[----:B------:R-:W-:Y:S01]  /*9b80*/  UMOV UR18, UR32 ;  /* 0x0000002000127c82 */ /* 0x000fe20008000000 */
[----:B------:R-:W-:Y:S02]  /*9b90*/  UIADD3 UR6, UR32, 0x400, URZ ;  /* 0x0000040020067890 */ /* 0x000fe4000fffe03f */
[----:B------:R-:W-:Y:S02]  /*9ba0*/  UIADD3 UR10, UR32, 0x402, URZ ;  /* 0x00000402200a7890 */ /* 0x000fe4000fffe03f */
[----:B------:R-:W-:Y:S01]  /*9bb0*/  UIADD3 UR14, UR32, 0x6, URZ ;  /* 0x00000006200e7890 */ /* 0x000fe2000fffe03f */
        /* <DEDUP_REMOVED lines=110> */
.L_x_2802:
[----:B------:R-:W-:Y:S01]  /*a2a0*/  ULEA UR6, UR29, UR43, 0x3 ;  /* 0x0000002b1d067291 */ /* 0x000fe2000f8e183f */
[----:B------:R-:W-:-:S05]  /*a2b0*/  IMAD.U32 R7, RZ, RZ, UR30 ;  /* 0x0000001eff077e24 */ /* 0x000fca000f8e00ff */
[----:B------:R-:W-:-:S04]  /*a2c0*/  SHF.L.U32 R7, R7, 0x1f, RZ ;  /* 0x0000001f07077819 */ /* 0x000fc800000006ff */
[----:B------:R0:W1:Y:S01]  /*a2d0*/  SYNCS.PHASECHK.TRANS64.TRYWAIT P0, [UR6+0x22850], R7 ;  /* 0x02285007ff0075a7 */ /* 0x0000620008000146 */
[----:B------:R-:W-:Y:S05]  /*a2e0*/  @!P1 BRA `(.L_x_2803) ;  /* 0x0000000000049947 */ /* 0x000fea0003800000 */
[----:B------:R-:W-:Y:S01]  /*a2f0*/  BPT.TRAP 0x1 ;  /* 0x000000040000795c */ /* 0x000fe20000300000 */
.L_x_2803:
[----:B-1----:R-:W-:Y:S05]  /*a300*/  @P0 BRA `(.L_x_2801) ;  /* 0x0000000000080947 */ /* 0x002fea0003800000 */
[----:B------:R-:W1:Y:S02]  /*a310*/  SYNCS.PHASECHK.TRANS64.TRYWAIT P0, [UR6+0x22850], R7 ;  /* 0x02285007ff0075a7 */ /* 0x000e640008000146 */
[----:B-1----:R-:W-:Y:S05]  /*a320*/  @!P0 BRA `(.L_x_2804) ;  /* 0x000000e800b08947 */ /* 0x002fea0003800000 */
.L_x_2801:
        /* <DEDUP_REMOVED lines=36> */
.L_x_2805:
        /* <DEDUP_REMOVED lines=104> */
[----:B------:R-:W-:Y:S01]  /*abf0*/  IMAD.U32 R165, RZ, RZ, UR28 ;  /* 0x0000001cffa57e24 */ /* 0x000fe2000f8e00ff */
[----:B------:R-:W-:-:S04]  /*ac00*/  ULEA UR6, UR47, UR43, 0x3 ;  /* 0x0000002b2f067291 */ /* 0x000fc8000f8e183f */
[----:B------:R-:W-:Y:S01]  /*ac10*/  UIADD3 UR6, UR6, 0x22840, URZ ;  /* 0x0002284006067890 */ /* 0x000fe2000fffe03f */
[----:B------:R-:W1:Y:S01]  /*ac20*/  MUFU.TANH R155, R155 ;  /* 0x0000009b009b7308 */ /* 0x000e620000002400 */
[----:B--2---:R-:W-:Y:S02]  /*ac30*/  FMNMX.FTZ R160, R152, R161, !PT ;  /* 0x000000a198a07209 */ /* 0x004fe40007810000 */
        /* <DEDUP_REMOVED lines=140> */
[----:B-1----:R-:W-:Y:S01]  /*b500*/  FMNMX.FTZ R162, R160, R89, !PT ;  /* 0x00000059a0a27209 */ /* 0x002fe20007810000 */
[----:B------:R-:W-:-:S04]  /*b510*/  IMAD.U32 R160, RZ, RZ, UR28 ;  /* 0x0000001cffa07e24 */ /* 0x000fc8000f8e00ff */
[----:B------:R-:W1:Y:S01]  /*b520*/  SHFL.BFLY PT, R89, R162, 0x1, 0x1f ;  /* 0x0c201f00a2597f89 */ /* 0x000e6200000e0000 */
[----:B0-----:R-:W-:-:S05]  /*b530*/  FMNMX.FTZ R88, R161, R88, !PT ;  /* 0x00000058a1587209 */ /* 0x001fca0007810000 */
[C---:B------:R-:W-:Y:S01]  /*b540*/  FFMA.FTZ R159, R88.reuse, R165, -8 ;  /* 0xc1000000589f7423 */ /* 0x040fe200000100a5 */
[----:B------:R-:W-:-:S01]  /*b550*/  FADD.FTZ R5, -R88, R5 ;  /* 0x0000000558057221 */ /* 0x000fc20000010100 */
[----:B-1----:R-:W-:Y:S02]  /*b560*/  FMNMX.FTZ R89, R162, R89, !PT ;  /* 0x00000059a2597209 */ /* 0x002fe40007810000 */
[----:B------:R-:W-:-:S01]  /*b570*/  FFMA.FTZ R161, R8, UR28, -R159 ;  /* 0x0000001c08a17c23 */ /* 0x000fc2000801089f */
[--C-:B------:R-:W-:Y:S01]  /*b580*/  FFMA.FTZ R8, R7, UR28, -R159.reuse ;  /* 0x0000001c07087c23 */ /* 0x100fe2000801089f */
[----:B------:R-:W-:-:S01]  /*b590*/  FFMA.FTZ R7, R11, UR28, -R159 ;  /* 0x0000001c0b077c23 */ /* 0x000fc2000801089f */
[--C-:B------:R-:W-:Y:S01]  /*b5a0*/  FFMA.FTZ R11, R15, UR28, -R159.reuse ;  /* 0x0000001c0f0b7c23 */ /* 0x100fe2000801089f */
[----:B------:R-:W-:-:S01]  /*b5b0*/  FFMA.FTZ R15, R153, UR28, -R159 ;  /* 0x0000001c990f7c23 */ /* 0x000fc2000801089f */
[----:B------:R-:W-:Y:S01]  /*b5c0*/  FMUL.FTZ R163, R5, UR28 ;  /* 0x0000001c05a37c20 */ /* 0x000fe20008410000 */
[----:B------:R-:W-:-:S01]  /*b5d0*/  FFMA.FTZ R153, R157, UR28, -R159 ;  /* 0x0000001c9d997c23 */ /* 0x000fc2000801089f */
[C---:B------:R-:W-:Y:S01]  /*b5e0*/  FADD.FTZ R5, -R89.reuse, R6 ;  /* 0x0000000659057221 */ /* 0x040fe20000010100 */
[----:B------:R-:W-:-:S01]  /*b5f0*/  FFMA.FTZ R157, R89, R160, -8 ;  /* 0xc1000000599d7423 */ /* 0x000fc200000100a0 */
        /* <DEDUP_REMOVED lines=12> */
[----:B------:R-:W-:Y:S01]  /*b6c0*/  FFMA.FTZ R155, R156, UR28, -R157 ;  /* 0x0000001c9c9b7c23 */ /* 0x000fe2000801089d */
        /* <DEDUP_REMOVED lines=39> */
[----:B------:R-:W-:Y:S01]  /*b940*/  FFMA.FTZ R101, R101, UR28, -R159 ;  /* 0x0000001c65657c23 */ /* 0x000fe2000801089f */
        /* <DEDUP_REMOVED lines=41> */
[----:B------:R-:W-:-:S02]  /*bbe0*/  FFMA.FTZ R103, R103, UR28, -R157 ;  /* 0x0000001c67677c23 */ /* 0x000fc4000801089d */
        /* <DEDUP_REMOVED lines=144> */
.L_x_2806:
        /* <DEDUP_REMOVED lines=116> */
.L_x_2796:
[----:B------:R-:W-:Y:S06]  /*cc30*/  BAR.ARV 0x8, 0x180 ;  /* 0x0206000000007b1d */ /* 0x000fec0000002000 */
[----:B------:R-:W-:Y:S05]  /*cc40*/  @!P1 BRA `(.L_x_2808) ;  /* 0x0000000000049947 */ /* 0x000fea0003800000 */
[----:B------:R-:W-:Y:S01]  /*cc50*/  BPT.TRAP 0x1 ;  /* 0x000000040000795c */ /* 0x000fe20000300000 */
.L_x_2808:
[----:B------:R-:W-:Y:S01]  /*cc60*/  ULEA UR5, UR47, UR43, 0x3 ;  /* 0x0000002b2f057291 */ /* 0x000fe2000f8e183f */
[----:B------:R-:W-:-:S05]  /*cc70*/  IMAD.U32 R0, RZ, RZ, UR48 ;  /* 0x00000030ff007e24 */ /* 0x000fca000f8e00ff */
[----:B------:R-:W-:-:S04]  /*cc80*/  SHF.L.U32 R0, R0, 0x1f, RZ ;  /* 0x0000001f00007819 */ /* 0x000fc800000006ff */
[----:B------:R0:W1:Y:S01]  /*cc90*/  SYNCS.PHASECHK.TRANS64.TRYWAIT P0, [UR5+0x22850], R0 ;  /* 0x02285000ff0075a7 */ /* 0x0000620008000145 */
[----:B------:R-:W-:Y:S05]  /*cca0*/  @!P1 BRA `(.L_x_2809) ;  /* 0x0000000000049947 */ /* 0x000fea0003800000 */
[----:B------:R-:W-:Y:S01]  /*ccb0*/  BPT.TRAP 0x1 ;  /* 0x000000040000795c */ /* 0x000fe20000300000 */
.L_x_2809:
[----:B-1----:R-:W-:Y:S05]  /*ccc0*/  @P0 BRA `(.L_x_2810) ;  /* 0x0000000000080947 */ /* 0x002fea0003800000 */
[----:B------:R-:W1:Y:S02]  /*ccd0*/  SYNCS.PHASECHK.TRANS64.TRYWAIT P0, [UR5+0x22850], R0 ;  /* 0x02285000ff0075a7 */ /* 0x000e640008000145 */
[----:B-1----:R-:W-:Y:S05]  /*cce0*/  @!P0 BRA `(.L_x_2811) ;  /* 0x000000c000588947 */ /* 0x002fea0003800000 */
.L_x_2810:
        /* <DEDUP_REMOVED lines=19> */
[C---:B01----:R-:W-:Y:S02]  /*ce20*/  @P0 IMAD R0, R6.reuse, UR37, RZ ;  /* 0x0000002506000c24 */ /* 0x043fe4000f8e02ff */
[----:B------:R-:W-:-:S04]  /*ce30*/  @P0 IMAD.WIDE.U32 R4, R6, UR36, RZ ;  /* 0x0000002406040c25 */ /* 0x000fc8000f8e00ff */
[----:B------:R-:W-:-:S04]  /*ce40*/  @P0 IMAD R7, R7, UR36, R0 ;  /* 0x0000002407070c24 */ /* 0x000fc8000f8e0200 */
[----:B------:R-:W-:Y:S02]  /*ce50*/  @P0 IMAD.IADD R5, R5, 0x1, R7 ;  /* 0x0000000105050824 */ /* 0x000fe400078e0207 */
[----:B--2---:R-:W-:-:S04]  /*ce60*/  @P0 IMAD.WIDE.U32 R4, R8, UR38, R4 ;  /* 0x0000002608040c25 */ /* 0x004fc8000f8e0004 */
[----:B------:R-:W-:Y:S01]  /*ce70*/  @P0 IMAD R5, R9, UR38, R5 ;  /* 0x0000002609050c24 */ /* 0x000fe2000f8e0205 */
[----:B------:R-:W-:Y:S01]  /*ce80*/  @P0 LEA R6, P2, R4, UR6, 0x2 ;  /* 0x0000000604060c11 */ /* 0x000fe2000f8410ff */
[----:B------:R-:W-:-:S03]  /*ce90*/  UIADD3 UR6, UR4, 0x200, URZ ;  /* 0x0000020004067890 */ /* 0x000fc6000fffe03f */
[----:B------:R-:W-:Y:S01]  /*cea0*/  @P0 LEA.HI.X R7, R4, UR7, R5, 0x2, P2 ;  /* 0x0000000704070c11 */ /* 0x000fe200090f1405 */
[----:B------:R-:W-:Y:S01]  /*ceb0*/  UMOV UR7, 0xc0000010 ;  /* 0xc000001000077882 */ /* 0x000fe20000000000 */
[----:B------:R-:W-:-:S06]  /*cec0*/  IMAD.MOV.U32 R4, RZ, RZ, 0x3f800000 ;  /* 0x3f800000ff047424 */ /* 0x000fcc00078e00ff */
[----:B------:R0:W2:Y:S01]  /*ced0*/  @P0 LDG.E R4, desc[UR54][R6.64] ;  /* 0x0000003606040981 */ /* 0x0000a2000c1e1900 */
[----:B------:R-:W-:Y:S02]  /*cee0*/  WARPGROUP.DEPBAR.LE gsb0, 0x0 ;  /* 0x00008000000079c5 */ /* 0x000fe40000010000 */
[----:B------:R-:W-:-:S06]  /*cef0*/  WARPGROUP.ARRIVE ;  /* 0x00000000000079c5 */ /* 0x000fcc0000000000 */
[----:B------:R-:W-:Y:S01]  /*cf00*/  QGMMA.64x128x32.F32.E4M3.E4M3 R24, R176, gdesc[UR4], R24, gsb0 ;  /* 0x01e00004b0187df3 */ /* 0x000fe20008000818 */
[----:B------:R-:W-:Y:S01]  /*cf10*/  UIADD3 UR6, UR4, 0x300, URZ ;  /* 0x0000030004067890 */ /* 0x000fe2000fffe03f */
[----:B------:R-:W-:Y:S01]  /*cf20*/  UMOV UR7, 0xc0000010 ;  /* 0xc000001000077882 */ /* 0x000fe20000000000 */
[----:B------:R-:W1:Y:S04]  /*cf30*/  SHFL.BFLY PT, R0, R3, 0x2, 0x1f ;  /* 0x0c401f0003007f89 */ /* 0x000e6800000e0000 */
[----:B------:R-:W3:Y:S01]  /*cf40*/  SHFL.BFLY PT, R9, R2, 0x2, 0x1f ;  /* 0x0c401f0002097f89 */ /* 0x000ee200000e0000 */
[----:B------:R-:W-:Y:S02]  /*cf50*/  WARPGROUP.DEPBAR.LE gsb0, 0x0 ;  /* 0x00008000000079c5 */ /* 0x000fe40000010000 */
[----:B------:R-:W-:-:S06]  /*cf60*/  WARPGROUP.ARRIVE ;  /* 0x00000000000079c5 */ /* 0x000fcc0000000000 */
[----:B------:R-:W-:Y:S01]  /*cf70*/  QGMMA.64x128x32.F32.E4M3.E4M3 R24, R172, gdesc[UR4], R24, gsb0 ;  /* 0x01e00004ac187df3 */ /* 0x000fe20008000818 */
[----:B------:R-:W-:Y:S01]  /*cf80*/  UIADD3 UR6, UR4, 0x400, URZ ;  /* 0x0000040004067890 */ /* 0x000fe2000fffe03f */
[----:B------:R-:W-:Y:S01]  /*cf90*/  UMOV UR7, 0xc0000010 ;  /* 0xc000001000077882 */ /* 0x000fe20000000000 */
[----:B-1----:R-:W-:-:S01]  /*cfa0*/  FADD.FTZ R0, R0, R3 ;  /* 0x0000000300007221 */ /* 0x002fc20000010000 */
[----:B---3--:R-:W-:-:S04]  /*cfb0*/  FADD.FTZ R9, R9, R2 ;  /* 0x0000000209097221 */ /* 0x008fc80000010000 */
[----:B------:R-:W1:Y:S04]  /*cfc0*/  SHFL.BFLY PT, R5, R0, 0x1, 0x1f ;  /* 0x0c201f0000057f89 */ /* 0x000e6800000e0000 */
[----:B0-----:R-:W0:Y:S01]  /*cfd0*/  SHFL.BFLY PT, R6, R9, 0x1, 0x1f ;  /* 0x0c201f0009067f89 */ /* 0x001e2200000e0000 */
[----:B------:R-:W-:Y:S02]  /*cfe0*/  IMAD.MOV.U32 R3, RZ, RZ, RZ ;  /* 0x000000ffff037224 */ /* 0x000fe400078e00ff */
[----:B-1----:R-:W-:Y:S01]  /*cff0*/  FADD.FTZ R5, R0, R5 ;  /* 0x0000000500057221 */ /* 0x002fe20000010000 */
[----:B0-----:R-:W-:-:S04]  /*d000*/  FADD.FTZ R10, R9, R6 ;  /* 0x00000006090a7221 */ /* 0x001fc80000010000 */
        /* <DEDUP_REMOVED lines=29> */
.L_x_2812:
        /* <DEDUP_REMOVED lines=74> */
.L_x_2776:
        /* <DEDUP_REMOVED lines=51> */
[C---:B------:R-:W-:Y:S02]  /*d9b0*/  IADD3 R57, P6, R10.reuse, 0x20, RZ ;  /* 0x000000200a397810 */ /* 0x040fe40007fde0ff */
[----:B------:R-:W-:Y:S02]  /*d9c0*/  IADD3 R65, P1, R10, 0x40, RZ ;  /* 0x000000400a417810 */ /* 0x000fe40007f3e0ff */
[----:B------:R-:W-:Y:S01]  /*d9d0*/  SEL R143, R6, R9, P0 ;  /* 0x00000009068f7207 */ /* 0x000fe20000000000 */
[----:B------:R-:W-:Y:S01]  /*d9e0*/  IMAD.X R101, RZ, RZ, R11, P6 ;  /* 0x000000ffff657224 */ /* 0x000fe200030e060b */
[----:B------:R-:W-:Y:S02]  /*d9f0*/  SEL R27, R9, R6, P0 ;  /* 0x00000006091b7207 */ /* 0x000fe40000000000 */
[----:B------:R-:W-:Y:S02]  /*da00*/  LOP3.LUT R4, R57, 0x380, RZ, 0xc0, !PT ;  /* 0x0000038039047812 */ /* 0x000fe400078ec0ff */
[----:B------:R-:W-:-:S02]  /*da10*/  LOP3.LUT R6, R65, 0x380, RZ, 0xc0, !PT ;  /* 0x0000038041067812 */ /* 0x000fc400078ec0ff */
        /* <DEDUP_REMOVED lines=25> */
[----:B------:R-:W-:Y:S02]  /*dbb0*/  SHF.R.U64 R4, R4, 0x3, RZ ;  /* 0x0000000304047819 */ /* 0x000fe400000012ff */
[----:B------:R-:W-:Y:S02]  /*dbc0*/  SHF.R.U64 R6, R6, 0x3, RZ ;  /* 0x0000000306067819 */ /* 0x000fe400000012ff */
[----:B------:R-:W-:Y:S02]  /*dbd0*/  SEL R77, R78, R79, P0 ;  /* 0x0000004f4e4d7207 */ /* 0x000fe40000000000 */
[----:B------:R-:W-:Y:S02]  /*dbe0*/  SEL R63, R79, R78, P0 ;  /* 0x0000004e4f3f7207 */ /* 0x000fe40000000000 */
[----:B------:R-:W-:-:S02]  /*dbf0*/  IADD3 R71, P3, R10, 0x4000, RZ ;  /* 0x000040000a477810 */ /* 0x000fc40007f7e0ff */
[C---:B------:R-:W-:Y:S02]  /*dc00*/  IADD3 R75, P4, R10.reuse, 0x4020, RZ ;  /* 0x000040200a4b7810 */ /* 0x040fe40007f9e0ff */
[----:B------:R-:W-:Y:S01]  /*dc10*/  SEL R109, R47, R14, P0 ;  /* 0x0000000e2f6d7207 */ /* 0x000fe20000000000 */
[--C-:B------:R-:W-:Y:S01]  /*dc20*/  IMAD.X R95, RZ, RZ, R11.reuse, P3 ;  /* 0x000000ffff5f7224 */ /* 0x100fe200018e060b */
[----:B------:R-:W-:Y:S01]  /*dc30*/  IADD3 R79, P5, R10, 0x4040, RZ ;  /* 0x000040400a4f7810 */ /* 0x000fe20007fbe0ff */
[--C-:B------:R-:W-:Y:S01]  /*dc40*/  IMAD.X R9, RZ, RZ, R11.reuse, P4 ;  /* 0x000000ffff097224 */ /* 0x100fe200020e060b */
[----:B------:R-:W-:Y:S02]  /*dc50*/  SEL R55, R7, R8, P0 ;  /* 0x0000000807377207 */ /* 0x000fe40000000000 */
[----:B------:R-:W-:Y:S01]  /*dc60*/  SEL R25, R8, R7, P0 ;  /* 0x0000000708197207 */ /* 0x000fe20000000000 */
[----:B------:R-:W-:Y:S01]  /*dc70*/  IMAD.X R7, RZ, RZ, R11, P5 ;  /* 0x000000ffff077224 */ /* 0x000fe200028e060b */
[----:B------:R-:W-:-:S02]  /*dc80*/  SEL R47, R14, R47, P0 ;  /* 0x0000002f0e2f7207 */ /* 0x000fc40000000000 */
[----:B------:R-:W-:Y:S02]  /*dc90*/  LOP3.LUT R8, R67, 0x380, RZ, 0xc0, !PT ;  /* 0x0000038043087812 */ /* 0x000fe400078ec0ff */
[----:B------:R-:W-:Y:S02]  /*dca0*/  LOP3.LUT R100, R4, R57, RZ, 0x3c, !PT ;  /* 0x0000003904647212 */ /* 0x000fe400078e3cff */
[----:B------:R-:W-:Y:S02]  /*dcb0*/  LOP3.LUT R14, R6, R65, RZ, 0x3c, !PT ;  /* 0x00000041060e7212 */ /* 0x000fe400078e3cff */
[----:B------:R-:W-:Y:S02]  /*dcc0*/  LOP3.LUT R4, R71, 0x380, RZ, 0xc0, !PT ;  /* 0x0000038047047812 */ /* 0x000fe400078ec0ff */
[----:B------:R-:W-:Y:S02]  /*dcd0*/  LOP3.LUT R6, R75, 0x380, RZ, 0xc0, !PT ;  /* 0x000003804b067812 */ /* 0x000fe400078ec0ff */
[----:B------:R-:W-:-:S02]  /*dce0*/  LOP3.LUT R30, R79, 0x380, RZ, 0xc0, !PT ;  /* 0x000003804f1e7812 */ /* 0x000fc400078ec0ff */
[----:B------:R-:W-:Y:S02]  /*dcf0*/  SHF.R.U64 R8, R8, 0x3, RZ ;  /* 0x0000000308087819 */ /* 0x000fe400000012ff */
[----:B------:R-:W-:Y:S02]  /*dd00*/  SEL R105, R82, R83, P0 ;  /* 0x0000005352697207 */ /* 0x000fe40000000000 */
[----:B------:R-:W-:Y:S02]  /*dd10*/  SEL R64, R83, R82, P0 ;  /* 0x0000005253407207 */ /* 0x000fe40000000000 */
[----:B------:R-:W-:Y:S02]  /*dd20*/  SHF.R.U64 R4, R4, 0x3, RZ ;  /* 0x0000000304047819 */ /* 0x000fe400000012ff */
[----:B------:R-:W-:Y:S02]  /*dd30*/  SHF.R.U64 R6, R6, 0x3, RZ ;  /* 0x0000000306067819 */ /* 0x000fe400000012ff */
[----:B------:R-:W-:-:S02]  /*dd40*/  IADD3 R83, P6, R10, 0x4060, RZ ;  /* 0x000040600a537810 */ /* 0x000fc40007fde0ff */
[----:B------:R-:W-:Y:S02]  /*dd50*/  SHF.R.U64 R30, R30, 0x3, RZ ;  /* 0x000000031e1e7819 */ /* 0x000fe400000012ff */
[----:B------:R-:W-:Y:S02]  /*dd60*/  SEL R107, R12, R13, P0 ;  /* 0x0000000d0c6b7207 */ /* 0x000fe40000000000 */
[----:B------:R-:W-:Y:S01]  /*dd70*/  SEL R43, R13, R12, P0 ;  /* 0x0000000c0d2b7207 */ /* 0x000fe20000000000 */
[----:B------:R-:W-:Y:S01]  /*dd80*/  IMAD.X R13, RZ, RZ, R11, P2 ;  /* 0x000000ffff0d7224 */ /* 0x000fe200010e060b */
[----:B------:R-:W-:Y:S02]  /*dd90*/  LOP3.LUT R12, R8, R67, RZ, 0x3c, !PT ;  /* 0x00000043080c7212 */ /* 0x000fe400078e3cff */
[----:B------:R-:W-:Y:S02]  /*dda0*/  LOP3.LUT R94, R4, R71, RZ, 0x3c, !PT ;  /* 0x00000047045e7212 */ /* 0x000fe400078e3cff */
[----:B------:R-:W-:-:S02]  /*ddb0*/  LOP3.LUT R8, R6, R75, RZ, 0x3c, !PT ;  /* 0x0000004b06087212 */ /* 0x000fc400078e3cff */
[----:B------:R-:W-:Y:S02]  /*ddc0*/  LOP3.LUT R56, R83, 0x380, RZ, 0xc0, !PT ;  /* 0x0000038053387812 */ /* 0x000fe400078ec0ff */
[----:B------:R-:W-:Y:S02]  /*ddd0*/  LOP3.LUT R6, R30, R79, RZ, 0x3c, !PT ;  /* 0x0000004f1e067212 */ /* 0x000fe400078e3cff */
[----:B------:R-:W-:Y:S02]  /*dde0*/  LOP3.LUT R5, R10, 0x380, RZ, 0xc0, !PT ;  /* 0x000003800a057812 */ /* 0x000fe400078ec0ff */
[----:B------:R-:W-:Y:S02]  /*ddf0*/  MOV R94, R94 ;  /* 0x0000005e005e7202 */ /* 0x000fe40000000f00 */
[----:B------:R-:W-:Y:S02]  /*de00*/  SEL R129, R60, R61, P0 ;  /* 0x0000003d3c817207 */ /* 0x000fe40000000000 */
[----:B------:R-:W-:-:S02]  /*de10*/  SEL R37, R61, R60, P0 ;  /* 0x0000003c3d257207 */ /* 0x000fc40000000000 */
[----:B------:R-:W-:Y:S02]  /*de20*/  SHF.R.U64 R56, R56, 0x3, RZ ;  /* 0x0000000338387819 */ /* 0x000fe400000012ff */
[----:B------:R-:W-:Y:S02]  /*de30*/  MOV R95, R6 ;  /* 0x00000006005f7202 */ /* 0x000fe40000000f00 */
[----:B------:R-:W-:Y:S02]  /*de40*/  SEL R61, R86, R87, P0 ;  /* 0x00000057563d7207 */ /* 0x000fe40000000000 */
[----:B------:R-:W-:Y:S02]  /*de50*/  SEL R58, R87, R86, P0 ;  /* 0x00000056573a7207 */ /* 0x000fe40000000000 */
[----:B------:R-:W-:Y:S02]  /*de60*/  SHF.R.U64 R5, R5, 0x3, RZ ;  /* 0x0000000305057819 */ /* 0x000fe400000012ff */
[----:B------:R-:W-:-:S02]  /*de70*/  SEL R137, R15, R88, P0 ;  /* 0x000000580f897207 */ /* 0x000fc40000000000 */
[----:B------:R-:W-:Y:S01]  /*de80*/  SEL R33, R88, R15, P0 ;  /* 0x0000000f58217207 */ /* 0x000fe20000000000 */
[--C-:B------:R-:W-:Y:S01]  /*de90*/  IMAD.X R15, RZ, RZ, R11.reuse, P1 ;  /* 0x000000ffff0f7224 */ /* 0x100fe200008e060b */
[----:B------:R-:W-:Y:S02]  /*dea0*/  LOP3.LUT R4, R56, R83, RZ, 0x3c, !PT ;  /* 0x0000005338047212 */ /* 0x000fe400078e3cff */
[----:B------:R-:W-:Y:S01]  /*deb0*/  LOP3.LUT R10, R5, R10, RZ, 0x3c, !PT ;  /* 0x0000000a050a7212 */ /* 0x000fe200078e3cff */
[----:B------:R-:W-:Y:S01]  /*dec0*/  IMAD.X R5, RZ, RZ, R11, P6 ;  /* 0x000000ffff057224 */ /* 0x000fe200030e060b */
        /* <DEDUP_REMOVED lines=10> */
[----:B------:R-:W0:Y:S04]  /*df70*/  SHFL.IDX PT, R60, R25, R7, 0x1c1f ;  /* 0x001c1f07193c7589 */ /* 0x000e2800000e0000 */
[----:B------:R0:W-:Y:S04]  /*df80*/  SHFL.IDX PT, R59, R58, R7, 0x1c1f ;  /* 0x001c1f073a3b7589 */ /* 0x0001e800000e0000 */
[----:B------:R-:W-:Y:S04]  /*df90*/  SHFL.IDX PT, R57, R111, R24, 0x1c1f ;  /* 0x001c1f186f397589 */ /* 0x000fe800000e0000 */
[----:B------:R-:W-:Y:S04]  /*dfa0*/  SHFL.IDX PT, R101, R77, R24, 0x1c1f ;  /* 0x001c1f184d657589 */ /* 0x000fe800000e0000 */
[----:B------:R-:W-:Y:S04]  /*dfb0*/  SHFL.IDX PT, R44, R44, R7, 0x1c1f ;  /* 0x001c1f072c2c7589 */ /* 0x000fe800000e0000 */
[----:B------:R-:W-:Y:S04]  /*dfc0*/  SHFL.IDX PT, R66, R113, R24, 0x1c1f ;  /* 0x001c1f1871427589 */ /* 0x000fe800000e0000 */
[----:B------:R-:W-:Y:S01]  /*dfd0*/  SHFL.IDX PT, R70, R107, R24, 0x1c1f ;  /* 0x001c1f186b467589 */ /* 0x000fe200000e0000 */
[----:B0-----:R-:W-:-:S02]  /*dfe0*/  SEL R58, R55, R60, P0 ;  /* 0x0000003c373a7207 */ /* 0x001fc40000000000 */
[----:B------:R-:W-:Y:S01]  /*dff0*/  SEL R60, R60, R55, P0 ;  /* 0x000000373c3c7207 */ /* 0x000fe20000000000 */
        /* <DEDUP_REMOVED lines=8> */
[----:B------:R-:W-:Y:S01]  /*e080*/  SHFL.IDX PT, R73, R32, R7, 0x1c1f ;  /* 0x001c1f0720497589 */ /* 0x000fe200000e0000 */
[----:B0-----:R-:W-:-:S03]  /*e090*/  SEL R55, R45, R66, P0 ;  /* 0x000000422d377207 */ /* 0x001fc60000000000 */
        /* <DEDUP_REMOVED lines=14> */
[----:B------:R-:W2:Y:S01]  /*e180*/  SHFL.IDX PT, R87, R53, R7, 0x1c1f ;  /* 0x001c1f0735577589 */ /* 0x000ea200000e0000 */
[----:B0-----:R-:W-:-:S03]  /*e190*/  SEL R61, R27, R6, P0 ;  /* 0x000000061b3d7207 */ /* 0x001fc60000000000 */
[----:B------:R0:W-:Y:S04]  /*e1a0*/  SHFL.IDX PT, R90, R52, R7, 0x1c1f ;  /* 0x001c1f07345a7589 */ /* 0x0001e800000e0000 */
[----:B------:R-:W-:Y:S04]  /*e1b0*/  SHFL.IDX PT, R8, R141, R24, 0x1c1f ;  /* 0x001c1f188d087589 */ /* 0x000fe800000e0000 */
[----:B------:R-:W-:Y:S01]  /*e1c0*/  SHFL.IDX PT, R12, R133, R24, 0x1c1f ;  /* 0x001c1f18850c7589 */ /* 0x000fe200000e0000 */
[----:B0-----:R-:W-:-:S03]  /*e1d0*/  SEL R52, R70, R43, P0 ;  /* 0x0000002b46347207 */ /* 0x001fc60000000000 */
[----:B------:R-:W-:Y:S04]  /*e1e0*/  SHFL.IDX PT, R84, R119, R24, 0x1c1f ;  /* 0x001c1f1877547589 */ /* 0x000fe800000e0000 */
[----:B------:R-:W-:Y:S01]  /*e1f0*/  SHFL.IDX PT, R92, R115, R24, 0x1c1f ;  /* 0x001c1f18735c7589 */ /* 0x000fe200000e0000 */
[----:B-1----:R-:W-:-:S03]  /*e200*/  SEL R49, R71, R32, P0 ;  /* 0x0000002047317207 */ /* 0x002fc60000000000 */
[----:B------:R-:W-:Y:S04]  /*e210*/  SHFL.IDX PT, R67, R109, R24, 0x1c1f ;  /* 0x001c1f186d437589 */ /* 0x000fe800000e0000 */
[----:B------:R0:W-:Y:S04]  /*e220*/  SHFL.IDX PT, R9, R29, R7, 0x1c1f ;  /* 0x001c1f071d097589 */ /* 0x0001e800000e0000 */
[----:B------:R-:W1:Y:S04]  /*e230*/  SHFL.IDX PT, R35, R35, R7, 0x1c1f ;  /* 0x001c1f0723237589 */ /* 0x000e6800000e0000 */
[----:B------:R2:W-:Y:S01]  /*e240*/  SHFL.IDX PT, R93, R39, R7, 0x1c1f ;  /* 0x001c1f07275d7589 */ /* 0x0005e200000e0000 */
[----:B0-----:R-:W-:-:S03]  /*e250*/  SEL R29, R59, R56, P0 ;  /* 0x000000383b1d7207 */ /* 0x001fc60000000000 */
[----:B------:R0:W3:Y:S04]  /*e260*/  SHFL.IDX PT, R28, R47, R7, 0x1c1f ;  /* 0x001c1f072f1c7589 */ /* 0x0000e800000e0000 */
[----:B------:R-:W4:Y:S01]  /*e270*/  SHFL.IDX PT, R37, R46, R7, 0x1c1f ;  /* 0x001c1f072e257589 */ /* 0x000f2200000e0000 */
[----:B--2---:R-:W-:-:S03]  /*e280*/  SEL R39, R87, R82, P0 ;  /* 0x0000005257277207 */ /* 0x004fc60000000000 */
[----:B------:R2:W-:Y:S01]  /*e290*/  SHFL.IDX PT, R38, R50, R7, 0x1c1f ;  /* 0x001c1f0732267589 */ /* 0x0005e200000e0000 */
[----:B0-----:R-:W-:-:S03]  /*e2a0*/  SEL R47, R32, R71, P0 ;  /* 0x00000047202f7207 */ /* 0x001fc60000000000 */
[----:B------:R-:W-:Y:S04]  /*e2b0*/  SHFL.IDX PT, R10, R137, R24, 0x1c1f ;  /* 0x001c1f18890a7589 */ /* 0x000fe800000e0000 */
[----:B------:R0:W4:Y:S01]  /*e2c0*/  SHFL.IDX PT, R11, R33, R7, 0x1c1f ;  /* 0x001c1f07210b7589 */ /* 0x00012200000e0000 */
[----:B-1----:R-:W-:Y:S02]  /*e2d0*/  SEL R71, R12, R35, P0 ;  /* 0x000000230c477207 */ /* 0x002fe40000000000 */
[----:B--2---:R-:W-:Y:S01]  /*e2e0*/  SEL R50, R43, R70, P0 ;  /* 0x000000462b327207 */ /* 0x004fe20000000000 */
[----:B------:R-:W1:Y:S01]  /*e2f0*/  SHFL.IDX PT, R79, R48, R7, 0x1c1f ;  /* 0x001c1f07304f7589 */ /* 0x000e6200000e0000 */
[----:B------:R-:W-:Y:S02]  /*e300*/  SEL R70, R72, R73, P0 ;  /* 0x0000004948467207 */ /* 0x000fe40000000000 */
[----:B------:R-:W-:Y:S01]  /*e310*/  SEL R43, R34, R75, P0 ;  /* 0x0000004b222b7207 */ /* 0x000fe20000000000 */
[----:B------:R2:W1:Y:S01]  /*e320*/  SHFL.IDX PT, R91, R54, R7, 0x1c1f ;  /* 0x001c1f07365b7589 */ /* 0x00046200000e0000 */
[----:B------:R-:W-:-:S02]  /*e330*/  SEL R72, R73, R72, P0 ;  /* 0x0000004849487207 */ /* 0x000fc40000000000 */
[----:B0-----:R-:W-:Y:S01]  /*e340*/  SEL R33, R56, R59, P0 ;  /* 0x0000003b38217207 */ /* 0x001fe20000000000 */
[----:B------:R-:W0:Y:S01]  /*e350*/  SHFL.IDX PT, R76, R127, R24, 0x1c1f ;  /* 0x001c1f187f4c7589 */ /* 0x000e2200000e0000 */
[----:B------:R-:W-:Y:S02]  /*e360*/  SEL R56, R57, R44, P0 ;  /* 0x0000002c39387207 */ /* 0x000fe40000000000 */
[----:B------:R-:W-:Y:S01]  /*e370*/  SEL R59, R6, R27, P0 ;  /* 0x0000001b063b7207 */ /* 0x000fe20000000000 */
[----:B------:R-:W-:Y:S01]  /*e380*/  SHFL.IDX PT, R80, R123, R24, 0x1c1f ;  /* 0x001c1f187b507589 */ /* 0x000fe200000e0000 */
[----:B---3--:R-:W-:Y:S02]  /*e390*/  SEL R53, R67, R28, P0 ;  /* 0x0000001c43357207 */ /* 0x008fe40000000000 */
[----:B--2---:R-:W-:Y:S01]  /*e3a0*/  SEL R54, R44, R57, P0 ;  /* 0x000000392c367207 */ /* 0x004fe20000000000 */
[----:B------:R-:W-:Y:S01]  /*e3b0*/  SHFL.IDX PT, R5, R121, R24, 0x1c1f ;  /* 0x001c1f1879057589 */ /* 0x000fe200000e0000 */
[----:B------:R-:W-:-:S02]  /*e3c0*/  SEL R57, R66, R45, P0 ;  /* 0x0000002d42397207 */ /* 0x000fc40000000000 */
[----:B------:R-:W-:Y:S01]  /*e3d0*/  SEL R45, R75, R34, P0 ;  /* 0x000000224b2d7207 */ /* 0x000fe20000000000 */
[----:B------:R-:W-:Y:S01]  /*e3e0*/  SHFL.IDX PT, R4, R117, R24, 0x1c1f ;  /* 0x001c1f1875047589 */ /* 0x000fe200000e0000 */
[----:B------:R-:W-:Y:S02]  /*e3f0*/  SEL R66, R68, R69, P0 ;  /* 0x0000004544427207 */ /* 0x000fe40000000000 */
[----:B------:R-:W-:Y:S01]  /*e400*/  SEL R34, R90, R89, P0 ;  /* 0x000000595a227207 */ /* 0x000fe20000000000 */
[----:B------:R2:W3:Y:S01]  /*e410*/  SHFL.IDX PT, R81, R36, R7, 0x1c1f ;  /* 0x001c1f0724517589 */ /* 0x0004e200000e0000 */
[----:B------:R-:W-:Y:S02]  /*e420*/  SEL R51, R28, R67, P0 ;  /* 0x000000431c337207 */ /* 0x000fe40000000000 */
[----:B------:R-:W-:Y:S01]  /*e430*/  SEL R68, R69, R68, P0 ;  /* 0x0000004445447207 */ /* 0x000fe20000000000 */
[----:B------:R-:W3:Y:S01]  /*e440*/  SHFL.IDX PT, R86, R42, R7, 0x1c1f ;  /* 0x001c1f072a567589 */ /* 0x000ee200000e0000 */
[----:B----4-:R-:W-:-:S02]  /*e450*/  SEL R48, R74, R37, P0 ;  /* 0x000000254a307207 */ /* 0x010fc40000000000 */
[----:B------:R-:W-:Y:S01]  /*e460*/  SEL R46, R37, R74, P0 ;  /* 0x0000004a252e7207 */ /* 0x000fe20000000000 */
[----:B------:R4:W3:Y:S01]  /*e470*/  SHFL.IDX PT, R25, R41, R7, 0x1c1f ;  /* 0x001c1f0729197589 */ /* 0x0008e200000e0000 */
[----:B------:R-:W-:Y:S02]  /*e480*/  SEL R73, R35, R12, P0 ;  /* 0x0000000c23497207 */ /* 0x000fe40000000000 */
[----:B--2---:R-:W-:Y:S01]  /*e490*/  SEL R36, R89, R90, P0 ;  /* 0x0000005a59247207 */ /* 0x004fe20000000000 */
[----:B------:R-:W2:Y:S01]  /*e4a0*/  SHFL.IDX PT, R13, R129, R24, 0x1c1f ;  /* 0x001c1f18810d7589 */ /* 0x000ea200000e0000 */
[----:B------:R-:W-:Y:S02]  /*e4b0*/  SEL R90, R92, R93, P0 ;  /* 0x0000005d5c5a7207 */ /* 0x000fe40000000000 */
[----:B------:R-:W-:Y:S01]  /*e4c0*/  SEL R67, R10, R11, P0 ;  /* 0x0000000b0a437207 */ /* 0x000fe20000000000 */
[----:B------:R-:W-:Y:S01]  /*e4d0*/  SHFL.IDX PT, R15, R125, R24, 0x1c1f ;  /* 0x001c1f187d0f7589 */ /* 0x000fe200000e0000 */
[----:B------:R-:W-:-:S02]  /*e4e0*/  SEL R69, R11, R10, P0 ;  /* 0x0000000a0b457207 */ /* 0x000fc40000000000 */
[----:B----4-:R-:W-:Y:S01]  /*e4f0*/  SEL R41, R82, R87, P0 ;  /* 0x0000005752297207 */ /* 0x010fe20000000000 */
[----:B------:R-:W-:Y:S01]  /*e500*/  SHFL.IDX PT, R105, R105, R24, 0x1c1f ;  /* 0x001c1f1869697589 */ /* 0x000fe200000e0000 */
[----:B------:R-:W-:Y:S02]  /*e510*/  SEL R82, R84, R85, P0 ;  /* 0x0000005554527207 */ /* 0x000fe40000000000 */
[----:B-1----:R-:W-:Y:S01]  /*e520*/  SEL R44, R78, R79, P0 ;  /* 0x0000004f4e2c7207 */ /* 0x002fe20000000000 */
[----:B------:R1:W4:Y:S01]  /*e530*/  SHFL.IDX PT, R24, R40, R7, 0x1c1f ;  /* 0x001c1f0728187589 */ /* 0x00032200000e0000 */
[----:B------:R-:W-:Y:S02]  /*e540*/  SEL R42, R79, R78, P0 ;  /* 0x0000004e4f2a7207 */ /* 0x000fe40000000000 */
[----:B------:R-:W-:Y:S01]  /*e550*/  SEL R37, R88, R91, P0 ;  /* 0x0000005b58257207 */ /* 0x000fe20000000000 */
[----:B------:R0:W-:Y:S01]  /*e560*/  SHFL.IDX PT, R104, R63, R7, 0x1c1f ;  /* 0x001c1f073f687589 */ /* 0x0001e200000e0000 */
[----:B------:R-:W-:-:S02]  /*e570*/  SEL R35, R91, R88, P0 ;  /* 0x000000585b237207 */ /* 0x000fc40000000000 */
[----:B------:R-:W-:Y:S01]  /*e580*/  SEL R84, R85, R84, P0 ;  /* 0x0000005455547207 */ /* 0x000fe20000000000 */
[----:B------:R3:W4:Y:S01]  /*e590*/  SHFL.IDX PT, R103, R62, R7, 0x1c1f ;  /* 0x001c1f073e677589 */ /* 0x00072200000e0000 */
[----:B------:R-:W-:Y:S02]  /*e5a0*/  SEL R92, R93, R92, P0 ;  /* 0x0000005c5d5c7207 */ /* 0x000fe40000000000 */
[----:B-1----:R-:W-:Y:S01]  /*e5b0*/  SEL R40, R83, R38, P0 ;  /* 0x0000002653287207 */ /* 0x002fe20000000000 */
[----:B------:R1:W4:Y:S01]  /*e5c0*/  SHFL.IDX PT, R106, R64, R7, 0x1c1f ;  /* 0x001c1f07406a7589 */ /* 0x00032200000e0000 */
[----:B------:R-:W-:Y:S02]  /*e5d0*/  SEL R38, R38, R83, P0 ;  /* 0x0000005326267207 */ /* 0x000fe40000000000 */
[----:B0-----:R-:W-:Y:S02]  /*e5e0*/  SEL R63, R8, R9, P0 ;  /* 0x00000009083f7207 */ /* 0x001fe40000000000 */
[----:B------:R-:W-:-:S02]  /*e5f0*/  SEL R74, R76, R77, P0 ;  /* 0x0000004d4c4a7207 */ /* 0x000fc40000000000 */
[----:B---3--:R-:W-:Y:S02]  /*e600*/  SEL R62, R65, R26, P0 ;  /* 0x0000001a413e7207 */ /* 0x008fe40000000000 */
[----:B------:R-:W-:Y:S02]  /*e610*/  SEL R78, R80, R81, P0 ;  /* 0x00000051504e7207 */ /* 0x000fe40000000000 */
[----:B-1----:R-:W-:Y:S02]  /*e620*/  SEL R64, R26, R65, P0 ;  /* 0x000000411a407207 */ /* 0x002fe40000000000 */
[----:B------:R-:W-:Y:S02]  /*e630*/  SEL R65, R9, R8, P0 ;  /* 0x0000000809417207 */ /* 0x000fe40000000000 */
[----:B------:R-:W-:Y:S02]  /*e640*/  SEL R83, R5, R86, P0 ;  /* 0x0000005605537207 */ /* 0x000fe40000000000 */
[----:B------:R-:W-:-:S02]  /*e650*/  SEL R85, R86, R5, P0 ;  /* 0x0000000556557207 */ /* 0x000fc40000000000 */
[----:B------:R-:W-:Y:S02]  /*e660*/  SEL R91, R4, R25, P0 ;  /* 0x00000019045b7207 */ /* 0x000fe40000000000 */
[----:B------:R-:W-:Y:S02]  /*e670*/  SEL R93, R25, R4, P0 ;  /* 0x00000004195d7207 */ /* 0x000fe40000000000 */
[----:B------:R-:W-:Y:S02]  /*e680*/  SEL R76, R77, R76, P0 ;  /* 0x0000004c4d4c7207 */ /* 0x000fe40000000000 */
[----:B------:R-:W-:Y:S02]  /*e690*/  SEL R80, R81, R80, P0 ;  /* 0x0000005051507207 */ /* 0x000fe40000000000 */
[----:B------:R-:W-:Y:S02]  /*e6a0*/  F2FP.BF16.F32.PACK_AB R4, R59, R58 ;  /* 0x0000003a3b04723e */ /* 0x000fe400000010ff */
[----:B------:R-:W-:-:S02]  /*e6b0*/  F2FP.BF16.F32.PACK_AB R5, R57, R56 ;  /* 0x000000383905723e */ /* 0x000fc400000010ff */
[----:B------:R-:W-:Y:S02]  /*e6c0*/  F2FP.BF16.F32.PACK_AB R6, R61, R60 ;  /* 0x0000003c3d06723e */ /* 0x000fe400000010ff */
[----:B------:R-:W-:Y:S02]  /*e6d0*/  F2FP.BF16.F32.PACK_AB R7, R55, R54 ;  /* 0x000000363707723e */ /* 0x000fe400000010ff */
[----:B--2---:R-:W-:Y:S02]  /*e6e0*/  SEL R75, R13, R14, P0 ;  /* 0x0000000e0d4b7207 */ /* 0x004fe40000000000 */
[----:B------:R-:W-:Y:S01]  /*e6f0*/  SEL R77, R14, R13, P0 ;  /* 0x0000000d0e4d7207 */ /* 0x000fe20000000000 */
[----:B------:R0:W-:Y:S01]  /*e700*/  STSM.16.M88.4 [R99], R4 ;  /* 0x0000000463007844 */ /* 0x0001e20000000200 */
[----:B----4-:R-:W-:Y:S02]  /*e710*/  SEL R79, R15, R24, P0 ;  /* 0x000000180f4f7207 */ /* 0x010fe40000000000 */
[----:B------:R-:W-:-:S02]  /*e720*/  SEL R81, R24, R15, P0 ;  /* 0x0000000f18517207 */ /* 0x000fc40000000000 */
[----:B------:R-:W-:Y:S02]  /*e730*/  F2FP.BF16.F32.PACK_AB R8, R63, R62 ;  /* 0x0000003e3f08723e */ /* 0x000fe400000010ff */
[----:B------:R-:W-:Y:S02]  /*e740*/  F2FP.BF16.F32.PACK_AB R9, R53, R52 ;  /* 0x000000343509723e */ /* 0x000fe400000010ff */
[----:B------:R-:W-:Y:S02]  /*e750*/  F2FP.BF16.F32.PACK_AB R10, R65, R64 ;  /* 0x00000040410a723e */ /* 0x000fe400000010ff */
[----:B------:R-:W-:Y:S02]  /*e760*/  F2FP.BF16.F32.PACK_AB R11, R51, R50 ;  /* 0x00000032330b723e */ /* 0x000fe400000010ff */
[----:B------:R-:W-:Y:S02]  /*e770*/  F2FP.BF16.F32.PACK_AB R12, R67, R66 ;  /* 0x00000042430c723e */ /* 0x000fe400000010ff */
[----:B------:R-:W-:Y:S01]  /*e780*/  F2FP.BF16.F32.PACK_AB R13, R49, R48 ;  /* 0x00000030310d723e */ /* 0x000fe200000010ff */
[----:B------:R-:W-:Y:S01]  /*e790*/  STSM.16.M88.4 [R100], R8 ;  /* 0x0000000864007844 */ /* 0x000fe20000000200 */
[----:B------:R-:W-:Y:S01]  /*e7a0*/  F2FP.BF16.F32.PACK_AB R14, R69, R68 ;  /* 0x00000044450e723e */ /* 0x000fe200000010ff */
[----:B0-----:R-:W-:Y:S01]  /*e7b0*/  IMAD.U32 R99, RZ, RZ, UR9 ;  /* 0x00000009ff637e24 */ /* 0x001fe2000f8e00ff */
[----:B------:R-:W-:-:S02]  /*e7c0*/  F2FP.BF16.F32.PACK_AB R15, R47, R46 ;  /* 0x0000002e2f0f723e */ /* 0x000fc400000010ff */
[----:B------:R-:W-:Y:S02]  /*e7d0*/  F2FP.BF16.F32.PACK_AB R24, R71, R70 ;  /* 0x000000464718723e */ /* 0x000fe400000010ff */
[----:B------:R-:W-:Y:S01]  /*e7e0*/  F2FP.BF16.F32.PACK_AB R25, R45, R44 ;  /* 0x0000002c2d19723e */ /* 0x000fe200000010ff */
[----:B------:R-:W-:Y:S01]  /*e7f0*/  STSM.16.M88.4 [R97], R12 ;  /* 0x0000000c61007844 */ /* 0x000fe20000000200 */
[----:B------:R-:W-:Y:S02]  /*e800*/  F2FP.BF16.F32.PACK_AB R26, R73, R72 ;  /* 0x00000048491a723e */ /* 0x000fe400000010ff */
[----:B------:R-:W-:Y:S02]  /*e810*/  F2FP.BF16.F32.PACK_AB R27, R43, R42 ;  /* 0x0000002a2b1b723e */ /* 0x000fe400000010ff */
[----:B------:R-:W-:Y:S02]  /*e820*/  SEL R86, R102, R103, P0 ;  /* 0x0000006766567207 */ /* 0x000fe40000000000 */
[----:B------:R-:W-:Y:S01]  /*e830*/  SEL R88, R103, R102, P0 ;  /* 0x0000006667587207 */ /* 0x000fe20000000000 */
[----:B------:R0:W-:Y:S01]  /*e840*/  STSM.16.M88.4 [R98], R24 ;  /* 0x0000001862007844 */ /* 0x0001e20000000200 */
[----:B------:R-:W-:-:S02]  /*e850*/  SEL R87, R101, R104, P0 ;  /* 0x0000006865577207 */ /* 0x000fc40000000000 */
[----:B------:R-:W-:Y:S02]  /*e860*/  SEL R89, R104, R101, P0 ;  /* 0x0000006568597207 */ /* 0x000fe40000000000 */
[----:B------:R-:W-:Y:S02]  /*e870*/  SEL R32, R105, R106, P0 ;  /* 0x0000006a69207207 */ /* 0x000fe40000000000 */
[----:B------:R-:W-:Y:S02]  /*e880*/  SEL R28, R106, R105, P0 ;  /* 0x000000696a1c7207 */ /* 0x000fe40000000000 */
[----:B------:R-:W-:Y:S02]  /*e890*/  F2FP.BF16.F32.PACK_AB R4, R75, R74 ;  /* 0x0000004a4b04723e */ /* 0x000fe400000010ff */
[----:B------:R-:W-:Y:S02]  /*e8a0*/  F2FP.BF16.F32.PACK_AB R5, R41, R40 ;  /* 0x000000282905723e */ /* 0x000fe400000010ff */
[----:B------:R-:W-:-:S02]  /*e8b0*/  F2FP.BF16.F32.PACK_AB R6, R77, R76 ;  /* 0x0000004c4d06723e */ /* 0x000fc400000010ff */
[----:B------:R-:W-:Y:S01]  /*e8c0*/  F2FP.BF16.F32.PACK_AB R7, R39, R38 ;  /* 0x000000262707723e */ /* 0x000fe200000010ff */
[----:B0-----:R-:W-:Y:S01]  /*e8d0*/  IMAD.U32 R98, RZ, RZ, UR8 ;  /* 0x00000008ff627e24 */ /* 0x001fe2000f8e00ff */
[----:B------:R-:W-:Y:S01]  /*e8e0*/  F2FP.BF16.F32.PACK_AB R8, R79, R78 ;  /* 0x0000004e4f08723e */ /* 0x000fe200000010ff */
[----:B------:R-:W-:Y:S01]  /*e8f0*/  ULDC.64 UR8, c[0x0][0xc08] ;  /* 0x0003020000087ab9 */ /* 0x000fe20000000a00 */
        /* <DEDUP_REMOVED lines=11> */
[----:B------:R2:W-:Y:S01]  /*e9b0*/  STSM.16.M88.4 [R95], R12 ;  /* 0x0000000c5f007844 */ /* 0x0005e20000000200 */
[----:B------:R-:W-:Y:S01]  /*e9c0*/  F2FP.BF16.F32.PACK_AB R26, R93, R92 ;  /* 0x0000005c5d1a723e */ /* 0x000fe200000010ff */
[----:B0-----:R-:W0:Y:S01]  /*e9d0*/  LDC R94, c[0x0][0xbe8] ;  /* 0x0002fa00ff5e7b82 */ /* 0x001e220000000800 */
[----:B------:R-:W-:-:S02]  /*e9e0*/  F2FP.BF16.F32.PACK_AB R27, R29, R28 ;  /* 0x0000001c1d1b723e */ /* 0x000fc400000010ff */
[----:B------:R-:W-:-:S03]  /*e9f0*/  ISETP.NE.U32.AND P0, PT, RZ, UR10, PT ;  /* 0x0000000aff007c0c */ /* 0x000fc6000bf05070 */
[----:B------:R3:W-:Y:S02]  /*ea00*/  STSM.16.M88.4 [R96], R24 ;  /* 0x0000001860007844 */ /* 0x0007e40000000200 */
[----:B------:R-:W-:Y:S01]  /*ea10*/  BAR.SYNC.DEFER_BLOCKING 0x1, 0x100 ;  /* 0x0044000000007b1d */ /* 0x000fe20000010000 */
[----:B------:R-:W-:-:S13]  /*ea20*/  ISETP.NE.AND.EX P0, PT, RZ, UR11, PT, P0 ;  /* 0x0000000bff007c0c */ /* 0x000fda000bf05300 */
[----:B------:R-:W4:Y:S01]  /*ea30*/  @P0 LDG.E R97, desc[UR54][R98.64] ;  /* 0x0000003662610981 */ /* 0x000f22000c1e1900 */
[----:B------:R-:W-:Y:S01]  /*ea40*/  UISETP.NE.U32.AND UP0, UPT, UR8, URZ, UPT ;  /* 0x0000003f0800728c */ /* 0x000fe2000bf05070 */
[----:B0-----:R-:W-:Y:S01]  /*ea50*/  ISETP.NE.AND P1, PT, R94, 0x1, PT ;  /* 0x000000015e00780c */ /* 0x001fe20003f25270 */
[----:B------:R-:W-:Y:S02]  /*ea60*/  ULDC UR4, c[0x0][0xa88] ;  /* 0x0002a20000047ab9 */ /* 0x000fe40000000800 */
[----:B------:R-:W-:Y:S01]  /*ea70*/  UISETP.NE.AND.EX UP0, UPT, UR9, URZ, UPT, UP0 ;  /* 0x0000003f0900728c */ /* 0x000fe2000bf05300 */
[----:B-1----:R-:W-:Y:S01]  /*ea80*/  IMAD.U32 R9, RZ, RZ, UR4 ;  /* 0x00000004ff097e24 */ /* 0x002fe2000f8e00ff */
[----:B------:R-:W-:-:S04]  /*ea90*/  UMOV UR16, 0x9b8 ;  /* 0x000009b800107882 */ /* 0x000fc80000000000 */
[----:B------:R-:W-:-:S04]  /*eaa0*/  PLOP3.LUT P4, PT, PT, PT, UP0, 0x80, 0x0 ;  /* 0x000000000000781c */ /* 0x000fc80003f8f008 */
[----:B------:R-:W0:Y:S01]  /*eab0*/  @P1 LDC R6, c[0x0][0xbec] ;  /* 0x0002fb00ff061b82 */ /* 0x000e220000000800 */
[----:B------:R-:W-:-:S04]  /*eac0*/  @UP0 ULEA UR8, UP1, UR36, UR8, 0x2 ;  /* 0x0000000824080291 */ /* 0x000fc8000f82103f */
[----:B------:R-:W-:Y:S02]  /*ead0*/  @UP0 ULEA.HI.X UR9, UR36, UR9, UR37, 0x2, UP1 ;  /* 0x0000000924090291 */ /* 0x000fe400088f1425 */
[----:B------:R-:W-:Y:S01]  /*eae0*/  UISETP.GT.AND UP1, UPT, UR46, 0x1, UPT ;  /* 0x000000012e00788c */ /* 0x000fe2000bf24270 */
[----:B------:R-:W1:Y:S01]  /*eaf0*/  @P1 LDC R11, c[0x0][0xbf0] ;  /* 0x0002fc00ff0b1b82 */ /* 0x000e620000000800 */
[----:B------:R-:W-:Y:S02]  /*eb00*/  IMAD.U32 R4, RZ, RZ, UR8 ;  /* 0x00000008ff047e24 */ /* 0x000fe4000f8e00ff */
[----:B------:R-:W-:Y:S01]  /*eb10*/  USEL UR16, UR16, 0x978, UP1 ;  /* 0x0000097810107887 */ /* 0x000fe20008800000 */
[----:B------:R-:W-:Y:S01]  /*eb20*/  IMAD.U32 R5, RZ, RZ, UR9 ;  /* 0x00000009ff057e24 */ /* 0x000fe2000f8e00ff */
[----:B------:R-:W-:Y:S01]  /*eb30*/  UISETP.NE.U32.AND UP0, UPT, UR10, URZ, UPT ;  /* 0x0000003f0a00728c */ /* 0x000fe2000bf05070 */
[----:B--2---:R-:W-:Y:S01]  /*eb40*/  VIADD R13, R18, UR39 ;  /* 0x00000027120d7c36 */ /* 0x004fe20008000000 */
[----:B------:R-:W-:-:S02]  /*eb50*/  UMOV UR4, URZ ;  /* 0x0000003f00047c82 */ /* 0x000fc40008000000 */
[----:B------:R-:W-:Y:S01]  /*eb60*/  UISETP.NE.AND.EX UP0, UPT, UR11, URZ, UPT, UP0 ;  /* 0x0000003f0b00728c */ /* 0x000fe2000bf05300 */
[----:B------:R0:W5:Y:S01]  /*eb70*/  @P4 LDG.E R9, desc[UR54][R4.64] ;  /* 0x0000003604094981 */ /* 0x000162000c1e1900 */
[----:B------:R-:W-:Y:S01]  /*eb80*/  USEL UR7, UR40, URZ, UP1 ;  /* 0x0000003f28077287 */ /* 0x000fe20008800000 */
[----:B------:R-:W-:Y:S01]  /*eb90*/  IMAD.MOV.U32 R7, RZ, RZ, R13 ;  /* 0x000000ffff077224 */ /* 0x000fe200078e000d */
[----:B------:R-:W-:Y:S02]  /*eba0*/  USEL UR36, UR36, URZ, !UP0 ;  /* 0x0000003f24247287 */ /* 0x000fe4000c000000 */
[----:B------:R-:W-:Y:S01]  /*ebb0*/  ULDC.64 UR10, c[0x0][UR16+0x218] ;  /* 0x00008600100a7abb */ /* 0x000fe20008000a00 */
[----:B------:R-:W-:Y:S01]  /*ebc0*/  ULDC.64 UR14, c[0x0][UR16+0x228] ;  /* 0x00008a00100e7abb */ /* 0x000fe20008000a00 */
[----:B------:R-:W-:Y:S01]  /*ebd0*/  ULDC.64 UR12, c[0x0][UR16+0x220] ;  /* 0x00008800100c7abb */ /* 0x000fe20008000a00 */
[----:B------:R-:W-:Y:S02]  /*ebe0*/  UIMAD.WIDE.U32 UR8, UR10, UR38, URZ ;  /* 0x000000260a0872a5 */ /* 0x000fe4000f8e003f */
[----:B------:R-:W-:Y:S01]  /*ebf0*/  UIMAD.WIDE.U32 UR18, UR14, UR7, URZ ;  /* 0x000000070e1272a5 */ /* 0x000fe2000f8e003f */
[----:B0-----:R-:W-:Y:S01]  /*ec00*/  @P1 IMAD.HI.U32 R4, R13, R6, RZ ;  /* 0x000000060d041227 */ /* 0x001fe200078e00ff */
[----:B------:R-:W-:-:S02]  /*ec10*/  UIMAD UR10, UR11, UR38, URZ ;  /* 0x000000260b0a72a4 */ /* 0x000fc4000f8e023f */
[----:B------:R-:W-:Y:S02]  /*ec20*/  UIMAD UR14, UR15, UR7, URZ ;  /* 0x000000070f0e72a4 */ /* 0x000fe4000f8e023f */
[----:B------:R-:W-:Y:S01]  /*ec30*/  USEL UR37, UR37, URZ, !UP0 ;  /* 0x0000003f25257287 */ /* 0x000fe2000c000000 */
[----:B-1----:R-:W-:Y:S01]  /*ec40*/  @P1 SHF.R.U32.HI R7, RZ, R11, R4 ;  /* 0x0000000bff071219 */ /* 0x002fe20000011604 */
[----:B------:R-:W-:Y:S01]  /*ec50*/  UIMAD UR7, UR13, UR36, URZ ;  /* 0x000000240d0772a4 */ /* 0x000fe2000f8e023f */
[----:B------:R-:W-:Y:S01]  /*ec60*/  IMAD.U32 R4, RZ, RZ, UR18 ;  /* 0x00000012ff047e24 */ /* 0x000fe2000f8e00ff */
[----:B------:R-:W-:Y:S01]  /*ec70*/  UIADD3 UR9, UR9, UR10, URZ ;  /* 0x0000000a09097290 */ /* 0x000fe2000fffe03f */
[----:B------:R-:W-:Y:S01]  /*ec80*/  IMAD.U32 R5, RZ, RZ, UR19 ;  /* 0x00000013ff057e24 */ /* 0x000fe2000f8e00ff */
[----:B------:R-:W-:Y:S01]  /*ec90*/  UIMAD.WIDE.U32 UR10, UR12, UR36, URZ ;  /* 0x000000240c0a72a5 */ /* 0x000fe2000f8e003f */
[--C-:B------:R-:W-:Y:S01]  /*eca0*/  IMAD.MOV R11, RZ, RZ, -R7.reuse ;  /* 0x000000ffff0b7224 */ /* 0x100fe200078e0a07 */
[----:B------:R-:W-:Y:S01]  /*ecb0*/  UIMAD UR7, UR12, UR37, UR7 ;  /* 0x000000250c0772a4 */ /* 0x000fe2000f8e0207 */
[----:B------:R-:W-:Y:S01]  /*ecc0*/  SHF.R.S32.HI R5, RZ, 0x1f, R7 ;  /* 0x0000001fff057819 */ /* 0x000fe20000011407 */
[----:B------:R-:W-:Y:S01]  /*ecd0*/  UIADD3 UR14, UR19, UR14, URZ ;  /* 0x0000000e130e7290 */ /* 0x000fe2000fffe03f */
[----:B------:R-:W-:Y:S01]  /*ece0*/  IMAD R11, R94, R11, R13 ;  /* 0x0000000b5e0b7224 */ /* 0x000fe200078e020d */
[----:B------:R-:W-:-:S04]  /*ecf0*/  UIADD3 UR7, UR11, UR7, URZ ;  /* 0x000000070b077290 */ /* 0x000fc8000fffe03f */
[----:B------:R-:W-:Y:S01]  /*ed00*/  IMAD.U32 R8, RZ, RZ, UR14 ;  /* 0x0000000eff087e24 */ /* 0x000fe2000f8e00ff */
        /* <DEDUP_REMOVED lines=17> */
[----:B---3--:R-:W-:Y:S08]  /*ee20*/  @P4 BRA `(.L_x_2815) ;  /* 0x0000000000104947 */ /* 0x008ff00003800000 */
[----:B------:R-:W-:Y:S05]  /*ee30*/  @!P0 BRA `(.L_x_2815) ;  /* 0x00000000000c8947 */ /* 0x000fea0003800000 */
[----:B------:R-:W2:Y:S04]  /*ee40*/  LDG.E R4, desc[UR54][R98.64] ;  /* 0x0000003662047981 */ /* 0x000ea8000c1e1900 */
[----:B-----5:R-:W2:Y:S02]  /*ee50*/  LDG.E R9, desc[UR54][R98.64+0x4] ;  /* 0x0000043662097981 */ /* 0x020ea4000c1e1900 */
[----:B--2---:R-:W-:-:S07]  /*ee60*/  IMAD.IADD R9, R9, 0x1, -R4 ;  /* 0x0000000109097824 */ /* 0x004fce00078e0a04 */
.L_x_2815:
        /* <DEDUP_REMOVED lines=23> */
[----:B------:R-:W-:Y:S02]  /*efe0*/  IADD3 R25, P4, R20, 0x3000, RZ ;  /* 0x0000300014197810 */ /* 0x000fe40007f9e0ff */
[----:B------:R-:W-:Y:S02]  /*eff0*/  SHF.R.U64 R8, R8, 0x3, RZ ;  /* 0x0000000308087819 */ /* 0x000fe400000012ff */
[----:B------:R-:W-:-:S02]  /*f000*/  IADD3 R33, P3, R20, 0x4000, RZ ;  /* 0x0000400014217810 */ /* 0x000fc40007f7e0ff */
[----:B------:R-:W-:Y:S01]  /*f010*/  LOP3.LUT R8, R8, R9, RZ, 0x3c, !PT ;  /* 0x0000000908087212 */ /* 0x000fe200078e3cff */
[--C-:B------:R-:W-:Y:S01]  /*f020*/  IMAD.X R9, RZ, RZ, R21.reuse, P6 ;  /* 0x000000ffff097224 */ /* 0x100fe200030e0615 */
[C---:B------:R-:W-:Y:S02]  /*f030*/  IADD3 R37, P2, R20.reuse, 0x5000, RZ ;  /* 0x0000500014257810 */ /* 0x040fe40007f5e0ff */
[C---:B------:R-:W-:Y:S02]  /*f040*/  IADD3 R41, P0, R20.reuse, 0x6000, RZ ;  /* 0x0000600014297810 */ /* 0x040fe40007f1e0ff */
[C---:B------:R-:W-:Y:S01]  /*f050*/  LOP3.LUT R7, R20.reuse, 0x380, RZ, 0xc0, !PT ;  /* 0x0000038014077812 */ /* 0x040fe200078ec0ff */
[----:B------:R-:W-:Y:S01]  /*f060*/  UIMAD UR7, UR12, UR10, URZ ;  /* 0x0000000a0c0772a4 */ /* 0x000fe2000f8e023f */
[----:B------:R-:W-:Y:S01]  /*f070*/  IADD3 R5, P6, R20, 0x7000, RZ ;  /* 0x0000700014057810 */ /* 0x000fe20007fde0ff */
[----:B------:R-:W-:Y:S01]  /*f080*/  UIMAD.WIDE.U32 UR8, UR4, UR10, URZ ;  /* 0x0000000a040872a5 */ /* 0x000fe2000f8e003f */
[----:B------:R-:W-:Y:S01]  /*f090*/  LOP3.LUT R12, R13, 0x380, RZ, 0xc0, !PT ;  /* 0x000003800d0c7812 */ /* 0x000fe200078ec0ff */
[----:B------:R-:W5:Y:S01]  /*f0a0*/  LD.E.128 R8, desc[UR54][R8.64] ;  /* 0x0000003608087980 */ /* 0x000f62000c101d00 */
[----:B------:R-:W-:Y:S01]  /*f0b0*/  LOP3.LUT R24, R25, 0x380, RZ, 0xc0, !PT ;  /* 0x0000038019187812 */ /* 0x000fe200078ec0ff */
[----:B------:R-:W-:Y:S01]  /*f0c0*/  IMAD.X R45, RZ, RZ, R21, P6 ;  /* 0x000000ffff2d7224 */ /* 0x000fe200030e0615 */
[----:B------:R-:W-:-:S02]  /*f0d0*/  LOP3.LUT R32, R33, 0x380, RZ, 0xc0, !PT ;  /* 0x0000038021207812 */ /* 0x000fc400078ec0ff */
[----:B------:R-:W-:Y:S02]  /*f0e0*/  LOP3.LUT R36, R37, 0x380, RZ, 0xc0, !PT ;  /* 0x0000038025247812 */ /* 0x000fe400078ec0ff */
[----:B------:R-:W-:Y:S02]  /*f0f0*/  LOP3.LUT R40, R41, 0x380, RZ, 0xc0, !PT ;  /* 0x0000038029287812 */ /* 0x000fe400078ec0ff */
[----:B------:R-:W-:Y:S02]  /*f100*/  SHF.R.U64 R7, R7, 0x3, RZ ;  /* 0x0000000307077819 */ /* 0x000fe400000012ff */
[----:B------:R-:W-:Y:S02]  /*f110*/  LOP3.LUT R0, R5, 0x380, RZ, 0xc0, !PT ;  /* 0x0000038005007812 */ /* 0x000fe400078ec0ff */
[----:B------:R-:W-:Y:S02]  /*f120*/  SHF.R.U64 R12, R12, 0x3, RZ ;  /* 0x000000030c0c7819 */ /* 0x000fe400000012ff */
[----:B------:R-:W-:-:S02]  /*f130*/  SHF.R.U64 R24, R24, 0x3, RZ ;  /* 0x0000000318187819 */ /* 0x000fc400000012ff */
[----:B------:R-:W-:Y:S02]  /*f140*/  SHF.R.U64 R32, R32, 0x3, RZ ;  /* 0x0000000320207819 */ /* 0x000fe400000012ff */
[----:B------:R-:W-:Y:S02]  /*f150*/  SHF.R.U64 R36, R36, 0x3, RZ ;  /* 0x0000000324247819 */ /* 0x000fe400000012ff */
[----:B------:R-:W-:Y:S02]  /*f160*/  SHF.R.U64 R40, R40, 0x3, RZ ;  /* 0x0000000328287819 */ /* 0x000fe400000012ff */
[----:B------:R-:W-:Y:S02]  /*f170*/  LOP3.LUT R20, R7, R20, RZ, 0x3c, !PT ;  /* 0x0000001407147212 */ /* 0x000fe400078e3cff */
        /* <DEDUP_REMOVED lines=12> */
[----:B------:R-:W-:Y:S01]  /*f240*/  UIMAD UR7, UR4, UR11, UR7 ;  /* 0x0000000b040772a4 */ /* 0x000fe2000f8e0207 */
[----:B------:R1:W5:Y:S01]  /*f250*/  LD.E.128 R4, desc[UR54][R20.64] ;  /* 0x0000003614047980 */ /* 0x000362000c101d00 */
[----:B------:R-:W-:Y:S01]  /*f260*/  IMAD R0, R22, 0x20, R202 ;  /* 0x0000002016007824 */ /* 0x000fe200078e02ca */
[----:B------:R-:W-:-:S02]  /*f270*/  ULDC.64 UR10, c[0x0][0xae8] ;  /* 0x0002ba00000a7ab9 */ /* 0x000fc40000000a00 */
[----:B------:R-:W5:Y:S04]  /*f280*/  LD.E.128 R12, desc[UR54][R12.64] ;  /* 0x000000360c0c7980 */ /* 0x000f68000c101d00 */
[----:B------:R-:W5:Y:S01]  /*f290*/  LD.E.128 R24, desc[UR54][R24.64] ;  /* 0x0000003618187980 */ /* 0x000f62000c101d00 */
[----:B-1----:R-:W1:Y:S01]  /*f2a0*/  @P1 LDC R21, c[0x0][0xbec] ;  /* 0x0002fb00ff151b82 */ /* 0x002e620000000800 */
[----:B------:R-:W-:Y:S01]  /*f2b0*/  UIADD3 UR9, UR9, UR7, URZ ;  /* 0x0000000709097290 */ /* 0x000fe2000fffe03f */
[----:B------:R-:W-:Y:S01]  /*f2c0*/  VIADD R2, R0, UR39 ;  /* 0x0000002700027c36 */ /* 0x000fe20008000000 */
[----:B------:R-:W5:Y:S02]  /*f2d0*/  LD.E.128 R32, desc[UR54][R32.64] ;  /* 0x0000003620207980 */ /* 0x000f64000c101d00 */
[----:B------:R-:W-:-:S02]  /*f2e0*/  UIMAD.WIDE.U32 UR8, UR38, UR10, UR8 ;  /* 0x0000000a260872a5 */ /* 0x000fc4000f8e0008 */
[----:B------:R-:W-:Y:S01]  /*f2f0*/  USHF.R.S32.HI UR4, URZ, 0x1f, UR36 ;  /* 0x0000001f3f047899 */ /* 0x000fe20008011424 */
[----:B------:R-:W5:Y:S01]  /*f300*/  LD.E.128 R36, desc[UR54][R36.64] ;  /* 0x0000003624247980 */ /* 0x000f62000c101d00 */
[----:B------:R-:W-:-:S03]  /*f310*/  UIMAD UR9, UR38, UR11, UR9 ;  /* 0x0000000b260972a4 */ /* 0x000fc6000f8e0209 */
[----:B------:R-:W-:Y:S01]  /*f320*/  ULDC.64 UR10, c[0x0][0xaf0] ;  /* 0x0002bc00000a7ab9 */ /* 0x000fe20000000a00 */
[----:B------:R-:W5:Y:S01]  /*f330*/  LD.E.128 R40, desc[UR54][R40.64] ;  /* 0x0000003628287980 */ /* 0x000f62000c101d00 */
[----:B------:R-:W-:Y:S01]  /*f340*/  UIMAD UR4, UR4, UR10, URZ ;  /* 0x0000000a040472a4 */ /* 0x000fe2000f8e023f */
[----:B------:R-:W-:Y:S02]  /*f350*/  IMAD.MOV.U32 R29, RZ, RZ, R2 ;  /* 0x000000ffff1d7224 */ /* 0x000fe400078e0002 */
[----:B------:R-:W5:Y:S01]  /*f360*/  LD.E.128 R44, desc[UR54][R44.64] ;  /* 0x000000362c2c7980 */ /* 0x000f62000c101d00 */
[----:B------:R-:W-:Y:S01]  /*f370*/  UIMAD UR4, UR36, UR11, UR4 ;  /* 0x0000000b240472a4 */ /* 0x000fe2000f8e0204 */
[----:B-1----:R-:W-:Y:S01]  /*f380*/  @P1 IMAD.HI.U32 R0, R2, R21, RZ ;  /* 0x0000001502001227 */ /* 0x002fe200078e00ff */
[----:B------:R-:W-:Y:S01]  /*f390*/  UIMAD.WIDE.U32 UR36, UR36, UR10, UR8 ;  /* 0x0000000a242472a5 */ /* 0x000fe2000f8e0008 */
        /* <DEDUP_REMOVED lines=14> */
[----:B------:R-:W-:Y:S02]  /*f480*/  IMAD.U32 R20, RZ, RZ, UR36 ;  /* 0x00000024ff147e24 */ /* 0x000fe4000f8e00ff */
[----:B------:R-:W-:-:S02]  /*f490*/  IMAD.U32 R21, RZ, RZ, UR4 ;  /* 0x00000004ff157e24 */ /* 0x000fc4000f8e00ff */
[C---:B------:R-:W-:Y:S01]  /*f4a0*/  IMAD R51, R29.reuse, UR9, R0 ;  /* 0x000000091d337c24 */ /* 0x040fe2000f8e0200 */
[----:B------:R-:W-:Y:S01]  /*f4b0*/  SHF.R.S32.HI R0, RZ, 0x1f, R49 ;  /* 0x0000001fff007819 */ /* 0x000fe20000011431 */
[----:B------:R-:W-:Y:S01]  /*f4c0*/  IMAD.WIDE.U32 R20, R29, UR8, R20 ;  /* 0x000000081d147c25 */ /* 0x000fe2000f8e0014 */
[----:B------:R-:W-:-:S03]  /*f4d0*/  ULDC.64 UR8, c[0x0][0xad8] ;  /* 0x0002b60000087ab9 */ /* 0x000fc60000000a00 */
[----:B------:R-:W-:Y:S02]  /*f4e0*/  IMAD.IADD R21, R21, 0x1, R51 ;  /* 0x0000000115157824 */ /* 0x000fe400078e0233 */
[----:B------:R-:W-:Y:S02]  /*f4f0*/  IMAD R0, R0, UR8, RZ ;  /* 0x0000000800007c24 */ /* 0x000fe4000f8e02ff */
[----:B------:R-:W-:Y:S02]  /*f500*/  VIADD R53, R202, UR39 ;  /* 0x00000027ca357c36 */ /* 0x000fe40008000000 */
[C---:B------:R-:W-:Y:S02]  /*f510*/  IMAD R51, R49.reuse, UR9, R0 ;  /* 0x0000000931337c24 */ /* 0x040fe4000f8e0200 */
[----:B------:R-:W-:Y:S01]  /*f520*/  IMAD.WIDE.U32 R20, R49, UR8, R20 ;  /* 0x0000000831147c25 */ /* 0x000fe2000f8e0014 */
[----:B------:R-:W-:Y:S01]  /*f530*/  ISETP.GE.AND P2, PT, R53, R30, PT ;  /* 0x0000001e3500720c */ /* 0x000fe20003f46270 */
[----:B------:R-:W-:-:S02]  /*f540*/  ULDC.64 UR8, c[0x0][0xa80] ;  /* 0x0002a00000087ab9 */ /* 0x000fc40000000a00 */
[----:B------:R-:W-:Y:S01]  /*f550*/  IMAD.IADD R21, R21, 0x1, R51 ;  /* 0x0000000115157824 */ /* 0x000fe200078e0233 */
[C---:B------:R-:W-:Y:S01]  /*f560*/  LEA R0, P3, R20.reuse, UR8, 0x1 ;  /* 0x0000000814007c11 */ /* 0x040fe2000f8608ff */
[----:B------:R-:W-:Y:S02]  /*f570*/  VIADD R3, R3, 0x22820 ;  /* 0x0002282003037836 */ /* 0x000fe40000000000 */
[----:B------:R-:W-:Y:S01]  /*f580*/  VIADD R29, R53, 0x20 ;  /* 0x00000020351d7836 */ /* 0x000fe20000000000 */
[----:B------:R-:W-:Y:S02]  /*f590*/  LEA.HI.X R28, R20, UR9, R21, 0x1, P3 ;  /* 0x00000009141c7c11 */ /* 0x000fe400098f0c15 */
[----:B------:R-:W-:Y:S02]  /*f5a0*/  PRMT R3, RZ, 0x654, R3 ;  /* 0x00000654ff037816 */ /* 0x000fe40000000003 */
[-C--:B------:R-:W-:Y:S01]  /*f5b0*/  ISETP.GE.AND P0, PT, R29, R30.reuse, PT ;  /* 0x0000001e1d00720c */ /* 0x080fe20003f06270 */
[----:B------:R-:W-:Y:S01]  /*f5c0*/  VIADD R29, R53, 0x40 ;  /* 0x00000040351d7836 */ /* 0x000fe20000000000 */
[----:B-1----:R0:W-:Y:S01]  /*f5d0*/  SYNCS.ARRIVE.TRANS64.RED.A1T0 RZ, [R3+URZ], RZ ;  /* 0x000000ff03ff79a7 */ /* 0x0021e2000810043f */
[----:B------:R0:W1:Y:S01]  /*f5e0*/  SHFL.IDX PT, R20, R0, RZ, 0x181f ;  /* 0x00181fff00147589 */ /* 0x00006200000e0000 */
[----:B------:R-:W-:Y:S03]  /*f5f0*/  BSSY B1, `(.L_x_2817) ;  /* 0x000000d000017945 */ /* 0x000fe60003800000 */
[----:B------:R0:W2:Y:S01]  /*f600*/  SHFL.IDX PT, R21, R28, RZ, 0x181f ;  /* 0x00181fff1c157589 */ /* 0x0000a200000e0000 */
[----:B------:R-:W-:Y:S01]  /*f610*/  ISETP.GE.AND P1, PT, R29, R30, PT ;  /* 0x0000001e1d00720c */ /* 0x000fe20003f26270 */
[----:B------:R-:W-:-:S12]  /*f620*/  @P2 BRA `(.L_x_2818) ;  /* 0x0000000000242947 */ /* 0x000fd80003800000 */
[----:B------:R-:W-:Y:S02]  /*f630*/  ULDC UR4, c[0x0][0xac8] ;  /* 0x0002b20000047ab9 */ /* 0x000fe40000000800 */
[----:B------:R-:W-:Y:S02]  /*f640*/  ISETP.GE.AND P2, PT, R16, UR4, PT ;  /* 0x0000000410007c0c */ /* 0x000fe4000bf46270 */
[----:B------:R-:W-:-:S11]  /*f650*/  ISETP.GE.AND P3, PT, R19, UR4, PT ;  /* 0x0000000413007c0c */ /* 0x000fd6000bf66270 */
[CC--:B-1----:R-:W-:Y:S02]  /*f660*/  @!P2 LEA R2, P4, R16.reuse, R20.reuse, 0x1 ;  /* 0x000000141002a211 */ /* 0x0c2fe400078808ff */
[C---:B------:R-:W-:Y:S02]  /*f670*/  @!P3 LEA R20, P5, R19.reuse, R20, 0x1 ;  /* 0x000000141314b211 */ /* 0x040fe400078a08ff */
[-C--:B0-2---:R-:W-:Y:S02]  /*f680*/  @!P2 LEA.HI.X R3, R16, R21.reuse, R223, 0x1, P4 ;  /* 0x000000151003a211 */ /* 0x085fe400020f0cdf */
[----:B------:R-:W-:-:S03]  /*f690*/  @!P3 LEA.HI.X R21, R19, R21, R222, 0x1, P5 ;  /* 0x000000151315b211 */ /* 0x000fc600028f0cde */
[----:B-----5:R3:W-:Y:S04]  /*f6a0*/  @!P2 ST.E.128 desc[UR54][R2.64], R4 ;  /* 0x000000040200a985 */ /* 0x0207e8000c101d36 */
[----:B------:R3:W-:Y:S02]  /*f6b0*/  @!P3 ST.E.128 desc[UR54][R20.64], R32 ;  /* 0x000000201400b985 */ /* 0x0007e4000c101d36 */
.L_x_2818:
[----:B------:R-:W-:Y:S05]  /*f6c0*/  BSYNC B1 ;  /* 0x0000000000017941 */ /* 0x000fea0003800000 */
.L_x_2817:
[----:B---3-5:R3:W4:Y:S01]  /*f6d0*/  SHFL.IDX PT, R5, R28, 0x1, 0x181f ;  /* 0x00381f001c057f89 */ /* 0x02872200000e0000 */
[----:B------:R-:W-:Y:S03]  /*f6e0*/  BSSY B1, `(.L_x_2819) ;  /* 0x000000c000017945 */ /* 0x000fe60003800000 */
[----:B------:R3:W0:Y:S01]  /*f6f0*/  SHFL.IDX PT, R4, R0, 0x1, 0x181f ;  /* 0x00381f0000047f89 */ /* 0x00062200000e0000 */
[----:B------:R-:W-:Y:S05]  /*f700*/  @P0 BRA `(.L_x_2820) ;  /* 0x0000000000240947 */ /* 0x000fea0003800000 */
[----:B------:R-:W-:Y:S02]  /*f710*/  ULDC UR4, c[0x0][0xac8] ;  /* 0x0002b20000047ab9 */ /* 0x000fe40000000800 */
[----:B------:R-:W-:Y:S02]  /*f720*/  ISETP.GE.AND P3, PT, R16, UR4, PT ;  /* 0x0000000410007c0c */ /* 0x000fe4000bf66270 */
[----:B------:R-:W-:-:S11]  /*f730*/  ISETP.GE.AND P4, PT, R19, UR4, PT ;  /* 0x0000000413007c0c */ /* 0x000fd6000bf86270 */
[CC--:B0-----:R-:W-:Y:S02]  /*f740*/  @!P3 LEA R2, P0, R16.reuse, R4.reuse, 0x1 ;  /* 0x000000041002b211 */ /* 0x0c1fe400078008ff */
[C---:B------:R-:W-:Y:S02]  /*f750*/  @!P4 LEA R4, P2, R19.reuse, R4, 0x1 ;  /* 0x000000041304c211 */ /* 0x040fe400078408ff */
[-C--:B----4-:R-:W-:Y:S02]  /*f760*/  @!P3 LEA.HI.X R3, R16, R5.reuse, R223, 0x1, P0 ;  /* 0x000000051003b211 */ /* 0x090fe400000f0cdf */
[----:B------:R-:W-:-:S03]  /*f770*/  @!P4 LEA.HI.X R5, R19, R5, R222, 0x1, P2 ;  /* 0x000000051305c211 */ /* 0x000fc600010f0cde */
[----:B------:R0:W-:Y:S04]  /*f780*/  @!P3 ST.E.128 desc[UR54][R2.64], R8 ;  /* 0x000000080200b985 */ /* 0x0001e8000c101d36 */
[----:B------:R0:W-:Y:S02]  /*f790*/  @!P4 ST.E.128 desc[UR54][R4.64], R36 ;  /* 0x000000240400c985 */ /* 0x0001e4000c101d36 */
.L_x_2820:
[----:B------:R-:W-:Y:S05]  /*f7a0*/  BSYNC B1 ;  /* 0x0000000000017941 */ /* 0x000fea0003800000 */
.L_x_2819:
[----:B0---4-:R0:W4:Y:S01]  /*f7b0*/  SHFL.IDX PT, R5, R28, 0x2, 0x181f ;  /* 0x00581f001c057f89 */ /* 0x01112200000e0000 */
        /* <DEDUP_REMOVED lines=12> */
.L_x_2822:
[----:B------:R-:W-:Y:S05]  /*f880*/  BSYNC B1 ;  /* 0x0000000000017941 */ /* 0x000fea0003800000 */
.L_x_2821:
[----:B0-----:R-:W-:Y:S01]  /*f890*/  VIADD R3, R53, 0x60 ;  /* 0x0000006035037836 */ /* 0x001fe20000000000 */
[----:B---3--:R-:W0:Y:S04]  /*f8a0*/  SHFL.IDX PT, R28, R28, 0x3, 0x181f ;  /* 0x00781f001c1c7f89 */ /* 0x008e2800000e0000 */
[----:B------:R-:W-:Y:S01]  /*f8b0*/  ISETP.GE.AND P0, PT, R3, R30, PT ;  /* 0x0000001e0300720c */ /* 0x000fe20003f06270 */
[----:B------:R-:W3:-:S12]  /*f8c0*/  SHFL.IDX PT, R0, R0, 0x3, 0x181f ;  /* 0x00781f0000007f89 */ /* 0x000ed800000e0000 */
[----:B------:R-:W-:Y:S05]  /*f8d0*/  @P0 BRA `(.L_x_2823) ;  /* 0x0000001800180947 */ /* 0x000fea0003800000 */
        /* <DEDUP_REMOVED lines=11> */
.L_x_2816:
        /* <DEDUP_REMOVED lines=17> */
[----:B------:R-:W-:Y:S01]  /*faa0*/  UIMAD UR4, UR4, UR10, URZ ;  /* 0x0000000a040472a4 */ /* 0x000fe2000f8e023f */
[----:B0-----:R-:W-:-:S03]  /*fab0*/  @P1 IMAD.HI.U32 R0, R13, R0, RZ ;  /* 0x000000000d001227 */ /* 0x001fc600078e00ff */
[----:B------:R-:W-:Y:S02]  /*fac0*/  UIMAD UR4, UR36, UR11, UR4 ;  /* 0x0000000b240472a4 */ /* 0x000fe4000f8e0204 */
[----:B------:R-:W-:-:S03]  /*fad0*/  UIMAD.WIDE.U32 UR36, UR36, UR10, UR8 ;  /* 0x0000000a242472a5 */ /* 0x000fc6000f8e0008 */
[----:B------:R-:W-:Y:S01]  /*fae0*/  ULDC.64 UR10, c[0x0][0xb48] ;  /* 0x0002d200000a7ab9 */ /* 0x000fe20000000a00 */
[----:B------:R-:W-:Y:S01]  /*faf0*/  UIADD3 UR9, UR37, UR4, URZ ;  /* 0x0000000425097290 */ /* 0x000fe2000fffe03f */
[----:B-1----:R-:W-:Y:S02]  /*fb00*/  @P1 SHF.R.U32.HI R7, RZ, R5, R0 ;  /* 0x00000005ff071219 */ /* 0x002fe40000011600 */
[----:B------:R-:W-:Y:S02]  /*fb10*/  UMOV UR8, UR36 ;  /* 0x0000002400087c82 */ /* 0x000fe40008000000 */
[----:B------:R-:W-:Y:S01]  /*fb20*/  UIMAD.WIDE.U32 UR8, UR40, UR10, UR8 ;  /* 0x0000000a280872a5 */ /* 0x000fe2000f8e0008 */
[--C-:B------:R-:W-:Y:S01]  /*fb30*/  SHF.R.S32.HI R0, RZ, 0x1f, R7.reuse ;  /* 0x0000001fff007819 */ /* 0x100fe20000011407 */
[----:B------:R-:W-:Y:S02]  /*fb40*/  IMAD.MOV R9, RZ, RZ, -R7 ;  /* 0x000000ffff097224 */ /* 0x000fe400078e0a07 */
[----:B------:R-:W-:-:S02]  /*fb50*/  UIMAD UR40, UR40, UR11, UR9 ;  /* 0x0000000b282872a4 */ /* 0x000fc4000f8e0209 */
[----:B------:R-:W-:Y:S01]  /*fb60*/  IMAD R9, R94, R9, R13 ;  /* 0x000000095e097224 */ /* 0x000fe200078e020d */
[----:B------:R-:W-:Y:S01]  /*fb70*/  ULDC.64 UR10, c[0x0][0xb30] ;  /* 0x0002cc00000a7ab9 */ /* 0x000fe20000000a00 */
[----:B------:R-:W-:Y:S02]  /*fb80*/  IMAD.U32 R5, RZ, RZ, UR9 ;  /* 0x00000009ff057e24 */ /* 0x000fe4000f8e00ff */
[----:B------:R-:W-:Y:S02]  /*fb90*/  IMAD R0, R0, UR10, RZ ;  /* 0x0000000a00007c24 */ /* 0x000fe4000f8e02ff */
        /* <DEDUP_REMOVED lines=13> */
[----:B------:R-:W-:Y:S02]  /*fc70*/  LEA.HI.X R14, R4, UR9, R3, 0x2, P1 ;  /* 0x00000009040e7c11 */ /* 0x000fe400088f1403 */
        /* <DEDUP_REMOVED lines=8> */
[----:B012---:R-:W-:Y:S02]  /*fd00*/  @!P1 IMAD.WIDE R2, R17, 0x4, R4 ;  /* 0x0000000411029825 */ /* 0x007fe400078e0204 */
        /* <DEDUP_REMOVED lines=21> */
[----:B--2---:R-:W-:Y:S01]  /*fe60*/  @!P2 LEA R8, P5, R195, R4, 0x2 ;  /* 0x00000004c308a211 */ /* 0x004fe200078a10ff */
[----:B------:R1:W-:Y:S01]  /*fe70*/  @!P4 ST.E.64 desc[UR54][R2.64], R68 ;  /* 0x000000440200c985 */ /* 0x0003e2000c101b36 */
[----:B------:R-:W-:-:S02]  /*fe80*/  @!P3 LEA.HI.X R7, R196, R5, R213, 0x2, P6 ;  /* 0x00000005c407b211 */ /* 0x000fc400030f14d5 */
[----:B------:R-:W-:Y:S02]  /*fe90*/  ISETP.GE.AND P4, PT, R193, UR4, PT ;  /* 0x00000004c1007c0c */ /* 0x000fe4000bf86270 */
[----:B------:R-:W-:Y:S01]  /*fea0*/  ISETP.GE.AND P6, PT, R192, UR4, PT ;  /* 0x00000004c0007c0c */ /* 0x000fe2000bfc6270 */
[----:B------:R2:W-:Y:S01]  /*feb0*/  @!P3 ST.E.64 desc[UR54][R6.64], R70 ;  /* 0x000000460600b985 */ /* 0x0005e2000c101b36 */
[----:B------:R-:W-:Y:S02]  /*fec0*/  @!P2 LEA.HI.X R9, R195, R5, R212, 0x2, P5 ;  /* 0x00000005c309a211 */ /* 0x000fe400028f14d4 */
[----:B---3--:R-:W-:-:S03]  /*fed0*/  @!P1 LEA R10, P3, R194, R4, 0x2 ;  /* 0x00000004c20a9211 */ /* 0x008fc600078610ff */
        /* <DEDUP_REMOVED lines=11> */
[----:B--2---:R-:W-:Y:S02]  /*ff90*/  @!P2 LEA R6, P3, R191, R4, 0x2 ;  /* 0x00000004bf06a211 */ /* 0x004fe400078610ff */
[----:B------:R-:W-:Y:S01]  /*ffa0*/  ISETP.GE.AND P4, PT, R189, UR4, PT ;  /* 0x00000004bd007c0c */ /* 0x000fe2000bf86270 */
[----:B------:R4:W-:Y:S01]  /*ffb0*/  @!P6 ST.E.64 desc[UR54][R2.64], R78 ;  /* 0x0000004e0200e985 */ /* 0x0009e2000c101b36 */
[----:B------:R-:W-:Y:S02]  /*ffc0*/  ISETP.GE.AND P6, PT, R188, UR4, PT ;  /* 0x00000004bc007c0c */ /* 0x000fe4000bfc6270 */
[----:B------:R-:W-:-:S02]  /*ffd0*/  @!P2 LEA.HI.X R7, R191, R5, R208, 0x2, P3 ;  /* 0x00000005bf07a211 */ /* 0x000fc400018f14d0 */
[----:B---3--:R-:W-:-:S03]  /*ffe0*/  @!P1 LEA R8, P3, R190, R4, 0x2 ;  /* 0x00000004be089211 */ /* 0x008fc600078610ff */
        /* <DEDUP_REMOVED lines=12> */
.L_x_2825:
[----:B------:R-:W-:Y:S05]  /*100b0*/  BSYNC B1 ;  /* 0x0000000000017941 */ /* 0x000fea0003800000 */
.L_x_2824:
[----:B-1--4-:R1:W3:Y:S04]  /*100c0*/  SHFL.IDX PT, R5, R14, 0x1, 0x1c1f ;  /* 0x003c1f000e057f89 */ /* 0x0122e800000e0000 */
        /* <DEDUP_REMOVED lines=8> */
[-C--:B0-----:R-:W-:Y:S02]  /*10150*/  @!P1 LEA R6, P4, R201, R4.reuse, 0x2 ;  /* 0x00000004c9069211 */ /* 0x081fe400078810ff */
[----:B--23--:R-:W-:Y:S02]  /*10160*/  @!P6 IMAD.WIDE R2, R17, 0x4, R4 ;  /* 0x000000041102e825 */ /* 0x00cfe400078e0204 */
        /* <DEDUP_REMOVED lines=13> */
[----:B-1----:R-:W-:Y:S01]  /*10240*/  @!P4 LEA R14, P5, R197, R4, 0x2 ;  /* 0x00000004c50ec211 */ /* 0x002fe200078a10ff */
[----:B------:R1:W-:Y:S01]  /*10250*/  @!P2 ST.E.64 desc[UR54][R10.64], R50 ;  /* 0x000000320a00a985 */ /* 0x0003e2000c101b36 */
[----:B------:R-:W-:-:S02]  /*10260*/  ISETP.GE.AND P2, PT, R194, UR4, PT ;  /* 0x00000004c2007c0c */ /* 0x000fc4000bf46270 */
[-C--:B------:R-:W-:Y:S01]  /*10270*/  @!P4 LEA.HI.X R15, R197, R5.reuse, R214, 0x2, P5 ;  /* 0x00000005c50fc211 */ /* 0x080fe200028f14d6 */
[----:B------:R4:W-:Y:S02]  /*10280*/  @!P3 ST.E.64 desc[UR54][R12.64], R48 ;  /* 0x000000300c00b985 */ /* 0x0009e4000c101b36 */
[CC--:B0-----:R-:W-:Y:S02]  /*10290*/  @!P0 LEA R2, P3, R196.reuse, R4.reuse, 0x2 ;  /* 0x00000004c4028211 */ /* 0x0c1fe400078610ff */
[----:B------:R-:W-:Y:S01]  /*102a0*/  @!P4 ST.E.64 desc[UR54][R14.64], R46 ;  /* 0x0000002e0e00c985 */ /* 0x000fe2000c101b36 */
[----:B------:R-:W-:Y:S02]  /*102b0*/  ISETP.GE.AND P4, PT, R193, UR4, PT ;  /* 0x00000004c1007c0c */ /* 0x000fe4000bf86270 */
[----:B--2---:R-:W-:Y:S02]  /*102c0*/  @!P1 LEA R6, P5, R195, R4, 0x2 ;  /* 0x00000004c3069211 */ /* 0x004fe400078a10ff */
[----:B------:R-:W-:-:S02]  /*102d0*/  @!P0 LEA.HI.X R3, R196, R5, R213, 0x2, P3 ;  /* 0x00000005c4038211 */ /* 0x000fc400018f14d5 */
[----:B------:R-:W-:Y:S02]  /*102e0*/  ISETP.GE.AND P3, PT, R192, UR4, PT ;  /* 0x00000004c0007c0c */ /* 0x000fe4000bf66270 */
[CC--:B---3--:R-:W-:Y:S01]  /*102f0*/  @!P2 LEA R8, P6, R194.reuse, R4.reuse, 0x2 ;  /* 0x00000004c208a211 */ /* 0x0c8fe200078c10ff */
[----:B------:R0:W-:Y:S01]  /*10300*/  @!P0 ST.E.64 desc[UR54][R2.64], R44 ;  /* 0x0000002c02008985 */ /* 0x0001e2000c101b36 */
[-C--:B------:R-:W-:Y:S02]  /*10310*/  @!P1 LEA.HI.X R7, R195, R5.reuse, R212, 0x2, P5 ;  /* 0x00000005c3079211 */ /* 0x080fe400028f14d4 */
[----:B------:R-:W-:Y:S02]  /*10320*/  @!P2 LEA.HI.X R9, R194, R5, R211, 0x2, P6 ;  /* 0x00000005c209a211 */ /* 0x000fe400030f14d3 */
[----:B------:R-:W-:Y:S01]  /*10330*/  ISETP.GE.AND P0, PT, R191, UR4, PT ;  /* 0x00000004bf007c0c */ /* 0x000fe2000bf06270 */
[----:B------:R2:W-:Y:S01]  /*10340*/  @!P1 ST.E.64 desc[UR54][R6.64], R42 ;  /* 0x0000002a06009985 */ /* 0x0005e2000c101b36 */
[----:B-1----:R-:W-:-:S02]  /*10350*/  @!P4 LEA R10, P1, R193, R4, 0x2 ;  /* 0x00000004c10ac211 */ /* 0x002fc400078210ff */
[----:B------:R-:W-:Y:S01]  /*10360*/  ISETP.GE.AND P5, PT, R190, UR4, PT ;  /* 0x00000004be007c0c */ /* 0x000fe2000bfa6270 */
[----:B------:R1:W-:Y:S01]  /*10370*/  @!P2 ST.E.64 desc[UR54][R8.64], R40 ;  /* 0x000000280800a985 */ /* 0x0003e2000c101b36 */
[----:B------:R-:W-:Y:S02]  /*10380*/  @!P4 LEA.HI.X R11, R193, R5, R210, 0x2, P1 ;  /* 0x00000005c10bc211 */ /* 0x000fe400008f14d2 */
[----:B------:R-:W-:Y:S02]  /*10390*/  ISETP.GE.AND P2, PT, R189, UR4, PT ;  /* 0x00000004bd007c0c */ /* 0x000fe4000bf46270 */
[----:B------:R-:W-:Y:S01]  /*103a0*/  ISETP.GE.AND P1, PT, R188, UR4, PT ;  /* 0x00000004bc007c0c */ /* 0x000fe2000bf26270 */
[----:B------:R3:W-:Y:S01]  /*103b0*/  @!P4 ST.E.64 desc[UR54][R10.64], R38 ;  /* 0x000000260a00c985 */ /* 0x0007e2000c101b36 */
[-C--:B----4-:R-:W-:Y:S02]  /*103c0*/  @!P3 LEA R12, P6, R192, R4.reuse, 0x2 ;  /* 0x00000004c00cb211 */ /* 0x090fe400078c10ff */
[----:B0-----:R-:W-:-:S02]  /*103d0*/  @!P0 LEA R2, P4, R191, R4, 0x2 ;  /* 0x00000004bf028211 */ /* 0x001fc400078810ff */
[-C--:B------:R-:W-:Y:S02]  /*103e0*/  @!P3 LEA.HI.X R13, R192, R5.reuse, R209, 0x2, P6 ;  /* 0x00000005c00db211 */ /* 0x080fe400030f14d1 */
[----:B------:R-:W-:-:S03]  /*103f0*/  @!P0 LEA.HI.X R3, R191, R5, R208, 0x2, P4 ;  /* 0x00000005bf038211 */ /* 0x000fc600020f14d0 */
[----:B------:R3:W-:Y:S01]  /*10400*/  @!P3 ST.E.64 desc[UR54][R12.64], R36 ;  /* 0x000000240c00b985 */ /* 0x0007e2000c101b36 */
[-C--:B--2---:R-:W-:Y:S02]  /*10410*/  @!P5 LEA R6, P3, R190, R4.reuse, 0x2 ;  /* 0x00000004be06d211 */ /* 0x084fe400078610ff */
[CC--:B-1----:R-:W-:Y:S01]  /*10420*/  @!P2 LEA R8, P4, R189.reuse, R4.reuse, 0x2 ;  /* 0x00000004bd08a211 */ /* 0x0c2fe200078810ff */
        /* <DEDUP_REMOVED lines=10> */
[----:B---3--:R-:W-:-:S04]  /*104d0*/  LEA R2, P0, R23, R4, 0x2 ;  /* 0x0000000417027211 */ /* 0x008fc800078010ff */
[----:B------:R-:W-:-:S05]  /*104e0*/  LEA.HI.X R3, R23, R5, R204, 0x2, P0 ;  /* 0x0000000517037211 */ /* 0x000fca00000f14cc */
[----:B------:R4:W-:Y:S01]  /*104f0*/  ST.E.64 desc[UR54][R2.64], R28 ;  /* 0x0000001c02007985 */ /* 0x0009e2000c101b36 */
[----:B------:R-:W-:Y:S05]  /*10500*/  BRA `(.L_x_2823) ;  /* 0x0000000c000c7947 */ /* 0x000fea0003800000 */
.L_x_2814:
        /* <DEDUP_REMOVED lines=29> */
.L_x_2826:
[----:B------:R-:W-:Y:S01]  /*106e0*/  USEL UR36, UR36, URZ, !UP0 ;  /* 0x0000003f24247287 */ /* 0x000fe2000c000000 */
[----:B------:R-:W-:Y:S01]  /*106f0*/  BSSY B1, `(.L_x_2827) ;  /* 0x0000038000017945 */ /* 0x000fe20003800000 */
[----:B------:R-:W-:-:S03]  /*10700*/  USEL UR37, UR37, URZ, !UP0 ;  /* 0x0000003f25257287 */ /* 0x000fc6000c000000 */
[----:B------:R-:W-:Y:S09]  /*10710*/  @P0 BRA `(.L_x_2828) ;  /* 0x0000000000d40947 */ /* 0x000ff20003800000 */
[----:B------:R-:W0:Y:S01]  /*10720*/  S2R R3, SR_TID.X ;  /* 0x0000000000037919 */ /* 0x000e220000002100 */
[----:B------:R-:W1:Y:S01]  /*10730*/  LDC R9, c[0x0][0xbe8] ;  /* 0x0002fa00ff097b82 */ /* 0x000e620000000800 */
[----:B------:R-:W-:Y:S02]  /*10740*/  IMAD.U32 R4, RZ, RZ, UR39 ;  /* 0x00000027ff047e24 */ /* 0x000fe4000f8e00ff */
[----:B-1---5:R-:W-:-:S03]  /*10750*/  IMAD R2, R0, R9, RZ ;  /* 0x0000000900027224 */ /* 0x022fc600078e02ff */
        /* <DEDUP_REMOVED lines=26> */
[----:B------:R-:W-:Y:S02]  /*10900*/  IMAD.U32 R3, RZ, RZ, UR21 ;  /* 0x00000015ff037e24 */ /* 0x000fe4000f8e00ff */
[----:B------:R-:W-:Y:S01]  /*10910*/  IMAD.U32 R6, RZ, RZ, UR8 ;  /* 0x00000008ff067e24 */ /* 0x000fe2000f8e00ff */
[----:B------:R-:W-:Y:S01]  /*10920*/  UIADD3.X UR7, UR7, UR11, UR16, UP0, UP1 ;  /* 0x0000000b07077290 */ /* 0x000fe200087e2410 */
[----:B-1----:R-:W-:Y:S01]  /*10930*/  @P0 SHF.R.U32.HI R5, RZ, R7, R2 ;  /* 0x00000007ff050219 */ /* 0x002fe20000011602 */
[----:B------:R-:W-:Y:S01]  /*10940*/  IMAD.U32 R2, RZ, RZ, UR20 ;  /* 0x00000014ff027e24 */ /* 0x000fe2000f8e00ff */
[----:B------:R-:W-:Y:S01]  /*10950*/  ULDC.64 UR8, c[0x0][UR17+0x210] ;  /* 0x0000840011087abb */ /* 0x000fe20008000a00 */
[----:B------:R-:W-:Y:S01]  /*10960*/  ULDC.64 UR10, c[0x0][0xba8] ;  /* 0x0002ea00000a7ab9 */ /* 0x000fe20000000a00 */
[----:B------:R-:W-:Y:S01]  /*10970*/  @!UP2 ULDC UR10, c[0x0][0xb50] ;  /* 0x0002d400000aaab9 */ /* 0x000fe20000000800 */
[--C-:B------:R-:W-:Y:S01]  /*10980*/  IMAD.MOV R7, RZ, RZ, -R5.reuse ;  /* 0x000000ffff077224 */ /* 0x100fe200078e0a05 */
[----:B------:R-:W-:Y:S01]  /*10990*/  IADD3 R2, P0, P1, R5, UR14, R2 ;  /* 0x0000000e05027c10 */ /* 0x000fe2000f91e002 */
[----:B------:R-:W-:Y:S01]  /*109a0*/  @!UP2 ULDC UR11, c[0x0][0xb54] ;  /* 0x0002d500000baab9 */ /* 0x000fe20000000800 */
[----:B------:R-:W-:Y:S01]  /*109b0*/  SHF.R.S32.HI R5, RZ, 0x1f, R5 ;  /* 0x0000001fff057819 */ /* 0x000fe20000011405 */
[----:B------:R-:W-:-:S03]  /*109c0*/  IMAD R7, R9, R7, R4 ;  /* 0x0000000709077224 */ /* 0x000fc600078e0204 */
[----:B------:R-:W-:Y:S01]  /*109d0*/  IADD3.X R3, R5, UR7, R6, P0, P1 ;  /* 0x0000000705037c10 */ /* 0x000fe200087e2406 */
        /* <DEDUP_REMOVED lines=9> */
.L_x_2828:
[----:B------:R-:W-:Y:S05]  /*10a70*/  BSYNC B1 ;  /* 0x0000000000017941 */ /* 0x000fea0003800000 */
.L_x_2827:
[----:B------:R-:W-:-:S06]  /*10a80*/  UISETP.GT.AND UP0, UPT, UR46, 0x1, UPT ;  /* 0x000000012e00788c */ /* 0x000fcc000bf04270 */
[----:B------:R-:W-:-:S13]  /*10a90*/  PLOP3.LUT P0, PT, PT, PT, UP0, 0x80, 0x0 ;  /* 0x000000000000781c */ /* 0x000fda0003f0f008 */
[----:B------:R-:W-:Y:S05]  /*10aa0*/  @P0 BRA `(.L_x_2823) ;  /* 0x0000000400a40947 */ /* 0x000fea0003800000 */
[----:B------:R-:W1:Y:S01]  /*10ab0*/  LDC R11, c[0x0][0xbe8] ;  /* 0x0002fa00ff0b7b82 */ /* 0x000e620000000800 */
[----:B------:R-:W-:Y:S01]  /*10ac0*/  ULDC.64 UR10, c[0x0][0xaa0] ;  /* 0x0002a800000a7ab9 */ /* 0x000fe20000000a00 */
[----:B------:R-:W-:Y:S01]  /*10ad0*/  IMAD R2, R22, 0x20, R202 ;  /* 0x0000002016027824 */ /* 0x000fe200078e02ca */
[----:B------:R-:W-:Y:S01]  /*10ae0*/  UIMAD UR7, UR16, UR10, URZ ;  /* 0x0000000a100772a4 */ /* 0x000fe2000f8e023f */
[----:B------:R-:W-:Y:S01]  /*10af0*/  BSSY B1, `(.L_x_2829) ;  /* 0x000003a000017945 */ /* 0x000fe20003800000 */
[----:B------:R-:W-:Y:S01]  /*10b00*/  UIMAD.WIDE.U32 UR8, UR4, UR10, URZ ;  /* 0x0000000a040872a5 */ /* 0x000fe2000f8e003f */
[----:B------:R-:W-:Y:S01]  /*10b10*/  VIADD R6, R2, UR39 ;  /* 0x0000002702067c36 */ /* 0x000fe20008000000 */
[----:B------:R-:W-:-:S03]  /*10b20*/  UIMAD UR7, UR4, UR11, UR7 ;  /* 0x0000000b040772a4 */ /* 0x000fc6000f8e0207 */
[----:B------:R-:W-:Y:S01]  /*10b30*/  ULDC.64 UR10, c[0x0][0xae8] ;  /* 0x0002ba00000a7ab9 */ /* 0x000fe20000000a00 */
[----:B------:R-:W-:Y:S01]  /*10b40*/  UIADD3 UR9, UR9, UR7, URZ ;  /* 0x0000000709097290 */ /* 0x000fe2000fffe03f */
[----:B0-----:R-:W-:-:S03]  /*10b50*/  IMAD.MOV.U32 R5, RZ, RZ, R6 ;  /* 0x000000ffff057224 */ /* 0x001fc600078e0006 */
[----:B------:R-:W-:-:S04]  /*10b60*/  UIMAD.WIDE.U32 UR8, UR38, UR10, UR8 ;  /* 0x0000000a260872a5 */ /* 0x000fc8000f8e0008 */
[----:B------:R-:W-:-:S03]  /*10b70*/  UIMAD UR9, UR38, UR11, UR9 ;  /* 0x0000000b260972a4 */ /* 0x000fc6000f8e0209 */
[----:B------:R-:W-:Y:S01]  /*10b80*/  ULDC.64 UR10, c[0x0][0xaf0] ;  /* 0x0002bc00000a7ab9 */ /* 0x000fe20000000a00 */
[----:B-1----:R-:W-:Y:S01]  /*10b90*/  ISETP.NE.AND P0, PT, R11, 0x1, PT ;  /* 0x000000010b00780c */ /* 0x002fe20003f05270 */
[----:B------:R-:W-:-:S04]  /*10ba0*/  UIMAD UR37, UR37, UR10, URZ ;  /* 0x0000000a252572a4 */ /* 0x000fc8000f8e023f */
[----:B------:R-:W-:Y:S02]  /*10bb0*/  UIMAD UR4, UR36, UR11, UR37 ;  /* 0x0000000b240472a4 */ /* 0x000fe4000f8e0225 */
[----:B------:R-:W-:-:S03]  /*10bc0*/  UIMAD.WIDE.U32 UR36, UR36, UR10, UR8 ;  /* 0x0000000a242472a5 */ /* 0x000fc6000f8e0008 */
[----:B------:R-:W-:Y:S01]  /*10bd0*/  ULDC.64 UR8, c[0x0][0xae0] ;  /* 0x0002b80000087ab9 */ /* 0x000fe20000000a00 */
[----:B------:R-:W-:Y:S02]  /*10be0*/  UIADD3 UR4, UR37, UR4, URZ ;  /* 0x0000000425047290 */ /* 0x000fe4000fffe03f */
        /* <DEDUP_REMOVED lines=9> */
[----:B------:R-:W-:Y:S02]  /*10c80*/  IMAD R7, R11, R7, R6 ;  /* 0x000000070b077224 */ /* 0x000fe400078e0206 */
[----:B------:R-:W-:Y:S02]  /*10c90*/  IMAD.U32 R2, RZ, RZ, UR36 ;  /* 0x00000024ff027e24 */ /* 0x000fe4000f8e00ff */
[C---:B------:R-:W-:Y:S01]  /*10ca0*/  IMAD R9, R5.reuse, UR9, R4 ;  /* 0x0000000905097c24 */ /* 0x040fe2000f8e0204 */
[----:B------:R-:W-:Y:S01]  /*10cb0*/  SHF.R.S32.HI R4, RZ, 0x1f, R7 ;  /* 0x0000001fff047819 */ /* 0x000fe20000011407 */
[----:B------:R-:W-:Y:S01]  /*10cc0*/  IMAD.WIDE.U32 R2, R5, UR8, R2 ;  /* 0x0000000805027c25 */ /* 0x000fe2000f8e0002 */
[----:B------:R-:W-:-:S03]  /*10cd0*/  ULDC.64 UR8, c[0x0][0xad8] ;  /* 0x0002b60000087ab9 */ /* 0x000fc60000000a00 */
[----:B------:R-:W-:Y:S02]  /*10ce0*/  IMAD.IADD R3, R3, 0x1, R9 ;  /* 0x0000000103037824 */ /* 0x000fe400078e0209 */
[----:B------:R-:W-:Y:S02]  /*10cf0*/  IMAD R4, R4, UR8, RZ ;  /* 0x0000000804047c24 */ /* 0x000fe4000f8e02ff */
[----:B------:R-:W-:Y:S02]  /*10d00*/  VIADD R6, R202, UR39 ;  /* 0x00000027ca067c36 */ /* 0x000fe40008000000 */
[----:B-----5:R-:W-:Y:S02]  /*10d10*/  IMAD R11, R0, R11, RZ ;  /* 0x0000000b000b7224 */ /* 0x020fe400078e02ff */
        /* <DEDUP_REMOVED lines=23> */
.L_x_2830:
[----:B------:R-:W-:Y:S05]  /*10e90*/  BSYNC B1 ;  /* 0x0000000000017941 */ /* 0x000fea0003800000 */
.L_x_2829:
        /* <DEDUP_REMOVED lines=13> */
.L_x_2832:
[----:B------:R-:W-:Y:S05]  /*10f70*/  BSYNC B1 ;  /* 0x0000000000017941 */ /* 0x000fea0003800000 */
.L_x_2831:
        /* <DEDUP_REMOVED lines=13> */
.L_x_2834:
[----:B------:R-:W-:Y:S05]  /*11050*/  BSYNC B1 ;  /* 0x0000000000017941 */ /* 0x000fea0003800000 */
.L_x_2833:
        /* <DEDUP_REMOVED lines=14> */
.L_x_2823:
[----:B------:R-:W-:Y:S05]  /*11140*/  BSYNC B0 ;  /* 0x0000000000007941 */ /* 0x000fea0003800000 */
.L_x_2813:
[----:B------:R-:W-:Y:S02]  /*11150*/  ULDC UR4, c[0x0][0xc3c] ;  /* 0x00030f0000047ab9 */ /* 0x000fe40000000800 */
[----:B------:R-:W-:-:S13]  /*11160*/  ISETP.GE.AND P0, PT, R31, UR4, PT ;  /* 0x000000041f007c0c */ /* 0x000fda000bf06270 */
[----:B------:R-:W-:Y:S05]  /*11170*/  @!P0 BRA `(.L_x_2835) ;  /* 0xfffffefc006c8947 */ /* 0x000fea000383ffff */
[----:B------:R-:W-:Y:S05]  /*11180*/  EXIT ;  /* 0x000000000000794d */ /* 0x000fea0003800000 */
.L_x_2770:
        /* <DEDUP_REMOVED lines=62> */
.L_x_2839:
        /* <DEDUP_REMOVED lines=36> */
.L_x_2837:
        /* <DEDUP_REMOVED lines=17> */
.L_x_2840:
        /* <DEDUP_REMOVED lines=63> */
.L_x_2841:
        /* <DEDUP_REMOVED lines=64> */
.L_x_2842:
[----:B01----:R-:W-:-:S05]  /*120b0*/  LOP3.LUT R3, RZ, R2, RZ, 0x33, !PT ;  /* 0x00000002ff037212 */ /* 0x003fca00078e33ff */
[----:B------:R-:W-:-:S05]  /*120c0*/  IMAD.IADD R0, R0, 0x1, R3 ;  /* 0x0000000100007824 */ /* 0x000fca00078e0203 */
[----:B------:R1:W-:Y:S01]  /*120d0*/  STL [R1+0x4], R0 ;  /* 0x0000040001007387 */ /* 0x0003e20000100800 */
[----:B------:R-:W-:Y:S05]  /*120e0*/  BRA `(.L_x_2843) ;  /* 0x0000000000107947 */ /* 0x000fea0003800000 */
.L_x_2838:
[----:B------:R0:W-:Y:S01]  /*120f0*/  STL [R1], R6 ;  /* 0x0000000601007387 */ /* 0x0001e20000100800 */
[----:B------:R-:W-:-:S03]  /*12100*/  ULDC UR39, c[0x0][0xc3c] ;  /* 0x00030f0000277ab9 */ /* 0x000fc60000000800 */
[----:B------:R0:W-:Y:S04]  /*12110*/  STL [R1+0x4], RZ ;  /* 0x000004ff01007387 */ /* 0x0001e80000100800 */
[----:B------:R0:W-:Y:S02]  /*12120*/  STL [R1+0x8], RZ ;  /* 0x000008ff01007387 */ /* 0x0001e40000100800 */
.L_x_2843:
[----:B------:R-:W2:Y:S04]  /*12130*/  LDL R8, [R1] ;  /* 0x0000000001087983 */ /* 0x000ea80000100800 */
[----:B------:R-:W2:Y:S04]  /*12140*/  LDL R9, [R1+0x4] ;  /* 0x0000040001097983 */ /* 0x000ea80000100800 */
[----:B------:R-:W2:Y:S01]  /*12150*/  LDL R10, [R1+0x8] ;  /* 0x00000800010a7983 */ /* 0x000ea20000100800 */
[----:B------:R-:W-:Y:S01]  /*12160*/  ISETP.NE.AND P0, PT, R7, RZ, PT ;  /* 0x000000ff0700720c */ /* 0x000fe20003f05270 */
[----:B------:R-:W-:-:S12]  /*12170*/  IMAD.U32 R2, RZ, RZ, UR39 ;  /* 0x00000027ff027e24 */ /* 0x000fd8000f8e00ff */
[----:B------:R-:W3:Y:S01]  /*12180*/  @!P0 S2R R3, SR_CgaCtaId ;  /* 0x0000000000038919 */ /* 0x000ee20000008800 */
[----:B-1----:R-:W-:Y:S01]  /*12190*/  @!P0 MOV R0, 0x400 ;  /* 0x0000040000008802 */ /* 0x002fe20000000f00 */
[----:B------:R-:W-:-:S03]  /*121a0*/  @!P0 IMAD.MOV.U32 R11, RZ, RZ, R2 ;  /* 0x000000ffff0b8224 */ /* 0x000fc600078e0002 */
[----:B---3--:R-:W-:-:S05]  /*121b0*/  @!P0 LEA R0, R3, R0, 0x18 ;  /* 0x0000000003008211 */ /* 0x008fca00078ec0ff */
[----:B--2---:R1:W-:Y:S01]  /*121c0*/  @!P0 STS.128 [R0+0x228d0], R8 ;  /* 0x0228d00800008388 */ /* 0x0043e20000000c00 */
[----:B------:R-:W-:Y:S06]  /*121d0*/  BAR.ARV 0x5, 0x180 ;  /* 0x0146000000007b1d */ /* 0x000fec0000002000 */
.L_x_2836:
[----:B------:R-:W-:Y:S01]  /*121e0*/  ULDC UR4, c[0x0][0xc3c] ;  /* 0x00030f0000047ab9 */ /* 0x000fe20000000800 */
[----:B------:R2:W-:Y:S01]  /*121f0*/  STL [R1+0x24], RZ ;  /* 0x000024ff01007387 */ /* 0x0005e20000100800 */
[----:B------:R-:W-:Y:S01]  /*12200*/  UISETP.GE.AND UP0, UPT, UR39, UR4, UPT ;  /* 0x000000042700728c */ /* 0x000fe2000bf06270 */
[----:B------:R-:W-:Y:S02]  /*12210*/  IMAD.MOV.U32 R34, RZ, RZ, 0x1 ;  /* 0x00000001ff227424 */ /* 0x000fe400078e00ff */
[----:B------:R-:W-:-:S03]  /*12220*/  IMAD.MOV.U32 R30, RZ, RZ, RZ ;  /* 0x000000ffff1e7224 */ /* 0x000fc600078e00ff */
[----:B------:R-:W-:-:S13]  /*12230*/  PLOP3.LUT P0, PT, PT, PT, UP0, 0x80, 0x0 ;  /* 0x000000000000781c */ /* 0x000fda0003f0f008 */
[----:B--2---:R-:W-:Y:S05]  /*12240*/  @P0 BRA `(.L_x_2844) ;  /* 0x00000064006c0947 */ /* 0x004fea0003800000 */
[----:B-1----:R-:W0:Y:S01]  /*12250*/  S2R R10, SR_TID.X ;  /* 0x00000000000a7919 */ /* 0x002e220000002100 */
[----:B------:R-:W1:Y:S01]  /*12260*/  S2UR UR4, SR_CgaCtaId ;  /* 0x00000000000479c3 */ /* 0x000e620000008800 */
        /* <DEDUP_REMOVED lines=14> */
[C---:B------:R-:W-:Y:S02]  /*12350*/  LOP3.LUT R7, R5.reuse, 0x60, RZ, 0xc0, !PT ;  /* 0x0000006005077812 */ /* 0x040fe400078ec0ff */
[----:B------:R-:W-:Y:S01]  /*12360*/  LOP3.LUT R6, R4, 0x10, R10, 0xf8, !PT ;  /* 0x0000001004067812 */ /* 0x000fe200078ef80a */
        /* <DEDUP_REMOVED lines=12> */
[----:B-1----:R-:W-:Y:S01]  /*12430*/  IMAD.U32 R3, RZ, RZ, UR4 ;  /* 0x00000004ff037e24 */ /* 0x002fe2000f8e00ff */
[----:B------:R-:W-:Y:S02]  /*12440*/  SHF.R.U32.HI R2, RZ, 0x3, R8 ;  /* 0x00000003ff027819 */ /* 0x000fe40000011608 */
[----:B------:R0:W-:Y:S01]  /*12450*/  STL [R1+0x18], R0 ;  /* 0x0000180001007387 */ /* 0x0001e20000100800 */
[----:B------:R-:W-:-:S02]  /*12460*/  LOP3.LUT R29, R4, 0x70, RZ, 0xc0, !PT ;  /* 0x00000070041d7812 */ /* 0x000fc400078ec0ff */
[----:B------:R-:W-:Y:S01]  /*12470*/  LEA R16, R3, R16, 0x18 ;  /* 0x0000001003107211 */ /* 0x000fe200078ec0ff */
        /* <DEDUP_REMOVED lines=11> */
.L_x_2918:
[----:B------:R-:W-:Y:S01]  /*12530*/  ULDC.64 UR4, c[0x0][0xc88] ;  /* 0x0003220000047ab9 */ /* 0x000fe20000000a00 */
[----:B------:R-:W-:Y:S01]  /*12540*/  ULDC.64 UR6, c[0x0][0xa18] ;  /* 0x0002860000067ab9 */ /* 0x000fe20000000a00 */
[----:B------:R-:W-:Y:S01]  /*12550*/  UIMAD.WIDE UR4, UR39, 0x4, UR4 ;  /* 0x00000004270478a5 */ /* 0x000fe2000f8e0204 */
[----:B------:R-:W-:Y:S01]  /*12560*/  IMAD.MOV.U32 R35, RZ, RZ, RZ ;  /* 0x000000ffff237224 */ /* 0x000fe200078e00ff */
[----:B01-3--:R-:W0:Y:S04]  /*12570*/  LDC.64 R4, c[0x0][0x418] ;  /* 0x00010600ff047b82 */ /* 0x00be280000000a00 */
[----:B-1----:R-:W-:Y:S02]  /*12580*/  IMAD.U32 R2, RZ, RZ, UR4 ;  /* 0x00000004ff027e24 */ /* 0x002fe4000f8e00ff */
[----:B------:R-:W-:Y:S01]  /*12590*/  IMAD.U32 R3, RZ, RZ, UR5 ;  /* 0x00000005ff037e24 */ /* 0x000fe2000f8e00ff */
[----:B------:R-:W-:Y:S01]  /*125a0*/  ULDC.64 UR4, c[0x0][0xa28] ;  /* 0x00028a0000047ab9 */ /* 0x000fe20000000a00 */
[----:B------:R-:W1:Y:S03]  /*125b0*/  LDC R0, c[0x0][0x424] ;  /* 0x00010900ff007b82 */ /* 0x000e660000000800 */
        /* <DEDUP_REMOVED lines=9> */
[----:B------:R-:W-:-:S04]  /*12650*/  IMAD.U32 R2, RZ, RZ, UR4 ;  /* 0x00000004ff027e24 */ /* 0x000fc8000f8e00ff */
[----:B------:R-:W-:Y:S01]  /*12660*/  IMAD.U32 R3, RZ, RZ, UR5 ;  /* 0x00000005ff037e24 */ /* 0x000fe2000f8e00ff */
[----:B------:R-:W-:Y:S01]  /*12670*/  ULDC.64 UR4, c[0x0][0xa00] ;  /* 0x0002800000047ab9 */ /* 0x000fe20000000a00 */
[----:B------:R-:W-:Y:S02]  /*12680*/  USHF.L.U32 UR37, UR41, 0x2, URZ ;  /* 0x0000000229257899 */ /* 0x000fe4000800063f */
[----:B------:R-:W-:Y:S01]  /*12690*/  UISETP.NE.U32.AND UP0, UPT, UR4, URZ, UPT ;  /* 0x0000003f0400728c */ /* 0x000fe2000bf05070 */
[----:B------:R2:W5:Y:S01]  /*126a0*/  @P0 LDG.E R35, desc[UR54][R2.64] ;  /* 0x0000003602230981 */ /* 0x000562000c1e1900 */
[----:B------:R-:W-:Y:S02]  /*126b0*/  USHF.L.U64.HI UR36, UR41, 0x2, UR40 ;  /* 0x0000000229247899 */ /* 0x000fe40008010228 */
[----:B------:R-:W-:Y:S02]  /*126c0*/  UISETP.NE.AND.EX UP2, UPT, UR5, URZ, UPT, UP0 ;  /* 0x0000003f0500728c */ /* 0x000fe4000bf45300 */
[----:B------:R-:W-:-:S02]  /*126d0*/  UIADD3 UR4, UP0, UR37, UR4, URZ ;  /* 0x0000000425047290 */ /* 0x000fc4000ff1e03f */
[----:B------:R-:W-:Y:S02]  /*126e0*/  UP2UR UR47, UPR, URZ, 0x4 ;  /* 0x000000043f2f7883 */ /* 0x000fe40008000000 */
[----:B------:R-:W-:Y:S01]  /*126f0*/  UIADD3.X UR5, UR36, UR5, URZ, UP0, !UPT ;  /* 0x0000000524057290 */ /* 0x000fe200087fe43f */
[----:B------:R-:W-:Y:S01]  /*12700*/  PLOP3.LUT P0, PT, PT, PT, UP2, 0x80, 0x0 ;  /* 0x000000000000781c */ /* 0x000fe20003f0f028 */
[----:B------:R-:W-:Y:S01]  /*12710*/  UISETP.NE.U32.AND UP0, UPT, UR6, URZ, UPT ;  /* 0x0000003f0600728c */ /* 0x000fe2000bf05070 */
[----:B--2---:R-:W-:-:S03]  /*12720*/  IMAD.U32 R2, RZ, RZ, UR4 ;  /* 0x00000004ff027e24 */ /* 0x004fc6000f8e00ff */
[----:B------:R-:W-:Y:S01]  /*12730*/  UISETP.NE.AND.EX UP0, UPT, UR7, URZ, UPT, UP0 ;  /* 0x0000003f0700728c */ /* 0x000fe2000bf05300 */
[----:B------:R-:W-:-:S05]  /*12740*/  IMAD.U32 R3, RZ, RZ, UR5 ;  /* 0x00000005ff037e24 */ /* 0x000fca000f8e00ff */
[----:B------:R-:W-:Y:S02]  /*12750*/  PLOP3.LUT P1, PT, PT, PT, UP0, 0x80, 0x0 ;  /* 0x000000000000781c */ /* 0x000fe40003f2f008 */
[----:B------:R-:W-:Y:S01]  /*12760*/  PLOP3.LUT P2, PT, PT, PT, UP2, 0x80, 0x0 ;  /* 0x000000000000781c */ /* 0x000fe20003f4f028 */
[----:B------:R2:W5:Y:S02]  /*12770*/  @P0 LDG.E R6, desc[UR54][R2.64] ;  /* 0x0000003602060981 */ /* 0x000564000c1e1900 */
[----:B------:R-:W-:-:S04]  /*12780*/  @UP0 UIADD3 UR4, UP1, UR37, UR6, URZ ;  /* 0x0000000625040290 */ /* 0x000fc8000ff3e03f */
[----:B------:R-:W-:Y:S02]  /*12790*/  @UP0 UIADD3.X UR5, UR36, UR7, URZ, UP1, !UPT ;  /* 0x0000000724050290 */ /* 0x000fe40008ffe43f */
[----:B------:R-:W-:-:S04]  /*127a0*/  IMAD.U32 R22, RZ, RZ, UR4 ;  /* 0x00000004ff167e24 */ /* 0x000fc8000f8e00ff */
[----:B------:R-:W-:-:S05]  /*127b0*/  IMAD.U32 R23, RZ, RZ, UR5 ;  /* 0x00000005ff177e24 */ /* 0x000fca000f8e00ff */
[----:B------:R2:W5:Y:S01]  /*127c0*/  @P1 LDG.E R22, desc[UR54][R22.64] ;  /* 0x0000003616161981 */ /* 0x000562000c1e1900 */
[----:B0-----:R-:W-:Y:S01]  /*127d0*/  ISETP.NE.U32.AND P0, PT, R4, RZ, PT ;  /* 0x000000ff0400720c */ /* 0x001fe20003f05070 */
[----:B-1-3--:R-:W-:-:S12]  /*127e0*/  @P1 BRA `(.L_x_2845) ;  /* 0x00000000001c1947 */ /* 0x00afd80003800000 */
[----:B------:R-:W-:Y:S01]  /*127f0*/  UISETP.NE.AND UP0, UPT, UR47, URZ, UPT ;  /* 0x0000003f2f00728c */ /* 0x000fe2000bf05270 */
[----:B-----5:R-:W0:Y:S05]  /*12800*/  LDC R22, c[0x0][0x288] ;  /* 0x0000a200ff167b82 */ /* 0x020e2a0000000800 */
[----:B------:R-:W-:-:S13]  /*12810*/  PLOP3.LUT P1, PT, PT, PT, UP0, 0x40, 0x0 ;  /* 0x000000000000781c */ /* 0x000fda0003f2e808 */
[----:B------:R-:W-:Y:S05]  /*12820*/  @P1 BRA `(.L_x_2845) ;  /* 0x00000000000c1947 */ /* 0x000fea0003800000 */
[----:B------:R-:W3:Y:S04]  /*12830*/  LDG.E R9, desc[UR54][R2.64] ;  /* 0x0000003602097981 */ /* 0x000ee8000c1e1900 */
[----:B0-----:R-:W3:Y:S02]  /*12840*/  LDG.E R22, desc[UR54][R2.64+0x4] ;  /* 0x0000043602167981 */ /* 0x001ee4000c1e1900 */
[----:B---3--:R-:W-:-:S07]  /*12850*/  IMAD.IADD R22, R22, 0x1, -R9 ;  /* 0x0000000116167824 */ /* 0x008fce00078e0a09 */
.L_x_2845:
        /* <DEDUP_REMOVED lines=12> */
[----:B--2---:R-:W-:-:S04]  /*12920*/  IMAD.U32 R2, RZ, RZ, UR4 ;  /* 0x00000004ff027e24 */ /* 0x004fc8000f8e00ff */
[----:B------:R-:W-:-:S05]  /*12930*/  IMAD.U32 R3, RZ, RZ, UR5 ;  /* 0x00000005ff037e24 */ /* 0x000fca000f8e00ff */
[----:B------:R1:W5:Y:S01]  /*12940*/  LDG.E R18, desc[UR54][R2.64] ;  /* 0x0000003602127981 */ /* 0x000362000c1e1900 */
[----:B------:R-:W-:Y:S05]  /*12950*/  BRA `(.L_x_2847) ;  /* 0x0000000000247947 */ /* 0x000fea0003800000 */
.L_x_2846:
[----:B------:R-:W-:Y:S02]  /*12960*/  ULDC.64 UR4, c[0x0][0xa08] ;  /* 0x0002820000047ab9 */ /* 0x000fe40000000a00 */
[----:B------:R-:W-:-:S04]  /*12970*/  ISETP.NE.U32.AND P0, PT, RZ, UR4, PT ;  /* 0x00000004ff007c0c */ /* 0x000fc8000bf05070 */
[----:B------:R-:W-:-:S13]  /*12980*/  ISETP.NE.AND.EX P0, PT, RZ, UR5, PT, P0 ;  /* 0x00000005ff007c0c */ /* 0x000fda000bf05300 */
[----:B------:R-:W-:Y:S05]  /*12990*/  @!P0 BRA `(.L_x_2847) ;  /* 0x0000000000148947 */ /* 0x000fea0003800000 */
[----:B--2---:R-:W1:Y:S02]  /*129a0*/  LDC.64 R2, c[0x0][0xa08] ;  /* 0x00028200ff027b82 */ /* 0x004e640000000a00 */
[----:B-1----:R-:W-:-:S05]  /*129b0*/  IMAD.WIDE R2, R32, 0x4, R2 ;  /* 0x0000000420027825 */ /* 0x002fca00078e0202 */
[----:B------:R-:W2:Y:S04]  /*129c0*/  LDG.E R18, desc[UR54][R2.64] ;  /* 0x0000003602127981 */ /* 0x000ea8000c1e1900 */
[----:B------:R-:W2:Y:S02]  /*129d0*/  LDG.E R5, desc[UR54][R2.64+0x4] ;  /* 0x0000043602057981 */ /* 0x000ea4000c1e1900 */
[----:B--2---:R-:W-:-:S07]  /*129e0*/  IMAD.IADD R18, R5, 0x1, -R18 ;  /* 0x0000000105127824 */ /* 0x004fce00078e0a12 */
.L_x_2847:
[----:B------:R-:W3:Y:S01]  /*129f0*/  LDL R0, [R1+0x4] ;  /* 0x0000040001007983 */ /* 0x000ee20000100800 */
[----:B------:R-:W4:Y:S03]  /*12a00*/  LDC R28, c[0x0][0x448] ;  /* 0x00011200ff1c7b82 */ /* 0x000f260000000800 */
[----:B------:R-:W3:Y:S01]  /*12a10*/  LDL R17, [R1+0x8] ;  /* 0x0000080001117983 */ /* 0x000ee20000100800 */
[----:B-----5:R-:W-:Y:S01]  /*12a20*/  IMAD.IADD R18, R18, 0x1, -R35 ;  /* 0x0000000112127824 */ /* 0x020fe200078e0a23 */
[----:B------:R-:W-:Y:S02]  /*12a30*/  LOP3.LUT R24, R24, 0xfffffbff, RZ, 0xc0, !PT ;  /* 0xfffffbff18187812 */ /* 0x000fe400078ec0ff */
[----:B----4-:R-:W-:-:S13]  /*12a40*/  ISETP.NE.AND P0, PT, R28, 0x1, PT ;  /* 0x000000011c00780c */ /* 0x010fda0003f05270 */
[----:B-12---:R-:W1:Y:S01]  /*12a50*/  @P0 LDC R3, c[0x0][0x44c] ;  /* 0x00011300ff030b82 */ /* 0x006e620000000800 */
[----:B------:R-:W-:-:S07]  /*12a60*/  @P0 LOP3.LUT R24, R24, 0x400, RZ, 0xfc, !PT ;  /* 0x0000040018180812 */ /* 0x000fce00078efcff */
[----:B------:R-:W2:Y:S01]  /*12a70*/  @P0 LDC R5, c[0x0][0x450] ;  /* 0x00011400ff050b82 */ /* 0x000ea20000000800 */
[----:B---3--:R-:W-:-:S04]  /*12a80*/  IMAD.SHL.U32 R0, R0, 0x80, RZ ;  /* 0x0000008000007824 */ /* 0x008fc800078e00ff */
[----:B------:R-:W-:-:S04]  /*12a90*/  VIADD R0, R0, 0x7f ;  /* 0x0000007f00007836 */ /* 0x000fc80000000000 */
[----:B-1----:R-:W-:Y:S01]  /*12aa0*/  @P0 IMAD.HI.U32 R2, R0, R3, RZ ;  /* 0x0000000300020227 */ /* 0x002fe200078e00ff */
[----:B0-----:R-:W-:-:S04]  /*12ab0*/  IADD3 R3, R18, 0xa0, -R22 ;  /* 0x000000a012037810 */ /* 0x001fc80007ffe816 */
[----:B--2---:R-:W-:Y:S01]  /*12ac0*/  @P0 SHF.R.U32.HI R0, RZ, R5, R2 ;  /* 0x00000005ff000219 */ /* 0x004fe20000011602 */
[----:B------:R-:W-:-:S04]  /*12ad0*/  VIADD R2, R18, 0x9f ;  /* 0x0000009f12027836 */ /* 0x000fc80000000000 */
[----:B------:R-:W-:-:S04]  /*12ae0*/  IMAD.HI R2, R2, 0x66666667, RZ ;  /* 0x6666666702027827 */ /* 0x000fc800078e02ff */
[----:B------:R-:W-:Y:S01]  /*12af0*/  IMAD.IADD R0, R3, 0x1, R0 ;  /* 0x0000000103007824 */ /* 0x000fe200078e0200 */
[----:B------:R-:W-:-:S03]  /*12b00*/  SHF.R.U32.HI R3, RZ, 0x1f, R2 ;  /* 0x0000001fff037819 */ /* 0x000fc60000011602 */
[----:B------:R-:W-:Y:S01]  /*12b10*/  IMAD.HI R4, R0, 0x66666667, RZ ;  /* 0x6666666700047827 */ /* 0x000fe200078e02ff */
[----:B------:R-:W-:Y:S02]  /*12b20*/  LEA.HI.SX32 R0, R2, R3, 0x1a ;  /* 0x0000000302007211 */ /* 0x000fe400078fd2ff */
[----:B------:R-:W-:Y:S02]  /*12b30*/  LOP3.LUT R2, R17, 0xff000000, RZ, 0xc0, !PT ;  /* 0xff00000011027812 */ /* 0x000fe400078ec0ff */
[----:B------:R-:W-:Y:S02]  /*12b40*/  SHF.R.U32.HI R3, RZ, 0x1f, R4 ;  /* 0x0000001fff037819 */ /* 0x000fe40000011604 */
[----:B------:R-:W-:Y:S02]  /*12b50*/  SHF.R.U32.HI R2, RZ, 0x8, R2 ;  /* 0x00000008ff027819 */ /* 0x000fe40000011602 */
[----:B------:R-:W-:-:S04]  /*12b60*/  LEA.HI.SX32 R3, R4, R3, 0x1a ;  /* 0x0000000304037211 */ /* 0x000fc800078fd2ff */
[----:B------:R-:W-:Y:S02]  /*12b70*/  VIMNMX R0, R0, R3, PT ;  /* 0x0000000300007248 */ /* 0x000fe40003fe0100 */
[----:B------:R-:W-:Y:S02]  /*12b80*/  LOP3.LUT R3, R17, 0xff0000, RZ, 0xc0, !PT ;  /* 0x00ff000011037812 */ /* 0x000fe400078ec0ff */
[----:B------:R-:W-:Y:S02]  /*12b90*/  ISETP.GE.AND P0, PT, R0, 0x1, PT ;  /* 0x000000010000780c */ /* 0x000fe40003f06270 */
[----:B------:R-:W-:Y:S01]  /*12ba0*/  LEA.HI R3, R3, R2, RZ, 0x10 ;  /* 0x0000000203037211 */ /* 0x000fe200078f80ff */
[----:B------:R-:W-:-:S03]  /*12bb0*/  IMAD.MOV.U32 R2, RZ, RZ, RZ ;  /* 0x000000ffff027224 */ /* 0x000fc600078e00ff */
[----:B------:R-:W-:-:S07]  /*12bc0*/  LOP3.LUT R37, R3, 0xff, RZ, 0xc0, !PT ;  /* 0x000000ff03257812 */ /* 0x000fce00078ec0ff */
[----:B------:R-:W-:Y:S05]  /*12bd0*/  @!P0 BRA `(.L_x_2848) ;  /* 0x0000000000708947 */ /* 0x000fea0003800000 */
[----:B------:R-:W-:Y:S01]  /*12be0*/  SHF.R.U32.HI R5, RZ, 0x10, R3 ;  /* 0x00000010ff057819 */ /* 0x000fe20000011603 */
[----:B------:R-:W-:-:S03]  /*12bf0*/  IMAD.MOV.U32 R2, RZ, RZ, RZ ;  /* 0x000000ffff027224 */ /* 0x000fc600078e00ff */
[----:B------:R-:W-:-:S13]  /*12c00*/  ISETP.NE.AND P0, PT, R5, RZ, PT ;  /* 0x000000ff0500720c */ /* 0x000fda0003f05270 */
[----:B------:R-:W0:Y:S02]  /*12c10*/  @!P0 LDC R5, c[0x0][0x9f0] ;  /* 0x00027c00ff058b82 */ /* 0x000e240000000800 */
[-C--:B0-----:R-:W-:Y:S02]  /*12c20*/  IABS R4, R5.reuse ;  /* 0x0000000500047213 */ /* 0x081fe40000000000 */
[----:B------:R-:W-:Y:S02]  /*12c30*/  IADD3 R6, R5, -0x1, R0 ;  /* 0xffffffff05067810 */ /* 0x000fe40007ffe000 */
[----:B------:R-:W0:Y:S02]  /*12c40*/  I2F.RP R7, R4 ;  /* 0x0000000400077306 */ /* 0x000e240000209400 */
[----:B------:R-:W-:-:S04]  /*12c50*/  LOP3.LUT R8, R6, R5, RZ, 0x3c, !PT ;  /* 0x0000000506087212 */ /* 0x000fc800078e3cff */
[----:B------:R-:W-:Y:S02]  /*12c60*/  ISETP.GE.AND P2, PT, R8, RZ, PT ;  /* 0x000000ff0800720c */ /* 0x000fe40003f46270 */
        /* <DEDUP_REMOVED lines=19> */
.L_x_2848:
        /* <DEDUP_REMOVED lines=24> */
.L_x_2850:
        /* <DEDUP_REMOVED lines=20> */
.L_x_2853:
[----:B------:R-:W-:Y:S05]  /*13060*/  BSYNC B6 ;  /* 0x0000000000067941 */ /* 0x000fea0003800000 */
.L_x_2852:
        /* <DEDUP_REMOVED lines=22> */
.L_x_2855:
[----:B------:R-:W-:Y:S05]  /*131d0*/  BSYNC B6 ;  /* 0x0000000000067941 */ /* 0x000fea0003800000 */
.L_x_2854:
        /* <DEDUP_REMOVED lines=20> */
.L_x_2857:
[----:B------:R-:W-:Y:S05]  /*13320*/  BSYNC B6 ;  /* 0x0000000000067941 */ /* 0x000fea0003800000 */
.L_x_2856:
        /* <DEDUP_REMOVED lines=19> */
.L_x_2859:
[----:B------:R-:W-:Y:S05]  /*13460*/  BSYNC B6 ;  /* 0x0000000000067941 */ /* 0x000fea0003800000 */
.L_x_2858:
        /* <DEDUP_REMOVED lines=15> */
.L_x_2938:
[----:B------:R-:W0:Y:S01]  /*13560*/  S2R R0, SR_TID.X ;  /* 0x0000000000007919 */ /* 0x000e220000002100 */
[----:B------:R-:W-:Y:S01]  /*13570*/  UMOV UR4, 0xa0 ;  /* 0x000000a000047882 */ /* 0x000fe20000000000 */
[----:B------:R-:W1:Y:S01]  /*13580*/  @P2 LDC R5, c[0x0][0x434] ;  /* 0x00010d00ff052b82 */ /* 0x000e620000000800 */
[----:B------:R-:W-:Y:S01]  /*13590*/  UIMAD UR4, UR46, UR4, -0xa0 ;  /* 0xffffff602e0474a4 */ /* 0x000fe2000f8e0204 */
[----:B------:R-:W2:Y:S01]  /*135a0*/  S2R R10, SR_TID.X ;  /* 0x00000000000a7919 */ /* 0x000ea20000002100 */
[----:B-----5:R-:W-:-:S05]  /*135b0*/  SHF.R.S32.HI R36, RZ, 0x1f, R32 ;  /* 0x0000001fff247819 */ /* 0x020fca0000011420 */
[----:B------:R-:W3:Y:S01]  /*135c0*/  @P2 LDC R7, c[0x0][0x438] ;  /* 0x00010e00ff072b82 */ /* 0x000ee20000000800 */
[----:B0-----:R-:W-:Y:S01]  /*135d0*/  LOP3.LUT R0, R0, 0x7f, RZ, 0xc0, !PT ;  /* 0x0000007f00007812 */ /* 0x001fe200078ec0ff */
[----:B--2---:R-:W-:-:S03]  /*135e0*/  IMAD.SHL.U32 R11, R10, 0x10, RZ ;  /* 0x000000100a0b7824 */ /* 0x004fc600078e00ff */
[----:B------:R-:W-:Y:S01]  /*135f0*/  SHF.R.U32.HI R12, RZ, 0x3, R0 ;  /* 0x00000003ff0c7819 */ /* 0x000fe20000011600 */
[----:B------:R-:W-:-:S03]  /*13600*/  IMAD.SHL.U32 R10, R10, 0x10, RZ ;  /* 0x000000100a0a7824 */ /* 0x000fc600078e00ff */
[C---:B------:R-:W-:Y:S02]  /*13610*/  LOP3.LUT R11, R12.reuse, 0x70, R11, 0xf8, !PT ;  /* 0x000000700c0b7812 */ /* 0x040fe400078ef80b */
[----:B------:R-:W-:Y:S02]  /*13620*/  LOP3.LUT R10, R12, 0x70, R10, 0xf8, !PT ;  /* 0x000000700c0a7812 */ /* 0x000fe400078ef80a */
[----:B------:R-:W-:-:S05]  /*13630*/  LOP3.LUT R11, R11, 0x80, RZ, 0xfc, !PT ;  /* 0x000000800b0b7812 */ /* 0x000fca00078efcff */
[----:B------:R-:W-:-:S05]  /*13640*/  VIADD R0, R11, UR4 ;  /* 0x000000040b007c36 */ /* 0x000fca0008000000 */
[C---:B------:R-:W-:Y:S01]  /*13650*/  ISETP.GE.AND P0, PT, R0.reuse, R18, PT ;  /* 0x000000120000720c */ /* 0x040fe20003f06270 */
[----:B------:R-:W-:-:S03]  /*13660*/  IMAD.IADD R0, R0, 0x1, R35 ;  /* 0x0000000100007824 */ /* 0x000fc600078e0223 */
[----:B------:R-:W-:Y:S01]  /*13670*/  ISETP.GT.U32.OR P0, PT, R11, 0x9f, P0 ;  /* 0x0000009f0b00780c */ /* 0x000fe20000704470 */
[----:B-1----:R-:W-:-:S04]  /*13680*/  @P2 IMAD.HI.U32 R4, R0, R5, RZ ;  /* 0x0000000500042227 */ /* 0x002fc800078e00ff */
[----:B------:R-:W-:Y:S01]  /*13690*/  IMAD.MOV.U32 R8, RZ, RZ, R0 ;  /* 0x000000ffff087224 */ /* 0x000fe200078e0000 */
[----:B---3--:R-:W-:-:S07]  /*136a0*/  @P2 SHF.R.U32.HI R8, RZ, R7, R4 ;  /* 0x00000007ff082219 */ /* 0x008fce0000011604 */
[----:B------:R-:W0:Y:S01]  /*136b0*/  @!P0 LDC.64 R2, c[0x0][0x428] ;  /* 0x00010a00ff028b82 */ /* 0x000e220000000a00 */
[--C-:B------:R-:W-:Y:S01]  /*136c0*/  @!P0 SHF.R.S32.HI R7, RZ, 0x1f, R8.reuse ;  /* 0x0000001fff078819 */ /* 0x100fe20000011408 */
[----:B------:R-:W-:-:S06]  /*136d0*/  @!P0 IMAD.MOV.U32 R6, RZ, RZ, R8 ;  /* 0x000000ffff068224 */ /* 0x000fcc00078e0008 */
[----:B------:R-:W1:Y:S01]  /*136e0*/  @!P0 LDC.64 R4, c[0x0][0x418] ;  /* 0x00010600ff048b82 */ /* 0x000e620000000a00 */
[----:B0-----:R-:W-:-:S04]  /*136f0*/  @!P0 IMAD R9, R36, R2, RZ ;  /* 0x0000000224098224 */ /* 0x001fc800078e02ff */
[C---:B------:R-:W-:Y:S02]  /*13700*/  @!P0 IMAD R9, R32.reuse, R3, R9 ;  /* 0x0000000320098224 */ /* 0x040fe400078e0209 */
[----:B------:R-:W-:-:S04]  /*13710*/  @!P0 IMAD.WIDE.U32 R2, R32, R2, R6 ;  /* 0x0000000220028225 */ /* 0x000fc800078e0006 */
[----:B------:R-:W-:Y:S01]  /*13720*/  @!P0 IMAD.IADD R9, R9, 0x1, R3 ;  /* 0x0000000109098824 */ /* 0x000fe200078e0203 */
[----:B-1----:R-:W-:Y:S01]  /*13730*/  @!P0 LEA R6, P1, R2, R4, 0x2 ;  /* 0x0000000402068211 */ /* 0x002fe200078210ff */
[----:B------:R-:W-:-:S03]  /*13740*/  VIADD R4, R10, UR4 ;  /* 0x000000040a047c36 */ /* 0x000fc60008000000 */
[----:B------:R-:W-:Y:S01]  /*13750*/  @!P0 LEA.HI.X R7, R2, R5, R9, 0x2, P1 ;  /* 0x0000000502078211 */ /* 0x000fe200008f1409 */
[----:B------:R-:W-:Y:S01]  /*13760*/  IMAD.MOV.U32 R5, RZ, RZ, RZ ;  /* 0x000000ffff057224 */ /* 0x000fe200078e00ff */
[----:B------:R-:W0:Y:S05]  /*13770*/  @P2 LDC R9, c[0x0][0x434] ;  /* 0x00010d00ff092b82 */ /* 0x000e2a0000000800 */
[----:B------:R1:W5:Y:S01]  /*13780*/  @!P0 LDG.E R5, desc[UR54][R6.64] ;  /* 0x0000003606058981 */ /* 0x000362000c1e1900 */
[C---:B------:R-:W-:Y:S01]  /*13790*/  ISETP.GE.AND P0, PT, R4.reuse, R18, PT ;  /* 0x000000120400720c */ /* 0x040fe20003f06270 */
[----:B------:R-:W-:-:S04]  /*137a0*/  IMAD.IADD R4, R4, 0x1, R35 ;  /* 0x0000000104047824 */ /* 0x000fc800078e0223 */
[----:B------:R-:W-:Y:S01]  /*137b0*/  IMAD.MOV.U32 R10, RZ, RZ, R4 ;  /* 0x000000ffff0a7224 */ /* 0x000fe200078e0004 */
[----:B-1----:R-:W1:Y:S08]  /*137c0*/  @P2 LDC R6, c[0x0][0x438] ;  /* 0x00010e00ff062b82 */ /* 0x002e700000000800 */
[----:B------:R-:W2:Y:S01]  /*137d0*/  @!P0 LDC.64 R2, c[0x0][0x428] ;  /* 0x00010a00ff028b82 */ /* 0x000ea20000000a00 */
[----:B0-----:R-:W-:-:S04]  /*137e0*/  @P2 IMAD.HI.U32 R7, R4, R9, RZ ;  /* 0x0000000904072227 */ /* 0x001fc800078e00ff */
[----:B------:R-:W-:Y:S01]  /*137f0*/  IMAD.MOV R9, RZ, RZ, -R8 ;  /* 0x000000ffff097224 */ /* 0x000fe200078e0a08 */
[----:B-1----:R-:W-:-:S03]  /*13800*/  @P2 SHF.R.U32.HI R10, RZ, R6, R7 ;  /* 0x00000006ff0a2219 */ /* 0x002fc60000011607 */
[----:B------:R-:W-:Y:S02]  /*13810*/  IMAD R6, R19, R9, R0 ;  /* 0x0000000913067224 */ /* 0x000fe400078e0200 */
[----:B------:R-:W-:Y:S01]  /*13820*/  IMAD.MOV.U32 R7, RZ, RZ, RZ ;  /* 0x000000ffff077224 */ /* 0x000fe200078e00ff */
[--C-:B------:R-:W-:Y:S01]  /*13830*/  @!P0 SHF.R.S32.HI R9, RZ, 0x1f, R10.reuse ;  /* 0x0000001fff098819 */ /* 0x100fe2000001140a */
[----:B------:R-:W-:Y:S02]  /*13840*/  @!P0 IMAD.MOV.U32 R8, RZ, RZ, R10 ;  /* 0x000000ffff088224 */ /* 0x000fe400078e000a */
[-C--:B--2---:R-:W-:Y:S02]  /*13850*/  @!P0 IMAD R0, R36, R2.reuse, RZ ;  /* 0x0000000224008224 */ /* 0x084fe400078e02ff */
[----:B------:R-:W-:-:S04]  /*13860*/  @!P0 IMAD.WIDE.U32 R8, R32, R2, R8 ;  /* 0x0000000220088225 */ /* 0x000fc800078e0008 */
[----:B------:R-:W-:Y:S02]  /*13870*/  @!P0 IMAD R0, R32, R3, R0 ;  /* 0x0000000320008224 */ /* 0x000fe400078e0200 */
[----:B------:R-:W0:Y:S02]  /*13880*/  @!P0 LDC.64 R2, c[0x0][0x418] ;  /* 0x00010600ff028b82 */ /* 0x000e240000000a00 */
[----:B------:R-:W-:Y:S01]  /*13890*/  @!P0 IMAD.IADD R0, R9, 0x1, R0 ;  /* 0x0000000109008824 */ /* 0x000fe200078e0200 */
[----:B------:R-:W-:Y:S02]  /*138a0*/  LOP3.LUT R24, R24, 0xfffffffd, RZ, 0xc0, !PT ;  /* 0xfffffffd18187812 */ /* 0x000fe400078ec0ff */
[----:B0-----:R-:W-:-:S04]  /*138b0*/  @!P0 LEA R2, P1, R8, R2, 0x2 ;  /* 0x0000000208028211 */ /* 0x001fc800078210ff */
[----:B------:R-:W-:Y:S01]  /*138c0*/  @!P0 LEA.HI.X R3, R8, R3, R0, 0x2, P1 ;  /* 0x0000000308038211 */ /* 0x000fe200008f1400 */
[----:B------:R-:W-:-:S04]  /*138d0*/  IMAD.U32 R0, RZ, RZ, UR42 ;  /* 0x0000002aff007e24 */ /* 0x000fc8000f8e00ff */
[----:B------:R0:W5:Y:S01]  /*138e0*/  @!P0 LDG.E R7, desc[UR54][R2.64] ;  /* 0x0000003602078981 */ /* 0x000162000c1e1900 */
[----:B------:R-:W-:Y:S01]  /*138f0*/  ISETP.GT.U32.AND P0, PT, R11, 0x9f, PT ;  /* 0x0000009f0b00780c */ /* 0x000fe20003f04070 */
[----:B------:R-:W-:Y:S01]  /*13900*/  IMAD.MOV R9, RZ, RZ, -R10 ;  /* 0x000000ffff097224 */ /* 0x000fe200078e0a0a */
[----:B------:R-:W-:Y:S02]  /*13910*/  ISETP.NE.AND P2, PT, R0, 0x3, PT ;  /* 0x000000030000780c */ /* 0x000fe40003f45270 */
[----:B------:R-:W-:Y:S01]  /*13920*/  LOP3.LUT R17, R17, 0xffff, RZ, 0xc0, !PT ;  /* 0x0000ffff11117812 */ /* 0x000fe200078ec0ff */
[----:B------:R-:W-:Y:S02]  /*13930*/  IMAD R8, R19, R9, R4 ;  /* 0x0000000913087224 */ /* 0x000fe400078e0204 */
[----:B------:R-:W-:-:S04]  /*13940*/  IMAD.U32 R4, RZ, RZ, UR46 ;  /* 0x0000002eff047e24 */ /* 0x000fc8000f8e00ff */
[----:B------:R-:W-:Y:S02]  /*13950*/  VIADD R4, R4, 0xffffffff ;  /* 0xffffffff04047836 */ /* 0x000fe40000000000 */
[----:B------:R-:W-:-:S04]  /*13960*/  @P0 LOP3.LUT R24, R24, 0x2, RZ, 0xfc, !PT ;  /* 0x0000000218180812 */ /* 0x000fc800078efcff */
[----:B------:R-:W-:-:S04]  /*13970*/  LOP3.LUT R24, R24, 0xfffffffb, RZ, 0xc0, !PT ;  /* 0xfffffffb18187812 */ /* 0x000fc800078ec0ff */
[----:B------:R-:W-:Y:S01]  /*13980*/  @P2 LOP3.LUT R24, R24, 0x4, RZ, 0xfc, !PT ;  /* 0x0000000418182812 */ /* 0x000fe200078efcff */
[----:B0-----:R-:W-:Y:S06]  /*13990*/  @!P2 BRA `(.L_x_2861) ;  /* 0x000000000004a947 */ /* 0x001fec0003800000 */
[----:B------:R-:W-:Y:S01]  /*139a0*/  BPT.TRAP 0x1 ;  /* 0x000000040000795c */ /* 0x000fe20000300000 */
.L_x_2861:
[----:B------:R-:W-:Y:S01]  /*139b0*/  IMAD R0, R30, 0x8, R16 ;  /* 0x000000081e007824 */ /* 0x000fe200078e0210 */
[----:B------:R-:W-:Y:S01]  /*139c0*/  SHF.L.U32 R26, R34, 0x1f, RZ ;  /* 0x0000001f221a7819 */ /* 0x000fe200000006ff */
[----:B------:R-:W-:Y:S01]  /*139d0*/  BSSY B0, `(.L_x_2862) ;  /* 0x0000004000007945 */ /* 0x000fe20003800000 */
[----:B------:R-:W-:Y:S02]  /*139e0*/  SHF.R.S32.HI R21, RZ, 0x1f, R8 ;  /* 0x0000001fff157819 */ /* 0x000fe40000011408 */
[----:B------:R-:W0:Y:S02]  /*139f0*/  SYNCS.PHASECHK.TRANS64.TRYWAIT P0, [R0+URZ+0x22880], R26 ;  /* 0x0228801a000075a7 */ /* 0x000e24000800017f */
[----:B0-----:R-:W-:Y:S05]  /*13a00*/  @!P0 BRA `(.L_x_2863) ;  /* 0x0000005400548947 */ /* 0x001fea0003800000 */
.L_x_2939:
[----:B------:R-:W-:Y:S05]  /*13a10*/  BSYNC B0 ;  /* 0x0000000000007941 */ /* 0x000fea0003800000 */
.L_x_2862:
[----:B------:R-:W2:Y:S01]  /*13a20*/  LDL R12, [R1+0x10] ;  /* 0x00001000010c7983 */ /* 0x000ea20000100800 */
[----:B------:R-:W1:Y:S01]  /*13a30*/  LDC R13, c[0x0][0x2f4] ;  /* 0x0000bd00ff0d7b82 */ /* 0x000e620000000800 */
[----:B------:R-:W-:Y:S01]  /*13a40*/  ULDC.64 UR4, c[0x0][0x328] ;  /* 0x0000ca0000047ab9 */ /* 0x000fe20000000a00 */
[----:B-----5:R-:W-:Y:S01]  /*13a50*/  SHF.R.S32.HI R25, RZ, 0x1f, R7 ;  /* 0x0000001fff197819 */ /* 0x020fe20000011407 */
[----:B------:R-:W-:Y:S01]  /*13a60*/  IMAD R9, R21, UR4, RZ ;  /* 0x0000000415097c24 */ /* 0x000fe2000f8e02ff */
[----:B------:R-:W-:Y:S01]  /*13a70*/  ULDC.64 UR6, c[0x0][0x338] ;  /* 0x0000ce0000067ab9 */ /* 0x000fe20000000a00 */
[C---:B------:R-:W-:Y:S01]  /*13a80*/  IMAD.WIDE.U32 R2, R8.reuse, UR4, RZ ;  /* 0x0000000408027c25 */ /* 0x040fe2000f8e00ff */
[----:B------:R-:W-:Y:S02]  /*13a90*/  SHF.R.S32.HI R23, RZ, 0x1f, R6 ;  /* 0x0000001fff177819 */ /* 0x000fe40000011406 */
[----:B------:R-:W-:Y:S01]  /*13aa0*/  SHF.R.S32.HI R27, RZ, 0x1f, R5 ;  /* 0x0000001fff1b7819 */ /* 0x000fe20000011405 */
[----:B------:R-:W-:Y:S01]  /*13ab0*/  IMAD R9, R8, UR5, R9 ;  /* 0x0000000508097c24 */ /* 0x000fe2000f8e0209 */
[----:B------:R-:W-:Y:S01]  /*13ac0*/  LOP3.LUT R24, R24, 0xfffffffe, RZ, 0xc0, !PT ;  /* 0xfffffffe18187812 */ /* 0x000fe200078ec0ff */
[----:B------:R-:W-:-:S02]  /*13ad0*/  IMAD R10, R25, UR6, RZ ;  /* 0x00000006190a7c24 */ /* 0x000fc4000f8e02ff */
[----:B------:R-:W-:Y:S02]  /*13ae0*/  IMAD.IADD R3, R3, 0x1, R9 ;  /* 0x0000000103037824 */ /* 0x000fe400078e0209 */
[C---:B------:R-:W-:Y:S02]  /*13af0*/  IMAD R10, R7.reuse, UR7, R10 ;  /* 0x00000007070a7c24 */ /* 0x040fe4000f8e020a */
[----:B------:R-:W-:-:S04]  /*13b00*/  IMAD.WIDE.U32 R2, R7, UR6, R2 ;  /* 0x0000000607027c25 */ /* 0x000fc8000f8e0002 */
[----:B------:R-:W-:Y:S02]  /*13b10*/  IMAD R18, R4, -0xa0, R18 ;  /* 0xffffff6004127824 */ /* 0x000fe400078e0212 */
[----:B------:R-:W-:Y:S01]  /*13b20*/  IMAD R4, R23, UR4, RZ ;  /* 0x0000000417047c24 */ /* 0x000fe2000f8e02ff */
[-C--:B-1----:R-:W-:Y:S01]  /*13b30*/  ISETP.GE.AND P1, PT, R29, R13.reuse, PT ;  /* 0x0000000d1d00720c */ /* 0x082fe20003f26270 */
        /* <DEDUP_REMOVED lines=21> */
[----:B------:R-:W-:Y:S02]  /*13c90*/  IADD3 R9, P1, R2, UR6, RZ ;  /* 0x0000000602097c10 */ /* 0x000fe4000ff3e0ff */
[----:B-1----:R-:W-:-:S02]  /*13ca0*/  LOP3.LUT R13, R13, 0x7f, RZ, 0xc0, !PT ;  /* 0x0000007f0d0d7812 */ /* 0x002fc400078ec0ff */
[----:B------:R-:W-:Y:S02]  /*13cb0*/  IADD3.X R19, R19, UR7, R3, P1, !PT ;  /* 0x0000000713137c10 */ /* 0x000fe40008ffe403 */
[----:B------:R-:W-:-:S05]  /*13cc0*/  SHF.R.U32.HI R13, RZ, 0x3, R13 ;  /* 0x00000003ff0d7819 */ /* 0x000fca000001160d */
[----:B------:R-:W-:-:S05]  /*13cd0*/  IMAD.IADD R18, R18, 0x1, -R13 ;  /* 0x0000000112127824 */ /* 0x000fca00078e0a0d */
[----:B------:R-:W-:-:S13]  /*13ce0*/  ISETP.GE.AND P1, PT, R18, 0x1, PT ;  /* 0x000000011200780c */ /* 0x000fda0003f26270 */
[----:B------:R-:W-:Y:S01]  /*13cf0*/  @P1 LOP3.LUT R24, R24, 0x80, RZ, 0xfc, !PT ;  /* 0x0000008018181812 */ /* 0x000fe200078efcff */
[----:B--2---:R-:W-:Y:S01]  /*13d00*/  IMAD R4, R30, 0x5000, R12 ;  /* 0x000050001e047824 */ /* 0x004fe200078e020c */
        /* <DEDUP_REMOVED lines=78> */
.L_x_2961:
        /* <DEDUP_REMOVED lines=9> */
.L_x_2865:
        /* <DEDUP_REMOVED lines=11> */
.L_x_2866:
[----:B------:R1:W-:Y:S01]  /*14330*/  SYNCS.ARRIVE.TRANS64.A1T0 RZ, [R0+URZ+0x22870], RZ ;  /* 0x022870ff00ff79a7 */ /* 0x0003e2000810003f */
[----:B------:R-:W-:Y:S05]  /*14340*/  @!P6 BRA `(.L_x_2867) ;  /* 0x000000000004e947 */ /* 0x000fea0003800000 */
[----:B------:R-:W-:Y:S01]  /*14350*/  BPT.TRAP 0x1 ;  /* 0x000000040000795c */ /* 0x000fe20000300000 */
.L_x_2867:
[----:B------:R-:W2:Y:S01]  /*14360*/  SYNCS.PHASECHK.TRANS64.TRYWAIT P0, [R0+URZ+0x22840], R26 ;  /* 0x0228401a000075a7 */ /* 0x000ea2000800017f */
[----:B------:R-:W-:Y:S04]  /*14370*/  BSSY B0, `(.L_x_2868) ;  /* 0x0000002000007945 */ /* 0x000fe80003800000 */
[----:B--2---:R-:W-:Y:S05]  /*14380*/  @!P0 BRA `(.L_x_2869) ;  /* 0x00000058002c8947 */ /* 0x004fea0003800000 */
.L_x_2962:
[----:B------:R-:W-:Y:S05]  /*14390*/  BSYNC B0 ;  /* 0x0000000000007941 */ /* 0x000fea0003800000 */
.L_x_2868:
[----:B------:R-:W-:Y:S01]  /*143a0*/  ULDC.64 UR4, c[0x0][0x300] ;  /* 0x0000c00000047ab9 */ /* 0x000fe20000000a00 */
[----:B------:R-:W-:Y:S01]  /*143b0*/  ULDC.64 UR6, c[0x0][0x310] ;  /* 0x0000c40000067ab9 */ /* 0x000fe20000000a00 */
[----:B------:R-:W-:Y:S01]  /*143c0*/  IMAD R9, R21, UR4, RZ ;  /* 0x0000000415097c24 */ /* 0x000fe2000f8e02ff */
[----:B------:R-:W-:Y:S01]  /*143d0*/  ULDC.64 UR8, c[0x0][0x2e8] ;  /* 0x0000ba0000087ab9 */ /* 0x000fe20000000a00 */
[C---:B------:R-:W-:Y:S01]  /*143e0*/  IMAD.WIDE.U32 R2, R8.reuse, UR4, RZ ;  /* 0x0000000408027c25 */ /* 0x040fe2000f8e00ff */
[----:B------:R-:W3:Y:S03]  /*143f0*/  LDC R12, c[0x0][0x2f4] ;  /* 0x0000bd00ff0c7b82 */ /* 0x000ee60000000800 */
[----:B------:R-:W-:Y:S02]  /*14400*/  IMAD R9, R8, UR5, R9 ;  /* 0x0000000508097c24 */ /* 0x000fe4000f8e0209 */
[----:B------:R-:W-:-:S02]  /*14410*/  IMAD R25, R25, UR6, RZ ;  /* 0x0000000619197c24 */ /* 0x000fc4000f8e02ff */
[----:B------:R-:W-:Y:S02]  /*14420*/  IMAD.IADD R3, R3, 0x1, R9 ;  /* 0x0000000103037824 */ /* 0x000fe400078e0209 */
[C---:B------:R-:W-:Y:S02]  /*14430*/  IMAD R25, R7.reuse, UR7, R25 ;  /* 0x0000000707197c24 */ /* 0x040fe4000f8e0219 */
[----:B------:R-:W-:-:S04]  /*14440*/  IMAD.WIDE.U32 R2, R7, UR6, R2 ;  /* 0x0000000607027c25 */ /* 0x000fc8000f8e0002 */
[----:B------:R-:W-:Y:S02]  /*14450*/  IMAD R23, R23, UR4, RZ ;  /* 0x0000000417177c24 */ /* 0x000fe4000f8e02ff */
[----:B------:R-:W-:Y:S02]  /*14460*/  IMAD.IADD R3, R3, 0x1, R25 ;  /* 0x0000000103037824 */ /* 0x000fe400078e0219 */
[C---:B------:R-:W-:Y:S02]  /*14470*/  IMAD R23, R6.reuse, UR5, R23 ;  /* 0x0000000506177c24 */ /* 0x040fe4000f8e0217 */
[----:B------:R-:W-:Y:S01]  /*14480*/  IMAD.WIDE.U32 R6, R6, UR4, RZ ;  /* 0x0000000406067c25 */ /* 0x000fe2000f8e00ff */
[----:B------:R-:W-:Y:S01]  /*14490*/  ULDC.64 UR4, c[0x0][0x308] ;  /* 0x0000c20000047ab9 */ /* 0x000fe20000000a00 */
[----:B---3--:R-:W-:Y:S02]  /*144a0*/  ISETP.GE.AND P2, PT, R29, R12, PT ;  /* 0x0000000c1d00720c */ /* 0x008fe40003f46270 */
[----:B------:R-:W-:-:S04]  /*144b0*/  IMAD.WIDE.U32 R2, R17, UR4, R2 ;  /* 0x0000000411027c25 */ /* 0x000fc8000f8e0002 */
[----:B------:R-:W-:Y:S01]  /*144c0*/  IMAD.MOV.U32 R10, RZ, RZ, R6 ;  /* 0x000000ffff0a7224 */ /* 0x000fe200078e0006 */
[----:B------:R-:W-:Y:S01]  /*144d0*/  IADD3 R8, P0, R2, UR8, RZ ;  /* 0x0000000802087c10 */ /* 0x000fe2000ff1e0ff */
[----:B------:R-:W-:Y:S02]  /*144e0*/  IMAD R6, R17, UR5, RZ ;  /* 0x0000000511067c24 */ /* 0x000fe4000f8e02ff */
[----:B------:R-:W-:Y:S02]  /*144f0*/  IMAD.IADD R11, R7, 0x1, R23 ;  /* 0x00000001070b7824 */ /* 0x000fe400078e0217 */
[----:B------:R-:W-:Y:S01]  /*14500*/  IMAD R27, R27, UR6, RZ ;  /* 0x000000061b1b7c24 */ /* 0x000fe2000f8e02ff */
[----:B------:R-:W-:Y:S01]  /*14510*/  IADD3.X R7, R3, UR9, R6, P0, !PT ;  /* 0x0000000903077c10 */ /* 0x000fe200087fe406 */
[----:B------:R-:W-:-:S04]  /*14520*/  IMAD.WIDE.U32 R2, R5, UR6, R10 ;  /* 0x0000000605027c25 */ /* 0x000fc8000f8e000a */
[----:B------:R-:W-:-:S04]  /*14530*/  IMAD R27, R5, UR7, R27 ;  /* 0x00000007051b7c24 */ /* 0x000fc8000f8e021b */
[----:B------:R-:W-:Y:S02]  /*14540*/  IMAD.IADD R3, R3, 0x1, R27 ;  /* 0x0000000103037824 */ /* 0x000fe400078e021b */
[----:B------:R-:W-:Y:S01]  /*14550*/  IMAD.WIDE.U32 R2, R17, UR4, R2 ;  /* 0x0000000411027c25 */ /* 0x000fe2000f8e0002 */
[----:B------:R-:W-:Y:S02]  /*14560*/  UMOV UR4, 0xffffffff ;  /* 0xffffffff00047882 */ /* 0x000fe40000000000 */
[----:B------:R-:W-:-:S04]  /*14570*/  IADD3 R5, P0, R2, UR8, RZ ;  /* 0x0000000802057c10 */ /* 0x000fc8000ff1e0ff */
[----:B------:R-:W-:Y:S01]  /*14580*/  IADD3.X R6, R6, UR9, R3, P0, !PT ;  /* 0x0000000906067c10 */ /* 0x000fe200087fe403 */
[----:B------:R-:W-:Y:S08]  /*14590*/  BRA.DIV UR4, `(.L_x_2870) ;  /* 0x0000005604bc7947 */ /* 0x000ff0000b800000 */
[----:B------:R-:W3:Y:S01]  /*145a0*/  SHFL.IDX PT, R3, R8, RZ, 0x181f ;  /* 0x00181fff08037589 */ /* 0x000ee200000e0000 */
[C---:B------:R-:W-:Y:S02]  /*145b0*/  LOP3.LUT P6, RZ, R24.reuse, 0x80, RZ, 0xc0, !PT ;  /* 0x0000008018ff7812 */ /* 0x040fe400078cc0ff */
[----:B------:R-:W-:Y:S01]  /*145c0*/  LOP3.LUT R24, R24, 0xffffefff, RZ, 0xc0, !PT ;  /* 0xffffefff18187812 */ /* 0x000fe200078ec0ff */
[----:B------:R-:W4:Y:S03]  /*145d0*/  SHFL.IDX PT, R2, R7, RZ, 0x181f ;  /* 0x00181fff07027589 */ /* 0x000f2600000e0000 */
[----:B------:R-:W-:Y:S01]  /*145e0*/  @P1 LOP3.LUT R24, R24, 0x1000, RZ, 0xfc, !PT ;  /* 0x0000100018181812 */ /* 0x000fe200078efcff */
[----:B------:R-:W-:Y:S03]  /*145f0*/  SHFL.IDX PT, R14, R8, 0x7, 0x181f ;  /* 0x00f81f00080e7f89 */ /* 0x000fe600000e0000 */
[----:B------:R-:W-:-:S03]  /*14600*/  LOP3.LUT P1, RZ, R24, 0x10, RZ, 0xc0, !PT ;  /* 0x0000001018ff7812 */ /* 0x000fc6000782c0ff */
[----:B---3--:R-:W-:-:S05]  /*14610*/  @P6 IADD3 R3, P0, R29, R3, RZ ;  /* 0x000000031d036210 */ /* 0x008fca0007f1e0ff */
[----:B----4-:R-:W-:-:S05]  /*14620*/  @P6 IMAD.X R2, RZ, RZ, R2, P0 ;  /* 0x000000ffff026224 */ /* 0x010fca00000e0602 */
[----:B------:R-:W-:-:S04]  /*14630*/  @P6 LOP3.LUT R3, R3, R2, RZ, 0x3c, !PT ;  /* 0x0000000203036212 */ /* 0x000fc800078e3cff */
[----:B------:R-:W-:-:S04]  /*14640*/  @P6 LOP3.LUT R2, R3, R2, RZ, 0x3c, !PT ;  /* 0x0000000203026212 */ /* 0x000fc800078e3cff */
[----:B------:R-:W-:-:S05]  /*14650*/  @P6 LOP3.LUT R3, R3, R2, RZ, 0x3c, !PT ;  /* 0x0000000203036212 */ /* 0x000fca00078e3cff */
[----:B------:R3:W-:Y:S01]  /*14660*/  @P6 LDGSTS.E.BYPASS.LTC128B.128 [R4+0x18400], desc[UR54][R2.64], !P2 ;  /* 0x1840000002046fae */ /* 0x0007e2000d101d76 */
[----:B------:R-:W-:-:S03]  /*14670*/  LOP3.LUT P6, RZ, R24, 0x100, RZ, 0xc0, !PT ;  /* 0x0000010018ff7812 */ /* 0x000fc600078cc0ff */
[----:B---3--:R-:W3:Y:S04]  /*14680*/  SHFL.IDX PT, R3, R8, 0x1, 0x181f ;  /* 0x00381f0008037f89 */ /* 0x008ee800000e0000 */
[----:B------:R-:W4:Y:S01]  /*14690*/  SHFL.IDX PT, R2, R7, 0x1, 0x181f ;  /* 0x00381f0007027f89 */ /* 0x000f2200000e0000 */
        /* <DEDUP_REMOVED lines=26> */
[----:B------:R-:W4:Y:S06]  /*14840*/  SHFL.IDX PT, R2, R7, 0x4, 0x181f ;  /* 0x00981f0007027f89 */ /* 0x000f2c00000e0000 */
[----:B---3--:R-:W-:-:S05]  /*14850*/  @P4 IADD3 R3, P0, R29, R3, RZ ;  /* 0x000000031d034210 */ /* 0x008fca0007f1e0ff */
[----:B----4-:R-:W-:-:S05]  /*14860*/  @P4 IMAD.X R2, RZ, RZ, R2, P0 ;  /* 0x000000ffff024224 */ /* 0x010fca00000e0602 */
[----:B------:R-:W-:-:S04]  /*14870*/  @P4 LOP3.LUT R3, R3, R2, RZ, 0x3c, !PT ;  /* 0x0000000203034212 */ /* 0x000fc800078e3cff */
[----:B------:R-:W-:-:S04]  /*14880*/  @P4 LOP3.LUT R2, R3, R2, RZ, 0x3c, !PT ;  /* 0x0000000203024212 */ /* 0x000fc800078e3cff */
[----:B------:R-:W-:-:S05]  /*14890*/  @P4 LOP3.LUT R3, R3, R2, RZ, 0x3c, !PT ;  /* 0x0000000203034212 */ /* 0x000fca00078e3cff */
[----:B------:R3:W-:Y:S04]  /*148a0*/  @P4 LDGSTS.E.BYPASS.LTC128B.128 [R4+0x1a400], desc[UR54][R2.64], !P2 ;  /* 0x1a40000002044fae */ /* 0x0007e8000d101d76 */
[----:B---3--:R-:W3:Y:S04]  /*148b0*/  SHFL.IDX PT, R3, R8, 0x5, 0x181f ;  /* 0x00b81f0008037f89 */ /* 0x008ee800000e0000 */
[----:B------:R-:W4:Y:S01]  /*148c0*/  SHFL.IDX PT, R2, R7, 0x5, 0x181f ;  /* 0x00b81f0007027f89 */ /* 0x000f2200000e0000 */
[----:B---3--:R-:W-:-:S05]  /*148d0*/  @P5 IADD3 R3, P0, R29, R3, RZ ;  /* 0x000000031d035210 */ /* 0x008fca0007f1e0ff */
[----:B----4-:R-:W-:-:S05]  /*148e0*/  @P5 IMAD.X R2, RZ, RZ, R2, P0 ;  /* 0x000000ffff025224 */ /* 0x010fca00000e0602 */
[----:B------:R-:W-:-:S04]  /*148f0*/  @P5 LOP3.LUT R3, R3, R2, RZ, 0x3c, !PT ;  /* 0x0000000203035212 */ /* 0x000fc800078e3cff */
[----:B------:R-:W-:-:S04]  /*14900*/  @P5 LOP3.LUT R2, R3, R2, RZ, 0x3c, !PT ;  /* 0x0000000203025212 */ /* 0x000fc800078e3cff */
[----:B------:R-:W-:-:S05]  /*14910*/  @P5 LOP3.LUT R3, R3, R2, RZ, 0x3c, !PT ;  /* 0x0000000203035212 */ /* 0x000fca00078e3cff */
[----:B------:R3:W-:Y:S04]  /*14920*/  @P5 LDGSTS.E.BYPASS.LTC128B.128 [R4+0x1ac00], desc[UR54][R2.64], !P2 ;  /* 0x1ac0000002045fae */ /* 0x0007e8000d101d76 */
[----:B---3--:R-:W3:Y:S04]  /*14930*/  SHFL.IDX PT, R3, R8, 0x6, 0x181f ;  /* 0x00d81f0008037f89 */ /* 0x008ee800000e0000 */
[----:B------:R-:W4:Y:S04]  /*14940*/  SHFL.IDX PT, R2, R7, 0x6, 0x181f ;  /* 0x00d81f0007027f89 */ /* 0x000f2800000e0000 */
[----:B------:R-:W5:Y:S01]  /*14950*/  SHFL.IDX PT, R7, R7, 0x7, 0x181f ;  /* 0x00f81f0007077f89 */ /* 0x000f6200000e0000 */
[----:B---3--:R-:W-:-:S05]  /*14960*/  @P6 IADD3 R3, P0, R29, R3, RZ ;  /* 0x000000031d036210 */ /* 0x008fca0007f1e0ff */
[----:B----4-:R-:W-:Y:S01]  /*14970*/  @P6 IMAD.X R2, RZ, RZ, R2, P0 ;  /* 0x000000ffff026224 */ /* 0x010fe200000e0602 */
[----:B------:R-:W-:-:S04]  /*14980*/  @P3 IADD3 R14, P0, R29, R14, RZ ;  /* 0x0000000e1d0e3210 */ /* 0x000fc80007f1e0ff */
[----:B------:R-:W-:Y:S01]  /*14990*/  @P6 LOP3.LUT R3, R3, R2, RZ, 0x3c, !PT ;  /* 0x0000000203036212 */ /* 0x000fe200078e3cff */
[----:B-----5:R-:W-:-:S03]  /*149a0*/  @P3 IMAD.X R9, RZ, RZ, R7, P0 ;  /* 0x000000ffff093224 */ /* 0x020fc600000e0607 */
[----:B------:R-:W-:-:S04]  /*149b0*/  @P6 LOP3.LUT R2, R3, R2, RZ, 0x3c, !PT ;  /* 0x0000000203026212 */ /* 0x000fc800078e3cff */
[----:B------:R-:W-:-:S05]  /*149c0*/  @P6 LOP3.LUT R3, R3, R2, RZ, 0x3c, !PT ;  /* 0x0000000203036212 */ /* 0x000fca00078e3cff */
[----:B------:R3:W-:Y:S02]  /*149d0*/  @P6 LDGSTS.E.BYPASS.LTC128B.128 [R4+0x1b400], desc[UR54][R2.64], !P2 ;  /* 0x1b40000002046fae */ /* 0x0007e4000d101d76 */
[----:B---3--:R-:W-:Y:S02]  /*149e0*/  @P3 IMAD.MOV.U32 R2, RZ, RZ, R14 ;  /* 0x000000ffff023224 */ /* 0x008fe400078e000e */
[----:B------:R-:W-:Y:S01]  /*149f0*/  @P3 IMAD.MOV.U32 R3, RZ, RZ, R9 ;  /* 0x000000ffff033224 */ /* 0x000fe200078e0009 */
[----:B------:R-:W3:Y:S04]  /*14a00*/  SHFL.IDX PT, R14, R5, RZ, 0x181f ;  /* 0x00181fff050e7589 */ /* 0x000ee800000e0000 */
[----:B------:R4:W-:Y:S04]  /*14a10*/  @P3 LDGSTS.E.BYPASS.LTC128B.128 [R4+0x1bc00], desc[UR54][R2.64], !P2 ;  /* 0x1bc0000002043fae */ /* 0x0009e8000d101d76 */
[----:B----4-:R-:W4:Y:S04]  /*14a20*/  SHFL.IDX PT, R2, R6, RZ, 0x181f ;  /* 0x00181fff06027589 */ /* 0x010f2800000e0000 */
[----:B------:R-:W0:Y:S01]  /*14a30*/  SHFL.IDX PT, R6, R6, 0x1, 0x181f ;  /* 0x00381f0006067f89 */ /* 0x000e2200000e0000 */
[----:B---3--:R-:W-:-:S05]  /*14a40*/  @P1 IADD3 R14, P0, R29, R14, RZ ;  /* 0x0000000e1d0e1210 */ /* 0x008fca0007f1e0ff */
[----:B----4-:R-:W-:Y:S02]  /*14a50*/  @P1 IMAD.X R9, RZ, RZ, R2, P0 ;  /* 0x000000ffff091224 */ /* 0x010fe400000e0602 */
[----:B------:R-:W-:Y:S02]  /*14a60*/  @P1 IMAD.MOV.U32 R2, RZ, RZ, R14 ;  /* 0x000000ffff021224 */ /* 0x000fe400078e000e */
[----:B------:R-:W-:Y:S01]  /*14a70*/  @P1 IMAD.MOV.U32 R3, RZ, RZ, R9 ;  /* 0x000000ffff031224 */ /* 0x000fe200078e0009 */
[----:B------:R3:W4:Y:S04]  /*14a80*/  SHFL.IDX PT, R14, R5, 0x1, 0x181f ;  /* 0x00381f00050e7f89 */ /* 0x00072800000e0000 */
[----:B0-----:R3:W-:Y:S02]  /*14a90*/  @P1 LDGSTS.E.BYPASS.LTC128B.128 [R4+0x1c400], desc[UR54][R2.64], !P2 ;  /* 0x1c40000002041fae */ /* 0x0017e4000d101d76 */
.L_x_2984:
        /* <DEDUP_REMOVED lines=9> */
.L_x_2871:
        /* <DEDUP_REMOVED lines=11> */
.L_x_2872:
[----:B------:R0:W-:Y:S02]  /*14be0*/  SYNCS.ARRIVE.TRANS64.A1T0 RZ, [R0+URZ+0x22830], RZ ;  /* 0x022830ff00ff79a7 */ /* 0x0001e4000810003f */
[----:B------:R-:W-:Y:S05]  /*14bf0*/  WARPSYNC.ALL ;  /* 0x0000000000007948 */ /* 0x000fea0003800000 */
[----:B012---:R-:W-:Y:S01]  /*14c00*/  VIADD R0, R16, 0x14400 ;  /* 0x0001440010007836 */ /* 0x007fe20000000000 */
[----:B------:R-:W-:Y:S01]  /*14c10*/  USHF.R.S32.HI UR4, URZ, 0x1f, UR38 ;  /* 0x0000001f3f047899 */ /* 0x000fe20008011426 */
[----:B------:R-:W-:Y:S01]  /*14c20*/  BAR.SYNC.DEFER_BLOCKING 0x8, 0x180 ;  /* 0x0206000000007b1d */ /* 0x000fe20000010000 */
[----:B------:R-:W-:Y:S02]  /*14c30*/  UISETP.NE.AND UP0, UPT, UR47, URZ, UPT ;  /* 0x0000003f2f00728c */ /* 0x000fe4000bf05270 */
[----:B------:R-:W-:-:S02]  /*14c40*/  LOP3.LUT P0, RZ, R0, 0x3ff, RZ, 0xc0, !PT ;  /* 0x000003ff00ff7812 */ /* 0x000fc4000780c0ff */
[----:B------:R-:W-:Y:S01]  /*14c50*/  USEL UR40, UR40, URZ, !UP0 ;  /* 0x0000003f28287287 */ /* 0x000fe2000c000000 */
[----:B------:R-:W-:Y:S01]  /*14c60*/  BSSY B6, `(.L_x_2873) ;  /* 0x0000018000067945 */ /* 0x000fe20003800000 */
[----:B------:R-:W-:Y:S02]  /*14c70*/  ULDC.64 UR6, c[0x0][0x298] ;  /* 0x0000a60000067ab9 */ /* 0x000fe40000000a00 */
[----:B------:R-:W-:Y:S02]  /*14c80*/  UIMAD UR4, UR4, UR6, URZ ;  /* 0x00000006040472a4 */ /* 0x000fe4000f8e023f */
[----:B------:R-:W-:Y:S02]  /*14c90*/  UIMAD.WIDE.U32 UR36, UR38, UR6, URZ ;  /* 0x00000006262472a5 */ /* 0x000fe4000f8e003f */
[----:B------:R-:W-:Y:S02]  /*14ca0*/  UIMAD UR4, UR38, UR7, UR4 ;  /* 0x00000007260472a4 */ /* 0x000fe4000f8e0204 */
[----:B------:R-:W-:-:S02]  /*14cb0*/  USEL UR38, UR41, URZ, !UP0 ;  /* 0x0000003f29267287 */ /* 0x000fc4000c000000 */
        /* <DEDUP_REMOVED lines=18> */
.L_x_2874:
[----:B------:R-:W-:Y:S05]  /*14de0*/  BSYNC B6 ;  /* 0x0000000000067941 */ /* 0x000fea0003800000 */
.L_x_2873:
[----:B------:R-:W0:Y:S01]  /*14df0*/  S2R R2, SR_TID.X ;  /* 0x0000000000027919 */ /* 0x000e220000002100 */
[----:B------:R-:W-:Y:S01]  /*14e00*/  ISETP.NE.AND P6, PT, R28, 0x1, PT ;  /* 0x000000011c00780c */ /* 0x000fe20003fc5270 */
[----:B------:R-:W1:Y:S01]  /*14e10*/  LDC R5, c[0x0][0x448] ;  /* 0x00011200ff057b82 */ /* 0x000e620000000800 */
[----:B------:R2:W5:Y:S01]  /*14e20*/  LDL R8, [R1+0x20] ;  /* 0x0000200001087983 */ /* 0x0005620000100800 */
[----:B------:R-:W-:Y:S01]  /*14e30*/  R2UR UR8, R17 ;  /* 0x00000000110872ca */ /* 0x000fe200000e0000 */
[----:B------:R-:W-:-:S09]  /*14e40*/  ULDC.64 UR6, c[0x0][0x2d8] ;  /* 0x0000b60000067ab9 */ /* 0x000fd20000000a00 */
[----:B------:R-:W3:Y:S08]  /*14e50*/  @P6 LDC R3, c[0x0][0x44c] ;  /* 0x00011300ff036b82 */ /* 0x000ef00000000800 */
[----:B------:R-:W4:Y:S01]  /*14e60*/  @P6 LDC R4, c[0x0][0x450] ;  /* 0x00011400ff046b82 */ /* 0x000f220000000800 */
[----:B0-----:R-:W-:-:S04]  /*14e70*/  LOP3.LUT R18, R2, 0x7f, RZ, 0xc0, !PT ;  /* 0x0000007f02127812 */ /* 0x001fc800078ec0ff */
[----:B------:R-:W-:Y:S02]  /*14e80*/  SHF.R.U32.HI R19, RZ, 0x3, R18 ;  /* 0x00000003ff137819 */ /* 0x000fe40000011612 */
[----:B------:R-:W2:Y:S01]  /*14e90*/  LDL R18, [R1+0x4] ;  /* 0x0000040001127983 */ /* 0x000ea20000100800 */
[----:B------:R-:W-:Y:S01]  /*14ea0*/  IMAD.SHL.U32 R2, R2, 0x10, RZ ;  /* 0x0000001002027824 */ /* 0x000fe200078e00ff */
[----:B------:R-:W-:-:S04]  /*14eb0*/  R2UR UR10, R17 ;  /* 0x00000000110a72ca */ /* 0x000fc800000e0000 */
[----:B------:R-:W-:Y:S01]  /*14ec0*/  LOP3.LUT R2, R19, 0x70, R2, 0xf8, !PT ;  /* 0x0000007013027812 */ /* 0x000fe200078ef802 */
[----:B------:R-:W-:Y:S01]  /*14ed0*/  UMOV UR4, UR36 ;  /* 0x0000002400047c82 */ /* 0x000fe20008000000 */
[----:B------:R-:W-:Y:S02]  /*14ee0*/  UMOV UR5, UR41 ;  /* 0x0000002900057c82 */ /* 0x000fe40008000000 */
[----:B------:R-:W-:-:S03]  /*14ef0*/  UIMAD.WIDE.U32 UR4, UR8, UR6, UR4 ;  /* 0x00000006080472a5 */ /* 0x000fc6000f8e0004 */
[----:B------:R-:W-:Y:S02]  /*14f00*/  ULDC.64 UR8, c[0x0][0x2e0] ;  /* 0x0000b80000087ab9 */ /* 0x000fe40000000a00 */
[----:B------:R-:W-:Y:S02]  /*14f10*/  UIMAD UR6, UR40, UR8, URZ ;  /* 0x00000008280672a4 */ /* 0x000fe4000f8e023f */
[----:B------:R-:W-:Y:S01]  /*14f20*/  UIMAD UR5, UR10, UR7, UR5 ;  /* 0x000000070a0572a4 */ /* 0x000fe2000f8e0205 */
[----:B------:R-:W0:Y:S01]  /*14f30*/  S2R R19, SR_TID.X ;  /* 0x0000000000137919 */ /* 0x000e220000002100 */
[----:B------:R-:W-:Y:S02]  /*14f40*/  UIMAD UR6, UR38, UR9, UR6 ;  /* 0x00000009260672a4 */ /* 0x000fe4000f8e0206 */
[----:B------:R-:W-:-:S03]  /*14f50*/  UIMAD.WIDE.U32 UR4, UR38, UR8, UR4 ;  /* 0x00000008260472a5 */ /* 0x000fc6000f8e0004 */
[----:B------:R-:W-:Y:S01]  /*14f60*/  ULDC.64 UR8, c[0x0][0x2d0] ;  /* 0x0000b40000087ab9 */ /* 0x000fe20000000a00 */
[----:B------:R-:W-:Y:S01]  /*14f70*/  UIADD3 UR5, UR5, UR6, URZ ;  /* 0x0000000605057290 */ /* 0x000fe2000fffe03f */
[----:B------:R-:W-:Y:S01]  /*14f80*/  IMAD.U32 R11, RZ, RZ, UR8 ;  /* 0x00000008ff0b7e24 */ /* 0x000fe2000f8e00ff */
[----:B0-----:R-:W-:-:S04]  /*14f90*/  LOP3.LUT R19, R19, 0x7f, RZ, 0xc0, !PT ;  /* 0x0000007f13137812 */ /* 0x001fc800078ec0ff */
[----:B------:R-:W-:Y:S01]  /*14fa0*/  SHF.R.U32.HI R10, RZ, 0x3, R19 ;  /* 0x00000003ff0a7819 */ /* 0x000fe20000011613 */
[----:B--2---:R-:W-:-:S04]  /*14fb0*/  IMAD R0, R18, 0x80, R2 ;  /* 0x0000008012007824 */ /* 0x004fc800078e0202 */
[----:B---3--:R-:W-:-:S04]  /*14fc0*/  @P6 IMAD.HI.U32 R3, R0, R3, RZ ;  /* 0x0000000300036227 */ /* 0x008fc800078e00ff */
[----:B------:R-:W-:Y:S01]  /*14fd0*/  IMAD.MOV.U32 R2, RZ, RZ, R0 ;  /* 0x000000ffff027224 */ /* 0x000fe200078e0000 */
[----:B----4-:R-:W-:-:S04]  /*14fe0*/  @P6 SHF.R.U32.HI R2, RZ, R4, R3 ;  /* 0x00000004ff026219 */ /* 0x010fc80000011603 */
[--C-:B------:R-:W-:Y:S01]  /*14ff0*/  SHF.R.S32.HI R3, RZ, 0x1f, R2.reuse ;  /* 0x0000001fff037819 */ /* 0x100fe20000011402 */
[----:B------:R-:W-:-:S04]  /*15000*/  IMAD.MOV R7, RZ, RZ, -R2 ;  /* 0x000000ffff077224 */ /* 0x000fc800078e0a02 */
[----:B------:R-:W-:Y:S02]  /*15010*/  IMAD R3, R3, UR8, RZ ;  /* 0x0000000803037c24 */ /* 0x000fe4000f8e02ff */
[----:B-1----:R-:W-:Y:S02]  /*15020*/  IMAD R7, R5, R7, R0 ;  /* 0x0000000705077224 */ /* 0x002fe400078e0200 */
        /* <DEDUP_REMOVED lines=13> */
[----:B------:R-:W-:-:S03]  /*15100*/  UMOV UR4, 0xffffffff ;  /* 0xffffffff00047882 */ /* 0x000fc60000000000 */
[----:B------:R-:W-:Y:S09]  /*15110*/  BRA.DIV UR4, `(.L_x_2875) ;  /* 0x0000005604f87947 */ /* 0x000ff2000b800000 */
[----:B------:R-:W0:Y:S01]  /*15120*/  SHFL.IDX PT, R14, R0, RZ, 0x181f ;  /* 0x00181fff000e7589 */ /* 0x000e2200000e0000 */
[----:B------:R-:W-:Y:S02]  /*15130*/  IMAD R22, R22, R5, RZ ;  /* 0x0000000516167224 */ /* 0x000fe400078e02ff */
[----:B------:R-:W-:Y:S01]  /*15140*/  IMAD R5, R18, 0x80, R10 ;  /* 0x0000008012057824 */ /* 0x000fe200078e020a */
        /* <DEDUP_REMOVED lines=50> */
.L_x_3001:
        /* <DEDUP_REMOVED lines=10> */
.L_x_2876:
        /* <DEDUP_REMOVED lines=18> */
.L_x_3002:
[----:B------:R-:W-:Y:S05]  /*15630*/  BSYNC B0 ;  /* 0x0000000000007941 */ /* 0x000fea0003800000 */
.L_x_2877:
[----:B------:R-:W-:-:S06]  /*15640*/  UIADD3 UR4, UR46, -0x2, URZ ;  /* 0xfffffffe2e047890 */ /* 0x000fcc000fffe03f */
[----:B------:R-:W-:-:S13]  /*15650*/  ISETP.LE.AND P0, PT, R37, UR4, PT ;  /* 0x0000000425007c0c */ /* 0x000fda000bf03270 */
[----:B------:R-:W-:Y:S05]  /*15660*/  @!P0 BRA `(.L_x_2879) ;  /* 0x00000018001c8947 */ /* 0x000fea0003800000 */
[----:B------:R-:W-:Y:S02]  /*15670*/  IMAD.MOV.U32 R22, RZ, RZ, R34 ;  /* 0x000000ffff167224 */ /* 0x000fe400078e0022 */
[----:B------:R-:W-:Y:S02]  /*15680*/  IMAD.MOV.U32 R21, RZ, RZ, R30 ;  /* 0x000000ffff157224 */ /* 0x000fe400078e001e */
[----:B------:R-:W-:-:S07]  /*15690*/  IMAD.U32 R31, RZ, RZ, UR4 ;  /* 0x00000004ff1f7e24 */ /* 0x000fce000f8e00ff */
.L_x_2899:
        /* <DEDUP_REMOVED lines=48> */
[----:B------:R-:W-:Y:S01]  /*159a0*/  @!P1 LEA.HI.X R5, R2, UR7, R3, 0x2, P0 ;  /* 0x0000000702059c11 */ /* 0x000fe200080f1403 */
[----:B------:R-:W-:Y:S01]  /*159b0*/  IMAD.MOV R3, RZ, RZ, -R0 ;  /* 0x000000ffff037224 */ /* 0x000fe200078e0a00 */
[----:B------:R-:W-:Y:S01]  /*159c0*/  ISETP.NE.AND P0, PT, R30, 0x2, PT ;  /* 0x000000021e00780c */ /* 0x000fe20003f05270 */
[----:B0-----:R-:W-:Y:S02]  /*159d0*/  IMAD.MOV.U32 R7, RZ, RZ, RZ ;  /* 0x000000ffff077224 */ /* 0x001fe400078e00ff */
        /* <DEDUP_REMOVED lines=12> */
.L_x_2880:
[----:B------:R-:W-:Y:S01]  /*15aa0*/  IMAD R0, R30, 0x8, R16 ;  /* 0x000000081e007824 */ /* 0x000fe200078e0210 */
[----:B------:R-:W-:Y:S01]  /*15ab0*/  SHF.L.U32 R28, R34, 0x1f, RZ ;  /* 0x0000001f221c7819 */ /* 0x000fe200000006ff */
[----:B------:R-:W-:Y:S01]  /*15ac0*/  BSSY B0, `(.L_x_2881) ;  /* 0x0000004000007945 */ /* 0x000fe20003800000 */
[----:B------:R-:W-:Y:S02]  /*15ad0*/  SHF.R.S32.HI R23, RZ, 0x1f, R10 ;  /* 0x0000001fff177819 */ /* 0x000fe4000001140a */
[----:B------:R-:W0:Y:S02]  /*15ae0*/  SYNCS.PHASECHK.TRANS64.TRYWAIT P0, [R0+URZ+0x22880], R28 ;  /* 0x0228801c000075a7 */ /* 0x000e24000800017f */
[----:B0-----:R-:W-:Y:S05]  /*15af0*/  @!P0 BRA `(.L_x_2882) ;  /* 0x0000005400c88947 */ /* 0x001fea0003800000 */
.L_x_3003:
[----:B------:R-:W-:Y:S05]  /*15b00*/  BSYNC B0 ;  /* 0x0000000000007941 */ /* 0x000fea0003800000 */
.L_x_2881:
        /* <DEDUP_REMOVED lines=84> */
.L_x_3025:
        /* <DEDUP_REMOVED lines=8> */
.L_x_2884:
        /* <DEDUP_REMOVED lines=11> */
.L_x_2885:
[----:B------:R1:W-:Y:S01]  /*16180*/  SYNCS.ARRIVE.TRANS64.A1T0 RZ, [R0+URZ+0x22870], RZ ;  /* 0x022870ff00ff79a7 */ /* 0x0003e2000810003f */
[----:B------:R-:W-:Y:S05]  /*16190*/  @!P3 BRA `(.L_x_2886) ;  /* 0x000000000004b947 */ /* 0x000fea0003800000 */
[----:B------:R-:W-:Y:S01]  /*161a0*/  BPT.TRAP 0x1 ;  /* 0x000000040000795c */ /* 0x000fe20000300000 */
.L_x_2886:
[----:B------:R-:W2:Y:S01]  /*161b0*/  SYNCS.PHASECHK.TRANS64.TRYWAIT P0, [R0+URZ+0x22840], R28 ;  /* 0x0228401c000075a7 */ /* 0x000ea2000800017f */
[----:B------:R-:W-:Y:S04]  /*161c0*/  BSSY B0, `(.L_x_2887) ;  /* 0x0000002000007945 */ /* 0x000fe80003800000 */
[----:B--2---:R-:W-:Y:S05]  /*161d0*/  @!P0 BRA `(.L_x_2888) ;  /* 0x0000005800dc8947 */ /* 0x004fea0003800000 */
.L_x_3026:
[----:B------:R-:W-:Y:S05]  /*161e0*/  BSYNC B0 ;  /* 0x0000000000007941 */ /* 0x000fea0003800000 */
.L_x_2887:
        /* <DEDUP_REMOVED lines=13> */
[----:B------:R-:W-:Y:S01]  /*162c0*/  IMAD R8, R9, UR5, R8 ;  /* 0x0000000509087c24 */ /* 0x000fe2000f8e0208 */
[----:B---3--:R-:W-:Y:S01]  /*162d0*/  ISETP.GE.AND P2, PT, R29, R11, PT ;  /* 0x0000000b1d00720c */ /* 0x008fe20003f46270 */
        /* <DEDUP_REMOVED lines=63> */
[----:B----4-:R0:W-:Y:S03]  /*166d0*/  LDGSTS.E.BYPASS.LTC128B.128 [R6+0x1c400], desc[UR54][R2.64], !P2 ;  /* 0x1c40000002067fae */ /* 0x0101e6000d101d76 */
.L_x_3048:
        /* <DEDUP_REMOVED lines=8> */
.L_x_2890:
        /* <DEDUP_REMOVED lines=11> */
.L_x_2891:
[----:B------:R0:W-:Y:S02]  /*16810*/  SYNCS.ARRIVE.TRANS64.A1T0 RZ, [R0+URZ+0x22830], RZ ;  /* 0x022830ff00ff79a7 */ /* 0x0001e4000810003f */
[----:B0-----:R-:W-:-:S05]  /*16820*/  IMAD.U32 R0, RZ, RZ, UR43 ;  /* 0x0000002bff007e24 */ /* 0x001fca000f8e00ff */
[----:B------:R-:W-:-:S13]  /*16830*/  ISETP.NE.AND P0, PT, R0, 0x3, PT ;  /* 0x000000030000780c */ /* 0x000fda0003f05270 */
[----:B------:R-:W-:Y:S05]  /*16840*/  @!P0 BRA `(.L_x_2892) ;  /* 0x0000000000048947 */ /* 0x000fea0003800000 */
[----:B------:R-:W-:Y:S01]  /*16850*/  BPT.TRAP 0x1 ;  /* 0x000000040000795c */ /* 0x000fe20000300000 */
.L_x_2892:
[----:B------:R-:W-:Y:S01]  /*16860*/  LOP3.LUT R3, R22, 0x1, RZ, 0x3c, !PT ;  /* 0x0000000116037812 */ /* 0x000fe200078e3cff */
[----:B------:R-:W-:Y:S01]  /*16870*/  IMAD R18, R21, 0x8, R16 ;  /* 0x0000000815127824 */ /* 0x000fe200078e0210 */
[----:B------:R-:W-:Y:S02]  /*16880*/  BSSY B0, `(.L_x_2893) ;  /* 0x0000004000007945 */ /* 0x000fe40003800000 */
[----:B------:R-:W-:-:S04]  /*16890*/  SHF.L.U32 R3, R3, 0x1f, RZ ;  /* 0x0000001f03037819 */ /* 0x000fc800000006ff */
[----:B------:R-:W0:Y:S02]  /*168a0*/  SYNCS.PHASECHK.TRANS64.TRYWAIT P2, [R18+URZ+0x22870], R3 ;  /* 0x02287003120075a7 */ /* 0x000e24000804017f */
[----:B0-----:R-:W-:Y:S05]  /*168b0*/  @!P2 BRA `(.L_x_2894) ;  /* 0x0000005c00e8a947 */ /* 0x001fea0003800000 */
.L_x_3049:
[----:B------:R-:W-:Y:S05]  /*168c0*/  BSYNC B0 ;  /* 0x0000000000007941 */ /* 0x000fea0003800000 */
.L_x_2893:
[----:B------:R-:W-:-:S05]  /*168d0*/  IMAD.U32 R0, RZ, RZ, UR42 ;  /* 0x0000002aff007e24 */ /* 0x000fca000f8e00ff */
[----:B------:R-:W-:-:S13]  /*168e0*/  ISETP.NE.AND P2, PT, R0, 0x3, PT ;  /* 0x000000030000780c */ /* 0x000fda0003f45270 */
[----:B------:R-:W-:Y:S05]  /*168f0*/  @!P2 BRA `(.L_x_2895) ;  /* 0x000000000004a947 */ /* 0x000fea0003800000 */
[----:B------:R-:W-:Y:S01]  /*16900*/  BPT.TRAP 0x1 ;  /* 0x000000040000795c */ /* 0x000fe20000300000 */
.L_x_2895:
[----:B0-----:R-:W-:Y:S01]  /*16910*/  SHF.L.U32 R3, R22, 0x1f, RZ ;  /* 0x0000001f16037819 */ /* 0x001fe200000006ff */
[----:B------:R-:W-:-:S03]  /*16920*/  IMAD R2, R21, 0x5000, RZ ;  /* 0x0000500015027824 */ /* 0x000fc600078e02ff */
[----:B------:R-:W0:Y:S02]  /*16930*/  SYNCS.PHASECHK.TRANS64.TRYWAIT P2, [R18+URZ+0x22860], R3 ;  /* 0x02286003120075a7 */ /* 0x000e24000804017f */
[----:B0-----:R-:W-:Y:S05]  /*16940*/  @!P2 BRA `(.L_x_2896) ;  /* 0x0000005c00d8a947 */ /* 0x001fea0003800000 */
.L_x_3050:
        /* <DEDUP_REMOVED lines=78> */
.L_x_2897:
[----:B-1----:R1:W-:Y:S01]  /*16e30*/  SYNCS.ARRIVE.TRANS64.A1T0 RZ, [R18+URZ+0x22850], RZ ;  /* 0x022850ff12ff79a7 */ /* 0x0023e2000810003f */
[----:B------:R-:W-:Y:S06]  /*16e40*/  BAR.SYNC.DEFER_BLOCKING 0x2, 0x80 ;  /* 0x0082000000007b1d */ /* 0x000fec0000010000 */
[----:B------:R-:W-:Y:S05]  /*16e50*/  @!P0 BRA `(.L_x_2898) ;  /* 0x0000000000048947 */ /* 0x000fea0003800000 */
[----:B------:R-:W-:Y:S01]  /*16e60*/  BPT.TRAP 0x1 ;  /* 0x000000040000795c */ /* 0x000fe20000300000 */
.L_x_2898:
[----:B------:R-:W2:Y:S01]  /*16e70*/  LDL R0, [R1+0xc] ;  /* 0x00000c0001007983 */ /* 0x000ea20000100800 */
[----:B-1----:R-:W-:Y:S02]  /*16e80*/  VIADD R18, R18, 0x22880 ;  /* 0x0002288012127836 */ /* 0x002fe40000000000 */
[----:B------:R-:W-:Y:S02]  /*16e90*/  IMAD.MOV.U32 R22, RZ, RZ, R34 ;  /* 0x000000ffff167224 */ /* 0x000fe400078e0022 */
[----:B------:R-:W-:Y:S01]  /*16ea0*/  IMAD.MOV.U32 R21, RZ, RZ, R30 ;  /* 0x000000ffff157224 */ /* 0x000fe200078e001e */
[----:B--2---:R-:W-:-:S04]  /*16eb0*/  PRMT R18, R0, 0x654, R18 ;  /* 0x0000065400127816 */ /* 0x004fc80000000012 */
[----:B------:R1:W-:Y:S01]  /*16ec0*/  SYNCS.ARRIVE.TRANS64.RED.A1T0 RZ, [R18+URZ], RZ ;  /* 0x000000ff12ff79a7 */ /* 0x0003e2000810043f */
[----:B------:R-:W-:Y:S05]  /*16ed0*/  @P1 BRA `(.L_x_2899) ;  /* 0xffffffe400f01947 */ /* 0x000fea000383ffff */
.L_x_2879:
[----:B------:R-:W0:Y:S01]  /*16ee0*/  S2R R0, SR_TID.X ;  /* 0x0000000000007919 */ /* 0x000e220000002100 */
        /* <DEDUP_REMOVED lines=19> */
.L_x_2901:
[----:B------:R-:W-:Y:S05]  /*17020*/  BSYNC B0 ;  /* 0x0000000000007941 */ /* 0x000fea0003800000 */
.L_x_2900:
[----:B------:R-:W-:Y:S05]  /*17030*/  @!P0 BRA `(.L_x_2902) ;  /* 0x0000000000048947 */ /* 0x000fea0003800000 */
[----:B------:R-:W-:Y:S01]  /*17040*/  BPT.TRAP 0x1 ;  /* 0x000000040000795c */ /* 0x000fe20000300000 */
.L_x_2902:
[----:B0-----:R-:W-:Y:S01]  /*17050*/  LOP3.LUT R0, R34, 0x1, RZ, 0x3c, !PT ;  /* 0x0000000122007812 */ /* 0x001fe200078e3cff */
[----:B------:R-:W-:Y:S01]  /*17060*/  IMAD R17, R30, 0x8, R16 ;  /* 0x000000081e117824 */ /* 0x000fe200078e0210 */
[----:B------:R-:W-:Y:S02]  /*17070*/  BSSY B0, `(.L_x_2903) ;  /* 0x0000004000007945 */ /* 0x000fe40003800000 */
[----:B------:R-:W-:-:S04]  /*17080*/  SHF.L.U32 R0, R0, 0x1f, RZ ;  /* 0x0000001f00007819 */ /* 0x000fc800000006ff */
[----:B------:R-:W0:Y:S02]  /*17090*/  SYNCS.PHASECHK.TRANS64.TRYWAIT P1, [R17+URZ+0x22870], R0 ;  /* 0x02287000110075a7 */ /* 0x000e24000802017f */
[----:B0-----:R-:W-:Y:S05]  /*170a0*/  @!P1 BRA `(.L_x_2904) ;  /* 0x0000005800149947 */ /* 0x001fea0003800000 */
.L_x_3051:
[----:B------:R-:W-:Y:S05]  /*170b0*/  BSYNC B0 ;  /* 0x0000000000007941 */ /* 0x000fea0003800000 */
.L_x_2903:
[----:B------:R-:W-:-:S05]  /*170c0*/  IMAD.U32 R2, RZ, RZ, UR42 ;  /* 0x0000002aff027e24 */ /* 0x000fca000f8e00ff */
[----:B------:R-:W-:-:S13]  /*170d0*/  ISETP.NE.AND P1, PT, R2, 0x3, PT ;  /* 0x000000030200780c */ /* 0x000fda0003f25270 */
[----:B------:R-:W-:Y:S05]  /*170e0*/  @!P1 BRA `(.L_x_2905) ;  /* 0x0000000000049947 */ /* 0x000fea0003800000 */
[----:B------:R-:W-:Y:S01]  /*170f0*/  BPT.TRAP 0x1 ;  /* 0x000000040000795c */ /* 0x000fe20000300000 */
.L_x_2905:
[----:B0-----:R-:W-:Y:S01]  /*17100*/  SHF.L.U32 R0, R34, 0x1f, RZ ;  /* 0x0000001f22007819 */ /* 0x001fe200000006ff */
[----:B------:R-:W-:-:S03]  /*17110*/  IMAD R19, R30, 0x5000, RZ ;  /* 0x000050001e137824 */ /* 0x000fc600078e02ff */
[----:B------:R-:W0:Y:S02]  /*17120*/  SYNCS.PHASECHK.TRANS64.TRYWAIT P1, [R17+URZ+0x22860], R0 ;  /* 0x02286000110075a7 */ /* 0x000e24000802017f */
[----:B0-----:R-:W-:Y:S05]  /*17130*/  @!P1 BRA `(.L_x_2906) ;  /* 0x0000005800049947 */ /* 0x001fea0003800000 */
.L_x_3052:
[----:B------:R-:W2:Y:S04]  /*17140*/  LDL R2, [R1+0x18] ;  /* 0x0000180001027983 */ /* 0x000ea80000100800 */
[----:B------:R-:W3:Y:S04]  /*17150*/  LDL R4, [R1+0x1c] ;  /* 0x00001c0001047983 */ /* 0x000ee80000100800 */
[----:B-1----:R-:W0:Y:S01]  /*17160*/  LDL R18, [R1+0x14] ;  /* 0x0000140001127983 */ /* 0x002e220000100800 */
[----:B------:R-:W-:Y:S05]  /*17170*/  WARPSYNC.ALL ;  /* 0x0000000000007948 */ /* 0x000fea0003800000 */
[----:B--2---:R-:W-:-:S05]  /*17180*/  LOP3.LUT R3, R19, R2, RZ, 0xfc, !PT ;  /* 0x0000000213037212 */ /* 0x004fca00078efcff */
[C---:B------:R-:W-:Y:S01]  /*17190*/  IMAD.IADD R2, R16.reuse, 0x1, R3 ;  /* 0x0000000110027824 */ /* 0x040fe200078e0203 */
[----:B0-----:R-:W-:-:S03]  /*171a0*/  IADD3 R0, R16, R19, R18 ;  /* 0x0000001310007210 */ /* 0x001fc60007ffe012 */
[----:B---3--:R-:W-:Y:S02]  /*171b0*/  IMAD.IADD R3, R4, 0x1, R2 ;  /* 0x0000000104037824 */ /* 0x008fe400078e0202 */
        /* <DEDUP_REMOVED lines=70> */
.L_x_2907:
[----:B-1----:R1:W-:Y:S01]  /*17620*/  SYNCS.ARRIVE.TRANS64.A1T0 RZ, [R17+URZ+0x22850], RZ ;  /* 0x022850ff11ff79a7 */ /* 0x0023e2000810003f */
[----:B------:R-:W-:Y:S06]  /*17630*/  BAR.SYNC.DEFER_BLOCKING 0x2, 0x80 ;  /* 0x0082000000007b1d */ /* 0x000fec0000010000 */
[----:B------:R-:W-:Y:S05]  /*17640*/  @!P0 BRA `(.L_x_2908) ;  /* 0x0000000000048947 */ /* 0x000fea0003800000 */
[----:B------:R-:W-:Y:S01]  /*17650*/  BPT.TRAP 0x1 ;  /* 0x000000040000795c */ /* 0x000fe20000300000 */
.L_x_2908:
        /* <DEDUP_REMOVED lines=9> */
.L_x_2851:
[----:B------:R-:W-:Y:S05]  /*176f0*/  BSYNC B7 ;  /* 0x0000000000077941 */ /* 0x000fea0003800000 */
.L_x_2849:
[----:B------:R-:W-:-:S13]  /*17700*/  LOP3.LUT P0, RZ, R24, 0x800, RZ, 0xc0, !PT ;  /* 0x0000080018ff7812 */ /* 0x000fda000780c0ff */
[----:B------:R-:W-:Y:S05]  /*17710*/  @!P0 BRA `(.L_x_2909) ;  /* 0x0000000000348947 */ /* 0x000fea0003800000 */
[----:B------:R-:W1:Y:S08]  /*17720*/  S2UR UR4, SR_CgaCtaId ;  /* 0x00000000000479c3 */ /* 0x000e700000008800 */
[----:B------:R-:W-:Y:S01]  /*17730*/  BAR.SYNC.DEFER_BLOCKING 0x5, 0x180 ;  /* 0x0146000000007b1d */ /* 0x000fe20000010000 */
[----:B------:R-:W-:Y:S01]  /*17740*/  MOV R16, 0x400 ;  /* 0x0000040000107802 */ /* 0x000fe20000000f00 */
[----:B-1----:R-:W-:-:S05]  /*17750*/  IMAD.U32 R0, RZ, RZ, UR4 ;  /* 0x00000004ff007e24 */ /* 0x002fca000f8e00ff */
[----:B------:R-:W-:Y:S01]  /*17760*/  LEA R16, R0, R16, 0x18 ;  /* 0x0000001000107211 */ /* 0x000fe200078ec0ff */
[----:B------:R-:W-:Y:S04]  /*17770*/  STL [R1+0xc], R0 ;  /* 0x00000c0001007387 */ /* 0x000fe80000100800 */
[----:B------:R-:W1:Y:S04]  /*17780*/  LDS.128 R4, [R16+0x228d0] ;  /* 0x0228d00010047984 */ /* 0x000e680000000c00 */
[----:B-1----:R1:W-:Y:S01]  /*17790*/  STL.64 [R1], R4 ;  /* 0x0000000401007387 */ /* 0x0023e20000100a00 */
[----:B------:R-:W-:-:S03]  /*177a0*/  IMAD.MOV.U32 R0, RZ, RZ, R7 ;  /* 0x000000ffff007224 */ /* 0x000fc600078e0007 */
[----:B------:R1:W-:Y:S02]  /*177b0*/  STL [R1+0x8], R6 ;  /* 0x0000080601007387 */ /* 0x0003e40000100800 */
[----:B------:R-:W-:Y:S01]  /*177c0*/  R2UR UR39, R0 ;  /* 0x00000000002772ca */ /* 0x000fe200000e0000 */
[----:B------:R-:W-:Y:S06]  /*177d0*/  BAR.ARV 0x4, 0x180 ;  /* 0x0106000000007b1d */ /* 0x000fec0000002000 */
[----:B------:R-:W-:Y:S08]  /*177e0*/  BRA `(.L_x_2910) ;  /* 0x0000000c00f47947 */ /* 0x000ff00003800000 */
.L_x_2909:
[----:B-1----:R-:W2:Y:S01]  /*177f0*/  LDL.LU R0, [R1] ;  /* 0x0000000001007983 */ /* 0x002ea20000300800 */
[----:B------:R-:W-:Y:S01]  /*17800*/  ULDC UR4, c[0x0][0xc3c] ;  /* 0x00030f0000047ab9 */ /* 0x000fe20000000800 */
[----:B------:R-:W1:Y:S02]  /*17810*/  S2R R2, SR_TID.X ;  /* 0x0000000000027919 */ /* 0x000e640000002100 */
[----:B-1----:R-:W-:-:S04]  /*17820*/  LOP3.LUT R9, R2, 0x1f, RZ, 0xc0, !PT ;  /* 0x0000001f02097812 */ /* 0x002fc800078ec0ff */
[C---:B------:R-:W-:Y:S01]  /*17830*/  ISETP.NE.AND P0, PT, R9.reuse, 0x1f, PT ;  /* 0x0000001f0900780c */ /* 0x040fe20003f05270 */
[----:B------:R-:W-:-:S05]  /*17840*/  VIADD R7, R9, UR39 ;  /* 0x0000002709077c36 */ /* 0x000fca0008000000 */
[----:B------:R-:W-:Y:S01]  /*17850*/  ISETP.GE.OR P1, PT, R7, UR4, !P0 ;  /* 0x0000000407007c0c */ /* 0x000fe2000c726670 */
[----:B------:R-:W-:-:S12]  /*17860*/  ULDC UR4, c[0x0][0xc3c] ;  /* 0x00030f0000047ab9 */ /* 0x000fd80000000800 */
[----:B------:R-:W1:Y:S08]  /*17870*/  @!P1 LDC.64 R2, c[0x0][0xc80] ;  /* 0x00032000ff029b82 */ /* 0x000e700000000a00 */
[----:B------:R-:W3:Y:S01]  /*17880*/  @!P1 LDC.64 R4, c[0x0][0xc78] ;  /* 0x00031e00ff049b82 */ /* 0x000ee20000000a00 */
[----:B-1----:R-:W-:-:S04]  /*17890*/  @!P1 IMAD.WIDE R2, R7, 0x4, R2 ;  /* 0x0000000407029825 */ /* 0x002fc800078e0202 */
        /* <DEDUP_REMOVED lines=21> */
[----:B------:R-:W-:Y:S02]  /*179f0*/  IMAD.IADD R3, R6, 0x1, R3 ;  /* 0x0000000106037824 */ /* 0x000fe400078e0203 */
[----:B------:R-:W-:Y:S04]  /*17a00*/  SHFL.IDX PT, R6, R10, RZ, 0x1f ;  /* 0x00001fff0a067589 */ /* 0x000fe800000e0000 */
[----:B------:R-:W1:Y:S02]  /*17a10*/  SHFL.UP PT, R2, R3, 0x8, RZ ;  /* 0x0500000003027989 */ /* 0x000e6400000e00ff */
[----:B-1----:R-:W-:-:S05]  /*17a20*/  SEL R2, R2, RZ, P4 ;  /* 0x000000ff02027207 */ /* 0x002fca0002000000 */
[----:B------:R-:W-:-:S05]  /*17a30*/  IMAD.IADD R2, R3, 0x1, R2 ;  /* 0x0000000103027824 */ /* 0x000fca00078e0202 */
[----:B------:R-:W1:Y:S02]  /*17a40*/  SHFL.UP PT, R4, R2, 0x10, RZ ;  /* 0x0600000002047989 */ /* 0x000e6400000e00ff */
[----:B-1----:R-:W-:Y:S02]  /*17a50*/  SEL R7, R4, RZ, P5 ;  /* 0x000000ff04077207 */ /* 0x002fe40002800000 */
[----:B------:R-:W1:Y:S03]  /*17a60*/  LDC R4, c[0x0][0xc38] ;  /* 0x00030e00ff047b82 */ /* 0x000e660000000800 */
[----:B------:R-:W-:-:S05]  /*17a70*/  IMAD.IADD R11, R2, 0x1, R7 ;  /* 0x00000001020b7824 */ /* 0x000fca00078e0207 */
[----:B------:R-:W1:Y:S02]  /*17a80*/  SHFL.IDX PT, R7, R11, 0x1f, 0x1f ;  /* 0x03e01f000b077f89 */ /* 0x000e6400000e0000 */
[----:B-1----:R-:W-:Y:S02]  /*17a90*/  IMAD R8, R7, R4, RZ ;  /* 0x0000000407087224 */ /* 0x002fe400078e02ff */
[----:B------:R-:W-:Y:S02]  /*17aa0*/  IMAD.MOV.U32 R7, RZ, RZ, RZ ;  /* 0x000000ffff077224 */ /* 0x000fe400078e00ff */
[----:B------:R-:W-:-:S05]  /*17ab0*/  IMAD.IADD R9, R9, 0x1, R8 ;  /* 0x0000000109097824 */ /* 0x000fca00078e0208 */
[----:B------:R-:W-:-:S13]  /*17ac0*/  ISETP.GT.AND P6, PT, R9, R6, PT ;  /* 0x000000060900720c */ /* 0x000fda0003fc4270 */
[----:B------:R-:W-:Y:S05]  /*17ad0*/  @P6 BRA `(.L_x_2911) ;  /* 0x00000000009c6947 */ /* 0x000fea0003800000 */
.L_x_2913:
[----:B------:R-:W-:-:S04]  /*17ae0*/  UIADD3 UR39, UR39, 0x1f, URZ ;  /* 0x0000001f27277890 */ /* 0x000fc8000fffe03f */
[----:B------:R-:W-:-:S06]  /*17af0*/  UISETP.GE.AND UP0, UPT, UR39, UR4, UPT ;  /* 0x000000042700728c */ /* 0x000fcc000bf06270 */
[----:B------:R-:W-:-:S13]  /*17b00*/  PLOP3.LUT P6, PT, PT, PT, UP0, 0x40, 0x0 ;  /* 0x000000000000781c */ /* 0x000fda0003fce808 */
[----:B------:R-:W-:Y:S05]  /*17b10*/  @!P6 BRA `(.L_x_2912) ;  /* 0x0000000800cce947 */ /* 0x000fea0003800000 */
[----:B------:R-:W1:Y:S02]  /*17b20*/  S2R R0, SR_TID.X ;  /* 0x0000000000007919 */ /* 0x000e640000002100 */
[----:B-1----:R-:W-:-:S05]  /*17b30*/  LOP3.LUT R0, R0, 0x1f, RZ, 0xc0, !PT ;  /* 0x0000001f00007812 */ /* 0x002fca00078ec0ff */
[----:B------:R-:W-:Y:S02]  /*17b40*/  VIADD R11, R0, UR39 ;  /* 0x00000027000b7c36 */ /* 0x000fe40008000000 */
[----:B------:R-:W-:-:S03]  /*17b50*/  IMAD.MOV.U32 R0, RZ, RZ, RZ ;  /* 0x000000ffff007224 */ /* 0x000fc600078e00ff */
[----:B------:R-:W-:-:S13]  /*17b60*/  ISETP.GE.OR P6, PT, R11, UR4, !P0 ;  /* 0x000000040b007c0c */ /* 0x000fda000c7c6670 */
[----:B------:R-:W1:Y:S08]  /*17b70*/  @!P6 LDC.64 R2, c[0x0][0xc80] ;  /* 0x00032000ff02eb82 */ /* 0x000e700000000a00 */
[----:B------:R-:W2:Y:S01]  /*17b80*/  @!P6 LDC.64 R4, c[0x0][0xc78] ;  /* 0x00031e00ff04eb82 */ /* 0x000ea20000000a00 */
[----:B-1----:R-:W-:-:S05]  /*17b90*/  @!P6 IMAD.WIDE R2, R11, 0x4, R2 ;  /* 0x000000040b02e825 */ /* 0x002fca00078e0202 */
[----:B------:R2:W3:Y:S02]  /*17ba0*/  @!P6 LDG.E R0, desc[UR54][R2.64] ;  /* 0x000000360200e981 */ /* 0x0004e4000c1e1900 */
        /* <DEDUP_REMOVED lines=9> */
[----:B------:R-:W-:Y:S02]  /*17c40*/  IMAD.IADD R11, R4, 0x1, R11 ;  /* 0x00000001040b7824 */ /* 0x000fe400078e020b */
[----:B------:R-:W1:Y:S03]  /*17c50*/  LDC R4, c[0x0][0xc38] ;  /* 0x00030e00ff047b82 */ /* 0x000e660000000800 */
        /* <DEDUP_REMOVED lines=9> */
[----:B------:R-:W1:Y:S02]  /*17cf0*/  SHFL.IDX PT, R13, R2, 0x1f, 0x1f ;  /* 0x03e01f00020d7f89 */ /* 0x000e6400000e0000 */
[----:B-1----:R-:W-:-:S04]  /*17d00*/  IMAD R8, R13, R4, RZ ;  /* 0x000000040d087224 */ /* 0x002fc800078e02ff */
[----:B------:R-:W-:-:S05]  /*17d10*/  IMAD.IADD R9, R8, 0x1, R9 ;  /* 0x0000000108097824 */ /* 0x000fca00078e0209 */
[----:B------:R-:W-:-:S13]  /*17d20*/  ISETP.GT.AND P6, PT, R9, R6, PT ;  /* 0x000000060900720c */ /* 0x000fda0003fc4270 */
[----:B------:R-:W-:Y:S05]  /*17d30*/  @!P6 BRA `(.L_x_2913) ;  /* 0xfffffffc0068e947 */ /* 0x000fea000383ffff */
[----:B------:R-:W-:-:S07]  /*17d40*/  IMAD.MOV.U32 R11, RZ, RZ, R2 ;  /* 0x000000ffff0b7224 */ /* 0x000fce00078e0002 */
.L_x_2911:
        /* <DEDUP_REMOVED lines=14> */
.L_x_2914:
[----:B0---4-:R-:W-:Y:S01]  /*17e30*/  IMAD R2, R7, R4, R9 ;  /* 0x0000000407027224 */ /* 0x011fe200078e0209 */
[----:B--2---:R-:W-:Y:S01]  /*17e40*/  ISETP.NE.AND P0, PT, R8, 0x1, PT ;  /* 0x000000010800780c */ /* 0x004fe20003f05270 */
[----:B------:R-:W-:Y:S02]  /*17e50*/  UIADD3 UR39, UR4, UR39, URZ ;  /* 0x0000002704277290 */ /* 0x000fe4000fffe03f */
[----:B-1----:R-:W-:Y:S01]  /*17e60*/  IMAD.IADD R5, R6, 0x1, -R2 ;  /* 0x0000000106057824 */ /* 0x002fe200078e0a02 */
[----:B------:R0:W-:Y:S09]  /*17e70*/  STL [R1], R2 ;  /* 0x0000000201007387 */ /* 0x0001f20000100800 */
[----:B------:R-:W-:Y:S05]  /*17e80*/  @!P0 BRA `(.L_x_2915) ;  /* 0x0000000000e48947 */ /* 0x000fea0003800000 */
[----:B---3--:R-:W-:Y:S02]  /*17e90*/  IABS R6, R0 ;  /* 0x0000000000067213 */ /* 0x008fe40000000000 */
[----:B------:R-:W-:Y:S02]  /*17ea0*/  IABS R4, R8 ;  /* 0x0000000800047213 */ /* 0x000fe40000000000 */
[----:B------:R-:W1:Y:S08]  /*17eb0*/  I2F.RP R7, R6 ;  /* 0x0000000600077306 */ /* 0x000e700000209400 */
        /* <DEDUP_REMOVED lines=54> */
.L_x_2915:
        /* <DEDUP_REMOVED lines=63> */
.L_x_2916:
[----:B01----:R-:W-:-:S05]  /*18610*/  LOP3.LUT R3, RZ, R2, RZ, 0x33, !PT ;  /* 0x00000002ff037212 */ /* 0x003fca00078e33ff */
[----:B------:R-:W-:-:S05]  /*18620*/  IMAD.IADD R0, R0, 0x1, R3 ;  /* 0x0000000100007824 */ /* 0x000fca00078e0203 */
[----:B------:R2:W-:Y:S01]  /*18630*/  STL [R1+0x4], R0 ;  /* 0x0000040001007387 */ /* 0x0005e20000100800 */
[----:B------:R-:W-:Y:S05]  /*18640*/  BRA `(.L_x_2917) ;  /* 0x0000000000107947 */ /* 0x000fea0003800000 */
.L_x_2912:
[----:B------:R1:W-:Y:S01]  /*18650*/  STL [R1], R6 ;  /* 0x0000000601007387 */ /* 0x0003e20000100800 */
[----:B------:R-:W-:-:S03]  /*18660*/  ULDC UR39, c[0x0][0xc3c] ;  /* 0x00030f0000277ab9 */ /* 0x000fc60000000800 */
[----:B------:R1:W-:Y:S04]  /*18670*/  STL [R1+0x4], RZ ;  /* 0x000004ff01007387 */ /* 0x0003e80000100800 */
[----:B------:R1:W-:Y:S02]  /*18680*/  STL [R1+0x8], RZ ;  /* 0x000008ff01007387 */ /* 0x0003e40000100800 */
.L_x_2917:
[----:B------:R-:W3:Y:S04]  /*18690*/  LDL R3, [R1+0x4] ;  /* 0x0000040001037983 */ /* 0x000ee80000100800 */
[----:B------:R-:W4:Y:S04]  /*186a0*/  LDL R2, [R1+0x8] ;  /* 0x0000080001027983 */ /* 0x000f280000100800 */
[----:B------:R-:W5:Y:S01]  /*186b0*/  LDL R4, [R1] ;  /* 0x0000000001047983 */ /* 0x000f620000100800 */
[----:B--2---:R-:W2:Y:S01]  /*186c0*/  S2R R0, SR_TID.X ;  /* 0x0000000000007919 */ /* 0x004ea20000002100 */
[----:B------:R-:W-:Y:S01]  /*186d0*/  BAR.SYNC.DEFER_BLOCKING 0x4, 0x180 ;  /* 0x0106000000007b1d */ /* 0x000fe20000010000 */
[----:B---3--:R-:W-:-:S02]  /*186e0*/  IMAD.MOV.U32 R5, RZ, RZ, R3 ;  /* 0x000000ffff057224 */ /* 0x008fc400078e0003 */
[----:B----4-:R-:W-:-:S03]  /*186f0*/  IMAD.MOV.U32 R3, RZ, RZ, R2 ;  /* 0x000000ffff037224 */ /* 0x010fc600078e0002 */
[----:B------:R3:W4:Y:S01]  /*18700*/  LDL R2, [R1+0xc] ;  /* 0x00000c0001027983 */ /* 0x0007220000100800 */
[----:B--2---:R-:W-:Y:S01]  /*18710*/  LOP3.LUT R0, R0, 0x1f, RZ, 0xc0, !PT ;  /* 0x0000001f00007812 */ /* 0x004fe200078ec0ff */
[----:B-1----:R-:W-:-:S03]  /*18720*/  IMAD.MOV.U32 R6, RZ, RZ, R3 ;  /* 0x000000ffff067224 */ /* 0x002fc600078e0003 */
[----:B------:R-:W-:-:S13]  /*18730*/  ISETP.NE.AND P0, PT, R0, RZ, PT ;  /* 0x000000ff0000720c */ /* 0x000fda0003f05270 */
[----:B------:R-:W-:Y:S01]  /*18740*/  @!P0 MOV R0, 0x400 ;  /* 0x0000040000008802 */ /* 0x000fe20000000f00 */
[----:B----4-:R-:W1:Y:S03]  /*18750*/  @!P0 S2R R2, SR_CgaCtaId ;  /* 0x0000000000028919 */ /* 0x010e660000008800 */
[----:B-1----:R-:W-:Y:S01]  /*18760*/  @!P0 LEA R16, R2, R0, 0x18 ;  /* 0x0000000002108211 */ /* 0x002fe200078ec0ff */
[----:B------:R-:W-:Y:S01]  /*18770*/  IMAD.U32 R0, RZ, RZ, UR39 ;  /* 0x00000027ff007e24 */ /* 0x000fe2000f8e00ff */
[----:B------:R3:W-:Y:S03]  /*18780*/  @!P0 STL [R1+0xc], R2 ;  /* 0x00000c0201008387 */ /* 0x0007e60000100800 */
[----:B------:R-:W-:-:S05]  /*18790*/  @!P0 IMAD.MOV.U32 R7, RZ, RZ, R0 ;  /* 0x000000ffff078224 */ /* 0x000fca00078e0000 */
[----:B-----5:R3:W-:Y:S01]  /*187a0*/  @!P0 STS.128 [R16+0x228d0], R4 ;  /* 0x0228d00410008388 */ /* 0x0207e20000000c00 */
[----:B------:R-:W-:Y:S06]  /*187b0*/  BAR.ARV 0x5, 0x180 ;  /* 0x0146000000007b1d */ /* 0x000fec0000002000 */
.L_x_2910:
[----:B------:R-:W-:Y:S02]  /*187c0*/  ULDC UR4, c[0x0][0xc3c] ;  /* 0x00030f0000047ab9 */ /* 0x000fe40000000800 */
[----:B------:R-:W-:-:S06]  /*187d0*/  UISETP.GE.AND UP0, UPT, UR39, UR4, UPT ;  /* 0x000000042700728c */ /* 0x000fcc000bf06270 */
[----:B------:R-:W-:-:S13]  /*187e0*/  PLOP3.LUT P0, PT, PT, PT, UP0, 0x80, 0x0 ;  /* 0x000000000000781c */ /* 0x000fda0003f0f008 */
[----:B------:R-:W-:Y:S05]  /*187f0*/  @!P0 BRA `(.L_x_2918) ;  /* 0xffffff9c004c8947 */ /* 0x000fea000383ffff */
.L_x_2844:
[----:B-1----:R-:W2:Y:S01]  /*18800*/  LDL.LU R0, [R1+0x24] ;  /* 0x0000240001007983 */ /* 0x002ea20000300800 */
        /* <DEDUP_REMOVED lines=11> */
.L_x_3053:
[----:B------:R-:W-:Y:S05]  /*188c0*/  BSYNC B0 ;  /* 0x0000000000007941 */ /* 0x000fea0003800000 */
.L_x_2919:
[----:B------:R-:W-:-:S03]  /*188d0*/  UMOV UR4, 0xffffffff ;  /* 0xffffffff00047882 */ /* 0x000fc60000000000 */
[----:B------:R-:W-:Y:S05]  /*188e0*/  BRA.DIV UR4, `(.L_x_2921) ;  /* 0x0000004204407947 */ /* 0x000fea000b800000 */
[----:B0-----:R-:W0:Y:S02]  /*188f0*/  S2R R0, SR_TID.X ;  /* 0x0000000000007919 */ /* 0x001e240000002100 */
[----:B0-----:R-:W-:-:S04]  /*18900*/  SHF.R.U32.HI R0, RZ, 0x5, R0 ;  /* 0x00000005ff007819 */ /* 0x001fc80000011600 */
[----:B------:R-:W-:-:S05]  /*18910*/  LOP3.LUT R0, R0, 0x3, RZ, 0xc0, !PT ;  /* 0x0000000300007812 */ /* 0x000fca00078ec0ff */
[----:B------:R0:W1:Y:S02]  /*18920*/  SHFL.IDX PT, R14, R0, RZ, 0x1f ;  /* 0x00001fff000e7589 */ /* 0x00006400000e0000 */
.L_x_3056:
[----:B-1----:R-:W-:Y:S01]  /*18930*/  ISETP.NE.AND P0, PT, R14, RZ, PT ;  /* 0x000000ff0e00720c */ /* 0x002fe20003f05270 */
[----:B------:R-:W-:-:S12]  /*18940*/  BSSY B0, `(.L_x_2922) ;  /* 0x000002c000007945 */ /* 0x000fd80003800000 */
[----:B------:R-:W-:Y:S05]  /*18950*/  @P0 BRA `(.L_x_2923) ;  /* 0x0000000000a80947 */ /* 0x000fea0003800000 */
[----:B------:R-:W-:-:S03]  /*18960*/  UMOV UR4, 0xffffffff ;  /* 0xffffffff00047882 */ /* 0x000fc60000000000 */
[----:B------:R-:W-:Y:S05]  /*18970*/  BRA.DIV UR4, `(.L_x_2924) ;  /* 0x0000004204507947 */ /* 0x000fea000b800000 */
[----:B------:R-:W-:-:S13]  /*18980*/  ELECT P6, URZ, PT ;  /* 0x00000000003f782f */ /* 0x000fda00038c0000 */
.L_x_3059:
[----:B------:R-:W-:Y:S05]  /*18990*/  @!P6 BRA `(.L_x_2923) ;  /* 0x000000000098e947 */ /* 0x000fea0003800000 */
[----:B------:R-:W-:-:S06]  /*189a0*/  ULOP3.LUT UR4, UR44, 0x2, URZ, 0xfc, !UPT ;  /* 0x000000022c047892 */ /* 0x000fcc000f8efc3f */
[----:B0-----:R-:W-:-:S05]  /*189b0*/  IMAD.U32 R0, RZ, RZ, UR4 ;  /* 0x00000004ff007e24 */ /* 0x001fca000f8e00ff */
[----:B------:R-:W-:-:S13]  /*189c0*/  ISETP.NE.AND P0, PT, R0, 0x3, PT ;  /* 0x000000030000780c */ /* 0x000fda0003f05270 */
[----:B------:R-:W-:Y:S05]  /*189d0*/  @!P0 BRA `(.L_x_2925) ;  /* 0x0000000000048947 */ /* 0x000fea0003800000 */
[----:B------:R-:W-:Y:S01]  /*189e0*/  BPT.TRAP 0x1 ;  /* 0x000000040000795c */ /* 0x000fe20000300000 */
.L_x_2925:
[----:B------:R-:W-:Y:S01]  /*189f0*/  IMAD R5, R30, 0x8, R7 ;  /* 0x000000081e057824 */ /* 0x000fe200078e0207 */
[----:B------:R-:W-:Y:S01]  /*18a00*/  SHF.L.U32 R0, R34, 0x1f, RZ ;  /* 0x0000001f22007819 */ /* 0x000fe200000006ff */
[----:B------:R-:W-:-:S03]  /*18a10*/  VIADD R30, R30, 0x1 ;  /* 0x000000011e1e7836 */ /* 0x000fc60000000000 */
[----:B------:R-:W0:Y:S02]  /*18a20*/  SYNCS.PHASECHK.TRANS64.TRYWAIT P1, [R5+URZ+0x22840], R0 ;  /* 0x02284000050075a7 */ /* 0x000e24000802017f */
[----:B------:R-:W-:-:S04]  /*18a30*/  ISETP.NE.AND P2, PT, R30, 0x2, PT ;  /* 0x000000021e00780c */ /* 0x000fc80003f45270 */
[----:B------:R-:W-:Y:S01]  /*18a40*/  SEL R3, RZ, 0x1, P2 ;  /* 0x00000001ff037807 */ /* 0x000fe20001000000 */
[----:B0-----:R-:W-:Y:S08]  /*18a50*/  @!P1 BRA `(.L_x_2926) ;  /* 0x0000004000389947 */ /* 0x001ff00003800000 */
.L_x_3060:
[----:B------:R-:W-:Y:S02]  /*18a60*/  SEL R30, R30, RZ, P2 ;  /* 0x000000ff1e1e7207 */ /* 0x000fe40001000000 */
[----:B------:R-:W-:Y:S01]  /*18a70*/  LOP3.LUT R2, R34, R3, RZ, 0x3c, !PT ;  /* 0x0000000322027212 */ /* 0x000fe200078e3cff */
[----:B------:R-:W-:Y:S06]  /*18a80*/  @!P0 BRA `(.L_x_2927) ;  /* 0x0000000000048947 */ /* 0x000fec0003800000 */
[----:B------:R-:W-:Y:S01]  /*18a90*/  BPT.TRAP 0x1 ;  /* 0x000000040000795c */ /* 0x000fe20000300000 */
.L_x_2927:
[----:B------:R-:W-:Y:S01]  /*18aa0*/  IMAD R3, R30, 0x8, R7 ;  /* 0x000000081e037824 */ /* 0x000fe200078e0207 */
[----:B------:R-:W-:-:S04]  /*18ab0*/  SHF.L.U32 R2, R2, 0x1f, RZ ;  /* 0x0000001f02027819 */ /* 0x000fc800000006ff */
[----:B------:R-:W1:Y:S02]  /*18ac0*/  SYNCS.PHASECHK.TRANS64.TRYWAIT P1, [R3+URZ+0x22840], R2 ;  /* 0x02284002030075a7 */ /* 0x000e64000802017f */
[----:B-1----:R-:W-:Y:S05]  /*18ad0*/  @!P1 BRA `(.L_x_2928) ;  /* 0x00000040002c9947 */ /* 0x002fea0003800000 */
.L_x_3061:
[----:B------:R-:W-:Y:S05]  /*18ae0*/  @!P0 BRA `(.L_x_2929) ;  /* 0x0000000000048947 */ /* 0x000fea0003800000 */
[----:B------:R-:W-:Y:S01]  /*18af0*/  BPT.TRAP 0x1 ;  /* 0x000000040000795c */ /* 0x000fe20000300000 */
.L_x_2929:
[----:B------:R-:W2:Y:S02]  /*18b00*/  SYNCS.PHASECHK.TRANS64.TRYWAIT P1, [R5+URZ+0x22860], R0 ;  /* 0x02286000050075a7 */ /* 0x000ea4000802017f */
[----:B--2---:R-:W-:Y:S05]  /*18b10*/  @!P1 BRA `(.L_x_2930) ;  /* 0x0000004000309947 */ /* 0x004fea0003800000 */
.L_x_3062:
[----:B------:R-:W-:Y:S05]  /*18b20*/  @!P0 BRA `(.L_x_2931) ;  /* 0x0000000000048947 */ /* 0x000fea0003800000 */
[----:B------:R-:W-:Y:S01]  /*18b30*/  BPT.TRAP 0x1 ;  /* 0x000000040000795c */ /* 0x000fe20000300000 */
.L_x_2931:
[----:B------:R-:W3:Y:S02]  /*18b40*/  SYNCS.PHASECHK.TRANS64.TRYWAIT P1, [R3+URZ+0x22860], R2 ;  /* 0x02286002030075a7 */ /* 0x000ee4000802017f */
[----:B---3--:R-:W-:Y:S05]  /*18b50*/  @!P1 BRA `(.L_x_2932) ;  /* 0x0000004000349947 */ /* 0x008fea0003800000 */
.L_x_3063:
[----:B------:R-:W-:Y:S05]  /*18b60*/  @!P0 BRA `(.L_x_2933) ;  /* 0x0000000000048947 */ /* 0x000fea0003800000 */
[----:B------:R-:W-:Y:S01]  /*18b70*/  BPT.TRAP 0x1 ;  /* 0x000000040000795c */ /* 0x000fe20000300000 */
.L_x_2933:
[----:B------:R-:W4:Y:S02]  /*18b80*/  SYNCS.PHASECHK.TRANS64.TRYWAIT P1, [R5+URZ+0x22880], R0 ;  /* 0x02288000050075a7 */ /* 0x000f24000802017f */
[----:B----4-:R-:W-:Y:S05]  /*18b90*/  @!P1 BRA `(.L_x_2934) ;  /* 0x0000004000389947 */ /* 0x010fea0003800000 */
.L_x_3064:
[----:B------:R-:W-:Y:S05]  /*18ba0*/  @!P0 BRA `(.L_x_2935) ;  /* 0x0000000000048947 */ /* 0x000fea0003800000 */
[----:B------:R-:W-:Y:S01]  /*18bb0*/  BPT.TRAP 0x1 ;  /* 0x000000040000795c */ /* 0x000fe20000300000 */
.L_x_2935:
[----:B------:R0:W0:Y:S02]  /*18bc0*/  SYNCS.PHASECHK.TRANS64.TRYWAIT P0, [R3+URZ+0x22880], R2 ;  /* 0x02288002030075a7 */ /* 0x000024000800017f */
[----:B0-----:R-:W-:Y:S05]  /*18bd0*/  @!P0 NANOSLEEP.SYNCS 0x989680 ;  /* 0x009896800000895d */ /* 0x001fea0003900000 */
[----:B------:R-:W0:Y:S02]  /*18be0*/  @!P0 SYNCS.PHASECHK.TRANS64 P0, [R3+URZ+0x22880], R2 ;  /* 0x02288002030085a7 */ /* 0x000e24000800007f */
[----:B0-----:R-:W-:Y:S05]  /*18bf0*/  @!P0 BRA `(.L_x_2935) ;  /* 0xfffffffc00f08947 */ /* 0x001fea000383ffff */
.L_x_2923:
[----:B------:R-:W-:Y:S05]  /*18c00*/  BSYNC B0 ;  /* 0x0000000000007941 */ /* 0x000fea0003800000 */
.L_x_2922:
[----:B------:R-:W-:Y:S05]  /*18c10*/  EXIT ;  /* 0x000000000000794d */ /* 0x000fea0003800000 */
.L_x_2778:
[----:B0-----:R-:W-:-:S04]  /*18c20*/  IMAD.U32 R3, RZ, RZ, UR43 ;  /* 0x0000002bff037e24 */ /* 0x001fc8000f8e00ff */
[----:B------:R0:W1:Y:S03]  /*18c30*/  SYNCS.PHASECHK.TRANS64.TRYWAIT P0, [R3+URZ+0x22800], R2 ;  /* 0x02280002030075a7 */ /* 0x000066000800017f */
[----:B-1----:R-:W-:Y:S05]  /*18c40*/  @!P0 NANOSLEEP.SYNCS 0x989680 ;  /* 0x009896800000895d */ /* 0x002fea0003900000 */
[----:B------:R-:W1:Y:S02]  /*18c50*/  @!P0 SYNCS.PHASECHK.TRANS64 P0, [R3+URZ+0x22800], R2 ;  /* 0x02280002030085a7 */ /* 0x000e64000800007f */
[----:B-1----:R-:W-:Y:S05]  /*18c60*/  @!P0 BRA `(.L_x_2778) ;  /* 0xfffffffc00ec8947 */ /* 0x002fea000383ffff */
[----:B------:R-:W-:Y:S05]  /*18c70*/  BRA `(.L_x_2936) ;  /* 0xfffffe9000b07947 */ /* 0x000fea000383ffff */
.L_x_2782:
[----:B-1----:R1:W2:Y:S02]  /*18c80*/  SYNCS.PHASECHK.TRANS64.TRYWAIT P0, [R2+URZ+0x22830], R3 ;  /* 0x02283003020075a7 */ /* 0x0022a4000800017f */
[----:B--2---:R-:W-:Y:S05]  /*18c90*/  @!P0 NANOSLEEP.SYNCS 0x989680 ;  /* 0x009896800000895d */ /* 0x004fea0003900000 */
[----:B------:R-:W2:Y:S02]  /*18ca0*/  @!P0 SYNCS.PHASECHK.TRANS64 P0, [R2+URZ+0x22830], R3 ;  /* 0x02283003020085a7 */ /* 0x000ea4000800007f */
[----:B--2---:R-:W-:Y:S05]  /*18cb0*/  @!P0 BRA `(.L_x_2782) ;  /* 0xfffffffc00f08947 */ /* 0x004fea000383ffff */
[----:B------:R-:W-:Y:S05]  /*18cc0*/  BRA `(.L_x_2781) ;  /* 0xfffffe9000cc7947 */ /* 0x000fea000383ffff */
.L_x_2788:
[----:B-1----:R-:W-:-:S04]  /*18cd0*/  IMAD.U32 R8, RZ, RZ, UR6 ;  /* 0x00000006ff087e24 */ /* 0x002fc8000f8e00ff */
[----:B------:R1:W2:Y:S03]  /*18ce0*/  SYNCS.PHASECHK.TRANS64.TRYWAIT P0, [R8+URZ+0x22830], R7 ;  /* 0x02283007080075a7 */ /* 0x0002a6000800017f */
[----:B--2---:R-:W-:Y:S05]  /*18cf0*/  @!P0 NANOSLEEP.SYNCS 0x989680 ;  /* 0x009896800000895d */ /* 0x004fea0003900000 */
[----:B------:R-:W2:Y:S02]  /*18d00*/  @!P0 SYNCS.PHASECHK.TRANS64 P0, [R8+URZ+0x22830], R7 ;  /* 0x02283007080085a7 */ /* 0x000ea4000800007f */
[----:B--2---:R-:W-:Y:S05]  /*18d10*/  @!P0 BRA `(.L_x_2788) ;  /* 0xfffffffc00ec8947 */ /* 0x004fea000383ffff */
[----:B------:R-:W-:Y:S05]  /*18d20*/  BRA `(.L_x_2785) ;  /* 0xfffffecc00a07947 */ /* 0x000fea000383ffff */
.L_x_2792:
[----:B-1----:R-:W-:-:S04]  /*18d30*/  IMAD.U32 R8, RZ, RZ, UR6 ;  /* 0x00000006ff087e24 */ /* 0x002fc8000f8e00ff */
[----:B------:R1:W2:Y:S03]  /*18d40*/  SYNCS.PHASECHK.TRANS64.TRYWAIT P0, [R8+URZ+0x22850], R7 ;  /* 0x02285007080075a7 */ /* 0x0002a6000800017f */
[----:B--2---:R-:W-:Y:S05]  /*18d50*/  @!P0 NANOSLEEP.SYNCS 0x989680 ;  /* 0x009896800000895d */ /* 0x004fea0003900000 */
[----:B------:R-:W2:Y:S02]  /*18d60*/  @!P0 SYNCS.PHASECHK.TRANS64 P0, [R8+URZ+0x22850], R7 ;  /* 0x02285007080085a7 */ /* 0x000ea4000800007f */
[----:B--2---:R-:W-:Y:S05]  /*18d70*/  @!P0 BRA `(.L_x_2792) ;  /* 0xfffffffc00ec8947 */ /* 0x004fea000383ffff */
[----:B------:R-:W-:Y:S05]  /*18d80*/  BRA `(.L_x_2789) ;  /* 0xfffffed400bc7947 */ /* 0x000fea000383ffff */
.L_x_2800:
[----:B-1----:R-:W-:-:S04]  /*18d90*/  IMAD.U32 R8, RZ, RZ, UR6 ;  /* 0x00000006ff087e24 */ /* 0x002fc8000f8e00ff */
[----:B------:R1:W2:Y:S03]  /*18da0*/  SYNCS.PHASECHK.TRANS64.TRYWAIT P0, [R8+URZ+0x22830], R7 ;  /* 0x02283007080075a7 */ /* 0x0002a6000800017f */
[----:B--2---:R-:W-:Y:S05]  /*18db0*/  @!P0 NANOSLEEP.SYNCS 0x989680 ;  /* 0x009896800000895d */ /* 0x004fea0003900000 */
[----:B------:R-:W2:Y:S02]  /*18dc0*/  @!P0 SYNCS.PHASECHK.TRANS64 P0, [R8+URZ+0x22830], R7 ;  /* 0x02283007080085a7 */ /* 0x000ea4000800007f */
[----:B--2---:R-:W-:Y:S05]  /*18dd0*/  @!P0 BRA `(.L_x_2800) ;  /* 0xfffffffc00ec8947 */ /* 0x004fea000383ffff */
[----:B------:R-:W-:Y:S05]  /*18de0*/  BRA `(.L_x_2797) ;  /* 0xffffff0c00287947 */ /* 0x000fea000383ffff */
.L_x_2804:
[----:B-1----:R-:W-:-:S04]  /*18df0*/  IMAD.U32 R8, RZ, RZ, UR6 ;  /* 0x00000006ff087e24 */ /* 0x002fc8000f8e00ff */
[----:B------:R1:W2:Y:S03]  /*18e00*/  SYNCS.PHASECHK.TRANS64.TRYWAIT P0, [R8+URZ+0x22850], R7 ;  /* 0x02285007080075a7 */ /* 0x0002a6000800017f */
[----:B--2---:R-:W-:Y:S05]  /*18e10*/  @!P0 NANOSLEEP.SYNCS 0x989680 ;  /* 0x009896800000895d */ /* 0x004fea0003900000 */
[----:B------:R-:W2:Y:S02]  /*18e20*/  @!P0 SYNCS.PHASECHK.TRANS64 P0, [R8+URZ+0x22850], R7 ;  /* 0x02285007080085a7 */ /* 0x000ea4000800007f */
[----:B--2---:R-:W-:Y:S05]  /*18e30*/  @!P0 BRA `(.L_x_2804) ;  /* 0xfffffffc00ec8947 */ /* 0x004fea000383ffff */
[----:B------:R-:W-:Y:S05]  /*18e40*/  BRA `(.L_x_2801) ;  /* 0xffffff1400387947 */ /* 0x000fea000383ffff */
.L_x_2811:
[----:B-1----:R-:W-:-:S04]  /*18e50*/  IMAD.U32 R5, RZ, RZ, UR5 ;  /* 0x00000005ff057e24 */ /* 0x002fc8000f8e00ff */
[----:B------:R1:W2:Y:S03]  /*18e60*/  SYNCS.PHASECHK.TRANS64.TRYWAIT P0, [R5+URZ+0x22850], R0 ;  /* 0x02285000050075a7 */ /* 0x0002a6000800017f */
[----:B--2---:R-:W-:Y:S05]  /*18e70*/  @!P0 NANOSLEEP.SYNCS 0x989680 ;  /* 0x009896800000895d */ /* 0x004fea0003900000 */
[----:B------:R-:W2:Y:S02]  /*18e80*/  @!P0 SYNCS.PHASECHK.TRANS64 P0, [R5+URZ+0x22850], R0 ;  /* 0x02285000050085a7 */ /* 0x000ea4000800007f */
[----:B--2---:R-:W-:Y:S05]  /*18e90*/  @!P0 BRA `(.L_x_2811) ;  /* 0xfffffffc00ec8947 */ /* 0x004fea000383ffff */
[----:B------:R-:W-:Y:S05]  /*18ea0*/  BRA `(.L_x_2810) ;  /* 0xffffff3c00907947 */ /* 0x000fea000383ffff */
.L_x_2860:
[----:B------:R-:W0:Y:S01]  /*18eb0*/  S2R R20, SR_TID.X ;  /* 0x0000000000147919 */ /* 0x000e220000002100 */
[----:B------:R-:W-:Y:S02]  /*18ec0*/  IMAD.MOV.U32 R12, RZ, RZ, RZ ;  /* 0x000000ffff0c7224 */ /* 0x000fe400078e00ff */
[----:B------:R-:W-:Y:S02]  /*18ed0*/  IMAD.MOV.U32 R11, RZ, RZ, 0x1f ;  /* 0x0000001fff0b7424 */ /* 0x000fe400078e00ff */
[----:B------:R-:W-:Y:S01]  /*18ee0*/  IMAD.MOV.U32 R15, RZ, RZ, -0x1 ;  /* 0xffffffffff0f7424 */ /* 0x000fe200078e00ff */
[----:B0-----:R-:W-:-:S04]  /*18ef0*/  SHF.R.U32.HI R20, RZ, 0x5, R20 ;  /* 0x00000005ff147819 */ /* 0x001fc80000011614 */
[----:B------:R-:W-:-:S05]  /*18f00*/  LOP3.LUT R20, R20, 0x3, RZ, 0xc0, !PT ;  /* 0x0000000314147812 */ /* 0x000fca00078ec0ff */
[----:B------:R-:W-:-:S07]  /*18f10*/  IMAD.MOV.U32 R13, RZ, RZ, R20 ;  /* 0x000000ffff0d7224 */ /* 0x000fce00078e0014 */
[----:B-----5:R-:W-:Y:S05]  /*18f20*/  WARPSYNC.COLLECTIVE R15, `(.L_x_2937) ;  /* 0x000000000f087348 */ /* 0x020fea0003c00000 */
[----:B------:R0:W1:Y:S02]  /*18f30*/  SHFL.IDX P6, R14, R13, R12, R11 ;  /* 0x0000000c0d0e7389 */ /* 0x00006400000c000b */
[----:B01---5:R-:W-:Y:S01]  /*18f40*/  ENDCOLLECTIVE ;  /* 0x000000000000791b */ /* 0x023fe20003800000 */
.L_x_2937:
[----:B------:R-:W-:Y:S05]  /*18f50*/  BRA `(.L_x_2938) ;  /* 0xffffffa400807947 */ /* 0x000fea000383ffff */
.L_x_2863:
[----:B0-----:R0:W1:Y:S02]  /*18f60*/  SYNCS.PHASECHK.TRANS64.TRYWAIT P0, [R0+URZ+0x22880], R26 ;  /* 0x0228801a000075a7 */ /* 0x001064000800017f */
[----:B-1----:R-:W-:Y:S05]  /*18f70*/  @!P0 NANOSLEEP.SYNCS 0x989680 ;  /* 0x009896800000895d */ /* 0x002fea0003900000 */
[----:B------:R-:W1:Y:S02]  /*18f80*/  @!P0 SYNCS.PHASECHK.TRANS64 P0, [R0+URZ+0x22880], R26 ;  /* 0x0228801a000085a7 */ /* 0x000e64000800007f */
[----:B-1----:R-:W-:Y:S05]  /*18f90*/  @!P0 BRA `(.L_x_2863) ;  /* 0xfffffffc00f08947 */ /* 0x002fea000383ffff */
[----:B------:R-:W-:Y:S05]  /*18fa0*/  BRA `(.L_x_2939) ;  /* 0xffffffa800987947 */ /* 0x000fea000383ffff */
.L_x_2864:
        /* <DEDUP_REMOVED lines=8> */
.L_x_2941:
[----:B------:R-:W-:Y:S05]  /*19030*/  BSYNC B0 ;  /* 0x0000000000007941 */ /* 0x000fea0003800000 */
.L_x_2940:
        /* <DEDUP_REMOVED lines=14> */
.L_x_2942:
[----:B------:R-:W-:Y:S02]  /*19120*/  IMAD.MOV.U32 R13, RZ, RZ, R20 ;  /* 0x000000ffff0d7224 */ /* 0x000fe400078e0014 */
[----:B------:R-:W-:Y:S02]  /*19130*/  IMAD.MOV.U32 R12, RZ, RZ, 0x1 ;  /* 0x00000001ff0c7424 */ /* 0x000fe400078e00ff */
[----:B------:R-:W-:-:S07]  /*19140*/  IMAD.MOV.U32 R2, RZ, RZ, R14 ;  /* 0x000000ffff027224 */ /* 0x000fce00078e000e */
[----:B------:R-:W-:Y:S05]  /*19150*/  WARPSYNC.COLLECTIVE R15, `(.L_x_2943) ;  /* 0x000000000f087348 */ /* 0x000fea0003c00000 */
[----:B------:R0:W1:Y:S02]  /*19160*/  SHFL.IDX P6, R14, R13, R12, R11 ;  /* 0x0000000c0d0e7389 */ /* 0x00006400000c000b */
[----:B01----:R-:W-:Y:S01]  /*19170*/  ENDCOLLECTIVE ;  /* 0x000000000000791b */ /* 0x003fe20003800000 */
.L_x_2943:
        /* <DEDUP_REMOVED lines=12> */
.L_x_2944:
[----:B------:R-:W-:Y:S02]  /*19240*/  IMAD.MOV.U32 R13, RZ, RZ, R20 ;  /* 0x000000ffff0d7224 */ /* 0x000fe400078e0014 */
[----:B------:R-:W-:Y:S02]  /*19250*/  IMAD.MOV.U32 R12, RZ, RZ, 0x2 ;  /* 0x00000002ff0c7424 */ /* 0x000fe400078e00ff */
[----:B------:R-:W-:-:S07]  /*19260*/  IMAD.MOV.U32 R2, RZ, RZ, R14 ;  /* 0x000000ffff027224 */ /* 0x000fce00078e000e */
[----:B------:R-:W-:Y:S05]  /*19270*/  WARPSYNC.COLLECTIVE R15, `(.L_x_2945) ;  /* 0x000000000f087348 */ /* 0x000fea0003c00000 */
[----:B------:R0:W1:Y:S02]  /*19280*/  SHFL.IDX P6, R14, R13, R12, R11 ;  /* 0x0000000c0d0e7389 */ /* 0x00006400000c000b */
[----:B01----:R-:W-:Y:S01]  /*19290*/  ENDCOLLECTIVE ;  /* 0x000000000000791b */ /* 0x003fe20003800000 */
.L_x_2945:
        /* <DEDUP_REMOVED lines=12> */
.L_x_2946:
[----:B------:R-:W-:Y:S02]  /*19360*/  IMAD.MOV.U32 R13, RZ, RZ, R20 ;  /* 0x000000ffff0d7224 */ /* 0x000fe400078e0014 */
[----:B------:R-:W-:Y:S02]  /*19370*/  IMAD.MOV.U32 R12, RZ, RZ, 0x3 ;  /* 0x00000003ff0c7424 */ /* 0x000fe400078e00ff */
[----:B------:R-:W-:-:S07]  /*19380*/  IMAD.MOV.U32 R2, RZ, RZ, R14 ;  /* 0x000000ffff027224 */ /* 0x000fce00078e000e */
[----:B------:R-:W-:Y:S05]  /*19390*/  WARPSYNC.COLLECTIVE R15, `(.L_x_2947) ;  /* 0x000000000f087348 */ /* 0x000fea0003c00000 */
[----:B------:R0:W1:Y:S02]  /*193a0*/  SHFL.IDX P6, R14, R13, R12, R11 ;  /* 0x0000000c0d0e7389 */ /* 0x00006400000c000b */
[----:B01----:R-:W-:Y:S01]  /*193b0*/  ENDCOLLECTIVE ;  /* 0x000000000000791b */ /* 0x003fe20003800000 */
.L_x_2947:
        /* <DEDUP_REMOVED lines=12> */
.L_x_2948:
[----:B------:R-:W-:Y:S02]  /*19480*/  IMAD.MOV.U32 R13, RZ, RZ, R20 ;  /* 0x000000ffff0d7224 */ /* 0x000fe400078e0014 */
[----:B------:R-:W-:Y:S02]  /*19490*/  IMAD.MOV.U32 R12, RZ, RZ, 0x4 ;  /* 0x00000004ff0c7424 */ /* 0x000fe400078e00ff */
[----:B------:R-:W-:-:S07]  /*194a0*/  IMAD.MOV.U32 R2, RZ, RZ, R14 ;  /* 0x000000ffff027224 */ /* 0x000fce00078e000e */
[----:B------:R-:W-:Y:S05]  /*194b0*/  WARPSYNC.COLLECTIVE R15, `(.L_x_2949) ;  /* 0x000000000f087348 */ /* 0x000fea0003c00000 */
[----:B------:R0:W1:Y:S02]  /*194c0*/  SHFL.IDX P6, R14, R13, R12, R11 ;  /* 0x0000000c0d0e7389 */ /* 0x00006400000c000b */
[----:B01----:R-:W-:Y:S01]  /*194d0*/  ENDCOLLECTIVE ;  /* 0x000000000000791b */ /* 0x003fe20003800000 */
.L_x_2949:
        /* <DEDUP_REMOVED lines=12> */
.L_x_2950:
[----:B------:R-:W-:Y:S02]  /*195a0*/  IMAD.MOV.U32 R13, RZ, RZ, R20 ;  /* 0x000000ffff0d7224 */ /* 0x000fe400078e0014 */
[----:B------:R-:W-:Y:S02]  /*195b0*/  IMAD.MOV.U32 R12, RZ, RZ, 0x5 ;  /* 0x00000005ff0c7424 */ /* 0x000fe400078e00ff */
[----:B------:R-:W-:-:S07]  /*195c0*/  IMAD.MOV.U32 R2, RZ, RZ, R14 ;  /* 0x000000ffff027224 */ /* 0x000fce00078e000e */
[----:B------:R-:W-:Y:S05]  /*195d0*/  WARPSYNC.COLLECTIVE R15, `(.L_x_2951) ;  /* 0x000000000f087348 */ /* 0x000fea0003c00000 */
[----:B------:R0:W1:Y:S02]  /*195e0*/  SHFL.IDX P6, R14, R13, R12, R11 ;  /* 0x0000000c0d0e7389 */ /* 0x00006400000c000b */
[----:B01----:R-:W-:Y:S01]  /*195f0*/  ENDCOLLECTIVE ;  /* 0x000000000000791b */ /* 0x003fe20003800000 */
.L_x_2951:
        /* <DEDUP_REMOVED lines=12> */
.L_x_2952:
[----:B------:R-:W-:Y:S02]  /*196c0*/  IMAD.MOV.U32 R13, RZ, RZ, R20 ;  /* 0x000000ffff0d7224 */ /* 0x000fe400078e0014 */
[----:B------:R-:W-:Y:S02]  /*196d0*/  IMAD.MOV.U32 R12, RZ, RZ, 0x6 ;  /* 0x00000006ff0c7424 */ /* 0x000fe400078e00ff */
[----:B------:R-:W-:-:S07]  /*196e0*/  IMAD.MOV.U32 R2, RZ, RZ, R14 ;  /* 0x000000ffff027224 */ /* 0x000fce00078e000e */
[----:B------:R-:W-:Y:S05]  /*196f0*/  WARPSYNC.COLLECTIVE R15, `(.L_x_2953) ;  /* 0x000000000f087348 */ /* 0x000fea0003c00000 */
[----:B------:R0:W1:Y:S02]  /*19700*/  SHFL.IDX P6, R14, R13, R12, R11 ;  /* 0x0000000c0d0e7389 */ /* 0x00006400000c000b */
[----:B01----:R-:W-:Y:S01]  /*19710*/  ENDCOLLECTIVE ;  /* 0x000000000000791b */ /* 0x003fe20003800000 */
.L_x_2953:
        /* <DEDUP_REMOVED lines=12> */
.L_x_2954:
[----:B------:R-:W-:Y:S02]  /*197e0*/  IMAD.MOV.U32 R13, RZ, RZ, R20 ;  /* 0x000000ffff0d7224 */ /* 0x000fe400078e0014 */
[----:B------:R-:W-:Y:S02]  /*197f0*/  IMAD.MOV.U32 R12, RZ, RZ, 0x7 ;  /* 0x00000007ff0c7424 */ /* 0x000fe400078e00ff */
[----:B------:R-:W-:-:S07]  /*19800*/  IMAD.MOV.U32 R2, RZ, RZ, R14 ;  /* 0x000000ffff027224 */ /* 0x000fce00078e000e */
[----:B------:R-:W-:Y:S05]  /*19810*/  WARPSYNC.COLLECTIVE R15, `(.L_x_2955) ;  /* 0x000000000f087348 */ /* 0x000fea0003c00000 */
[----:B------:R0:W1:Y:S02]  /*19820*/  SHFL.IDX P6, R14, R13, R12, R11 ;  /* 0x0000000c0d0e7389 */ /* 0x00006400000c000b */
[----:B01----:R-:W-:Y:S01]  /*19830*/  ENDCOLLECTIVE ;  /* 0x000000000000791b */ /* 0x003fe20003800000 */
.L_x_2955:
        /* <DEDUP_REMOVED lines=12> */
.L_x_2956:
[----:B------:R-:W-:Y:S02]  /*19900*/  IMAD.MOV.U32 R13, RZ, RZ, R19 ;  /* 0x000000ffff0d7224 */ /* 0x000fe400078e0013 */
[----:B------:R-:W-:Y:S02]  /*19910*/  IMAD.MOV.U32 R12, RZ, RZ, RZ ;  /* 0x000000ffff0c7224 */ /* 0x000fe400078e00ff */
[----:B------:R-:W-:-:S07]  /*19920*/  IMAD.MOV.U32 R2, RZ, RZ, R14 ;  /* 0x000000ffff027224 */ /* 0x000fce00078e000e */
[----:B------:R-:W-:Y:S05]  /*19930*/  WARPSYNC.COLLECTIVE R15, `(.L_x_2957) ;  /* 0x000000000f087348 */ /* 0x000fea0003c00000 */
[----:B------:R0:W1:Y:S02]  /*19940*/  SHFL.IDX P6, R14, R13, R12, R11 ;  /* 0x0000000c0d0e7389 */ /* 0x00006400000c000b */
[----:B01----:R-:W-:Y:S01]  /*19950*/  ENDCOLLECTIVE ;  /* 0x000000000000791b */ /* 0x003fe20003800000 */
.L_x_2957:
        /* <DEDUP_REMOVED lines=12> */
.L_x_2958:
[----:B------:R-:W-:Y:S02]  /*19a20*/  IMAD.MOV.U32 R13, RZ, RZ, R19 ;  /* 0x000000ffff0d7224 */ /* 0x000fe400078e0013 */
[----:B------:R-:W-:Y:S02]  /*19a30*/  IMAD.MOV.U32 R12, RZ, RZ, 0x1 ;  /* 0x00000001ff0c7424 */ /* 0x000fe400078e00ff */
[----:B------:R-:W-:-:S07]  /*19a40*/  IMAD.MOV.U32 R2, RZ, RZ, R14 ;  /* 0x000000ffff027224 */ /* 0x000fce00078e000e */
[----:B------:R-:W-:Y:S05]  /*19a50*/  WARPSYNC.COLLECTIVE R15, `(.L_x_2959) ;  /* 0x000000000f087348 */ /* 0x000fea0003c00000 */
[----:B------:R0:W1:Y:S02]  /*19a60*/  SHFL.IDX P6, R14, R13, R12, R11 ;  /* 0x0000000c0d0e7389 */ /* 0x00006400000c000b */
[----:B01----:R-:W-:Y:S01]  /*19a70*/  ENDCOLLECTIVE ;  /* 0x000000000000791b */ /* 0x003fe20003800000 */
.L_x_2959:
        /* <DEDUP_REMOVED lines=13> */
.L_x_2960:
        /* <DEDUP_REMOVED lines=15> */
.L_x_2869:
[----:B--2---:R2:W3:Y:S02]  /*19c40*/  SYNCS.PHASECHK.TRANS64.TRYWAIT P0, [R0+URZ+0x22840], R26 ;  /* 0x0228401a000075a7 */ /* 0x0044e4000800017f */
[----:B---3--:R-:W-:Y:S05]  /*19c50*/  @!P0 NANOSLEEP.SYNCS 0x989680 ;  /* 0x009896800000895d */ /* 0x008fea0003900000 */
[----:B------:R-:W3:Y:S02]  /*19c60*/  @!P0 SYNCS.PHASECHK.TRANS64 P0, [R0+URZ+0x22840], R26 ;  /* 0x0228401a000085a7 */ /* 0x000ee4000800007f */
[----:B---3--:R-:W-:Y:S05]  /*19c70*/  @!P0 BRA `(.L_x_2869) ;  /* 0xfffffffc00f08947 */ /* 0x008fea000383ffff */
[----:B------:R-:W-:Y:S05]  /*19c80*/  BRA `(.L_x_2962) ;  /* 0xffffffa400c07947 */ /* 0x000fea000383ffff */
.L_x_2870:
        /* <DEDUP_REMOVED lines=8> */
.L_x_2964:
[----:B------:R-:W-:Y:S05]  /*19d10*/  BSYNC B0 ;  /* 0x0000000000007941 */ /* 0x000fea0003800000 */
.L_x_2963:
        /* <DEDUP_REMOVED lines=8> */
.L_x_2965:
        /* <DEDUP_REMOVED lines=16> */
.L_x_2966:
[----:B------:R-:W-:Y:S02]  /*19ea0*/  IMAD.MOV.U32 R13, RZ, RZ, R8 ;  /* 0x000000ffff0d7224 */ /* 0x000fe400078e0008 */
[----:B------:R-:W-:-:S07]  /*19eb0*/  IMAD.MOV.U32 R2, RZ, RZ, R14 ;  /* 0x000000ffff027224 */ /* 0x000fce00078e000e */
[----:B------:R-:W-:Y:S05]  /*19ec0*/  WARPSYNC.COLLECTIVE R15, `(.L_x_2967) ;  /* 0x000000000f087348 */ /* 0x000fea0003c00000 */
[----:B------:R0:W1:Y:S02]  /*19ed0*/  SHFL.IDX P6, R14, R13, R12, R11 ;  /* 0x0000000c0d0e7389 */ /* 0x00006400000c000b */
[----:B01----:R-:W-:Y:S01]  /*19ee0*/  ENDCOLLECTIVE ;  /* 0x000000000000791b */ /* 0x003fe20003800000 */
.L_x_2967:
        /* <DEDUP_REMOVED lines=16> */
.L_x_2968:
[----:B------:R-:W-:Y:S02]  /*19ff0*/  IMAD.MOV.U32 R13, RZ, RZ, R8 ;  /* 0x000000ffff0d7224 */ /* 0x000fe400078e0008 */
[----:B------:R-:W-:-:S07]  /*1a000*/  IMAD.MOV.U32 R2, RZ, RZ, R14 ;  /* 0x000000ffff027224 */ /* 0x000fce00078e000e */
[----:B------:R-:W-:Y:S05]  /*1a010*/  WARPSYNC.COLLECTIVE R15, `(.L_x_2969) ;  /* 0x000000000f087348 */ /* 0x000fea0003c00000 */
[----:B------:R0:W1:Y:S02]  /*1a020*/  SHFL.IDX P6, R14, R13, R12, R11 ;  /* 0x0000000c0d0e7389 */ /* 0x00006400000c000b */
[----:B01----:R-:W-:Y:S01]  /*1a030*/  ENDCOLLECTIVE ;  /* 0x000000000000791b */ /* 0x003fe20003800000 */
.L_x_2969:
[----:B------:R-:W-:Y:S02]  /*1a040*/  IMAD.MOV.U32 R13, RZ, RZ, R7 ;  /* 0x000000ffff0d7224 */ /* 0x000fe400078e0007 */
[----:B------:R-:W-:Y:S02]  /*1a050*/  IMAD.MOV.U32 R12, RZ, RZ, 0x3 ;  /* 0x00000003ff0c7424 */ /* 0x000fe400078e00ff */
[----:B------:R-:W-:-:S07]  /*1a060*/  IMAD.MOV.U32 R3, RZ, RZ, R14 ;  /* 0x000000ffff037224 */ /* 0x000fce00078e000e */
[----:B------:R-:W-:Y:S05]  /*1a070*/  WARPSYNC.COLLECTIVE R15, `(.L_x_2970) ;  /* 0x000000000f087348 */ /* 0x000fea0003c00000 */
[----:B------:R0:W1:Y:S02]  /*1a080*/  SHFL.IDX P6, R14, R13, R12, R11 ;  /* 0x0000000c0d0e7389 */ /* 0x00006400000c000b */
[----:B01----:R-:W-:Y:S01]  /*1a090*/  ENDCOLLECTIVE ;  /* 0x000000000000791b */ /* 0x003fe20003800000 */
.L_x_2970:
        /* <DEDUP_REMOVED lines=15> */
.L_x_2971:
[----:B------:R-:W-:Y:S02]  /*1a190*/  IMAD.MOV.U32 R13, RZ, RZ, R7 ;  /* 0x000000ffff0d7224 */ /* 0x000fe400078e0007 */
[----:B------:R-:W-:Y:S02]  /*1a1a0*/  IMAD.MOV.U32 R12, RZ, RZ, 0x4 ;  /* 0x00000004ff0c7424 */ /* 0x000fe400078e00ff */
[----:B------:R-:W-:-:S07]  /*1a1b0*/  IMAD.MOV.U32 R3, RZ, RZ, R14 ;  /* 0x000000ffff037224 */ /* 0x000fce00078e000e */
[----:B------:R-:W-:Y:S05]  /*1a1c0*/  WARPSYNC.COLLECTIVE R15, `(.L_x_2972) ;  /* 0x000000000f087348 */ /* 0x000fea0003c00000 */
[----:B------:R0:W1:Y:S02]  /*1a1d0*/  SHFL.IDX P6, R14, R13, R12, R11 ;  /* 0x0000000c0d0e7389 */ /* 0x00006400000c000b */
[----:B01----:R-:W-:Y:S01]  /*1a1e0*/  ENDCOLLECTIVE ;  /* 0x000000000000791b */ /* 0x003fe20003800000 */
.L_x_2972:
        /* <DEDUP_REMOVED lines=15> */
.L_x_2973:
[----:B------:R-:W-:Y:S02]  /*1a2e0*/  IMAD.MOV.U32 R13, RZ, RZ, R7 ;  /* 0x000000ffff0d7224 */ /* 0x000fe400078e0007 */
[----:B------:R-:W-:Y:S02]  /*1a2f0*/  IMAD.MOV.U32 R12, RZ, RZ, 0x5 ;  /* 0x00000005ff0c7424 */ /* 0x000fe400078e00ff */
[----:B------:R-:W-:-:S07]  /*1a300*/  IMAD.MOV.U32 R3, RZ, RZ, R14 ;  /* 0x000000ffff037224 */ /* 0x000fce00078e000e */
[----:B------:R-:W-:Y:S05]  /*1a310*/  WARPSYNC.COLLECTIVE R15, `(.L_x_2974) ;  /* 0x000000000f087348 */ /* 0x000fea0003c00000 */
[----:B------:R0:W1:Y:S02]  /*1a320*/  SHFL.IDX P6, R14, R13, R12, R11 ;  /* 0x0000000c0d0e7389 */ /* 0x00006400000c000b */
[----:B01----:R-:W-:Y:S01]  /*1a330*/  ENDCOLLECTIVE ;  /* 0x000000000000791b */ /* 0x003fe20003800000 */
.L_x_2974:
        /* <DEDUP_REMOVED lines=15> */
.L_x_2975:
[----:B------:R-:W-:Y:S02]  /*1a430*/  IMAD.MOV.U32 R13, RZ, RZ, R7 ;  /* 0x000000ffff0d7224 */ /* 0x000fe400078e0007 */
[----:B------:R-:W-:Y:S02]  /*1a440*/  IMAD.MOV.U32 R12, RZ, RZ, 0x6 ;  /* 0x00000006ff0c7424 */ /* 0x000fe400078e00ff */
[----:B------:R-:W-:-:S07]  /*1a450*/  IMAD.MOV.U32 R3, RZ, RZ, R14 ;  /* 0x000000ffff037224 */ /* 0x000fce00078e000e */
[----:B------:R-:W-:Y:S05]  /*1a460*/  WARPSYNC.COLLECTIVE R15, `(.L_x_2976) ;  /* 0x000000000f087348 */ /* 0x000fea0003c00000 */
[----:B------:R0:W1:Y:S02]  /*1a470*/  SHFL.IDX P6, R14, R13, R12, R11 ;  /* 0x0000000c0d0e7389 */ /* 0x00006400000c000b */
[----:B01----:R-:W-:Y:S01]  /*1a480*/  ENDCOLLECTIVE ;  /* 0x000000000000791b */ /* 0x003fe20003800000 */
.L_x_2976:
        /* <DEDUP_REMOVED lines=14> */
.L_x_2977:
[----:B------:R-:W-:Y:S02]  /*1a570*/  IMAD.MOV.U32 R13, RZ, RZ, R7 ;  /* 0x000000ffff0d7224 */ /* 0x000fe400078e0007 */
[----:B------:R-:W-:Y:S02]  /*1a580*/  IMAD.MOV.U32 R12, RZ, RZ, 0x7 ;  /* 0x00000007ff0c7424 */ /* 0x000fe400078e00ff */
[----:B------:R-:W-:-:S07]  /*1a590*/  IMAD.MOV.U32 R3, RZ, RZ, R14 ;  /* 0x000000ffff037224 */ /* 0x000fce00078e000e */
[----:B------:R-:W-:Y:S05]  /*1a5a0*/  WARPSYNC.COLLECTIVE R15, `(.L_x_2978) ;  /* 0x000000000f087348 */ /* 0x000fea0003c00000 */
[----:B------:R0:W1:Y:S02]  /*1a5b0*/  SHFL.IDX P6, R14, R13, R12, R11 ;  /* 0x0000000c0d0e7389 */ /* 0x00006400000c000b */
[----:B01----:R-:W-:Y:S01]  /*1a5c0*/  ENDCOLLECTIVE ;  /* 0x000000000000791b */ /* 0x003fe20003800000 */
.L_x_2978:
[----:B------:R-:W-:-:S05]  /*1a5d0*/  @P4 IADD3 R3, P0, R29, R3, RZ ;  /* 0x000000031d034210 */ /* 0x000fca0007f1e0ff */
[----:B------:R-:W-:-:S05]  /*1a5e0*/  @P4 IMAD.X R2, RZ, RZ, R2, P0 ;  /* 0x000000ffff024224 */ /* 0x000fca00000e0602 */
[----:B------:R-:W-:Y:S01]  /*1a5f0*/  @P4 LOP3.LUT R3, R3, R2, RZ, 0x3c, !PT ;  /* 0x0000000203034212 */ /* 0x000fe200078e3cff */
[----:B------:R-:W-:-:S03]  /*1a600*/  IMAD.MOV.U32 R13, RZ, RZ, R8 ;  /* 0x000000ffff0d7224 */ /* 0x000fc600078e0008 */
[----:B------:R-:W-:-:S04]  /*1a610*/  @P4 LOP3.LUT R2, R3, R2, RZ, 0x3c, !PT ;  /* 0x0000000203024212 */ /* 0x000fc800078e3cff */
[----:B------:R-:W-:Y:S01]  /*1a620*/  @P4 LOP3.LUT R3, R3, R2, RZ, 0x3c, !PT ;  /* 0x0000000203034212 */ /* 0x000fe200078e3cff */
[----:B------:R-:W-:-:S07]  /*1a630*/  IMAD.MOV.U32 R7, RZ, RZ, R14 ;  /* 0x000000ffff077224 */ /* 0x000fce00078e000e */
[----:B------:R-:W-:Y:S05]  /*1a640*/  WARPSYNC.COLLECTIVE R15, `(.L_x_2979) ;  /* 0x000000000f087348 */ /* 0x000fea0003c00000 */
[----:B------:R0:W1:Y:S02]  /*1a650*/  SHFL.IDX P6, R14, R13, R12, R11 ;  /* 0x0000000c0d0e7389 */ /* 0x00006400000c000b */
[----:B01----:R-:W-:Y:S01]  /*1a660*/  ENDCOLLECTIVE ;  /* 0x000000000000791b */ /* 0x003fe20003800000 */
.L_x_2979:
[----:B------:R-:W-:Y:S01]  /*1a670*/  @!PT LDS RZ, [RZ] ;  /* 0x00000000fffff984 */ /* 0x000fe20000000800 */
[----:B------:R-:W-:Y:S01]  /*1a680*/  @!PT LDS RZ, [RZ] ;  /* 0x00000000fffff984 */ /* 0x000fe20000000800 */
[----:B------:R-:W-:Y:S01]  /*1a690*/  @!PT LDS RZ, [RZ] ;  /* 0x00000000fffff984 */ /* 0x000fe20000000800 */
[----:B------:R0:W-:Y:S01]  /*1a6a0*/  @P4 LDGSTS.E.BYPASS.LTC128B.128 [R4+0x1b400], desc[UR54][R2.64], !P2 ;  /* 0x1b40000002044fae */ /* 0x0001e2000d101d76 */
[----:B------:R-:W-:Y:S02]  /*1a6b0*/  IMAD.MOV.U32 R13, RZ, RZ, R6 ;  /* 0x000000ffff0d7224 */ /* 0x000fe400078e0006 */
[----:B------:R-:W-:Y:S01]  /*1a6c0*/  IMAD.MOV.U32 R12, RZ, RZ, RZ ;  /* 0x000000ffff0c7224 */ /* 0x000fe200078e00ff */
[----:B------:R-:W-:-:S05]  /*1a6d0*/  @P3 IADD3 R14, P0, R29, R14, RZ ;  /* 0x0000000e1d0e3210 */ /* 0x000fca0007f1e0ff */
[----:B0-----:R-:W-:-:S08]  /*1a6e0*/  @P3 IMAD.MOV.U32 R2, RZ, RZ, R14 ;  /* 0x000000ffff023224 */ /* 0x001fd000078e000e */
[----:B------:R-:W-:Y:S05]  /*1a6f0*/  WARPSYNC.COLLECTIVE R15, `(.L_x_2980) ;  /* 0x000000000f087348 */ /* 0x000fea0003c00000 */
[----:B------:R0:W1:Y:S02]  /*1a700*/  SHFL.IDX P6, R14, R13, R12, R11 ;  /* 0x0000000c0d0e7389 */ /* 0x00006400000c000b */
[----:B01----:R-:W-:Y:S01]  /*1a710*/  ENDCOLLECTIVE ;  /* 0x000000000000791b */ /* 0x003fe20003800000 */
.L_x_2980:
        /* <DEDUP_REMOVED lines=11> */
.L_x_2981:
        /* <DEDUP_REMOVED lines=8> */
.L_x_2982:
        /* <DEDUP_REMOVED lines=10> */
.L_x_2983:
[----:B------:R-:W-:Y:S05]  /*1a8f0*/  BRA `(.L_x_2984) ;  /* 0xffffffa000687947 */ /* 0x000fea000383ffff */
.L_x_2875:
[----:B------:R-:W-:Y:S02]  /*1a900*/  IMAD.MOV.U32 R13, RZ, RZ, R4 ;  /* 0x000000ffff0d7224 */ /* 0x000fe400078e0004 */
[----:B------:R-:W-:Y:S02]  /*1a910*/  IMAD.MOV.U32 R12, RZ, RZ, RZ ;  /* 0x000000ffff0c7224 */ /* 0x000fe400078e00ff */
[----:B------:R-:W-:Y:S02]  /*1a920*/  IMAD.MOV.U32 R11, RZ, RZ, 0x181f ;  /* 0x0000181fff0b7424 */ /* 0x000fe400078e00ff */
[----:B------:R-:W-:Y:S02]  /*1a930*/  IMAD.MOV.U32 R15, RZ, RZ, -0x1 ;  /* 0xffffffffff0f7424 */ /* 0x000fe400078e00ff */
[----:B------:R-:W-:Y:S02]  /*1a940*/  IMAD R22, R22, R5, RZ ;  /* 0x0000000516167224 */ /* 0x000fe400078e02ff */
[----:B------:R-:W-:-:S07]  /*1a950*/  IMAD R5, R18, 0x80, R10 ;  /* 0x0000008012057824 */ /* 0x000fce00078e020a */
[----:B-----5:R-:W-:Y:S05]  /*1a960*/  WARPSYNC.COLLECTIVE R15, `(.L_x_2985) ;  /* 0x000000000f087348 */ /* 0x020fea0003c00000 */
[----:B------:R0:W1:Y:S02]  /*1a970*/  SHFL.IDX P6, R14, R13, R12, R11 ;  /* 0x0000000c0d0e7389 */ /* 0x00006400000c000b */
[----:B01---5:R-:W-:Y:S01]  /*1a980*/  ENDCOLLECTIVE ;  /* 0x000000000000791b */ /* 0x023fe20003800000 */
.L_x_2985:
[C---:B------:R-:W-:Y:S01]  /*1a990*/  VIADD R7, R5.reuse, 0x10 ;  /* 0x0000001005077836 */ /* 0x040fe20000000000 */
[----:B------:R-:W-:Y:S01]  /*1a9a0*/  ISETP.GE.AND P2, PT, R5, R22, PT ;  /* 0x000000160500720c */ /* 0x000fe20003f46270 */
[----:B------:R-:W-:Y:S02]  /*1a9b0*/  IMAD.MOV.U32 R13, RZ, RZ, R0 ;  /* 0x000000ffff0d7224 */ /* 0x000fe400078e0000 */
[----:B------:R-:W-:-:S10]  /*1a9c0*/  IMAD.MOV.U32 R2, RZ, RZ, R14 ;  /* 0x000000ffff027224 */ /* 0x000fd400078e000e */
[----:B------:R-:W-:Y:S05]  /*1a9d0*/  WARPSYNC.COLLECTIVE R15, `(.L_x_2986) ;  /* 0x000000000f087348 */ /* 0x000fea0003c00000 */
[----:B------:R0:W1:Y:S02]  /*1a9e0*/  SHFL.IDX P6, R14, R13, R12, R11 ;  /* 0x0000000c0d0e7389 */ /* 0x00006400000c000b */
[----:B01----:R-:W-:Y:S01]  /*1a9f0*/  ENDCOLLECTIVE ;  /* 0x000000000000791b */ /* 0x003fe20003800000 */
.L_x_2986:
        /* <DEDUP_REMOVED lines=8> */
.L_x_2987:
        /* <DEDUP_REMOVED lines=11> */
.L_x_2988:
[----:B------:R-:W-:Y:S02]  /*1ab30*/  IMAD.MOV.U32 R13, RZ, RZ, R4 ;  /* 0x000000ffff0d7224 */ /* 0x000fe400078e0004 */
[----:B------:R-:W-:Y:S01]  /*1ab40*/  IMAD.MOV.U32 R12, RZ, RZ, 0x2 ;  /* 0x00000002ff0c7424 */ /* 0x000fe200078e00ff */
[----:B------:R-:W-:-:S13]  /*1ab50*/  @!P2 IADD3 R2, P1, R29, R14, RZ ;  /* 0x0000000e1d02a210 */ /* 0x000fda0007f3e0ff */
[----:B------:R-:W-:Y:S05]  /*1ab60*/  WARPSYNC.COLLECTIVE R15, `(.L_x_2989) ;  /* 0x000000000f087348 */ /* 0x000fea0003c00000 */
[----:B------:R0:W1:Y:S02]  /*1ab70*/  SHFL.IDX P6, R14, R13, R12, R11 ;  /* 0x0000000c0d0e7389 */ /* 0x00006400000c000b */
[----:B01----:R-:W-:Y:S01]  /*1ab80*/  ENDCOLLECTIVE ;  /* 0x000000000000791b */ /* 0x003fe20003800000 */
.L_x_2989:
        /* <DEDUP_REMOVED lines=12> */
.L_x_2990:
[----:B------:R-:W-:Y:S02]  /*1ac50*/  IMAD.MOV.U32 R13, RZ, RZ, R4 ;  /* 0x000000ffff0d7224 */ /* 0x000fe400078e0004 */
[----:B------:R-:W-:Y:S01]  /*1ac60*/  IMAD.MOV.U32 R12, RZ, RZ, 0x3 ;  /* 0x00000003ff0c7424 */ /* 0x000fe200078e00ff */
[----:B------:R-:W-:-:S13]  /*1ac70*/  @!P2 IADD3 R2, P1, R29, R14, RZ ;  /* 0x0000000e1d02a210 */ /* 0x000fda0007f3e0ff */
[----:B------:R-:W-:Y:S05]  /*1ac80*/  WARPSYNC.COLLECTIVE R15, `(.L_x_2991) ;  /* 0x000000000f087348 */ /* 0x000fea0003c00000 */
[----:B------:R0:W1:Y:S02]  /*1ac90*/  SHFL.IDX P6, R14, R13, R12, R11 ;  /* 0x0000000c0d0e7389 */ /* 0x00006400000c000b */
[----:B01----:R-:W-:Y:S01]  /*1aca0*/  ENDCOLLECTIVE ;  /* 0x000000000000791b */ /* 0x003fe20003800000 */
.L_x_2991:
        /* <DEDUP_REMOVED lines=12> */
.L_x_2992:
[----:B------:R-:W-:Y:S02]  /*1ad70*/  IMAD.MOV.U32 R13, RZ, RZ, R4 ;  /* 0x000000ffff0d7224 */ /* 0x000fe400078e0004 */
[----:B------:R-:W-:Y:S01]  /*1ad80*/  IMAD.MOV.U32 R12, RZ, RZ, 0x4 ;  /* 0x00000004ff0c7424 */ /* 0x000fe200078e00ff */
[----:B------:R-:W-:-:S13]  /*1ad90*/  @!P2 IADD3 R2, P1, R29, R14, RZ ;  /* 0x0000000e1d02a210 */ /* 0x000fda0007f3e0ff */
[----:B------:R-:W-:Y:S05]  /*1ada0*/  WARPSYNC.COLLECTIVE R15, `(.L_x_2993) ;  /* 0x000000000f087348 */ /* 0x000fea0003c00000 */
[----:B------:R0:W1:Y:S02]  /*1adb0*/  SHFL.IDX P6, R14, R13, R12, R11 ;  /* 0x0000000c0d0e7389 */ /* 0x00006400000c000b */
[----:B01----:R-:W-:Y:S01]  /*1adc0*/  ENDCOLLECTIVE ;  /* 0x000000000000791b */ /* 0x003fe20003800000 */
.L_x_2993:
        /* <DEDUP_REMOVED lines=12> */
.L_x_2994:
[----:B------:R-:W-:Y:S02]  /*1ae90*/  IMAD.MOV.U32 R13, RZ, RZ, R4 ;  /* 0x000000ffff0d7224 */ /* 0x000fe400078e0004 */
[----:B------:R-:W-:Y:S01]  /*1aea0*/  IMAD.MOV.U32 R12, RZ, RZ, 0x5 ;  /* 0x00000005ff0c7424 */ /* 0x000fe200078e00ff */
[----:B------:R-:W-:-:S13]  /*1aeb0*/  @!P2 IADD3 R2, P1, R29, R14, RZ ;  /* 0x0000000e1d02a210 */ /* 0x000fda0007f3e0ff */
[----:B------:R-:W-:Y:S05]  /*1aec0*/  WARPSYNC.COLLECTIVE R15, `(.L_x_2995) ;  /* 0x000000000f087348 */ /* 0x000fea0003c00000 */
[----:B------:R0:W1:Y:S02]  /*1aed0*/  SHFL.IDX P6, R14, R13, R12, R11 ;  /* 0x0000000c0d0e7389 */ /* 0x00006400000c000b */
[----:B01----:R-:W-:Y:S01]  /*1aee0*/  ENDCOLLECTIVE ;  /* 0x000000000000791b */ /* 0x003fe20003800000 */
.L_x_2995:
        /* <DEDUP_REMOVED lines=11> */
.L_x_2996:
[----:B------:R-:W-:Y:S02]  /*1afa0*/  IMAD.MOV.U32 R13, RZ, RZ, R4 ;  /* 0x000000ffff0d7224 */ /* 0x000fe400078e0004 */
[----:B------:R-:W-:Y:S01]  /*1afb0*/  IMAD.MOV.U32 R12, RZ, RZ, 0x6 ;  /* 0x00000006ff0c7424 */ /* 0x000fe200078e00ff */
[----:B------:R-:W-:-:S13]  /*1afc0*/  @!P2 IADD3 R2, P1, R29, R14, RZ ;  /* 0x0000000e1d02a210 */ /* 0x000fda0007f3e0ff */
[----:B------:R-:W-:Y:S05]  /*1afd0*/  WARPSYNC.COLLECTIVE R15, `(.L_x_2997) ;  /* 0x000000000f087348 */ /* 0x000fea0003c00000 */
[----:B------:R0:W1:Y:S02]  /*1afe0*/  SHFL.IDX P6, R14, R13, R12, R11 ;  /* 0x0000000c0d0e7389 */ /* 0x00006400000c000b */
[----:B01----:R-:W-:Y:S01]  /*1aff0*/  ENDCOLLECTIVE ;  /* 0x000000000000791b */ /* 0x003fe20003800000 */
.L_x_2997:
        /* <DEDUP_REMOVED lines=12> */
.L_x_2998:
[----:B------:R-:W-:Y:S02]  /*1b0c0*/  IMAD.MOV.U32 R13, RZ, RZ, R4 ;  /* 0x000000ffff0d7224 */ /* 0x000fe400078e0004 */
[----:B------:R-:W-:Y:S01]  /*1b0d0*/  IMAD.MOV.U32 R12, RZ, RZ, 0x7 ;  /* 0x00000007ff0c7424 */ /* 0x000fe200078e00ff */
[----:B------:R-:W-:-:S13]  /*1b0e0*/  @!P2 IADD3 R2, P1, R29, R14, RZ ;  /* 0x0000000e1d02a210 */ /* 0x000fda0007f3e0ff */
[----:B------:R-:W-:Y:S05]  /*1b0f0*/  WARPSYNC.COLLECTIVE R15, `(.L_x_2999) ;  /* 0x000000000f087348 */ /* 0x000fea0003c00000 */
[----:B------:R0:W1:Y:S02]  /*1b100*/  SHFL.IDX P6, R14, R13, R12, R11 ;  /* 0x0000000c0d0e7389 */ /* 0x00006400000c000b */
[----:B01----:R-:W-:Y:S01]  /*1b110*/  ENDCOLLECTIVE ;  /* 0x000000000000791b */ /* 0x003fe20003800000 */
.L_x_2999:
        /* <DEDUP_REMOVED lines=10> */
.L_x_3000:
[----:B------:R-:W-:Y:S05]  /*1b1c0*/  BRA `(.L_x_3001) ;  /* 0xffffffa000a87947 */ /* 0x000fea000383ffff */
.L_x_2878:
[----:B0-----:R0:W1:Y:S02]  /*1b1d0*/  SYNCS.PHASECHK.TRANS64.TRYWAIT P0, [R16+URZ+0x22820], R3 ;  /* 0x02282003100075a7 */ /* 0x001064000800017f */
[----:B-1----:R-:W-:Y:S05]  /*1b1e0*/  @!P0 NANOSLEEP.SYNCS 0x989680 ;  /* 0x009896800000895d */ /* 0x002fea0003900000 */
[----:B------:R-:W1:Y:S02]  /*1b1f0*/  @!P0 SYNCS.PHASECHK.TRANS64 P0, [R16+URZ+0x22820], R3 ;  /* 0x02282003100085a7 */ /* 0x000e64000800007f */
[----:B-1----:R-:W-:Y:S05]  /*1b200*/  @!P0 BRA `(.L_x_2878) ;  /* 0xfffffffc00f08947 */ /* 0x002fea000383ffff */
[----:B------:R-:W-:Y:S05]  /*1b210*/  BRA `(.L_x_3002) ;  /* 0xffffffa400047947 */ /* 0x000fea000383ffff */
.L_x_2882:
[----:B0-----:R0:W1:Y:S02]  /*1b220*/  SYNCS.PHASECHK.TRANS64.TRYWAIT P0, [R0+URZ+0x22880], R28 ;  /* 0x0228801c000075a7 */ /* 0x001064000800017f */
[----:B-1----:R-:W-:Y:S05]  /*1b230*/  @!P0 NANOSLEEP.SYNCS 0x989680 ;  /* 0x009896800000895d */ /* 0x002fea0003900000 */
[----:B------:R-:W1:Y:S02]  /*1b240*/  @!P0 SYNCS.PHASECHK.TRANS64 P0, [R0+URZ+0x22880], R28 ;  /* 0x0228801c000085a7 */ /* 0x000e64000800007f */
[----:B-1----:R-:W-:Y:S05]  /*1b250*/  @!P0 BRA `(.L_x_2882) ;  /* 0xfffffffc00f08947 */ /* 0x002fea000383ffff */
[----:B------:R-:W-:Y:S05]  /*1b260*/  BRA `(.L_x_3003) ;  /* 0xffffffa800247947 */ /* 0x000fea000383ffff */
.L_x_2883:
        /* <DEDUP_REMOVED lines=8> */
.L_x_3005:
[----:B------:R-:W-:Y:S05]  /*1b2f0*/  BSYNC B0 ;  /* 0x0000000000007941 */ /* 0x000fea0003800000 */
.L_x_3004:
        /* <DEDUP_REMOVED lines=9> */
.L_x_3006:
[----:B------:R-:W-:Y:S02]  /*1b390*/  IMAD.MOV.U32 R13, RZ, RZ, R4 ;  /* 0x000000ffff0d7224 */ /* 0x000fe400078e0004 */
[----:B------:R-:W-:Y:S02]  /*1b3a0*/  IMAD.MOV.U32 R12, RZ, RZ, 0x1 ;  /* 0x00000001ff0c7424 */ /* 0x000fe400078e00ff */
[----:B------:R-:W-:-:S07]  /*1b3b0*/  IMAD.MOV.U32 R2, RZ, RZ, R14 ;  /* 0x000000ffff027224 */ /* 0x000fce00078e000e */
[----:B------:R-:W-:Y:S05]  /*1b3c0*/  WARPSYNC.COLLECTIVE R15, `(.L_x_3007) ;  /* 0x000000000f087348 */ /* 0x000fea0003c00000 */
[----:B------:R0:W1:Y:S02]  /*1b3d0*/  SHFL.IDX P6, R14, R13, R12, R11 ;  /* 0x0000000c0d0e7389 */ /* 0x00006400000c000b */
[----:B01----:R-:W-:Y:S01]  /*1b3e0*/  ENDCOLLECTIVE ;  /* 0x000000000000791b */ /* 0x003fe20003800000 */
.L_x_3007:
        /* <DEDUP_REMOVED lines=11> */
.L_x_3008:
        /* <DEDUP_REMOVED lines=8> */
.L_x_3009:
        /* <DEDUP_REMOVED lines=9> */
.L_x_3010:
        /* <DEDUP_REMOVED lines=9> */
.L_x_3011:
        /* <DEDUP_REMOVED lines=9> */
.L_x_3012:
[----:B------:R-:W-:Y:S02]  /*1b6d0*/  IMAD.MOV.U32 R13, RZ, RZ, R4 ;  /* 0x000000ffff0d7224 */ /* 0x000fe400078e0004 */
[----:B------:R-:W-:Y:S02]  /*1b6e0*/  IMAD.MOV.U32 R12, RZ, RZ, 0x4 ;  /* 0x00000004ff0c7424 */ /* 0x000fe400078e00ff */
[----:B------:R-:W-:-:S07]  /*1b6f0*/  IMAD.MOV.U32 R2, RZ, RZ, R14 ;  /* 0x000000ffff027224 */ /* 0x000fce00078e000e */
[----:B------:R-:W-:Y:S05]  /*1b700*/  WARPSYNC.COLLECTIVE R15, `(.L_x_3013) ;  /* 0x000000000f087348 */ /* 0x000fea0003c00000 */
[----:B------:R0:W1:Y:S02]  /*1b710*/  SHFL.IDX P6, R14, R13, R12, R11 ;  /* 0x0000000c0d0e7389 */ /* 0x00006400000c000b */
[----:B01----:R-:W-:Y:S01]  /*1b720*/  ENDCOLLECTIVE ;  /* 0x000000000000791b */ /* 0x003fe20003800000 */
.L_x_3013:
        /* <DEDUP_REMOVED lines=11> */
.L_x_3014:
[----:B------:R-:W-:Y:S02]  /*1b7e0*/  IMAD.MOV.U32 R13, RZ, RZ, R4 ;  /* 0x000000ffff0d7224 */ /* 0x000fe400078e0004 */
[----:B------:R-:W-:Y:S02]  /*1b7f0*/  IMAD.MOV.U32 R12, RZ, RZ, 0x5 ;  /* 0x00000005ff0c7424 */ /* 0x000fe400078e00ff */
[----:B------:R-:W-:-:S07]  /*1b800*/  IMAD.MOV.U32 R2, RZ, RZ, R14 ;  /* 0x000000ffff027224 */ /* 0x000fce00078e000e */
[----:B------:R-:W-:Y:S05]  /*1b810*/  WARPSYNC.COLLECTIVE R15, `(.L_x_3015) ;  /* 0x000000000f087348 */ /* 0x000fea0003c00000 */
[----:B------:R0:W1:Y:S02]  /*1b820*/  SHFL.IDX P6, R14, R13, R12, R11 ;  /* 0x0000000c0d0e7389 */ /* 0x00006400000c000b */
[----:B01----:R-:W-:Y:S01]  /*1b830*/  ENDCOLLECTIVE ;  /* 0x000000000000791b */ /* 0x003fe20003800000 */
.L_x_3015:
        /* <DEDUP_REMOVED lines=11> */
.L_x_3016:
[----:B------:R-:W-:Y:S02]  /*1b8f0*/  IMAD.MOV.U32 R13, RZ, RZ, R4 ;  /* 0x000000ffff0d7224 */ /* 0x000fe400078e0004 */
[----:B------:R-:W-:Y:S02]  /*1b900*/  IMAD.MOV.U32 R12, RZ, RZ, 0x6 ;  /* 0x00000006ff0c7424 */ /* 0x000fe400078e00ff */
[----:B------:R-:W-:-:S07]  /*1b910*/  IMAD.MOV.U32 R2, RZ, RZ, R14 ;  /* 0x000000ffff027224 */ /* 0x000fce00078e000e */
[----:B------:R-:W-:Y:S05]  /*1b920*/  WARPSYNC.COLLECTIVE R15, `(.L_x_3017) ;  /* 0x000000000f087348 */ /* 0x000fea0003c00000 */
[----:B------:R0:W1:Y:S02]  /*1b930*/  SHFL.IDX P6, R14, R13, R12, R11 ;  /* 0x0000000c0d0e7389 */ /* 0x00006400000c000b */
[----:B01----:R-:W-:Y:S01]  /*1b940*/  ENDCOLLECTIVE ;  /* 0x000000000000791b */ /* 0x003fe20003800000 */
.L_x_3017:
        /* <DEDUP_REMOVED lines=11> */
.L_x_3018:
[----:B------:R-:W-:Y:S02]  /*1ba00*/  IMAD.MOV.U32 R13, RZ, RZ, R4 ;  /* 0x000000ffff0d7224 */ /* 0x000fe400078e0004 */
[----:B------:R-:W-:Y:S02]  /*1ba10*/  IMAD.MOV.U32 R12, RZ, RZ, 0x7 ;  /* 0x00000007ff0c7424 */ /* 0x000fe400078e00ff */
[----:B------:R-:W-:-:S07]  /*1ba20*/  IMAD.MOV.U32 R2, RZ, RZ, R14 ;  /* 0x000000ffff027224 */ /* 0x000fce00078e000e */
[----:B------:R-:W-:Y:S05]  /*1ba30*/  WARPSYNC.COLLECTIVE R15, `(.L_x_3019) ;  /* 0x000000000f087348 */ /* 0x000fea0003c00000 */
[----:B------:R0:W1:Y:S02]  /*1ba40*/  SHFL.IDX P6, R14, R13, R12, R11 ;  /* 0x0000000c0d0e7389 */ /* 0x00006400000c000b */
[----:B01----:R-:W-:Y:S01]  /*1ba50*/  ENDCOLLECTIVE ;  /* 0x000000000000791b */ /* 0x003fe20003800000 */
.L_x_3019:
        /* <DEDUP_REMOVED lines=11> */
.L_x_3020:
[----:B------:R-:W-:Y:S02]  /*1bb10*/  IMAD.MOV.U32 R13, RZ, RZ, R19 ;  /* 0x000000ffff0d7224 */ /* 0x000fe400078e0013 */
[----:B------:R-:W-:Y:S02]  /*1bb20*/  IMAD.MOV.U32 R12, RZ, RZ, RZ ;  /* 0x000000ffff0c7224 */ /* 0x000fe400078e00ff */
[----:B------:R-:W-:-:S07]  /*1bb30*/  IMAD.MOV.U32 R20, RZ, RZ, R14 ;  /* 0x000000ffff147224 */ /* 0x000fce00078e000e */
[----:B------:R-:W-:Y:S05]  /*1bb40*/  WARPSYNC.COLLECTIVE R15, `(.L_x_3021) ;  /* 0x000000000f087348 */ /* 0x000fea0003c00000 */
[----:B------:R0:W1:Y:S02]  /*1bb50*/  SHFL.IDX P6, R14, R13, R12, R11 ;  /* 0x0000000c0d0e7389 */ /* 0x00006400000c000b */
[----:B01----:R-:W-:Y:S01]  /*1bb60*/  ENDCOLLECTIVE ;  /* 0x000000000000791b */ /* 0x003fe20003800000 */
.L_x_3021:
        /* <DEDUP_REMOVED lines=11> */
.L_x_3022:
[----:B------:R-:W-:Y:S02]  /*1bc20*/  IMAD.MOV.U32 R13, RZ, RZ, R19 ;  /* 0x000000ffff0d7224 */ /* 0x000fe400078e0013 */
[----:B------:R-:W-:Y:S02]  /*1bc30*/  IMAD.MOV.U32 R12, RZ, RZ, 0x1 ;  /* 0x00000001ff0c7424 */ /* 0x000fe400078e00ff */
[----:B------:R-:W-:-:S07]  /*1bc40*/  IMAD.MOV.U32 R5, RZ, RZ, R14 ;  /* 0x000000ffff057224 */ /* 0x000fce00078e000e */
[----:B------:R-:W-:Y:S05]  /*1bc50*/  WARPSYNC.COLLECTIVE R15, `(.L_x_3023) ;  /* 0x000000000f087348 */ /* 0x000fea0003c00000 */
[----:B------:R0:W1:Y:S02]  /*1bc60*/  SHFL.IDX P6, R14, R13, R12, R11 ;  /* 0x0000000c0d0e7389 */ /* 0x00006400000c000b */
[----:B01----:R-:W-:Y:S01]  /*1bc70*/  ENDCOLLECTIVE ;  /* 0x000000000000791b */ /* 0x003fe20003800000 */
.L_x_3023:
        /* <DEDUP_REMOVED lines=11> */
.L_x_3024:
[----:B------:R-:W-:Y:S01]  /*1bd30*/  IMAD.MOV.U32 R2, RZ, RZ, R14 ;  /* 0x000000ffff027224 */ /* 0x000fe200078e000e */
[----:B------:R-:W-:Y:S06]  /*1bd40*/  BRA `(.L_x_3025) ;  /* 0xffffffa000c07947 */ /* 0x000fec000383ffff */
.L_x_2888:
[----:B--2---:R2:W3:Y:S02]  /*1bd50*/  SYNCS.PHASECHK.TRANS64.TRYWAIT P0, [R0+URZ+0x22840], R28 ;  /* 0x0228401c000075a7 */ /* 0x0044e4000800017f */
[----:B---3--:R-:W-:Y:S05]  /*1bd60*/  @!P0 NANOSLEEP.SYNCS 0x989680 ;  /* 0x009896800000895d */ /* 0x008fea0003900000 */
[----:B------:R-:W3:Y:S02]  /*1bd70*/  @!P0 SYNCS.PHASECHK.TRANS64 P0, [R0+URZ+0x22840], R28 ;  /* 0x0228401c000085a7 */ /* 0x000ee4000800007f */
[----:B---3--:R-:W-:Y:S05]  /*1bd80*/  @!P0 BRA `(.L_x_2888) ;  /* 0xfffffffc00f08947 */ /* 0x008fea000383ffff */
[----:B------:R-:W-:Y:S05]  /*1bd90*/  BRA `(.L_x_3026) ;  /* 0xffffffa400107947 */ /* 0x000fea000383ffff */
.L_x_2889:
        /* <DEDUP_REMOVED lines=8> */
.L_x_3028:
[----:B------:R-:W-:Y:S05]  /*1be20*/  BSYNC B0 ;  /* 0x0000000000007941 */ /* 0x000fea0003800000 */
.L_x_3027:
        /* <DEDUP_REMOVED lines=8> */
.L_x_3029:
[----:B------:R-:W-:Y:S02]  /*1beb0*/  IMAD.MOV.U32 R13, RZ, RZ, R4 ;  /* 0x000000ffff0d7224 */ /* 0x000fe400078e0004 */
[----:B------:R-:W-:Y:S02]  /*1bec0*/  IMAD.MOV.U32 R12, RZ, RZ, 0x1 ;  /* 0x00000001ff0c7424 */ /* 0x000fe400078e00ff */
[----:B------:R-:W-:-:S07]  /*1bed0*/  IMAD.MOV.U32 R2, RZ, RZ, R14 ;  /* 0x000000ffff027224 */ /* 0x000fce00078e000e */
[----:B------:R-:W-:Y:S05]  /*1bee0*/  WARPSYNC.COLLECTIVE R15, `(.L_x_3030) ;  /* 0x000000000f087348 */ /* 0x000fea0003c00000 */
[----:B------:R0:W1:Y:S02]  /*1bef0*/  SHFL.IDX P6, R14, R13, R12, R11 ;  /* 0x0000000c0d0e7389 */ /* 0x00006400000c000b */
[----:B01----:R-:W-:Y:S01]  /*1bf00*/  ENDCOLLECTIVE ;  /* 0x000000000000791b */ /* 0x003fe20003800000 */
.L_x_3030:
        /* <DEDUP_REMOVED lines=11> */
.L_x_3031:
        /* <DEDUP_REMOVED lines=8> */
.L_x_3032:
        /* <DEDUP_REMOVED lines=9> */
.L_x_3033:
        /* <DEDUP_REMOVED lines=9> */
.L_x_3034:
        /* <DEDUP_REMOVED lines=9> */
.L_x_3035:
[----:B------:R-:W-:Y:S02]  /*1c1f0*/  IMAD.MOV.U32 R13, RZ, RZ, R4 ;  /* 0x000000ffff0d7224 */ /* 0x000fe400078e0004 */
[----:B------:R-:W-:Y:S02]  /*1c200*/  IMAD.MOV.U32 R12, RZ, RZ, 0x4 ;  /* 0x00000004ff0c7424 */ /* 0x000fe400078e00ff */
[----:B------:R-:W-:-:S07]  /*1c210*/  IMAD.MOV.U32 R2, RZ, RZ, R14 ;  /* 0x000000ffff027224 */ /* 0x000fce00078e000e */
[----:B------:R-:W-:Y:S05]  /*1c220*/  WARPSYNC.COLLECTIVE R15, `(.L_x_3036) ;  /* 0x000000000f087348 */ /* 0x000fea0003c00000 */
[----:B------:R0:W1:Y:S02]  /*1c230*/  SHFL.IDX P6, R14, R13, R12, R11 ;  /* 0x0000000c0d0e7389 */ /* 0x00006400000c000b */
[----:B01----:R-:W-:Y:S01]  /*1c240*/  ENDCOLLECTIVE ;  /* 0x000000000000791b */ /* 0x003fe20003800000 */
.L_x_3036:
        /* <DEDUP_REMOVED lines=11> */
.L_x_3037:
[----:B------:R-:W-:Y:S02]  /*1c300*/  IMAD.MOV.U32 R13, RZ, RZ, R4 ;  /* 0x000000ffff0d7224 */ /* 0x000fe400078e0004 */
[----:B------:R-:W-:Y:S02]  /*1c310*/  IMAD.MOV.U32 R12, RZ, RZ, 0x5 ;  /* 0x00000005ff0c7424 */ /* 0x000fe400078e00ff */
[----:B------:R-:W-:-:S07]  /*1c320*/  IMAD.MOV.U32 R2, RZ, RZ, R14 ;  /* 0x000000ffff027224 */ /* 0x000fce00078e000e */
[----:B------:R-:W-:Y:S05]  /*1c330*/  WARPSYNC.COLLECTIVE R15, `(.L_x_3038) ;  /* 0x000000000f087348 */ /* 0x000fea0003c00000 */
[----:B------:R0:W1:Y:S02]  /*1c340*/  SHFL.IDX P6, R14, R13, R12, R11 ;  /* 0x0000000c0d0e7389 */ /* 0x00006400000c000b */
[----:B01----:R-:W-:Y:S01]  /*1c350*/  ENDCOLLECTIVE ;  /* 0x000000000000791b */ /* 0x003fe20003800000 */
.L_x_3038:
        /* <DEDUP_REMOVED lines=11> */
.L_x_3039:
[----:B------:R-:W-:Y:S02]  /*1c410*/  IMAD.MOV.U32 R13, RZ, RZ, R4 ;  /* 0x000000ffff0d7224 */ /* 0x000fe400078e0004 */
[----:B------:R-:W-:Y:S02]  /*1c420*/  IMAD.MOV.U32 R12, RZ, RZ, 0x6 ;  /* 0x00000006ff0c7424 */ /* 0x000fe400078e00ff */
[----:B------:R-:W-:-:S07]  /*1c430*/  IMAD.MOV.U32 R2, RZ, RZ, R14 ;  /* 0x000000ffff027224 */ /* 0x000fce00078e000e */
[----:B------:R-:W-:Y:S05]  /*1c440*/  WARPSYNC.COLLECTIVE R15, `(.L_x_3040) ;  /* 0x000000000f087348 */ /* 0x000fea0003c00000 */
[----:B------:R0:W1:Y:S02]  /*1c450*/  SHFL.IDX P6, R14, R13, R12, R11 ;  /* 0x0000000c0d0e7389 */ /* 0x00006400000c000b */
[----:B01----:R-:W-:Y:S01]  /*1c460*/  ENDCOLLECTIVE ;  /* 0x000000000000791b */ /* 0x003fe20003800000 */
.L_x_3040:
        /* <DEDUP_REMOVED lines=11> */
.L_x_3041:
[----:B------:R-:W-:Y:S02]  /*1c520*/  IMAD.MOV.U32 R13, RZ, RZ, R4 ;  /* 0x000000ffff0d7224 */ /* 0x000fe400078e0004 */
[----:B------:R-:W-:Y:S02]  /*1c530*/  IMAD.MOV.U32 R12, RZ, RZ, 0x7 ;  /* 0x00000007ff0c7424 */ /* 0x000fe400078e00ff */
[----:B------:R-:W-:-:S07]  /*1c540*/  IMAD.MOV.U32 R2, RZ, RZ, R14 ;  /* 0x000000ffff027224 */ /* 0x000fce00078e000e */
[----:B------:R-:W-:Y:S05]  /*1c550*/  WARPSYNC.COLLECTIVE R15, `(.L_x_3042) ;  /* 0x000000000f087348 */ /* 0x000fea0003c00000 */
[----:B------:R0:W1:Y:S02]  /*1c560*/  SHFL.IDX P6, R14, R13, R12, R11 ;  /* 0x0000000c0d0e7389 */ /* 0x00006400000c000b */
[----:B01----:R-:W-:Y:S01]  /*1c570*/  ENDCOLLECTIVE ;  /* 0x000000000000791b */ /* 0x003fe20003800000 */
.L_x_3042:
        /* <DEDUP_REMOVED lines=11> */
.L_x_3043:
[----:B------:R-:W-:Y:S02]  /*1c630*/  IMAD.MOV.U32 R13, RZ, RZ, R8 ;  /* 0x000000ffff0d7224 */ /* 0x000fe400078e0008 */
[----:B------:R-:W-:Y:S02]  /*1c640*/  IMAD.MOV.U32 R12, RZ, RZ, RZ ;  /* 0x000000ffff0c7224 */ /* 0x000fe400078e00ff */
[----:B------:R-:W-:-:S07]  /*1c650*/  IMAD.MOV.U32 R9, RZ, RZ, R14 ;  /* 0x000000ffff097224 */ /* 0x000fce00078e000e */
[----:B------:R-:W-:Y:S05]  /*1c660*/  WARPSYNC.COLLECTIVE R15, `(.L_x_3044) ;  /* 0x000000000f087348 */ /* 0x000fea0003c00000 */
[----:B------:R0:W1:Y:S02]  /*1c670*/  SHFL.IDX P6, R14, R13, R12, R11 ;  /* 0x0000000c0d0e7389 */ /* 0x00006400000c000b */
[----:B01----:R-:W-:Y:S01]  /*1c680*/  ENDCOLLECTIVE ;  /* 0x000000000000791b */ /* 0x003fe20003800000 */
.L_x_3044:
        /* <DEDUP_REMOVED lines=11> */
.L_x_3045:
[----:B------:R-:W-:Y:S02]  /*1c740*/  IMAD.MOV.U32 R13, RZ, RZ, R8 ;  /* 0x000000ffff0d7224 */ /* 0x000fe400078e0008 */
[----:B------:R-:W-:Y:S02]  /*1c750*/  IMAD.MOV.U32 R12, RZ, RZ, 0x1 ;  /* 0x00000001ff0c7424 */ /* 0x000fe400078e00ff */
[----:B------:R-:W-:-:S07]  /*1c760*/  IMAD.MOV.U32 R5, RZ, RZ, R14 ;  /* 0x000000ffff057224 */ /* 0x000fce00078e000e */
[----:B------:R-:W-:Y:S05]  /*1c770*/  WARPSYNC.COLLECTIVE R15, `(.L_x_3046) ;  /* 0x000000000f087348 */ /* 0x000fea0003c00000 */
[----:B------:R0:W1:Y:S02]  /*1c780*/  SHFL.IDX P6, R14, R13, R12, R11 ;  /* 0x0000000c0d0e7389 */ /* 0x00006400000c000b */
[----:B01----:R-:W-:Y:S01]  /*1c790*/  ENDCOLLECTIVE ;  /* 0x000000000000791b */ /* 0x003fe20003800000 */
.L_x_3046:
        /* <DEDUP_REMOVED lines=11> */
.L_x_3047:
[----:B------:R-:W-:Y:S05]  /*1c850*/  BRA `(.L_x_3048) ;  /* 0xffffff9c00a07947 */ /* 0x000fea000383ffff */
.L_x_2894:
[----:B0-----:R0:W1:Y:S02]  /*1c860*/  SYNCS.PHASECHK.TRANS64.TRYWAIT P2, [R18+URZ+0x22870], R3 ;  /* 0x02287003120075a7 */ /* 0x001064000804017f */
[----:B-1----:R-:W-:Y:S05]  /*1c870*/  @!P2 NANOSLEEP.SYNCS 0x989680 ;  /* 0x009896800000a95d */ /* 0x002fea0003900000 */
[----:B------:R-:W1:Y:S02]  /*1c880*/  @!P2 SYNCS.PHASECHK.TRANS64 P2, [R18+URZ+0x22870], R3 ;  /* 0x022870031200a5a7 */ /* 0x000e64000804007f */
[----:B-1----:R-:W-:Y:S05]  /*1c890*/  @!P2 BRA `(.L_x_2894) ;  /* 0xfffffffc00f0a947 */ /* 0x002fea000383ffff */
[----:B------:R-:W-:Y:S05]  /*1c8a0*/  BRA `(.L_x_3049) ;  /* 0xffffffa000047947 */ /* 0x000fea000383ffff */
.L_x_2896:
[----:B0-----:R0:W1:Y:S02]  /*1c8b0*/  SYNCS.PHASECHK.TRANS64.TRYWAIT P2, [R18+URZ+0x22860], R3 ;  /* 0x02286003120075a7 */ /* 0x001064000804017f */
[----:B-1----:R-:W-:Y:S05]  /*1c8c0*/  @!P2 NANOSLEEP.SYNCS 0x989680 ;  /* 0x009896800000a95d */ /* 0x002fea0003900000 */
[----:B------:R-:W1:Y:S02]  /*1c8d0*/  @!P2 SYNCS.PHASECHK.TRANS64 P2, [R18+URZ+0x22860], R3 ;  /* 0x022860031200a5a7 */ /* 0x000e64000804007f */
[----:B-1----:R-:W-:Y:S05]  /*1c8e0*/  @!P2 BRA `(.L_x_2896) ;  /* 0xfffffffc00f0a947 */ /* 0x002fea000383ffff */
[----:B------:R-:W-:Y:S05]  /*1c8f0*/  BRA `(.L_x_3050) ;  /* 0xffffffa000147947 */ /* 0x000fea000383ffff */
.L_x_2904:
[----:B0-----:R0:W2:Y:S02]  /*1c900*/  SYNCS.PHASECHK.TRANS64.TRYWAIT P1, [R17+URZ+0x22870], R0 ;  /* 0x02287000110075a7 */ /* 0x0010a4000802017f */
[----:B--2---:R-:W-:Y:S05]  /*1c910*/  @!P1 NANOSLEEP.SYNCS 0x989680 ;  /* 0x009896800000995d */ /* 0x004fea0003900000 */
[----:B------:R-:W2:Y:S02]  /*1c920*/  @!P1 SYNCS.PHASECHK.TRANS64 P1, [R17+URZ+0x22870], R0 ;  /* 0x02287000110095a7 */ /* 0x000ea4000802007f */
[----:B--2---:R-:W-:Y:S05]  /*1c930*/  @!P1 BRA `(.L_x_2904) ;  /* 0xfffffffc00f09947 */ /* 0x004fea000383ffff */
[----:B------:R-:W-:Y:S05]  /*1c940*/  BRA `(.L_x_3051) ;  /* 0xffffffa400d87947 */ /* 0x000fea000383ffff */
.L_x_2906:
[----:B0-----:R0:W2:Y:S02]  /*1c950*/  SYNCS.PHASECHK.TRANS64.TRYWAIT P1, [R17+URZ+0x22860], R0 ;  /* 0x02286000110075a7 */ /* 0x0010a4000802017f */
[----:B--2---:R-:W-:Y:S05]  /*1c960*/  @!P1 NANOSLEEP.SYNCS 0x989680 ;  /* 0x009896800000995d */ /* 0x004fea0003900000 */
[----:B------:R-:W2:Y:S02]  /*1c970*/  @!P1 SYNCS.PHASECHK.TRANS64 P1, [R17+URZ+0x22860], R0 ;  /* 0x02286000110095a7 */ /* 0x000ea4000802007f */
[----:B--2---:R-:W-:Y:S05]  /*1c980*/  @!P1 BRA `(.L_x_2906) ;  /* 0xfffffffc00f09947 */ /* 0x004fea000383ffff */
[----:B------:R-:W-:Y:S05]  /*1c990*/  BRA `(.L_x_3052) ;  /* 0xffffffa400e87947 */ /* 0x000fea000383ffff */
.L_x_2920:
[----:B0-----:R0:W1:Y:S02]  /*1c9a0*/  SYNCS.PHASECHK.TRANS64.TRYWAIT P0, [R7+URZ+0x22820], R0 ;  /* 0x02282000070075a7 */ /* 0x001064000800017f */
[----:B-1----:R-:W-:Y:S05]  /*1c9b0*/  @!P0 NANOSLEEP.SYNCS 0x989680 ;  /* 0x009896800000895d */ /* 0x002fea0003900000 */
[----:B------:R-:W1:Y:S02]  /*1c9c0*/  @!P0 SYNCS.PHASECHK.TRANS64 P0, [R7+URZ+0x22820], R0 ;  /* 0x02282000070085a7 */ /* 0x000e64000800007f */
[----:B-1----:R-:W-:Y:S05]  /*1c9d0*/  @!P0 BRA `(.L_x_2920) ;  /* 0xfffffffc00f08947 */ /* 0x002fea000383ffff */
[----:B------:R-:W-:Y:S05]  /*1c9e0*/  BRA `(.L_x_3053) ;  /* 0xffffffbc00b47947 */ /* 0x000fea000383ffff */
.L_x_2921:
[----:B------:R-:W1:Y:S01]  /*1c9f0*/  S2R R2, SR_TID.X ;  /* 0x0000000000027919 */ /* 0x000e620000002100 */
[----:B------:R-:W-:Y:S01]  /*1ca00*/  BSSY B0, `(.L_x_3054) ;  /* 0x000000a000007945 */ /* 0x000fe20003800000 */
[----:B------:R-:W-:Y:S02]  /*1ca10*/  IMAD.MOV.U32 R12, RZ, RZ, RZ ;  /* 0x000000ffff0c7224 */ /* 0x000fe400078e00ff */
[----:B------:R-:W-:Y:S02]  /*1ca20*/  IMAD.MOV.U32 R11, RZ, RZ, 0x1f ;  /* 0x0000001fff0b7424 */ /* 0x000fe400078e00ff */
[----:B------:R-:W-:Y:S01]  /*1ca30*/  IMAD.MOV.U32 R15, RZ, RZ, -0x1 ;  /* 0xffffffffff0f7424 */ /* 0x000fe200078e00ff */
[----:B-1----:R-:W-:-:S04]  /*1ca40*/  SHF.R.U32.HI R2, RZ, 0x5, R2 ;  /* 0x00000005ff027819 */ /* 0x002fc80000011602 */
[----:B------:R-:W-:-:S05]  /*1ca50*/  LOP3.LUT R2, R2, 0x3, RZ, 0xc0, !PT ;  /* 0x0000000302027812 */ /* 0x000fca00078ec0ff */
[----:B------:R-:W-:-:S07]  /*1ca60*/  IMAD.MOV.U32 R13, RZ, RZ, R2 ;  /* 0x000000ffff0d7224 */ /* 0x000fce00078e0002 */
[----:B0-----:R-:W-:Y:S05]  /*1ca70*/  WARPSYNC.COLLECTIVE R15, `(.L_x_3055) ;  /* 0x000000000f087348 */ /* 0x001fea0003c00000 */
[----:B------:R1:W2:Y:S02]  /*1ca80*/  SHFL.IDX P6, R14, R13, R12, R11 ;  /* 0x0000000c0d0e7389 */ /* 0x0002a400000c000b */
[----:B012---:R-:W-:Y:S01]  /*1ca90*/  ENDCOLLECTIVE ;  /* 0x000000000000791b */ /* 0x007fe20003800000 */
.L_x_3055:
[----:B------:R-:W-:Y:S05]  /*1caa0*/  BSYNC B0 ;  /* 0x0000000000007941 */ /* 0x000fea0003800000 */
.L_x_3054:
[----:B------:R-:W-:Y:S05]  /*1cab0*/  BRA `(.L_x_3056) ;  /* 0xffffffbc009c7947 */ /* 0x000fea000383ffff */
.L_x_2924:
[----:B------:R-:W-:Y:S01]  /*1cac0*/  BSSY B1, `(.L_x_3057) ;  /* 0x0000006000017945 */ /* 0x000fe20003800000 */
[----:B------:R-:W-:-:S07]  /*1cad0*/  IMAD.MOV.U32 R15, RZ, RZ, -0x1 ;  /* 0xffffffffff0f7424 */ /* 0x000fce00078e00ff */
[----:B0-----:R-:W-:Y:S05]  /*1cae0*/  WARPSYNC.COLLECTIVE R15, `(.L_x_3058) ;  /* 0x000000000f0c7348 */ /* 0x001fea0003c00000 */
[----:B------:R-:W-:Y:S02]  /*1caf0*/  ELECT P6, UR62, PT ;  /* 0x00000000003e782f */ /* 0x000fe400038c0000 */
[----:B------:R-:W-:Y:S01]  /*1cb00*/  MOV R14, UR62 ;  /* 0x0000003e000e7c02 */ /* 0x000fe20008000f00 */
[----:B0-----:R-:W-:Y:S10]  /*1cb10*/  ENDCOLLECTIVE ;  /* 0x000000000000791b */ /* 0x001ff40003800000 */
.L_x_3058:
[----:B------:R-:W-:Y:S05]  /*1cb20*/  BSYNC B1 ;  /* 0x0000000000017941 */ /* 0x000fea0003800000 */
.L_x_3057:
[----:B------:R-:W-:Y:S05]  /*1cb30*/  BRA `(.L_x_3059) ;  /* 0xffffffbc00947947 */ /* 0x000fea000383ffff */
.L_x_2926:
[----:B0-----:R0:W1:Y:S02]  /*1cb40*/  SYNCS.PHASECHK.TRANS64.TRYWAIT P1, [R5+URZ+0x22840], R0 ;  /* 0x02284000050075a7 */ /* 0x001064000802017f */
[----:B-1----:R-:W-:Y:S05]  /*1cb50*/  @!P1 NANOSLEEP.SYNCS 0x989680 ;  /* 0x009896800000995d */ /* 0x002fea0003900000 */
[----:B------:R-:W1:Y:S02]  /*1cb60*/  @!P1 SYNCS.PHASECHK.TRANS64 P1, [R5+URZ+0x22840], R0 ;  /* 0x02284000050095a7 */ /* 0x000e64000802007f */
[----:B-1----:R-:W-:Y:S05]  /*1cb70*/  @!P1 BRA `(.L_x_2926) ;  /* 0xfffffffc00f09947 */ /* 0x002fea000383ffff */
[----:B------:R-:W-:Y:S05]  /*1cb80*/  BRA `(.L_x_3060) ;  /* 0xffffffbc00b47947 */ /* 0x000fea000383ffff */
.L_x_2928:
[----:B-1----:R1:W2:Y:S02]  /*1cb90*/  SYNCS.PHASECHK.TRANS64.TRYWAIT P1, [R3+URZ+0x22840], R2 ;  /* 0x02284002030075a7 */ /* 0x0022a4000802017f */
[----:B--2---:R-:W-:Y:S05]  /*1cba0*/  @!P1 NANOSLEEP.SYNCS 0x989680 ;  /* 0x009896800000995d */ /* 0x004fea0003900000 */
[----:B------:R-:W2:Y:S02]  /*1cbb0*/  @!P1 SYNCS.PHASECHK.TRANS64 P1, [R3+URZ+0x22840], R2 ;  /* 0x02284002030095a7 */ /* 0x000ea4000802007f */
[----:B--2---:R-:W-:Y:S05]  /*1cbc0*/  @!P1 BRA `(.L_x_2928) ;  /* 0xfffffffc00f09947 */ /* 0x004fea000383ffff */
[----:B------:R-:W-:Y:S05]  /*1cbd0*/  BRA `(.L_x_3061) ;  /* 0xffffffbc00c07947 */ /* 0x000fea000383ffff */
.L_x_2930:
[----:B--2---:R2:W3:Y:S02]  /*1cbe0*/  SYNCS.PHASECHK.TRANS64.TRYWAIT P1, [R5+URZ+0x22860], R0 ;  /* 0x02286000050075a7 */ /* 0x0044e4000802017f */
[----:B---3--:R-:W-:Y:S05]  /*1cbf0*/  @!P1 NANOSLEEP.SYNCS 0x989680 ;  /* 0x009896800000995d */ /* 0x008fea0003900000 */
[----:B------:R-:W3:Y:S02]  /*1cc00*/  @!P1 SYNCS.PHASECHK.TRANS64 P1, [R5+URZ+0x22860], R0 ;  /* 0x02286000050095a7 */ /* 0x000ee4000802007f */
[----:B---3--:R-:W-:Y:S05]  /*1cc10*/  @!P1 BRA `(.L_x_2930) ;  /* 0xfffffffc00f09947 */ /* 0x008fea000383ffff */
[----:B------:R-:W-:Y:S05]  /*1cc20*/  BRA `(.L_x_3062) ;  /* 0xffffffbc00bc7947 */ /* 0x000fea000383ffff */
.L_x_2932:
[----:B---3--:R3:W4:Y:S02]  /*1cc30*/  SYNCS.PHASECHK.TRANS64.TRYWAIT P1, [R3+URZ+0x22860], R2 ;  /* 0x02286002030075a7 */ /* 0x008724000802017f */
[----:B----4-:R-:W-:Y:S05]  /*1cc40*/  @!P1 NANOSLEEP.SYNCS 0x989680 ;  /* 0x009896800000995d */ /* 0x010fea0003900000 */
[----:B------:R-:W4:Y:S02]  /*1cc50*/  @!P1 SYNCS.PHASECHK.TRANS64 P1, [R3+URZ+0x22860], R2 ;  /* 0x02286002030095a7 */ /* 0x000f24000802007f */
[----:B----4-:R-:W-:Y:S05]  /*1cc60*/  @!P1 BRA `(.L_x_2932) ;  /* 0xfffffffc00f09947 */ /* 0x010fea000383ffff */
[----:B------:R-:W-:Y:S05]  /*1cc70*/  BRA `(.L_x_3063) ;  /* 0xffffffbc00b87947 */ /* 0x000fea000383ffff */
.L_x_2934:
[----:B----4-:R4:W0:Y:S02]  /*1cc80*/  SYNCS.PHASECHK.TRANS64.TRYWAIT P1, [R5+URZ+0x22880], R0 ;  /* 0x02288000050075a7 */ /* 0x010824000802017f */
[----:B0-----:R-:W-:Y:S05]  /*1cc90*/  @!P1 NANOSLEEP.SYNCS 0x989680 ;  /* 0x009896800000995d */ /* 0x001fea0003900000 */
[----:B------:R-:W0:Y:S02]  /*1cca0*/  @!P1 SYNCS.PHASECHK.TRANS64 P1, [R5+URZ+0x22880], R0 ;  /* 0x02288000050095a7 */ /* 0x000e24000802007f */
[----:B0-----:R-:W-:Y:S05]  /*1ccb0*/  @!P1 BRA `(.L_x_2934) ;  /* 0xfffffffc00f09947 */ /* 0x001fea000383ffff */
[----:B------:R-:W-:Y:S05]  /*1ccc0*/  BRA `(.L_x_3064) ;  /* 0xffffffbc00b47947 */ /* 0x000fea000383ffff */
.L_x_3065:
        /* <DEDUP_REMOVED lines=11> */
.L_x_3747:


//--------------------- .text._ZN7cutlass13device_kernelIN5flash11enable_sm90INS1_16FlashAttnFwdSm90INS1_25CollectiveMainloopFwdSm90ILi2EN4cute5tupleIJNS5_1CILi1EEES8_S8_EEENS6_IJNS7_ILi128EEENS7_ILi160EEESA_EEELi128ENS_12float_e4m3_tEfNS_4arch4Sm90ELb1ELb0ELb1ELb1ELb1ELb1ELb0ELb1ELb1ELb1ELb1ELb0EEENS1_21CollectiveEpilogueFwdINS6_IJSA_SA_SB_EEES9_NS_10bfloat16_tESF_Li256ELb1ELb1ELb1ELb1EEENS1_36VarlenDynamicPersistentTileSchedulerILi128ELi160ELi256ELi128ELb1ELb1ELb1ELb1ELb1ELb1EEEEEEEEEvNT_6ParamsE --------------------------
	.section	.text._ZN7cutlass13device_kernelIN5flash11enable_sm90INS1_16FlashAttnFwdSm90INS1_25CollectiveMainloopFwdSm90ILi2EN4cute5tupleIJNS5_1CILi1EEES8_S8_EEENS6_IJNS7_ILi128EEENS7_ILi160EEESA_EEELi128ENS_12float_e4m3_tEfNS_4arch4Sm90ELb1ELb0ELb1ELb1ELb1ELb1ELb0ELb1ELb1ELb1ELb1ELb0EEENS1_21CollectiveEpilogueFwdINS6_IJSA_SA_SB_EEES9_NS_10bfloat16_tESF_Li256ELb1ELb1ELb1ELb1EEENS1_36VarlenDynamicPersistentTileSchedulerILi128ELi160ELi256ELi128ELb1ELb1ELb1ELb1ELb1ELb1EEEEEEEEEvNT_6ParamsE,"ax",@progbits
	.align	128
.text._ZN7cutlass13device_kernelIN5flash11enable_sm90INS1_16FlashAttnFwdSm90INS1_25CollectiveMainloopFwdSm90ILi2EN4cute5tupleIJNS5_1CILi1EEES8_S8_EEENS6_IJNS7_ILi128EEENS7_ILi160EEESA_EEELi128ENS_12float_e4m3_tEfNS_4arch4Sm90ELb1ELb0ELb1ELb1ELb1ELb1ELb0ELb1ELb1ELb1ELb1ELb0EEENS1_21CollectiveEpilogueFwdINS6_IJSA_SA_SB_EEES9_NS_10bfloat16_tESF_Li256ELb1ELb1ELb1ELb1EEENS1_36VarlenDynamicPersistentTileSchedulerILi128ELi160ELi256ELi128ELb1ELb1ELb1ELb1ELb1ELb1EEEEEEEEEvNT_6ParamsE:
        .type           _ZN7cutlass13device_kernelIN5flash11enable_sm90INS1_16FlashAttnFwdSm90INS1_25CollectiveMainloopFwdSm90ILi2EN4cute5tupleIJNS5_1CILi1EEES8_S8_EEENS6_IJNS7_ILi128EEENS7_ILi160EEESA_EEELi128ENS_12float_e4m3_tEfNS_4arch4Sm90ELb1ELb0ELb1ELb1ELb1ELb1ELb0ELb1ELb1ELb1ELb1ELb0EEENS1_21CollectiveEpilogueFwdINS6_IJSA_SA_SB_EEES9_NS_10bfloat16_tESF_Li256ELb1ELb1ELb1ELb1EEENS1_36VarlenDynamicPersistentTileSchedulerILi128ELi160ELi256ELi128ELb1ELb1ELb1ELb1ELb1ELb1EEEEEEEEEvNT_6ParamsE,@function
        .size           _ZN7cutlass13device_kernelIN5flash11enable_sm90INS1_16FlashAttnFwdSm90INS1_25CollectiveMainloopFwdSm90ILi2EN4cute5tupleIJNS5_1CILi1EEES8_S8_EEENS6_IJNS7_ILi128EEENS7_ILi160EEESA_EEELi128ENS_12float_e4m3_tEfNS_4arch4Sm90ELb1ELb0ELb1ELb1ELb1ELb1ELb0ELb1ELb1ELb1ELb1ELb0EEENS1_21CollectiveEpilogueFwdINS6_IJSA_SA_SB_EEES9_NS_10bfloat16_tESF_Li256ELb1ELb1ELb1ELb1EEENS1_36VarlenDynamicPersistentTileSchedulerILi128ELi160ELi256ELi128ELb1ELb1ELb1ELb1ELb1ELb1EEEEEEEEEvNT_6ParamsE,(.L_x_3748 - _ZN7cutlass13device_kernelIN5flash11enable_sm90INS1_16FlashAttnFwdSm90INS1_25CollectiveMainloopFwdSm90ILi2EN4cute5tupleIJNS5_1CILi1EEES8_S8_EEENS6_IJNS7_ILi128EEENS7_ILi160EEESA_EEELi128ENS_12float_e4m3_tEfNS_4arch4Sm90ELb1ELb0ELb1ELb1ELb1ELb1ELb0ELb1ELb1ELb1ELb1ELb0EEENS1_21CollectiveEpilogueFwdINS6_IJSA_SA_SB_EEES9_NS_10bfloat16_tESF_Li256ELb1ELb1ELb1ELb1EEENS1_36VarlenDynamicPersistentTileSchedulerILi128ELi160ELi256ELi128ELb1ELb1ELb1ELb1ELb1ELb1EEEEEEEEEvNT_6ParamsE)
        .other          _ZN7cutlass13device_kernelIN5flash11enable_sm90INS1_16FlashAttnFwdSm90INS1_25CollectiveMainloopFwdSm90ILi2EN4cute5tupleIJNS5_1CILi1EEES8_S8_EEENS6_IJNS7_ILi128EEENS7_ILi160EEESA_EEELi128ENS_12float_e4m3_tEfNS_4arch4Sm90ELb1ELb0ELb1ELb1ELb1ELb1ELb0ELb1ELb1ELb1ELb1ELb0EEENS1_21CollectiveEpilogueFwdINS6_IJSA_SA_SB_EEES9_NS_10bfloat16_tESF_Li256ELb1ELb1ELb1ELb1EEENS1_36VarlenDynamicPersistentTileSchedulerILi128ELi160ELi256ELi128ELb1ELb1ELb1ELb1ELb1ELb1EEEEEEEEEvNT_6ParamsE,@"STO_CUDA_ENTRY STV_DEFAULT"
_ZN7cutlass13device_kernelIN5flash11enable_sm90INS1_16FlashAttnFwdSm90INS1_25CollectiveMainloopFwdSm90ILi2EN4cute5tupleIJNS5_1CILi1EEES8_S8_EEENS6_IJNS7_ILi128EEENS7_ILi160EEESA_EEELi128ENS_12float_e4m3_tEfNS_4arch4Sm90ELb1ELb0ELb1ELb1ELb1ELb1ELb0ELb1ELb1ELb1ELb1ELb0EEENS1_21CollectiveEpilogueFwdINS6_IJSA_SA_SB_EEES9_NS_10bfloat16_tESF_Li256ELb1ELb1ELb1ELb1EEENS1_36VarlenDynamicPersistentTileSchedulerILi128ELi160ELi256ELi128ELb1ELb1ELb1ELb1ELb1ELb1EEEEEEEEEvNT_6ParamsE:
        /* <DEDUP_REMOVED lines=18> */
.L_x_3067:
[----:B------:R-:W-:Y:S05]  /*0120*/  BSYNC B0 ;  /* 0x0000000000007941 */ /* 0x000fea0003800000 */
.L_x_3066:
        /* <DEDUP_REMOVED lines=41> */
.L_x_3068:
        /* <DEDUP_REMOVED lines=22> */
.L_x_3069:
        /* <DEDUP_REMOVED lines=18> */
.L_x_3070:
        /* <DEDUP_REMOVED lines=22> */
.L_x_3071:
        /* <DEDUP_REMOVED lines=23> */
.L_x_3072:
        /* <DEDUP_REMOVED lines=9> */
.L_x_3075:
[----:B------:R-:W-:-:S08]  /*09a0*/  NOP ;  /* 0x0000000000007918 */ /* 0x000fd00000000000 */
[----:B------:R-:W1:Y:S02]  /*09b0*/  USETMAXREG.TRY_ALLOC.CTAPOOL UP0, 0xe8 ;  /* 0x000000e8000079c8 */ /* 0x000e640008000600 */
[----:B-1----:R-:W-:-:S13]  /*09c0*/  PLOP3.LUT P0, PT, PT, PT, UP0, 0x80, 0x0 ;  /* 0x000000000000781c */ /* 0x002fda0003f0f008 */
[----:B------:R-:W-:Y:S05]  /*09d0*/  @!P0 BRA `(.L_x_3075) ;  /* 0xfffffffc00f08947 */ /* 0x000fea000383ffff */
[----:B------:R-:W2:Y:S01]  /*09e0*/  LDL.LU R0, [R1] ;  /* 0x0000000001007983 */ /* 0x000ea20000300800 */
[----:B------:R-:W1:Y:S01]  /*09f0*/  S2R R2, SR_TID.X ;  /* 0x0000000000027919 */ /* 0x000e620000002100 */
[----:B------:R-:W3:Y:S01]  /*0a00*/  S2UR UR61, SR_CgaCtaId ;  /* 0x00000000003d79c3 */ /* 0x000ee20000008800 */
[----:B------:R-:W-:Y:S01]  /*0a10*/  UMOV UR4, 0x400 ;  /* 0x0000040000047882 */ /* 0x000fe20000000000 */
[----:B-1----:R-:W-:-:S06]  /*0a20*/  SHF.R.U32.HI R2, RZ, 0x7, R2 ;  /* 0x00000007ff027819 */ /* 0x002fcc0000011602 */
[----:B------:R-:W-:Y:S06]  /*0a30*/  BAR.ARV 0x8, 0x180 ;  /* 0x0206000000007b1d */ /* 0x000fec0000002000 */
[----:B------:R-:W-:-:S13]  /*0a40*/  ISETP.NE.AND P0, PT, R2, 0x1, PT ;  /* 0x000000010200780c */ /* 0x000fda0003f05270 */
[----:B------:R-:W-:Y:S08]  /*0a50*/  @!P0 BAR.ARV 0x9, 0x100 ;  /* 0x0244000000008b1d */ /* 0x000ff00000002000 */
[----:B------:R-:W-:Y:S01]  /*0a60*/  BAR.SYNC.DEFER_BLOCKING 0x5, 0x180 ;  /* 0x0146000000007b1d */ /* 0x000fe20000010000 */
[----:B---3--:R-:W-:-:S06]  /*0a70*/  ULEA UR4, UR61, UR4, 0x18 ;  /* 0x000000043d047291 */ /* 0x008fcc000f8ec03f */
[----:B------:R-:W-:Y:S01]  /*0a80*/  IMAD.U32 R18, RZ, RZ, UR4 ;  /* 0x00000004ff127e24 */ /* 0x000fe2000f8e00ff */
[----:B------:R-:W-:-:S04]  /*0a90*/  ULDC UR4, c[0x0][0xc3c] ;  /* 0x00030f0000047ab9 */ /* 0x000fc80000000800 */
[----:B------:R-:W1:Y:S01]  /*0aa0*/  LDS.128 R12, [R18+0x228d0] ;  /* 0x0228d000120c7984 */ /* 0x000e620000000c00 */
[----:B------:R-:W-:Y:S06]  /*0ab0*/  BAR.ARV 0x4, 0x180 ;  /* 0x0106000000007b1d */ /* 0x000fec0000002000 */
[----:B--2---:R-:W-:-:S04]  /*0ac0*/  LOP3.LUT R0, R0, 0xfffffff7, RZ, 0xc0, !PT ;  /* 0xfffffff700007812 */ /* 0x004fc800078ec0ff */
[----:B------:R-:W-:-:S05]  /*0ad0*/  @P0 LOP3.LUT R0, R0, 0x8, RZ, 0xfc, !PT ;  /* 0x0000000800000812 */ /* 0x000fca00078efcff */
[----:B------:R2:W-:Y:S01]  /*0ae0*/  STL [R1], R0 ;  /* 0x0000000001007387 */ /* 0x0005e20000100800 */
[----:B-1----:R-:W-:-:S13]  /*0af0*/  ISETP.GE.AND P0, PT, R15, UR4, PT ;  /* 0x000000040f007c0c */ /* 0x002fda000bf06270 */
[----:B--2---:R-:W-:Y:S05]  /*0b00*/  @P0 BRA `(.L_x_3076) ;  /* 0x0000028000cc0947 */ /* 0x004fea0003800000 */
[----:B------:R-:W2:Y:S01]  /*0b10*/  LDL R2, [R1+0x44] ;  /* 0x0000440001027983 */ /* 0x000ea20000100800 */
[----:B------:R-:W-:Y:S02]  /*0b20*/  CS2R R188, SRZ ;  /* 0x0000000000bc7805 */ /* 0x000fe4000001ff00 */
[----:B------:R-:W-:Y:S01]  /*0b30*/  CS2R R194, SRZ ;  /* 0x0000000000c27805 */ /* 0x000fe2000001ff00 */
[----:B------:R-:W1:Y:S02]  /*0b40*/  S2R R0, SR_TID.X ;  /* 0x0000000000007919 */ /* 0x000e640000002100 */
[----:B-1----:R-:W-:-:S05]  /*0b50*/  VIADD R16, R0, 0xffffff80 ;  /* 0xffffff8000107836 */ /* 0x002fca0000000000 */
[----:B------:R-:W-:Y:S02]  /*0b60*/  SHF.R.S32.HI R0, RZ, 0x1f, R16 ;  /* 0x0000001fff007819 */ /* 0x000fe40000011410 */
[----:B--2---:R-:W-:Y:S02]  /*0b70*/  R2UR UR4, R2 ;  /* 0x00000000020472ca */ /* 0x004fe400000e0000 */
[----:B------:R-:W-:-:S04]  /*0b80*/  LEA.HI R2, R0, R16, RZ, 0x7 ;  /* 0x0000001000027211 */ /* 0x000fc800078f38ff */
[----:B0-----:R-:W-:Y:S02]  /*0b90*/  LOP3.LUT R3, R2, 0xffffff80, RZ, 0xc0, !PT ;  /* 0xffffff8002037812 */ /* 0x001fe400078ec0ff */
[----:B------:R-:W-:-:S03]  /*0ba0*/  SHF.R.S32.HI R10, RZ, 0x7, R2 ;  /* 0x00000007ff0a7819 */ /* 0x000fc60000011402 */
[----:B------:R-:W-:Y:S02]  /*0bb0*/  IMAD.IADD R12, R16, 0x1, -R3 ;  /* 0x00000001100c7824 */ /* 0x000fe400078e0a03 */
[----:B------:R-:W-:-:S03]  /*0bc0*/  ULOP3.LUT UR4, UR4, 0x1, URZ, 0xfc, !UPT ;  /* 0x0000000104047892 */ /* 0x000fc6000f8efc3f */
[----:B------:R-:W-:-:S04]  /*0bd0*/  SHF.R.S32.HI R8, RZ, 0x1f, R12 ;  /* 0x0000001fff087819 */ /* 0x000fc8000001140c */
[CC--:B------:R-:W-:Y:S02]  /*0be0*/  LEA.HI R9, R8.reuse, R12.reuse, RZ, 0x2 ;  /* 0x0000000c08097211 */ /* 0x0c0fe400078f10ff */
[----:B------:R-:W-:Y:S02]  /*0bf0*/  LEA.HI R8, R8, R12, RZ, 0x5 ;  /* 0x0000000c08087211 */ /* 0x000fe400078f28ff */
[--C-:B------:R-:W-:Y:S02]  /*0c00*/  SHF.R.S32.HI R5, RZ, 0x2, R9.reuse ;  /* 0x00000002ff057819 */ /* 0x100fe40000011409 */
[----:B------:R-:W-:Y:S02]  /*0c10*/  SHF.R.S32.HI R4, RZ, 0x1f, R9 ;  /* 0x0000001fff047819 */ /* 0x000fe40000011409 */
[----:B------:R-:W-:Y:S02]  /*0c20*/  SHF.R.S32.HI R8, RZ, 0x5, R8 ;  /* 0x00000005ff087819 */ /* 0x000fe40000011408 */
[----:B------:R-:W-:-:S02]  /*0c30*/  LEA.HI R3, R4, R5, RZ, 0x3 ;  /* 0x0000000504037211 */ /* 0x000fc400078f18ff */
        /* <DEDUP_REMOVED lines=9> */
[----:B------:R-:W-:-:S02]  /*0cd0*/  LEA.HI R6, R2, R10, RZ, 0x1 ;  /* 0x0000000a02067211 */ /* 0x000fc400078f08ff */
[----:B------:R-:W-:Y:S01]  /*0ce0*/  IADD3 R2, R16, -R5, RZ ;  /* 0x8000000510027210 */ /* 0x000fe20007ffe0ff */
[----:B------:R-:W-:Y:S01]  /*0cf0*/  IMAD.MOV.U32 R5, RZ, RZ, R13 ;  /* 0x000000ffff057224 */ /* 0x000fe200078e000d */
[----:B------:R-:W-:Y:S02]  /*0d00*/  LOP3.LUT R4, R4, 0x1ffffffe, RZ, 0xc0, !PT ;  /* 0x1ffffffe04047812 */ /* 0x000fe400078ec0ff */
[----:B------:R-:W-:Y:S02]  /*0d10*/  LOP3.LUT R205, R3, 0xfffffc00, RZ, 0xc0, !PT ;  /* 0xfffffc0003cd7812 */ /* 0x000fe400078ec0ff */
[----:B------:R-:W-:Y:S01]  /*0d20*/  LOP3.LUT R6, R6, 0x3fffffe, RZ, 0xc0, !PT ;  /* 0x03fffffe06067812 */ /* 0x000fe200078ec0ff */
[----:B------:R-:W-:Y:S01]  /*0d30*/  IMAD.IADD R4, R7, 0x1, -R4 ;  /* 0x0000000107047824 */ /* 0x000fe200078e0a04 */
[----:B------:R-:W-:Y:S01]  /*0d40*/  LOP3.LUT R9, R9, 0x7ffffffc, RZ, 0xc0, !PT ;  /* 0x7ffffffc09097812 */ /* 0x000fe200078ec0ff */
[----:B------:R-:W-:Y:S02]  /*0d50*/  IMAD R3, R2, 0x40, R205 ;  /* 0x0000004002037824 */ /* 0x000fe400078e02cd */
[----:B------:R-:W-:-:S02]  /*0d60*/  IMAD.IADD R6, R10, 0x1, -R6 ;  /* 0x000000010a067824 */ /* 0x000fc400078e0a06 */
[----:B------:R-:W-:Y:S02]  /*0d70*/  IMAD R2, R4, 0x8, R3 ;  /* 0x0000000804027824 */ /* 0x000fe400078e0203 */
[----:B------:R-:W-:Y:S01]  /*0d80*/  IMAD R8, R6, 0x40, R11 ;  /* 0x0000004006087824 */ /* 0x000fe200078e020b */
[----:B------:R-:W-:Y:S01]  /*0d90*/  MOV R6, R14 ;  /* 0x0000000e00067202 */ /* 0x000fe20000000f00 */
[----:B------:R-:W-:Y:S01]  /*0da0*/  IMAD.U32 R3, RZ, RZ, UR4 ;  /* 0x00000004ff037e24 */ /* 0x000fe2000f8e00ff */
[----:B------:R0:W-:Y:S01]  /*0db0*/  STL [R1+0x40], R2 ;  /* 0x0000400201007387 */ /* 0x0001e20000100800 */
[----:B------:R-:W-:Y:S01]  /*0dc0*/  UMOV UR4, URZ ;  /* 0x0000003f00047c82 */ /* 0x000fe20008000000 */
[----:B------:R-:W-:Y:S02]  /*0dd0*/  IMAD.IADD R9, R12, 0x1, -R9 ;  /* 0x000000010c097824 */ /* 0x000fe400078e0a09 */
[----:B------:R-:W-:Y:S01]  /*0de0*/  STL [R1+0x3c], R8 ;  /* 0x00003c0801007387 */ /* 0x000fe20000100800 */
[----:B------:R-:W-:-:S02]  /*0df0*/  IMAD.MOV.U32 R7, RZ, RZ, R15 ;  /* 0x000000ffff077224 */ /* 0x000fc400078e000f */
[----:B------:R-:W-:Y:S01]  /*0e00*/  IMAD.SHL.U32 R200, R9, 0x2, RZ ;  /* 0x0000000209c87824 */ /* 0x000fe200078e00ff */
[----:B------:R1:W-:Y:S01]  /*0e10*/  STL [R1+0x4], R3 ;  /* 0x0000040301007387 */ /* 0x0003e20000100800 */
[-C--:B0-----:R-:W-:Y:S02]  /*0e20*/  LEA.HI R2, R0, R16.reuse, RZ, 0x2 ;  /* 0x0000001000027211 */ /* 0x081fe400078f10ff */
[C---:B------:R-:W-:Y:S02]  /*0e30*/  VIADD R12, R200.reuse, 0x38 ;  /* 0x00000038c80c7836 */ /* 0x040fe40000000000 */
[C---:B------:R-:W-:Y:S01]  /*0e40*/  VIADD R229, R200.reuse, 0x68 ;  /* 0x00000068c8e57836 */ /* 0x040fe20000000000 */
[----:B------:R-:W-:Y:S01]  /*0e50*/  SHF.R.S32.HI R191, RZ, 0x2, R2 ;  /* 0x00000002ffbf7819 */ /* 0x000fe20000011402 */
[C---:B------:R-:W-:Y:S01]  /*0e60*/  VIADD R228, R200.reuse, 0x70 ;  /* 0x00000070c8e47836 */ /* 0x040fe20000000000 */
[----:B------:R-:W-:Y:S01]  /*0e70*/  SHF.R.S32.HI R12, RZ, 0x1f, R12 ;  /* 0x0000001fff0c7819 */ /* 0x000fe2000001140c */
[----:B------:R-:W-:Y:S01]  /*0e80*/  VIADD R227, R200, 0x78 ;  /* 0x00000078c8e37836 */ /* 0x000fe20000000000 */
[----:B-1----:R-:W-:Y:S01]  /*0e90*/  LEA.HI R3, R0, R16, RZ, 0x3 ;  /* 0x0000001000037211 */ /* 0x002fe200078f18ff */
[C---:B------:R-:W-:Y:S01]  /*0ea0*/  VIADD R13, R191.reuse, 0x40 ;  /* 0x00000040bf0d7836 */ /* 0x040fe20000000000 */
[----:B------:R-:W-:Y:S01]  /*0eb0*/  LOP3.LUT R0, R2, 0xfffffffc, RZ, 0xc0, !PT ;  /* 0xfffffffc02007812 */ /* 0x000fe200078ec0ff */
[----:B------:R-:W-:Y:S01]  /*0ec0*/  VIADD R11, R191, 0x80 ;  /* 0x00000080bf0b7836 */ /* 0x000fe20000000000 */
[----:B------:R-:W-:-:S02]  /*0ed0*/  LOP3.LUT R212, R3, 0xfffffff8, RZ, 0xc0, !PT ;  /* 0xfffffff803d47812 */ /* 0x000fc400078ec0ff */
[----:B------:R-:W-:Y:S01]  /*0ee0*/  SHF.R.S32.HI R2, RZ, 0x1f, R2 ;  /* 0x0000001fff027819 */ /* 0x000fe20000011402 */
[C---:B------:R-:W-:Y:S01]  /*0ef0*/  IMAD.IADD R10, R16.reuse, 0x1, -R0 ;  /* 0x00000001100a7824 */ /* 0x040fe200078e0a00 */
[----:B------:R-:W-:Y:S01]  /*0f00*/  SHF.R.S32.HI R3, RZ, 0x3, R3 ;  /* 0x00000003ff037819 */ /* 0x000fe20000011403 */
[----:B------:R-:W-:Y:S01]  /*0f10*/  IMAD.IADD R212, R16, 0x1, -R212 ;  /* 0x0000000110d47824 */ /* 0x000fe200078e0ad4 */
[----:B------:R-:W-:Y:S01]  /*0f20*/  SHF.R.S32.HI R3, RZ, 0x1f, R13 ;  /* 0x0000001fff037819 */ /* 0x000fe2000001140d */
[----:B------:R-:W-:Y:S01]  /*0f30*/  IMAD.SHL.U32 R16, R10, 0x10, RZ ;  /* 0x000000100a107824 */ /* 0x000fe200078e00ff */
[----:B------:R-:W-:Y:S01]  /*0f40*/  LEA.HI R2, R2, R191, RZ, 0x3 ;  /* 0x000000bf02027211 */ /* 0x000fe200078f18ff */
[----:B------:R-:W-:Y:S01]  /*0f50*/  IMAD.SHL.U32 R203, R212, 0x8, RZ ;  /* 0x00000008d4cb7824 */ /* 0x000fe200078e00ff */
[C---:B------:R-:W-:Y:S01]  /*0f60*/  LEA.HI R0, R10.reuse, R10, RZ, 0x1 ;  /* 0x0000000a0a007211 */ /* 0x040fe200078f08ff */
[----:B------:R-:W-:Y:S01]  /*0f70*/  IMAD.SHL.U32 R22, R10, 0x8, RZ ;  /* 0x000000080a167824 */ /* 0x000fe200078e00ff */
[----:B------:R-:W-:Y:S01]  /*0f80*/  LEA.HI R3, R3, R13, RZ, 0x3 ;  /* 0x0000000d03037211 */ /* 0x000fe200078f18ff */
[----:B------:R-:W-:Y:S01]  /*0f90*/  IMAD.SHL.U32 R202, R11, 0x80, RZ ;  /* 0x000000800bca7824 */ /* 0x000fe200078e00ff */
[----:B------:R-:W-:Y:S01]  /*0fa0*/  SHF.L.U32 R201, R13, 0x7, RZ ;  /* 0x000000070dc97819 */ /* 0x000fe200000006ff */
[----:B------:R-:W-:Y:S01]  /*0fb0*/  VIADD R19, R16, 0x40 ;  /* 0x0000004010137836 */ /* 0x000fe20000000000 */
[----:B------:R-:W-:Y:S01]  /*0fc0*/  LOP3.LUT R2, R2, 0xfffffff8, RZ, 0xc0, !PT ;  /* 0xfffffff802027812 */ /* 0x000fe200078ec0ff */
[----:B------:R-:W-:Y:S01]  /*0fd0*/  IMAD.SHL.U32 R3, R3, 0x80, RZ ;  /* 0x0000008003037824 */ /* 0x000fe200078e00ff */
[----:B------:R-:W-:Y:S01]  /*0fe0*/  LOP3.LUT R0, R0, 0x1ffffffe, RZ, 0xc0, !PT ;  /* 0x1ffffffe00007812 */ /* 0x000fe200078ec0ff */
[----:B------:R-:W-:Y:S01]  /*0ff0*/  VIADD R13, R200, 0x30 ;  /* 0x00000030c80d7836 */ /* 0x000fe20000000000 */
[----:B------:R-:W-:Y:S01]  /*1000*/  LOP3.LUT R201, R201, 0x380, RZ, 0xc0, !PT ;  /* 0x00000380c9c97812 */ /* 0x000fe200078ec0ff */
[----:B------:R-:W-:Y:S01]  /*1010*/  IMAD.IADD R206, R191, 0x1, -R2 ;  /* 0x00000001bfce7824 */ /* 0x000fe200078e0a02 */
[----:B------:R-:W-:Y:S01]  /*1020*/  SHF.R.S32.HI R2, RZ, 0x1f, R203 ;  /* 0x0000001fff027819 */ /* 0x000fe200000114cb */
[----:B------:R-:W-:Y:S01]  /*1030*/  IMAD.IADD R0, R10, 0x1, -R0 ;  /* 0x000000010a007824 */ /* 0x000fe200078e0a00 */
[----:B------:R-:W-:Y:S01]  /*1040*/  SHF.R.U32.HI R10, RZ, 0x3, R201 ;  /* 0x00000003ff0a7819 */ /* 0x000fe200000116c9 */
[----:B------:R-:W-:Y:S01]  /*1050*/  VIADD R193, R22, 0x20 ;  /* 0x0000002016c17836 */ /* 0x000fe20000000000 */
[----:B------:R-:W-:Y:S01]  /*1060*/  LOP3.LUT R2, R201, 0x70, R16, 0xf8, !PT ;  /* 0x00000070c9027812 */ /* 0x000fe200078ef810 */
[----:B------:R-:W-:Y:S01]  /*1070*/  IMAD R208, R0, 0x8, R8 ;  /* 0x0000000800d07824 */ /* 0x000fe200078e0208 */
[----:B------:R-:W-:Y:S01]  /*1080*/  LOP3.LUT R207, R3, 0xfffffc00, RZ, 0xc0, !PT ;  /* 0xfffffc0003cf7812 */ /* 0x000fe200078ec0ff */
[----:B------:R-:W-:Y:S01]  /*1090*/  IMAD.U32 R0, RZ, RZ, UR4 ;  /* 0x00000004ff007e24 */ /* 0x000fe2000f8e00ff */
[----:B------:R-:W-:-:S02]  /*10a0*/  SHF.R.S32.HI R4, RZ, 0x1f, R11 ;  /* 0x0000001fff047819 */ /* 0x000fc4000001140b */
[----:B------:R-:W-:Y:S01]  /*10b0*/  LOP3.LUT R3, R207, R2, R10, 0xf6, !PT ;  /* 0x00000002cf037212 */ /* 0x000fe200078ef60a */
[----:B------:R-:W-:Y:S01]  /*10c0*/  VIADD R10, R200, 0x48 ;  /* 0x00000048c80a7836 */ /* 0x000fe20000000000 */
[----:B------:R-:W-:Y:S01]  /*10d0*/  LEA.HI R4, R4, R11, RZ, 0x3 ;  /* 0x0000000b04047211 */ /* 0x000fe200078f18ff */
[----:B------:R-:W-:Y:S01]  /*10e0*/  VIADD R11, R200, 0x40 ;  /* 0x00000040c80b7836 */ /* 0x000fe20000000000 */
[----:B------:R-:W-:Y:S02]  /*10f0*/  IADD3 R2, R18, R3, RZ ;  /* 0x0000000312027210 */ /* 0x000fe40007ffe0ff */
[----:B------:R-:W-:Y:S01]  /*1100*/  IADD3 R211, R203, 0x40, RZ ;  /* 0x00000040cbd37810 */ /* 0x000fe20007ffe0ff */
[----:B------:R-:W-:Y:S01]  /*1110*/  IMAD.SHL.U32 R4, R4, 0x80, RZ ;  /* 0x0000008004047824 */ /* 0x000fe200078e00ff */
[----:B------:R-:W-:Y:S01]  /*1120*/  SHF.R.S32.HI R3, RZ, 0x1f, R11 ;  /* 0x0000001fff037819 */ /* 0x000fe2000001140b */
[----:B------:R0:W-:Y:S01]  /*1130*/  STL [R1+0x38], R2 ;  /* 0x0000380201007387 */ /* 0x0001e20000100800 */
[----:B------:R-:W-:Y:S01]  /*1140*/  SHF.R.S32.HI R9, RZ, 0x1f, R211 ;  /* 0x0000001fff097819 */ /* 0x000fe200000114d3 */
[----:B------:R-:W-:Y:S01]  /*1150*/  VIADD R9, R200, 0x50 ;  /* 0x00000050c8097836 */ /* 0x000fe20000000000 */
[----:B------:R-:W-:Y:S01]  /*1160*/  LOP3.LUT R209, R4, 0xfffffc00, RZ, 0xc0, !PT ;  /* 0xfffffc0004d17812 */ /* 0x000fe200078ec0ff */
[----:B------:R1:W-:Y:S01]  /*1170*/  STL [R1+0x28], R0 ;  /* 0x0000280001007387 */ /* 0x0003e20000100800 */
[----:B------:R-:W-:Y:S01]  /*1180*/  VIADD R4, R200, 0x58 ;  /* 0x00000058c8047836 */ /* 0x000fe20000000000 */
[----:B------:R-:W-:-:S02]  /*1190*/  LOP3.LUT R202, R202, 0x380, RZ, 0xc0, !PT ;  /* 0x00000380caca7812 */ /* 0x000fc400078ec0ff */
[----:B------:R-:W-:Y:S02]  /*11a0*/  SHF.R.S32.HI R17, RZ, 0x1f, R16 ;  /* 0x0000001fff117819 */ /* 0x000fe40000011410 */
[----:B0-----:R-:W-:Y:S02]  /*11b0*/  IADD3 R2, R200, 0x60, RZ ;  /* 0x00000060c8027810 */ /* 0x001fe40007ffe0ff */
[----:B------:R-:W-:Y:S02]  /*11c0*/  SHF.R.S32.HI R3, RZ, 0x1f, R4 ;  /* 0x0000001fff037819 */ /* 0x000fe40000011404 */
[----:B------:R-:W-:Y:S02]  /*11d0*/  SHF.R.S32.HI R2, RZ, 0x1f, R2 ;  /* 0x0000001fff027819 */ /* 0x000fe40000011402 */
[----:B------:R-:W-:Y:S02]  /*11e0*/  SHF.R.S32.HI R190, RZ, 0x1f, R19 ;  /* 0x0000001fffbe7819 */ /* 0x000fe40000011413 */
[----:B------:R-:W-:-:S02]  /*11f0*/  SHF.R.S32.HI R13, RZ, 0x1f, R13 ;  /* 0x0000001fff0d7819 */ /* 0x000fc4000001140d */
[----:B------:R-:W-:Y:S02]  /*1200*/  SHF.R.S32.HI R10, RZ, 0x1f, R10 ;  /* 0x0000001fff0a7819 */ /* 0x000fe4000001140a */
[----:B------:R-:W-:Y:S02]  /*1210*/  SHF.R.S32.HI R9, RZ, 0x1f, R9 ;  /* 0x0000001fff097819 */ /* 0x000fe40000011409 */
[----:B------:R-:W-:Y:S02]  /*1220*/  SHF.R.S32.HI R4, RZ, 0x1f, R229 ;  /* 0x0000001fff047819 */ /* 0x000fe400000114e5 */
[----:B------:R-:W-:Y:S02]  /*1230*/  SHF.R.S32.HI R3, RZ, 0x1f, R228 ;  /* 0x0000001fff037819 */ /* 0x000fe400000114e4 */
[----:B-1----:R-:W-:-:S07]  /*1240*/  SHF.R.S32.HI R2, RZ, 0x1f, R227 ;  /* 0x0000001fff027819 */ /* 0x002fce00000114e3 */
.L_x_3269:
[----:B012---:R-:W0:Y:S01]  /*1250*/  LDC.64 R2, c[0x0][0xc88] ;  /* 0x00032200ff027b82 */ /* 0x007e220000000a00 */
[----:B------:R-:W-:Y:S01]  /*1260*/  ULDC.64 UR4, c[0x0][0x208] ;  /* 0x0000820000047ab9 */ /* 0x000fe20000000a00 */
[----:B0-----:R-:W-:-:S05]  /*1270*/  IMAD.WIDE R2, R7, 0x4, R2 ;  /* 0x0000000407027825 */ /* 0x001fca00078e0202 */
[----:B------:R-:W2:Y:S01]  /*1280*/  LDG.E R210, desc[UR4][R2.64] ;  /* 0x0000000402d27981 */ /* 0x000ea2000c1e1900 */
[----:B------:R-:W-:Y:S05]  /*1290*/  YIELD ;  /* 0x0000000000007946 */ /* 0x000fea0003800000 */
[----:B------:R-:W-:Y:S01]  /*12a0*/  ULDC.64 UR4, c[0x0][0xa28] ;  /* 0x00028a0000047ab9 */ /* 0x000fe20000000a00 */
[----:B------:R-:W-:Y:S01]  /*12b0*/  ULDC.64 UR8, c[0x0][0xa18] ;  /* 0x0002860000087ab9 */ /* 0x000fe20000000a00 */
[----:B------:R-:W-:Y:S01]  /*12c0*/  ISETP.NE.U32.AND P1, PT, RZ, UR4, PT ;  /* 0x00000004ff007c0c */ /* 0x000fe2000bf25070 */
[----:B------:R-:W-:Y:S01]  /*12d0*/  ULDC.64 UR6, c[0x0][0xa08] ;  /* 0x0002820000067ab9 */ /* 0x000fe20000000a00 */
[----:B------:R-:W-:Y:S01]  /*12e0*/  MOV R13, RZ ;  /* 0x000000ff000d7202 */ /* 0x000fe20000000f00 */
[----:B------:R-:W-:Y:S01]  /*12f0*/  ULDC.64 UR10, c[0x0][0x208] ;  /* 0x00008200000a7ab9 */ /* 0x000fe20000000a00 */
[----:B------:R-:W-:Y:S01]  /*1300*/  ISETP.NE.AND.EX P1, PT, RZ, UR5, PT, P1 ;  /* 0x00000005ff007c0c */ /* 0x000fe2000bf25310 */
[----:B-----5:R-:W-:Y:S01]  /*1310*/  IMAD.MOV.U32 R29, RZ, RZ, RZ ;  /* 0x000000ffff1d7224 */ /* 0x020fe200078e00ff */
[----:B------:R-:W-:-:S04]  /*1320*/  ISETP.NE.U32.AND P0, PT, RZ, UR6, PT ;  /* 0x00000006ff007c0c */ /* 0x000fc8000bf05070 */
[----:B------:R-:W-:Y:S02]  /*1330*/  ISETP.NE.AND.EX P0, PT, RZ, UR7, PT, P0 ;  /* 0x00000007ff007c0c */ /* 0x000fe4000bf05300 */
[----:B--2---:R-:W-:Y:S01]  /*1340*/  SHF.R.S32.HI R220, RZ, 0x1f, R210 ;  /* 0x0000001fffdc7819 */ /* 0x004fe200000114d2 */
[----:B------:R-:W-:-:S04]  /*1350*/  IMAD.SHL.U32 R214, R210, 0x4, RZ ;  /* 0x00000004d2d67824 */ /* 0x000fc800078e00ff */
[C---:B------:R-:W-:Y:S02]  /*1360*/  @P1 LEA R8, P2, R210.reuse, UR4, 0x2 ;  /* 0x00000004d2081c11 */ /* 0x040fe4000f8410ff */
[C-C-:B------:R-:W-:Y:S02]  /*1370*/  SHF.L.U64.HI R219, R210.reuse, 0x2, R220.reuse ;  /* 0x00000002d2db7819 */ /* 0x140fe400000102dc */
[----:B------:R-:W-:Y:S02]  /*1380*/  @P1 LEA.HI.X R9, R210, UR5, R220, 0x2, P2 ;  /* 0x00000005d2091c11 */ /* 0x000fe400090f14dc */
[----:B------:R-:W-:Y:S01]  /*1390*/  ISETP.NE.U32.AND P2, PT, RZ, UR8, PT ;  /* 0x00000008ff007c0c */ /* 0x000fe2000bf45070 */
[----:B------:R-:W-:Y:S01]  /*13a0*/  ULDC UR4, c[0x0][0x288] ;  /* 0x0000a20000047ab9 */ /* 0x000fe20000000800 */
[----:B------:R-:W-:Y:S01]  /*13b0*/  IADD3 R10, P3, R214, UR6, RZ ;  /* 0x00000006d60a7c10 */ /* 0x000fe2000ff7e0ff */
[----:B------:R-:W-:Y:S01]  /*13c0*/  IMAD.U32 R198, RZ, RZ, UR4 ;  /* 0x00000004ffc67e24 */ /* 0x000fe2000f8e00ff */
[----:B------:R-:W-:Y:S01]  /*13d0*/  ISETP.NE.AND.EX P2, PT, RZ, UR9, PT, P2 ;  /* 0x00000009ff007c0c */ /* 0x000fe2000bf45320 */
[----:B------:R-:W-:Y:S01]  /*13e0*/  ULDC.64 UR4, c[0x0][0x418] ;  /* 0x0001060000047ab9 */ /* 0x000fe20000000a00 */
[----:B------:R0:W5:Y:S01]  /*13f0*/  @P1 LDG.E R13, desc[UR10][R8.64] ;  /* 0x0000000a080d1981 */ /* 0x000162000c1e1900 */
[----:B------:R-:W-:Y:S01]  /*1400*/  UISETP.NE.U32.AND UP0, UPT, UR4, URZ, UPT ;  /* 0x0000003f0400728c */ /* 0x000fe2000bf05070 */
[----:B------:R-:W-:-:S02]  /*1410*/  IADD3.X R11, R219, UR7, RZ, P3, !PT ;  /* 0x00000007db0b7c10 */ /* 0x000fc40009ffe4ff */
[----:B------:R-:W-:Y:S01]  /*1420*/  ULDC UR4, c[0x0][0x424] ;  /* 0x0001090000047ab9 */ /* 0x000fe20000000800 */
[----:B------:R-:W-:Y:S02]  /*1430*/  UISETP.NE.AND.EX UP0, UPT, UR5, URZ, UPT, UP0 ;  /* 0x0000003f0500728c */ /* 0x000fe4000bf05300 */
[----:B------:R0:W5:Y:S01]  /*1440*/  @P0 LDG.E R29, desc[UR10][R10.64] ;  /* 0x0000000a0a1d0981 */ /* 0x000162000c1e1900 */
[----:B------:R-:W-:Y:S01]  /*1450*/  ULDC UR5, c[0x0][0x2f0] ;  /* 0x0000bc0000057ab9 */ /* 0x000fe20000000800 */
[----:B------:R-:W-:Y:S02]  /*1460*/  USEL UR4, UR4, 0x1, UP0 ;  /* 0x0000000104047887 */ /* 0x000fe40008000000 */
[----:B------:R-:W-:Y:S02]  /*1470*/  @P2 IADD3 R2, P1, R214, UR8, RZ ;  /* 0x00000008d6022c10 */ /* 0x000fe4000ff3e0ff */
[----:B------:R-:W-:Y:S02]  /*1480*/  UIMAD UR4, UR4, UR5, URZ ;  /* 0x00000005040472a4 */ /* 0x000fe4000f8e023f */
[----:B------:R-:W-:Y:S01]  /*1490*/  @P2 IADD3.X R3, R219, UR9, RZ, P1, !PT ;  /* 0x00000009db032c10 */ /* 0x000fe20008ffe4ff */
[----:B------:R-:W-:-:S02]  /*14a0*/  ULDC UR5, c[0x0][0x348] ;  /* 0x0000d20000057ab9 */ /* 0x000fc40000000800 */
[----:B------:R-:W-:Y:S02]  /*14b0*/  IMAD.U32 R58, RZ, RZ, UR5 ;  /* 0x00000005ff3a7e24 */ /* 0x000fe4000f8e00ff */
[----:B------:R0:W5:Y:S01]  /*14c0*/  @P2 LDG.E R198, desc[UR10][R2.64] ;  /* 0x0000000a02c62981 */ /* 0x000162000c1e1900 */
[----:B------:R-:W-:Y:S01]  /*14d0*/  IMAD.U32 R28, RZ, RZ, UR4 ;  /* 0x00000004ff1c7e24 */ /* 0x000fe2000f8e00ff */
[----:B---34-:R-:W-:Y:S06]  /*14e0*/  @P2 BRA `(.L_x_3077) ;  /* 0x0000000000282947 */ /* 0x018fec0003800000 */
[----:B------:R-:W-:Y:S02]  /*14f0*/  ULDC.64 UR4, c[0x0][0xa00] ;  /* 0x0002800000047ab9 */ /* 0x000fe40000000a00 */
[----:B------:R-:W-:-:S04]  /*1500*/  ISETP.NE.U32.AND P1, PT, RZ, UR4, PT ;  /* 0x00000004ff007c0c */ /* 0x000fc8000bf25070 */
[----:B------:R-:W-:-:S13]  /*1510*/  ISETP.NE.AND.EX P1, PT, RZ, UR5, PT, P1 ;  /* 0x00000005ff007c0c */ /* 0x000fda000bf25310 */
[----:B------:R-:W-:Y:S05]  /*1520*/  @!P1 BRA `(.L_x_3077) ;  /* 0x0000000000189947 */ /* 0x000fea0003800000 */
[----:B0-----:R-:W0:Y:S01]  /*1530*/  LDC.64 R2, c[0x0][0xa00] ;  /* 0x00028000ff027b82 */ /* 0x001e220000000a00 */
[----:B------:R-:W-:Y:S01]  /*1540*/  ULDC.64 UR4, c[0x0][0x208] ;  /* 0x0000820000047ab9 */ /* 0x000fe20000000a00 */
[----:B0-----:R-:W-:-:S05]  /*1550*/  IMAD.WIDE R2, R210, 0x4, R2 ;  /* 0x00000004d2027825 */ /* 0x001fca00078e0202 */
[----:B-----5:R-:W2:Y:S04]  /*1560*/  LDG.E R198, desc[UR4][R2.64] ;  /* 0x0000000402c67981 */ /* 0x020ea8000c1e1900 */
[----:B------:R-:W2:Y:S02]  /*1570*/  LDG.E R7, desc[UR4][R2.64+0x4] ;  /* 0x0000040402077981 */ /* 0x000ea4000c1e1900 */
[----:B--2---:R-:W-:-:S07]  /*1580*/  IMAD.IADD R198, R7, 0x1, -R198 ;  /* 0x0000000107c67824 */ /* 0x004fce00078e0ac6 */
.L_x_3077:
[----:B------:R-:W-:Y:S01]  /*1590*/  ULDC.64 UR4, c[0x0][0xa20] ;  /* 0x0002880000047ab9 */ /* 0x000fe20000000a00 */
[C---:B0-----:R-:W-:Y:S02]  /*15a0*/  LOP3.LUT R2, R6.reuse, 0xff000000, RZ, 0xc0, !PT ;  /* 0xff00000006027812 */ /* 0x041fe400078ec0ff */
[----:B------:R-:W-:Y:S02]  /*15b0*/  ISETP.NE.U32.AND P1, PT, RZ, UR4, PT ;  /* 0x00000004ff007c0c */ /* 0x000fe4000bf25070 */
[C---:B------:R-:W-:Y:S02]  /*15c0*/  LOP3.LUT R0, R6.reuse, 0xff0000, RZ, 0xc0, !PT ;  /* 0x00ff000006007812 */ /* 0x040fe400078ec0ff */
[----:B------:R-:W-:Y:S02]  /*15d0*/  ISETP.NE.AND.EX P1, PT, RZ, UR5, PT, P1 ;  /* 0x00000005ff007c0c */ /* 0x000fe4000bf25310 */
[----:B------:R-:W-:Y:S02]  /*15e0*/  SHF.R.U32.HI R3, RZ, 0x8, R2 ;  /* 0x00000008ff037819 */ /* 0x000fe40000011602 */
[----:B------:R-:W-:-:S02]  /*15f0*/  LOP3.LUT R192, R6, 0xffff, RZ, 0xc0, !PT ;  /* 0x0000ffff06c07812 */ /* 0x000fc400078ec0ff */
[----:B------:R-:W-:-:S07]  /*1600*/  LEA.HI R213, R0, R3, RZ, 0x10 ;  /* 0x0000000300d57211 */ /* 0x000fce00078f80ff */
[----:B------:R-:W-:Y:S05]  /*1610*/  @!P1 BRA `(.L_x_3078) ;  /* 0x0000000000149947 */ /* 0x000fea0003800000 */
[----:B------:R-:W-:Y:S01]  /*1620*/  IADD3 R2, P0, R214, UR4, RZ ;  /* 0x00000004d6027c10 */ /* 0x000fe2000ff1e0ff */
[----:B------:R-:W-:-:S03]  /*1630*/  ULDC.64 UR6, c[0x0][0x208] ;  /* 0x0000820000067ab9 */ /* 0x000fc60000000a00 */
[----:B------:R-:W-:-:S05]  /*1640*/  IADD3.X R3, R219, UR5, RZ, P0, !PT ;  /* 0x00000005db037c10 */ /* 0x000fca00087fe4ff */
[----:B------:R0:W5:Y:S01]  /*1650*/  LDG.E R28, desc[UR6][R2.64] ;  /* 0x00000006021c7981 */ /* 0x000162000c1e1900 */
[----:B------:R-:W-:Y:S05]  /*1660*/  BRA `(.L_x_3079) ;  /* 0x0000000000147947 */ /* 0x000fea0003800000 */
.L_x_3078:
[----:B------:R-:W-:Y:S05]  /*1670*/  @!P0 BRA `(.L_x_3079) ;  /* 0x0000000000108947 */ /* 0x000fea0003800000 */
[----:B------:R-:W-:Y:S02]  /*1680*/  ULDC.64 UR4, c[0x0][0x208] ;  /* 0x0000820000047ab9 */ /* 0x000fe40000000a00 */
[----:B------:R-:W2:Y:S04]  /*1690*/  LDG.E R3, desc[UR4][R10.64] ;  /* 0x000000040a037981 */ /* 0x000ea8000c1e1900 */
[----:B------:R-:W2:Y:S02]  /*16a0*/  LDG.E R28, desc[UR4][R10.64+0x4] ;  /* 0x000004040a1c7981 */ /* 0x000ea4000c1e1900 */
[----:B--2---:R-:W-:-:S07]  /*16b0*/  IMAD.IADD R28, R28, 0x1, -R3 ;  /* 0x000000011c1c7824 */ /* 0x004fce00078e0a03 */
.L_x_3079:
[----:B------:R-:W-:Y:S01]  /*16c0*/  ULDC.64 UR4, c[0x0][0xa10] ;  /* 0x0002840000047ab9 */ /* 0x000fe20000000a00 */
[----:B------:R-:W-:Y:S01]  /*16d0*/  ULDC.64 UR6, c[0x0][0x208] ;  /* 0x0000820000067ab9 */ /* 0x000fe20000000a00 */
[----:B------:R-:W-:Y:S01]  /*16e0*/  ISETP.NE.U32.AND P0, PT, RZ, UR4, PT ;  /* 0x00000004ff007c0c */ /* 0x000fe2000bf05070 */
[----:B------:R-:W1:Y:S03]  /*16f0*/  LDC R4, c[0x0][0x448] ;  /* 0x00011200ff047b82 */ /* 0x000e660000000800 */
[----:B------:R-:W-:Y:S01]  /*1700*/  ISETP.NE.AND.EX P0, PT, RZ, UR5, PT, P0 ;  /* 0x00000005ff007c0c */ /* 0x000fe2000bf05300 */
[----:B------:R-:W-:-:S12]  /*1710*/  ULDC.64 UR4, c[0x0][0xa30] ;  /* 0x00028c0000047ab9 */ /* 0x000fd80000000a00 */
[----:B0-----:R-:W0:Y:S02]  /*1720*/  @P0 LDC.64 R2, c[0x0][0xa10] ;  /* 0x00028400ff020b82 */ /* 0x001e240000000a00 */
[----:B0-----:R-:W-:-:S05]  /*1730*/  @P0 IMAD.WIDE R2, R210, 0x4, R2 ;  /* 0x00000004d2020825 */ /* 0x001fca00078e0202 */
[----:B------:R-:W2:Y:S04]  /*1740*/  @P0 LDG.E R0, desc[UR6][R2.64] ;  /* 0x0000000602000981 */ /* 0x000ea8000c1e1900 */
[----:B------:R0:W2:Y:S01]  /*1750*/  @P0 LDG.E R9, desc[UR6][R2.64+0x4] ;  /* 0x0000040602090981 */ /* 0x0000a2000c1e1900 */
[----:B------:R-:W-:Y:S02]  /*1760*/  ISETP.NE.U32.AND P1, PT, RZ, UR4, PT ;  /* 0x00000004ff007c0c */ /* 0x000fe4000bf25070 */
[----:B-----5:R-:W-:Y:S02]  /*1770*/  MOV R24, R28 ;  /* 0x0000001c00187202 */ /* 0x020fe40000000f00 */
[----:B------:R-:W-:-:S13]  /*1780*/  ISETP.NE.AND.EX P1, PT, RZ, UR5, PT, P1 ;  /* 0x00000005ff007c0c */ /* 0x000fda000bf25310 */
[----:B------:R-:W-:-:S04]  /*1790*/  @P1 IADD3 R6, P2, R214, UR4, RZ ;  /* 0x00000004d6061c10 */ /* 0x000fc8000ff5e0ff */
[----:B------:R-:W-:-:S05]  /*17a0*/  @P1 IADD3.X R7, R219, UR5, RZ, P2, !PT ;  /* 0x00000005db071c10 */ /* 0x000fca00097fe4ff */
[----:B------:R3:W5:Y:S01]  /*17b0*/  @P1 LDG.E R24, desc[UR6][R6.64] ;  /* 0x0000000606181981 */ /* 0x000762000c1e1900 */
[----:B-1----:R-:W-:Y:S01]  /*17c0*/  ISETP.NE.AND P1, PT, R4, 0x1, PT ;  /* 0x000000010400780c */ /* 0x002fe20003f25270 */
[----:B------:R-:W-:Y:S01]  /*17d0*/  IMAD.SHL.U32 R197, R5, 0x80, RZ ;  /* 0x0000008005c57824 */ /* 0x000fe200078e00ff */
[----:B------:R-:W-:Y:S01]  /*17e0*/  BSSY B0, `(.L_x_3080) ;  /* 0x0000035000007945 */ /* 0x000fe20003800000 */
[----:B------:R-:W-:Y:S01]  /*17f0*/  IMAD.IADD R13, R28, 0x1, -R13 ;  /* 0x000000011c0d7824 */ /* 0x000fe200078e0a0d */
[----:B------:R-:W-:Y:S01]  /*1800*/  LOP3.LUT R226, R213, 0xff, RZ, 0xc0, !PT ;  /* 0x000000ffd5e27812 */ /* 0x000fe200078ec0ff */
[----:B0-----:R-:W-:Y:S01]  /*1810*/  VIADD R2, R197, 0x7f ;  /* 0x0000007fc5027836 */ /* 0x001fe20000000000 */
[----:B------:R-:W-:-:S07]  /*1820*/  SHF.R.U32.HI R213, RZ, 0x10, R213 ;  /* 0x00000010ffd57819 */ /* 0x000fce00000116d5 */
[----:B------:R-:W0:Y:S08]  /*1830*/  @P1 LDC R11, c[0x0][0x44c] ;  /* 0x00011300ff0b1b82 */ /* 0x000e300000000800 */
[----:B------:R-:W1:Y:S01]  /*1840*/  @P1 LDC R3, c[0x0][0x450] ;  /* 0x00011400ff031b82 */ /* 0x000e620000000800 */
[----:B--2---:R-:W-:Y:S02]  /*1850*/  @P0 IMAD.IADD R58, R9, 0x1, -R0 ;  /* 0x00000001093a0824 */ /* 0x004fe400078e0a00 */
[----:B0-----:R-:W-:-:S04]  /*1860*/  @P1 IMAD.HI.U32 R0, R2, R11, RZ ;  /* 0x0000000b02001227 */ /* 0x001fc800078e00ff */
[----:B------:R-:W-:Y:S01]  /*1870*/  IMAD.IADD R199, R13, 0x1, R58 ;  /* 0x000000010dc77824 */ /* 0x000fe200078e023a */
[----:B-1----:R-:W-:-:S03]  /*1880*/  @P1 SHF.R.U32.HI R2, RZ, R3, R0 ;  /* 0x00000003ff021219 */ /* 0x002fc60000011600 */
[C---:B------:R-:W-:Y:S01]  /*1890*/  VIADD R0, R199.reuse, 0x9f ;  /* 0x0000009fc7007836 */ /* 0x040fe20000000000 */
[----:B------:R-:W-:-:S03]  /*18a0*/  IADD3 R27, R199, 0xa0, -R198 ;  /* 0x000000a0c71b7810 */ /* 0x000fc60007ffe8c6 */
[----:B------:R-:W-:Y:S01]  /*18b0*/  IMAD.HI R0, R0, 0x66666667, RZ ;  /* 0x6666666700007827 */ /* 0x000fe200078e02ff */
[----:B------:R-:W-:-:S04]  /*18c0*/  IADD3 R2, R27, R2, RZ ;  /* 0x000000021b027210 */ /* 0x000fc80007ffe0ff */
[----:B------:R-:W-:Y:S01]  /*18d0*/  SHF.R.U32.HI R3, RZ, 0x1f, R0 ;  /* 0x0000001fff037819 */ /* 0x000fe20000011600 */
[----:B------:R-:W-:-:S03]  /*18e0*/  IMAD.HI R2, R2, 0x66666667, RZ ;  /* 0x6666666702027827 */ /* 0x000fc600078e02ff */
[----:B------:R-:W-:Y:S01]  /*18f0*/  LEA.HI.SX32 R26, R0, R3, 0x1a ;  /* 0x00000003001a7211 */ /* 0x000fe200078fd2ff */
[----:B------:R-:W-:Y:S01]  /*1900*/  IMAD.MOV.U32 R3, RZ, RZ, RZ ;  /* 0x000000ffff037224 */ /* 0x000fe200078e00ff */
[----:B------:R-:W-:-:S04]  /*1910*/  SHF.R.U32.HI R5, RZ, 0x1f, R2 ;  /* 0x0000001fff057819 */ /* 0x000fc80000011602 */
[----:B------:R-:W-:-:S04]  /*1920*/  LEA.HI.SX32 R5, R2, R5, 0x1a ;  /* 0x0000000502057211 */ /* 0x000fc800078fd2ff */
[----:B---3--:R-:W-:-:S04]  /*1930*/  VIMNMX R6, R26, R5, PT ;  /* 0x000000051a067248 */ /* 0x008fc80003fe0100 */
[----:B------:R-:W-:-:S13]  /*1940*/  ISETP.GE.AND P0, PT, R6, 0x1, PT ;  /* 0x000000010600780c */ /* 0x000fda0003f06270 */
[----:B------:R-:W-:Y:S05]  /*1950*/  @!P0 BRA `(.L_x_3081) ;  /* 0x0000000000748947 */ /* 0x000fea0003800000 */
[----:B------:R-:W-:Y:S01]  /*1960*/  ISETP.NE.AND P0, PT, R213, RZ, PT ;  /* 0x000000ffd500720c */ /* 0x000fe20003f05270 */
[----:B------:R-:W-:-:S03]  /*1970*/  ULDC UR4, c[0x0][0x9f0] ;  /* 0x00027c0000047ab9 */ /* 0x000fc60000000800 */
[----:B------:R-:W-:-:S04]  /*1980*/  SEL R9, R213, UR4, P0 ;  /* 0x00000004d5097c07 */ /* 0x000fc80008000000 */
[-C--:B------:R-:W-:Y:S02]  /*1990*/  IABS R5, R9.reuse ;  /* 0x0000000900057213 */ /* 0x080fe40000000000 */
[----:B------:R-:W-:Y:S02]  /*19a0*/  IADD3 R0, R9, -0x1, R6 ;  /* 0xffffffff09007810 */ /* 0x000fe40007ffe006 */
[----:B------:R-:W0:Y:S01]  /*19b0*/  I2F.RP R4, R5 ;  /* 0x0000000500047306 */ /* 0x000e220000209400 */
[----:B------:R-:W-:-:S05]  /*19c0*/  IABS R10, R9 ;  /* 0x00000009000a7213 */ /* 0x000fca0000000000 */
[----:B------:R-:W-:Y:S02]  /*19d0*/  IMAD.MOV R10, RZ, RZ, -R10 ;  /* 0x000000ffff0a7224 */ /* 0x000fe400078e0a0a */
[----:B0-----:R-:W0:Y:S02]  /*19e0*/  MUFU.RCP R4, R4 ;  /* 0x0000000400047308 */ /* 0x001e240000001000 */
[----:B0-----:R-:W-:Y:S01]  /*19f0*/  VIADD R2, R4, 0xffffffe ;  /* 0x0ffffffe04027836 */ /* 0x001fe20000000000 */
[----:B------:R-:W-:Y:S02]  /*1a00*/  IABS R4, R0 ;  /* 0x0000000000047213 */ /* 0x000fe40000000000 */
[----:B------:R-:W-:-:S03]  /*1a10*/  LOP3.LUT R0, R0, R9, RZ, 0x3c, !PT ;  /* 0x0000000900007212 */ /* 0x000fc600078e3cff */
[----:B------:R0:W1:Y:S01]  /*1a20*/  F2I.FTZ.U32.TRUNC.NTZ R3, R2 ;  /* 0x0000000200037305 */ /* 0x000062000021f000 */
[----:B------:R-:W-:Y:S01]  /*1a30*/  ISETP.GE.AND P2, PT, R0, RZ, PT ;  /* 0x000000ff0000720c */ /* 0x000fe20003f46270 */
[----:B0-----:R-:W-:Y:S02]  /*1a40*/  IMAD.MOV.U32 R2, RZ, RZ, RZ ;  /* 0x000000ffff027224 */ /* 0x001fe400078e00ff */
[----:B-1----:R-:W-:-:S04]  /*1a50*/  IMAD.MOV R8, RZ, RZ, -R3 ;  /* 0x000000ffff087224 */ /* 0x002fc800078e0a03 */
[----:B------:R-:W-:-:S04]  /*1a60*/  IMAD R7, R8, R5, RZ ;  /* 0x0000000508077224 */ /* 0x000fc800078e02ff */
[----:B------:R-:W-:-:S04]  /*1a70*/  IMAD.HI.U32 R3, R3, R7, R2 ;  /* 0x0000000703037227 */ /* 0x000fc800078e0002 */
[----:B------:R-:W-:Y:S02]  /*1a80*/  IMAD.MOV.U32 R2, RZ, RZ, R10 ;  /* 0x000000ffff027224 */ /* 0x000fe400078e000a */
[----:B------:R-:W-:-:S04]  /*1a90*/  IMAD.HI.U32 R3, R3, R4, RZ ;  /* 0x0000000403037227 */ /* 0x000fc800078e00ff */
[----:B------:R-:W-:-:S05]  /*1aa0*/  IMAD R2, R3, R2, R4 ;  /* 0x0000000203027224 */ /* 0x000fca00078e0204 */
[----:B------:R-:W-:-:S13]  /*1ab0*/  ISETP.GT.U32.AND P1, PT, R5, R2, PT ;  /* 0x000000020500720c */ /* 0x000fda0003f24070 */
[-C--:B------:R-:W-:Y:S01]  /*1ac0*/  @!P1 IADD3 R2, R2, -R5.reuse, RZ ;  /* 0x8000000502029210 */ /* 0x080fe20007ffe0ff */
[----:B------:R-:W-:Y:S01]  /*1ad0*/  @!P1 VIADD R3, R3, 0x1 ;  /* 0x0000000103039836 */ /* 0x000fe20000000000 */
[----:B------:R-:W-:Y:S02]  /*1ae0*/  ISETP.NE.AND P1, PT, R9, RZ, PT ;  /* 0x000000ff0900720c */ /* 0x000fe40003f25270 */
[----:B------:R-:W-:-:S13]  /*1af0*/  ISETP.GE.U32.AND P0, PT, R2, R5, PT ;  /* 0x000000050200720c */ /* 0x000fda0003f06070 */
[----:B------:R-:W-:-:S04]  /*1b00*/  @P0 VIADD R3, R3, 0x1 ;  /* 0x0000000103030836 */ /* 0x000fc80000000000 */
[----:B------:R-:W-:Y:S01]  /*1b10*/  @!P2 IMAD.MOV R3, RZ, RZ, -R3 ;  /* 0x000000ffff03a224 */ /* 0x000fe200078e0a03 */
[----:B------:R-:W-:-:S07]  /*1b20*/  @!P1 LOP3.LUT R3, RZ, R9, RZ, 0x33, !PT ;  /* 0x00000009ff039212 */ /* 0x000fce00078e33ff */
.L_x_3081:
[----:B------:R-:W-:Y:S05]  /*1b30*/  BSYNC B0 ;  /* 0x0000000000007941 */ /* 0x000fea0003800000 */
.L_x_3080:
        /* <DEDUP_REMOVED lines=36> */
[----:B-1---5:R-:W-:Y:S05]  /*1d80*/  CALL.ABS.NOINC R14 ;  /* 0x000000000e007343 */ /* 0x022fea0003c00000 */
.L_x_3084:
[----:B------:R-:W-:Y:S05]  /*1d90*/  BSYNC B6 ;  /* 0x0000000000067941 */ /* 0x000fea0003800000 */
.L_x_3083:
        /* <DEDUP_REMOVED lines=20> */
.L_x_3086:
[----:B------:R-:W-:Y:S05]  /*1ee0*/  BSYNC B6 ;  /* 0x0000000000067941 */ /* 0x000fea0003800000 */
.L_x_3085:
[----:B------:R-:W-:Y:S01]  /*1ef0*/  ULDC.64 UR4, c[0x0][0x9f8] ;  /* 0x00027e0000047ab9 */ /* 0x000fe20000000a00 */
[----:B------:R-:W-:Y:S01]  /*1f00*/  IMAD.MOV.U32 R85, RZ, RZ, R210 ;  /* 0x000000ffff557224 */ /* 0x000fe200078e00d2 */
[----:B------:R-:W-:Y:S01]  /*1f10*/  ISETP.NE.U32.AND P0, PT, RZ, UR4, PT ;  /* 0x00000004ff007c0c */ /* 0x000fe2000bf05070 */
[----:B------:R-:W-:Y:S01]  /*1f20*/  ULDC.64 UR6, c[0x0][0x208] ;  /* 0x0000820000067ab9 */ /* 0x000fe20000000a00 */
[----:B------:R-:W0:Y:S02]  /*1f30*/  LDC.64 R50, c[0x0][0x3f8] ;  /* 0x0000fe00ff327b82 */ /* 0x000e240000000a00 */
[----:B------:R-:W-:-:S06]  /*1f40*/  ISETP.NE.AND.EX P0, PT, RZ, UR5, PT, P0 ;  /* 0x00000005ff007c0c */ /* 0x000fcc000bf05300 */
[----:B------:R-:W1:Y:S07]  /*1f50*/  LDC R71, c[0x0][0x3f4] ;  /* 0x0000fd00ff477b82 */ /* 0x000e6e0000000800 */
[----:B------:R-:W-:Y:S01]  /*1f60*/  @P0 IADD3 R4, P1, R214, UR4, RZ ;  /* 0x00000004d6040c10 */ /* 0x000fe2000ff3e0ff */
[----:B------:R-:W2:Y:S03]  /*1f70*/  LDC.64 R56, c[0x0][0x408] ;  /* 0x00010200ff387b82 */ /* 0x000ea60000000a00 */
[----:B------:R-:W-:-:S05]  /*1f80*/  @P0 IADD3.X R5, R219, UR5, RZ, P1, !PT ;  /* 0x00000005db050c10 */ /* 0x000fca0008ffe4ff */
[----:B------:R3:W4:Y:S01]  /*1f90*/  @P0 LDG.E R85, desc[UR6][R4.64] ;  /* 0x0000000604550981 */ /* 0x000722000c1e1900 */
[----:B------:R-:W-:Y:S01]  /*1fa0*/  SHF.R.S32.HI R3, RZ, 0x1f, R191 ;  /* 0x0000001fff037819 */ /* 0x000fe200000114bf */
[-C--:B0-----:R-:W-:Y:S01]  /*1fb0*/  IMAD.WIDE.U32 R8, R191, R50.reuse, R16 ;  /* 0x00000032bf087225 */ /* 0x081fe200078e0010 */
[----:B------:R-:W-:Y:S01]  /*1fc0*/  SHF.R.S32.HI R23, RZ, 0x1f, R22 ;  /* 0x0000001fff177819 */ /* 0x000fe20000011416 */
[----:B------:R-:W0:Y:S01]  /*1fd0*/  S2R R30, SR_TID.X ;  /* 0x00000000001e7919 */ /* 0x000e220000002100 */
[----:B------:R-:W-:Y:S01]  /*1fe0*/  SHF.R.U32.HI R99, RZ, 0x3, R202 ;  /* 0x00000003ff637819 */ /* 0x000fe200000116ca */
[-C--:B------:R-:W-:Y:S01]  /*1ff0*/  IMAD R0, R3, R50.reuse, RZ ;  /* 0x0000003203007224 */ /* 0x080fe200078e02ff */
[----:B------:R-:W-:Y:S01]  /*2000*/  SHF.L.U64.HI R83, R50, 0x6, R51 ;  /* 0x0000000632537819 */ /* 0x000fe20000010233 */
[C---:B------:R-:W-:Y:S01]  /*2010*/  IMAD.WIDE.U32 R6, R191.reuse, R50, R22 ;  /* 0x00000032bf067225 */ /* 0x040fe200078e0016 */
[----:B-1----:R-:W-:Y:S02]  /*2020*/  ISETP.GE.AND P0, PT, R16, R71, PT ;  /* 0x000000471000720c */ /* 0x002fe40003f06270 */
[C---:B------:R-:W-:Y:S01]  /*2030*/  SHF.L.U64.HI R82, R50.reuse, 0x7, R51 ;  /* 0x0000000732527819 */ /* 0x040fe20000010233 */
[----:B------:R-:W-:Y:S01]  /*2040*/  IMAD R13, R191, R51, R0 ;  /* 0x00000033bf0d7224 */ /* 0x000fe200078e0200 */
[----:B------:R-:W-:Y:S01]  /*2050*/  SHF.L.U32 R80, R50, 0x7, RZ ;  /* 0x0000000732507819 */ /* 0x000fe200000006ff */
[C---:B------:R-:W-:Y:S01]  /*2060*/  IMAD.SHL.U32 R79, R206.reuse, 0x80, RZ ;  /* 0x00000080ce4f7824 */ /* 0x040fe200078e00ff */
[----:B------:R-:W-:Y:S01]  /*2070*/  LOP3.LUT P1, RZ, R206, 0x4, RZ, 0xc0, !PT ;  /* 0x00000004ceff7812 */ /* 0x000fe2000782c0ff */
[-C--:B--2---:R-:W-:Y:S01]  /*2080*/  IMAD R0, R3, R56.reuse, RZ ;  /* 0x0000003803007224 */ /* 0x084fe200078e02ff */
[----:B------:R-:W-:Y:S01]  /*2090*/  SEL R3, R71, RZ, P0 ;  /* 0x000000ff47037207 */ /* 0x000fe20000000000 */
[----:B------:R-:W-:Y:S01]  /*20a0*/  IMAD.IADD R9, R13, 0x1, R9 ;  /* 0x000000010d097824 */ /* 0x000fe200078e0209 */
[----:B------:R-:W-:Y:S01]  /*20b0*/  IADD3 R7, R7, R13, RZ ;  /* 0x0000000d07077210 */ /* 0x000fe20007ffe0ff */
[----:B------:R-:W-:Y:S01]  /*20c0*/  IMAD R15, R191, R57, R0 ;  /* 0x00000039bf0f7224 */ /* 0x000fe200078e0200 */
[----:B-----5:R-:W-:Y:S01]  /*20d0*/  SHF.R.S32.HI R13, RZ, 0x1f, R24 ;  /* 0x0000001fff0d7819 */ /* 0x020fe20000011418 */
[----:B------:R-:W-:Y:S01]  /*20e0*/  IMAD.IADD R3, R16, 0x1, R3 ;  /* 0x0000000110037824 */ /* 0x000fe200078e0203 */
[----:B------:R-:W-:Y:S01]  /*20f0*/  LOP3.LUT R79, R79, 0x380, RZ, 0xc0, !PT ;  /* 0x000003804f4f7812 */ /* 0x000fe200078ec0ff */
[----:B---3--:R-:W-:Y:S01]  /*2100*/  IMAD.WIDE.U32 R4, R191, R56, R22 ;  /* 0x00000038bf047225 */ /* 0x008fe200078e0016 */
[----:B------:R-:W-:-:S02]  /*2110*/  SHF.L.U64.HI R78, R56, 0x6, R57 ;  /* 0x00000006384e7819 */ /* 0x000fc40000010239 */
[----:B------:R-:W-:Y:S01]  /*2120*/  SHF.R.S32.HI R0, RZ, 0x1f, R3 ;  /* 0x0000001fff007819 */ /* 0x000fe20000011403 */
[----:B------:R-:W-:Y:S01]  /*2130*/  IMAD.WIDE.U32 R10, R191, R56, R16 ;  /* 0x00000038bf0a7225 */ /* 0x000fe200078e0010 */
[----:B------:R-:W-:Y:S02]  /*2140*/  SHF.R.U32.HI R74, RZ, 0x3, R79 ;  /* 0x00000003ff4a7819 */ /* 0x000fe4000001164f */
[----:B------:R-:W-:Y:S01]  /*2150*/  LEA.HI R0, R0, R3, RZ, 0x4 ;  /* 0x0000000300007211 */ /* 0x000fe200078f20ff */
[-C--:B------:R-:W-:Y:S01]  /*2160*/  IMAD R3, R13, R50.reuse, RZ ;  /* 0x000000320d037224 */ /* 0x080fe200078e02ff */
[----:B------:R-:W-:Y:S01]  /*2170*/  SHF.L.U64.HI R77, R56, 0x7, R57 ;  /* 0x00000007384d7819 */ /* 0x000fe20000010239 */
[----:B------:R-:W-:Y:S01]  /*2180*/  IMAD.IADD R5, R5, 0x1, R15 ;  /* 0x0000000105057824 */ /* 0x000fe200078e020f */
[----:B------:R-:W-:Y:S01]  /*2190*/  SHF.R.S32.HI R63, RZ, 0x4, R0 ;  /* 0x00000004ff3f7819 */ /* 0x000fe20000011400 */
[----:B0-----:R-:W-:Y:S01]  /*21a0*/  VIADD R32, R30, 0xffffff80 ;  /* 0xffffff801e207836 */ /* 0x001fe20000000000 */
[----:B------:R-:W-:Y:S01]  /*21b0*/  SHF.R.U32.HI R30, RZ, 0x7, R30 ;  /* 0x00000007ff1e7819 */ /* 0x000fe2000001161e */
[----:B------:R-:W-:Y:S01]  /*21c0*/  IMAD.IADD R11, R15, 0x1, R11 ;  /* 0x000000010f0b7824 */ /* 0x000fe200078e020b */
[----:B------:R-:W-:Y:S01]  /*21d0*/  LOP3.LUT R62, R0, 0xfffffff0, RZ, 0xc0, !PT ;  /* 0xfffffff0003e7812 */ /* 0x000fe200078ec0ff */
[----:B------:R-:W-:Y:S01]  /*21e0*/  IMAD R15, R24, R51, R3 ;  /* 0x00000033180f7224 */ /* 0x000fe200078e0203 */
[----:B------:R-:W-:Y:S01]  /*21f0*/  ISETP.NE.AND P6, PT, R30, 0x1, PT ;  /* 0x000000011e00780c */ /* 0x000fe20003fc5270 */
[----:B------:R-:W-:Y:S01]  /*2200*/  IMAD.WIDE.U32 R20, R24, R50, R6 ;  /* 0x0000003218147225 */ /* 0x000fe200078e0006 */
[----:B------:R-:W-:-:S02]  /*2210*/  SHF.R.S32.HI R31, RZ, 0x1f, R32 ;  /* 0x0000001fff1f7819 */ /* 0x000fc40000011420 */
[----:B------:R-:W-:Y:S01]  /*2220*/  LOP3.LUT R3, R79, 0x30, R16, 0xf8, !PT ;  /* 0x000000304f037812 */ /* 0x000fe200078ef810 */
[----:B------:R-:W-:Y:S01]  /*2230*/  IMAD.WIDE.U32 R52, R24, R56, R4 ;  /* 0x0000003818347225 */ /* 0x000fe200078e0004 */
[----:B------:R-:W-:Y:S02]  /*2240*/  LEA.HI R31, R31, R32, RZ, 0x2 ;  /* 0x000000201f1f7211 */ /* 0x000fe400078f10ff */
[----:B------:R-:W-:Y:S01]  /*2250*/  LOP3.LUT R68, R3, R74, RZ, 0x3c, !PT ;  /* 0x0000004a03447212 */ /* 0x000fe200078e3cff */
[----:B------:R-:W-:Y:S01]  /*2260*/  VIADD R73, R30, 0x8 ;  /* 0x000000081e497836 */ /* 0x000fe20000000000 */
[--C-:B------:R-:W-:Y:S01]  /*2270*/  LOP3.LUT R3, R79, 0x70, R0.reuse, 0xf8, !PT ;  /* 0x000000704f037812 */ /* 0x100fe200078ef800 */
[----:B------:R-:W-:Y:S01]  /*2280*/  IMAD R13, R13, R56, RZ ;  /* 0x000000380d0d7224 */ /* 0x000fe200078e02ff */
[----:B------:R-:W-:Y:S01]  /*2290*/  LOP3.LUT R31, R31, 0xfffffffc, RZ, 0xc0, !PT ;  /* 0xfffffffc1f1f7812 */ /* 0x000fe200078ec0ff */
[----:B------:R-:W-:Y:S05]  /*22a0*/  @!P6 WARPSYNC.ALL ;  /* 0x000000000000e948 */ /* 0x000fea0003800000 */
[----:B------:R-:W-:Y:S01]  /*22b0*/  LOP3.LUT R4, R201, 0x70, R0, 0xf8, !PT ;  /* 0x00000070c9047812 */ /* 0x000fe200078ef800 */
[----:B------:R-:W-:Y:S01]  /*22c0*/  IMAD.IADD R84, R29, 0x1, R28 ;  /* 0x000000011d547824 */ /* 0x000fe200078e021c */
[----:B------:R-:W-:Y:S01]  /*22d0*/  LOP3.LUT R6, R202, 0x70, R0, 0xf8, !PT ;  /* 0x00000070ca067812 */ /* 0x000fe200078ef800 */
[----:B------:R-:W-:Y:S01]  /*22e0*/  ULDC UR4, c[0x0][0x2f4] ;  /* 0x0000bd0000047ab9 */ /* 0x000fe20000000800 */
[----:B------:R-:W-:Y:S01]  /*22f0*/  SHF.R.U32.HI R30, RZ, 0x3, R201 ;  /* 0x00000003ff1e7819 */ /* 0x000fe200000116c9 */
[----:B------:R-:W-:Y:S01]  /*2300*/  IMAD R29, R51, 0xa0, RZ ;  /* 0x000000a0331d7824 */ /* 0x000fe200078e02ff */
[----:B------:R-:W-:Y:S01]  /*2310*/  LOP3.LUT R0, R3, R74, RZ, 0x3c, !PT ;  /* 0x0000004a03007212 */ /* 0x000fe200078e3cff */
[----:B------:R-:W-:Y:S01]  /*2320*/  IMAD.SHL.U32 R81, R50, 0x40, RZ ;  /* 0x0000004032517824 */ /* 0x000fe200078e00ff */
[----:B------:R-:W-:Y:S01]  /*2330*/  LOP3.LUT R4, R4, R30, RZ, 0x3c, !PT ;  /* 0x0000001e04047212 */ /* 0x000fe200078e3cff */
[----:B------:R-:W-:Y:S01]  /*2340*/  IMAD.WIDE.U32 R48, R24, R50, R8 ;  /* 0x0000003218307225 */ /* 0x000fe200078e0008 */
[----:B------:R-:W-:-:S02]  /*2350*/  LOP3.LUT R6, R6, R99, RZ, 0x3c, !PT ;  /* 0x0000006306067212 */ /* 0x000fc400078e3cff */
[----:B------:R-:W-:Y:S01]  /*2360*/  ISETP.GE.AND P2, PT, R19, UR4, PT ;  /* 0x0000000413007c0c */ /* 0x000fe2000bf46270 */
[----:B------:R-:W-:Y:S01]  /*2370*/  IMAD R13, R24, R57, R13 ;  /* 0x00000039180d7224 */ /* 0x000fe200078e020d */
[----:B------:R-:W-:Y:S01]  /*2380*/  SHF.L.U32 R71, R71, 0x1, RZ ;  /* 0x0000000147477819 */ /* 0x000fe200000006ff */
[----:B------:R-:W-:Y:S01]  /*2390*/  IMAD R69, R57, 0xa0, RZ ;  /* 0x000000a039457824 */ /* 0x000fe200078e02ff */
[----:B------:R-:W-:Y:S01]  /*23a0*/  ISETP.GE.AND P1, PT, R16, UR4, PT ;  /* 0x0000000410007c0c */ /* 0x000fe2000bf26270 */
[C---:B------:R-:W-:Y:S01]  /*23b0*/  IMAD.SHL.U32 R76, R56.reuse, 0x40, RZ ;  /* 0x00000040384c7824 */ /* 0x040fe200078e00ff */
[----:B------:R-:W-:Y:S01]  /*23c0*/  P2R R87, PR, RZ, 0x4 ;  /* 0x00000004ff577803 */ /* 0x000fe20000000000 */
[----:B------:R-:W-:Y:S01]  /*23d0*/  IMAD.SHL.U32 R75, R56, 0x80, RZ ;  /* 0x00000080384b7824 */ /* 0x000fe200078e00ff */
[----:B------:R-:W-:Y:S01]  /*23e0*/  SHF.R.S32.HI R60, RZ, 0x1f, R62 ;  /* 0x0000001fff3c7819 */ /* 0x000fe2000001143e */
[----:B------:R-:W-:-:S04]  /*23f0*/  IMAD.WIDE.U32 R54, R24, R56, R10 ;  /* 0x0000003818367225 */ /* 0x000fc800078e000a */
[----:B------:R-:W-:Y:S01]  /*2400*/  IMAD.WIDE.U32 R50, R50, 0xa0, RZ ;  /* 0x000000a032327825 */ /* 0x000fe200078e00ff */
[----:B------:R-:W-:-:S03]  /*2410*/  IADD3 R64, R13, R55, RZ ;  /* 0x000000370d407210 */ /* 0x000fc60007ffe0ff */
[----:B------:R-:W-:-:S04]  /*2420*/  IMAD.WIDE.U32 R56, R56, 0xa0, RZ ;  /* 0x000000a038387825 */ /* 0x000fc800078e00ff */
[----:B------:R-:W-:Y:S02]  /*2430*/  IMAD.IADD R31, R32, 0x1, -R31 ;  /* 0x00000001201f7824 */ /* 0x000fe400078e0a1f */
[----:B------:R-:W-:Y:S02]  /*2440*/  IMAD.IADD R59, R205, 0x1, R0 ;  /* 0x00000001cd3b7824 */ /* 0x000fe400078e0200 */
        /* <DEDUP_REMOVED lines=11> */
.L_x_3161:
[----:B0-----:R-:W0:Y:S01]  /*2500*/  LDC R92, c[0x0][0x430] ;  /* 0x00010c00ff5c7b82 */ /* 0x001e220000000800 */
[----:B------:R-:W-:Y:S01]  /*2510*/  VIADD R2, R2, 0xffffffff ;  /* 0xffffffff02027836 */ /* 0x000fe20000000000 */
[----:B------:R-:W-:Y:S01]  /*2520*/  ULDC.64 UR4, c[0x0][0x208] ;  /* 0x0000820000047ab9 */ /* 0x000fe20000000a00 */
[----:B------:R-:W-:Y:S02]  /*2530*/  IMAD.MOV.U32 R91, RZ, RZ, RZ ;  /* 0x000000ffff5b7224 */ /* 0x000fe400078e00ff */
[----:B------:R-:W-:-:S03]  /*2540*/  IMAD R5, R2, 0xa0, R72 ;  /* 0x000000a002057824 */ /* 0x000fc600078e0248 */
[----:B------:R-:W1:Y:S01]  /*2550*/  LDC R102, c[0x0][0x3f4] ;  /* 0x0000fd00ff667b82 */ /* 0x000e620000000800 */
[----:B------:R-:W-:Y:S01]  /*2560*/  IMAD.IADD R12, R84, 0x1, R5 ;  /* 0x00000001540c7824 */ /* 0x000fe200078e0205 */
[----:B------:R-:W-:-:S03]  /*2570*/  ISETP.GE.AND P2, PT, R5, R58, PT ;  /* 0x0000003a0500720c */ /* 0x000fc60003f46270 */
[----:B------:R-:W-:Y:S01]  /*2580*/  IMAD.MOV.U32 R8, RZ, RZ, R12 ;  /* 0x000000ffff087224 */ /* 0x000fe200078e000c */
[----:B------:R-:W-:Y:S02]  /*2590*/  ISETP.GT.OR P2, PT, R72, 0x9f, P2 ;  /* 0x0000009f4800780c */ /* 0x000fe40001744670 */
[----:B0-----:R-:W-:-:S11]  /*25a0*/  ISETP.NE.AND P3, PT, R92, 0x1, PT ;  /* 0x000000015c00780c */ /* 0x001fd60003f65270 */
[----:B------:R-:W0:Y:S08]  /*25b0*/  @!P2 LDC.64 R6, c[0x0][0x428] ;  /* 0x00010a00ff06ab82 */ /* 0x000e300000000a00 */
[----:B--2---:R-:W2:Y:S08]  /*25c0*/  @!P2 LDC.64 R4, c[0x0][0x418] ;  /* 0x00010600ff04ab82 */ /* 0x004eb00000000a00 */
[----:B---3--:R-:W3:Y:S08]  /*25d0*/  @P3 LDC R9, c[0x0][0x434] ;  /* 0x00010d00ff093b82 */ /* 0x008ef00000000800 */
[----:B------:R-:W4:Y:S01]  /*25e0*/  @P3 LDC R10, c[0x0][0x438] ;  /* 0x00010e00ff0a3b82 */ /* 0x000f220000000800 */
[----:B---3--:R-:W-:-:S05]  /*25f0*/  @P3 IMAD.HI.U32 R9, R12, R9, RZ ;  /* 0x000000090c093227 */ /* 0x008fca00078e00ff */
[----:B----4-:R-:W-:Y:S01]  /*2600*/  @P3 SHF.R.U32.HI R8, RZ, R10, R9 ;  /* 0x0000000aff083219 */ /* 0x010fe20000011609 */
[----:B0-----:R-:W-:-:S03]  /*2610*/  @!P2 IMAD R10, R61, R6, RZ ;  /* 0x000000063d0aa224 */ /* 0x001fc600078e02ff */
[----:B------:R-:W-:Y:S01]  /*2620*/  @!P2 SHF.R.S32.HI R9, RZ, 0x1f, R8 ;  /* 0x0000001fff09a819 */ /* 0x000fe20000011408 */
[C---:B------:R-:W-:Y:S02]  /*2630*/  @!P2 IMAD R11, R85.reuse, R7, R10 ;  /* 0x00000007550ba224 */ /* 0x040fe400078e020a */
[----:B------:R-:W-:-:S05]  /*2640*/  @!P2 IMAD.WIDE.U32 R6, R85, R6, R8 ;  /* 0x000000065506a225 */ /* 0x000fca00078e0008 */
[----:B------:R-:W-:Y:S02]  /*2650*/  @!P2 IADD3 R7, R7, R11, RZ ;  /* 0x0000000b0707a210 */ /* 0x000fe40007ffe0ff */
        /* <DEDUP_REMOVED lines=26> */
[----:B------:R-:W-:Y:S02]  /*2800*/  VIMNMX R95, R95, 0xa0, PT ;  /* 0x000000a05f5f7848 */ /* 0x000fe40003fe0100 */
[----:B------:R-:W-:Y:S01]  /*2810*/  IADD3 R5, R5, R7, RZ ;  /* 0x0000000705057210 */ /* 0x000fe20007ffe0ff */
[----:B------:R-:W-:-:S02]  /*2820*/  IMAD R7, R91, UR5, R6 ;  /* 0x000000055b077c24 */ /* 0x000fc4000f8e0206 */
[----:B------:R-:W-:Y:S02]  /*2830*/  IMAD R6, R70, R2, RZ ;  /* 0x0000000246067224 */ /* 0x000fe400078e02ff */
[----:B------:R-:W-:Y:S01]  /*2840*/  IMAD.WIDE.U32 R4, R91, UR4, R4 ;  /* 0x000000045b047c25 */ /* 0x000fe2000f8e0004 */
[----:B------:R-:W-:-:S03]  /*2850*/  ULDC.64 UR4, c[0x0][0x308] ;  /* 0x0000c20000047ab9 */ /* 0x000fc60000000a00 */
[----:B------:R-:W-:Y:S01]  /*2860*/  IMAD.IADD R5, R5, 0x1, R7 ;  /* 0x0000000105057824 */ /* 0x000fe200078e0207 */
[----:B------:R-:W-:Y:S01]  /*2870*/  SHF.R.S32.HI R7, RZ, 0x1f, R2 ;  /* 0x0000001fff077819 */ /* 0x000fe20000011402 */
[----:B------:R-:W-:-:S04]  /*2880*/  IMAD.WIDE.U32 R4, R192, UR4, R4 ;  /* 0x00000004c0047c25 */ /* 0x000fc8000f8e0004 */
[----:B------:R-:W-:Y:S01]  /*2890*/  IMAD R101, R192, UR5, R5 ;  /* 0x00000005c0657c24 */ /* 0x000fe2000f8e0205 */
[----:B------:R-:W-:Y:S01]  /*28a0*/  ULDC.64 UR4, c[0x0][0x2e8] ;  /* 0x0000ba0000047ab9 */ /* 0x000fe20000000a00 */
[----:B------:R-:W-:Y:S01]  /*28b0*/  IMAD R5, R69, R2, RZ ;  /* 0x0000000245057224 */ /* 0x000fe200078e02ff */
        /* <DEDUP_REMOVED lines=43> */
.L_x_3091:
[----:B------:R-:W-:Y:S05]  /*2b70*/  BSYNC B1 ;  /* 0x0000000000017941 */ /* 0x000fea0003800000 */
.L_x_3090:
        /* <DEDUP_REMOVED lines=27> */
.L_x_3093:
[----:B------:R-:W-:Y:S05]  /*2d30*/  BSYNC B1 ;  /* 0x0000000000017941 */ /* 0x000fea0003800000 */
.L_x_3092:
[----:B0-----:R-:W-:Y:S01]  /*2d40*/  IADD3 R10, R191, 0x80, RZ ;  /* 0x00000080bf0a7810 */ /* 0x001fe20007ffe0ff */
[----:B------:R-:W-:Y:S03]  /*2d50*/  BSSY B1, `(.L_x_3094) ;  /* 0x0000016000017945 */ /* 0x000fe60003800000 */
        /* <DEDUP_REMOVED lines=21> */
.L_x_3095:
[----:B------:R-:W-:Y:S05]  /*2eb0*/  BSYNC B1 ;  /* 0x0000000000017941 */ /* 0x000fea0003800000 */
.L_x_3094:
[----:B0-----:R-:W2:Y:S01]  /*2ec0*/  LDL R4, [R1+0x4] ;  /* 0x0000040001047983 */ /* 0x001ea20000100800 */
[----:B------:R-:W-:Y:S01]  /*2ed0*/  IMAD.MOV.U32 R113, RZ, RZ, R42 ;  /* 0x000000ffff717224 */ /* 0x000fe200078e002a */
[----:B-----5:R-:W-:Y:S01]  /*2ee0*/  MOV R104, R8 ;  /* 0x0000000800687202 */ /* 0x020fe20000000f00 */
[----:B------:R-:W-:Y:S02]  /*2ef0*/  IMAD.MOV.U32 R120, RZ, RZ, R46 ;  /* 0x000000ffff787224 */ /* 0x000fe400078e002e */
[----:B------:R-:W-:Y:S02]  /*2f00*/  IMAD.MOV.U32 R108, RZ, RZ, R34 ;  /* 0x000000ffff6c7224 */ /* 0x000fe400078e0022 */
[----:B------:R-:W-:Y:S02]  /*2f10*/  IMAD.MOV.U32 R111, RZ, RZ, R38 ;  /* 0x000000ffff6f7224 */ /* 0x000fe400078e0026 */
[----:B------:R-:W-:Y:S02]  /*2f20*/  IMAD.MOV.U32 R109, RZ, RZ, R36 ;  /* 0x000000ffff6d7224 */ /* 0x000fe400078e0024 */
[----:B------:R-:W-:-:S02]  /*2f30*/  IMAD.MOV.U32 R112, RZ, RZ, R40 ;  /* 0x000000ffff707224 */ /* 0x000fc400078e0028 */
        /* <DEDUP_REMOVED lines=8> */
.L_x_3096:
[----:B------:R-:W-:Y:S01]  /*2fc0*/  IMAD R86, R188, 0x8, R18 ;  /* 0x00000008bc567824 */ /* 0x000fe200078e0212 */
[----:B------:R-:W-:Y:S01]  /*2fd0*/  SHF.L.U32 R98, R195, 0x1f, RZ ;  /* 0x0000001fc3627819 */ /* 0x000fe200000006ff */
[----:B------:R-:W-:Y:S03]  /*2fe0*/  BSSY B1, `(.L_x_3097) ;  /* 0x0000003000017945 */ /* 0x000fe60003800000 */
[----:B------:R-:W0:Y:S02]  /*2ff0*/  SYNCS.PHASECHK.TRANS64.TRYWAIT P6, [R86+URZ+0x22890], R98 ;  /* 0x02289062560075a7 */ /* 0x000e2400080c017f */
[----:B0-----:R-:W-:Y:S05]  /*3000*/  @!P6 BRA `(.L_x_3098) ;  /* 0x0000025c0094e947 */ /* 0x001fea0003800000 */
.L_x_3406:
[----:B------:R-:W-:Y:S05]  /*3010*/  BSYNC B1 ;  /* 0x0000000000017941 */ /* 0x000fea0003800000 */
.L_x_3097:
[----:B------:R-:W-:-:S03]  /*3020*/  UMOV UR4, 0xffffffff ;  /* 0xffffffff00047882 */ /* 0x000fc60000000000 */
[----:B------:R-:W-:Y:S05]  /*3030*/  BRA.DIV UR4, `(.L_x_3099) ;  /* 0x0000025e049c7947 */ /* 0x000fea000b800000 */
[----:B------:R1:W2:Y:S04]  /*3040*/  SHFL.IDX PT, R103, R101, RZ, 0x1c1f ;  /* 0x001c1fff65677589 */ /* 0x0002a800000e0000 */
[----:B------:R1:W3:Y:S02]  /*3050*/  SHFL.IDX PT, R14, R100, RZ, 0x1c1f ;  /* 0x001c1fff640e7589 */ /* 0x0002e400000e0000 */
.L_x_3410:
        /* <DEDUP_REMOVED lines=15> */
[----:B------:R-:W-:Y:S02]  /*3150*/  LOP3.LUT R15, R97, 0xff0000ff, RZ, 0xc0, !PT ;  /* 0xff0000ff610f7812 */ /* 0x000fe400078ec0ff */
[----:B------:R-:W-:Y:S02]  /*3160*/  SHF.R.U32.HI R97, RZ, 0x10, R47 ;  /* 0x00000010ff617819 */ /* 0x000fe4000001162f */
[----:B------:R-:W-:-:S02]  /*3170*/  LOP3.LUT R47, R47, 0xff0000ff, RZ, 0xc0, !PT ;  /* 0xff0000ff2f2f7812 */ /* 0x000fc400078ec0ff */
[----:B------:R-:W-:Y:S02]  /*3180*/  SHF.L.U32 R46, R46, 0x8, RZ ;  /* 0x000000082e2e7819 */ /* 0x000fe400000006ff */
        /* <DEDUP_REMOVED lines=9> */
[--C-:B------:R-:W-:Y:S01]  /*3220*/  HADD2.F32 R15, -RZ, R4.reuse.H1_H1 ;  /* 0x30000004ff0f7230 */ /* 0x100fe20000004100 */
[----:B------:R-:W-:Y:S01]  /*3230*/  F2FP.F16.E4M3.UNPACK_B R96, R114.H1 ;  /* 0x00000072ff60723e */ /* 0x000fe200030006ff */
[----:B------:R-:W-:Y:S01]  /*3240*/  HADD2.F32 R4, -RZ, R4.H0_H0 ;  /* 0x20000004ff047230 */ /* 0x000fe20000004100 */
[----:B------:R-:W-:Y:S01]  /*3250*/  F2FP.F16.E4M3.UNPACK_B R5, R5.H1 ;  /* 0x00000005ff05723e */ /* 0x000fe200030006ff */
[----:B------:R-:W-:-:S02]  /*3260*/  HADD2.F32 R116, -RZ, R46.H1_H1 ;  /* 0x3000002eff747230 */ /* 0x000fc40000004100 */
[-C--:B------:R-:W-:Y:S01]  /*3270*/  FMUL.FTZ R119, R15, R115.reuse ;  /* 0x000000730f777220 */ /* 0x080fe20000410000 */
[--C-:B------:R-:W-:Y:S02]  /*3280*/  HADD2.F32 R97, -RZ, R96.reuse.H0_H0 ;  /* 0x20000060ff617230 */ /* 0x100fe40000004100 */
[C---:B------:R-:W-:Y:S01]  /*3290*/  FMUL.FTZ R118, R4.reuse, R115 ;  /* 0x0000007304767220 */ /* 0x040fe20000410000 */
[--C-:B------:R-:W-:Y:S01]  /*32a0*/  HADD2.F32 R47, -RZ, R5.reuse.H1_H1 ;  /* 0x30000005ff2f7230 */ /* 0x100fe20000004100 */
[----:B------:R-:W-:Y:S01]  /*32b0*/  F2FP.F16.E4M3.UNPACK_B R115, R120 ;  /* 0x00000078ff73723e */ /* 0x000fe200020006ff */
[----:B------:R-:W-:Y:S02]  /*32c0*/  HADD2.F32 R46, -RZ, R5.H0_H0 ;  /* 0x20000005ff2e7230 */ /* 0x000fe40000004100 */
[-C--:B------:R-:W-:Y:S01]  /*32d0*/  FFMA.FTZ R4, R4, R97.reuse, -R119 ;  /* 0x0000006104047223 */ /* 0x080fe20000010877 */
[----:B------:R-:W-:Y:S02]  /*32e0*/  HADD2.F32 R96, -RZ, R96.H1_H1 ;  /* 0x30000060ff607230 */ /* 0x000fe40000004100 */
[-C--:B------:R-:W-:Y:S01]  /*32f0*/  FMUL.FTZ R119, R47, R116.reuse ;  /* 0x000000742f777220 */ /* 0x080fe20000410000 */
[----:B------:R-:W-:Y:S01]  /*3300*/  FFMA.FTZ R5, R15, R97, R118 ;  /* 0x000000610f057223 */ /* 0x000fe20000010076 */
[C---:B------:R-:W-:Y:S01]  /*3310*/  FMUL.FTZ R116, R46.reuse, R116 ;  /* 0x000000742e747220 */ /* 0x040fe20000410000 */
[-C--:B------:R-:W-:Y:S01]  /*3320*/  F2FP.F16.E4M3.UNPACK_B R15, R13.reuse.H1 ;  /* 0x0000000dff0f723e */ /* 0x080fe200030006ff */
[----:B------:R-:W-:Y:S01]  /*3330*/  FFMA.FTZ R121, R46, R96, -R119 ;  /* 0x000000602e797223 */ /* 0x000fe20000010877 */
[----:B------:R-:W-:Y:S01]  /*3340*/  F2FP.F16.E4M3.UNPACK_B R114, R114 ;  /* 0x00000072ff72723e */ /* 0x000fe200020006ff */
[----:B------:R-:W-:Y:S01]  /*3350*/  FFMA.FTZ R122, R47, R96, R116 ;  /* 0x000000602f7a7223 */ /* 0x000fe20000010074 */
[----:B------:R-:W-:Y:S01]  /*3360*/  HADD2.F32 R97, -RZ, R115.H1_H1 ;  /* 0x30000073ff617230 */ /* 0x000fe20000004100 */
[----:B------:R-:W-:Y:S01]  /*3370*/  F2FP.F16.E4M3.UNPACK_B R13, R13 ;  /* 0x0000000dff0d723e */ /* 0x000fe200020006ff */
[----:B------:R-:W-:-:S02]  /*3380*/  HADD2.F32 R47, -RZ, R15.H1_H1 ;  /* 0x3000000fff2f7230 */ /* 0x000fc40000004100 */
[----:B------:R-:W-:Y:S01]  /*3390*/  HADD2.F32 R46, -RZ, R15.H0_H0 ;  /* 0x2000000fff2e7230 */ /* 0x000fe20000004100 */
[----:B------:R-:W-:Y:S01]  /*33a0*/  F2FP.SATFINITE.E4M3.F32.PACK_AB_MERGE_C R123, R122, R121, RZ ;  /* 0x000000797a7b723e */ /* 0x000fe200048070ff */
[----:B------:R-:W-:Y:S02]  /*33b0*/  HADD2.F32 R116, -RZ, R115.H0_H0 ;  /* 0x20000073ff747230 */ /* 0x000fe40000004100 */
[-C--:B------:R-:W-:Y:S01]  /*33c0*/  FMUL.FTZ R115, R47, R97.reuse ;  /* 0x000000612f737220 */ /* 0x080fe20000410000 */
[----:B------:R-:W-:Y:S02]  /*33d0*/  HADD2.F32 R96, -RZ, R114.H1_H1 ;  /* 0x30000072ff607230 */ /* 0x000fe40000004100 */
[----:B------:R-:W-:Y:S01]  /*33e0*/  FMUL.FTZ R120, R46, R97 ;  /* 0x000000612e787220 */ /* 0x000fe20000410000 */
[--C-:B------:R-:W-:Y:S01]  /*33f0*/  HADD2.F32 R15, -RZ, R13.reuse.H0_H0 ;  /* 0x2000000dff0f7230 */ /* 0x100fe20000004100 */
[----:B------:R-:W-:Y:S01]  /*3400*/  F2FP.F16.E4M3.UNPACK_B R97, R12.H1 ;  /* 0x0000000cff61723e */ /* 0x000fe200030006ff */
[----:B------:R-:W-:-:S02]  /*3410*/  HADD2.F32 R13, -RZ, R13.H1_H1 ;  /* 0x3000000dff0d7230 */ /* 0x000fc40000004100 */
[-C--:B------:R-:W-:Y:S01]  /*3420*/  FFMA.FTZ R115, R46, R96.reuse, -R115 ;  /* 0x000000602e737223 */ /* 0x080fe20000010873 */
[----:B------:R-:W-:Y:S02]  /*3430*/  HADD2.F32 R114, -RZ, R114.H0_H0 ;  /* 0x20000072ff727230 */ /* 0x000fe40000004100 */
[----:B------:R-:W-:Y:S01]  /*3440*/  FFMA.FTZ R96, R47, R96, R120 ;  /* 0x000000602f607223 */ /* 0x000fe20000010078 */
[----:B------:R-:W-:Y:S01]  /*3450*/  F2FP.SATFINITE.E4M3.F32.PACK_AB_MERGE_C R5, R5, R4, R123 ;  /* 0x000000040505723e */ /* 0x000fe2000480707b */
[-C--:B------:R-:W-:Y:S01]  /*3460*/  FMUL.FTZ R118, R13, R116.reuse ;  /* 0x000000740d767220 */ /* 0x080fe20000410000 */
[C---:B------:R-:W-:Y:S02]  /*3470*/  FMUL.FTZ R116, R15.reuse, R116 ;  /* 0x000000740f747220 */ /* 0x040fe40000410000 */
[----:B------:R-:W-:Y:S01]  /*3480*/  F2FP.SATFINITE.E4M3.F32.PACK_AB_MERGE_C R122, R96, R115, RZ ;  /* 0x00000073607a723e */ /* 0x000fe200048070ff */
[-C--:B------:R-:W-:Y:S01]  /*3490*/  FFMA.FTZ R119, R15, R114.reuse, -R118 ;  /* 0x000000720f777223 */ /* 0x080fe20000010876 */
        /* <DEDUP_REMOVED lines=21> */
[----:B------:R-:W-:Y:S01]  /*35f0*/  FFMA.FTZ R118, R47, R114, R118 ;  /* 0x000000722f767223 */ /* 0x000fe20000010076 */
[----:B------:R-:W-:Y:S01]  /*3600*/  FFMA.FTZ R47, R13, R12, -R46 ;  /* 0x0000000c0d2f7223 */ /* 0x000fe2000001082e */
[----:B------:R-:W-:-:S02]  /*3610*/  HADD2.F32 R13, -RZ, R7.H1_H1 ;  /* 0x30000007ff0d7230 */ /* 0x000fc40000004100 */
[----:B------:R-:W-:Y:S01]  /*3620*/  FFMA.FTZ R116, R15, R12, R116 ;  /* 0x0000000c0f747223 */ /* 0x000fe20000010074 */
[----:B------:R-:W-:Y:S01]  /*3630*/  HADD2.F32 R12, -RZ, R7.H0_H0 ;  /* 0x20000007ff0c7230 */ /* 0x000fe20000004100 */
[----:B------:R-:W-:Y:S01]  /*3640*/  F2FP.SATFINITE.E4M3.F32.PACK_AB_MERGE_C R118, R118, R121, RZ ;  /* 0x000000797676723e */ /* 0x000fe200048070ff */
[--C-:B------:R-:W-:Y:S01]  /*3650*/  HADD2.F32 R7, -RZ, R6.reuse.H0_H0 ;  /* 0x20000006ff077230 */ /* 0x100fe20000004100 */
[----:B------:R-:W-:Y:S01]  /*3660*/  F2FP.SATFINITE.E4M3.F32.PACK_AB_MERGE_C R4, R120, R119, R122 ;  /* 0x000000777804723e */ /* 0x000fe2000480707a */
[----:B------:R-:W-:Y:S01]  /*3670*/  HADD2.F32 R6, -RZ, R6.H1_H1 ;  /* 0x30000006ff067230 */ /* 0x000fe20000004100 */
[----:B------:R-:W-:Y:S01]  /*3680*/  F2FP.SATFINITE.E4M3.F32.PACK_AB_MERGE_C R47, R116, R47, RZ ;  /* 0x0000002f742f723e */ /* 0x000fe200048070ff */
[----:B------:R-:W-:Y:S02]  /*3690*/  HADD2.F32 R117, -RZ, R117.H0_H0 ;  /* 0x20000075ff757230 */ /* 0x000fe40000004100 */
[----:B------:R-:W-:Y:S02]  /*36a0*/  HADD2.F32 R115, -RZ, R115.H0_H0 ;  /* 0x20000073ff737230 */ /* 0x000fe40000004100 */
        /* <DEDUP_REMOVED lines=12> */
.L_x_3105:
[----:B------:R-:W-:Y:S05]  /*3770*/  BSYNC B3 ;  /* 0x0000000000037941 */ /* 0x000fea0003800000 */
.L_x_3104:
[----:B------:R-:W-:Y:S02]  /*3780*/  ULDC.64 UR4, c[0x0][0x208] ;  /* 0x0000820000047ab9 */ /* 0x000fe40000000a00 */
[----:B0-----:R4:W-:Y:S03]  /*3790*/  ST.E.128 desc[UR4][R10.64], R4 ;  /* 0x000000040a007985 */ /* 0x0019e6000c101d04 */
.L_x_3103:
[----:B------:R-:W-:Y:S05]  /*37a0*/  BSYNC B2 ;  /* 0x0000000000027941 */ /* 0x000fea0003800000 */
.L_x_3102:
        /* <DEDUP_REMOVED lines=8> */
[----:B------:R-:W-:Y:S02]  /*3830*/  SHF.R.U32.HI R14, RZ, 0x8, R45 ;  /* 0x00000008ff0e7819 */ /* 0x000fe4000001162d */
[----:B------:R-:W-:Y:S02]  /*3840*/  SHF.R.U32.HI R42, RZ, 0x8, R43 ;  /* 0x00000008ff2a7819 */ /* 0x000fe4000001162b */
[----:B------:R-:W-:Y:S01]  /*3850*/  LOP3.LUT R15, R43, 0xff0000ff, RZ, 0xc0, !PT ;  /* 0xff0000ff2b0f7812 */ /* 0x000fe200078ec0ff */
[----:B------:R-:W-:Y:S01]  /*3860*/  IMAD.SHL.U32 R14, R14, 0x100, RZ ;  /* 0x000001000e0e7824 */ /* 0x000fe200078e00ff */
[----:B------:R-:W-:Y:S01]  /*3870*/  LOP3.LUT R13, R45, 0xff0000ff, RZ, 0xc0, !PT ;  /* 0xff0000ff2d0d7812 */ /* 0x000fe200078ec0ff */
[----:B------:R-:W-:Y:S01]  /*3880*/  IMAD.SHL.U32 R42, R42, 0x100, RZ ;  /* 0x000001002a2a7824 */ /* 0x000fe200078e00ff */
[----:B------:R-:W-:Y:S02]  /*3890*/  SHF.R.U32.HI R44, RZ, 0x10, R45 ;  /* 0x00000010ff2c7819 */ /* 0x000fe4000001162d */
[----:B------:R-:W-:-:S02]  /*38a0*/  SHF.R.U32.HI R43, RZ, 0x10, R43 ;  /* 0x00000010ff2b7819 */ /* 0x000fc4000001162b */
[----:B------:R-:W-:Y:S01]  /*38b0*/  LOP3.LUT R13, R13, 0xff00, R14, 0xf8, !PT ;  /* 0x0000ff000d0d7812 */ /* 0x000fe200078ef80e */
[----:B------:R-:W-:Y:S01]  /*38c0*/  IMAD.U32 R14, R44, 0x10000, RZ ;  /* 0x000100002c0e7824 */ /* 0x000fe200078e00ff */
[----:B0-----:R-:W-:Y:S01]  /*38d0*/  MOV R12, R4 ;  /* 0x00000004000c7202 */ /* 0x001fe20000000f00 */
        /* <DEDUP_REMOVED lines=51> */
[-C--:B------:R-:W-:Y:S01]  /*3c10*/  F2FP.F16.E4M3.UNPACK_B R45, R47.reuse.H1 ;  /* 0x0000002fff2d723e */ /* 0x080fe200030006ff */
[----:B------:R-:W-:Y:S01]  /*3c20*/  HADD2.F32 R42, -RZ, R42.H0_H0 ;  /* 0x2000002aff2a7230 */ /* 0x000fe20000004100 */
[-C--:B------:R-:W-:Y:S01]  /*3c30*/  F2FP.F16.E4M3.UNPACK_B R12, R6.reuse.H1 ;  /* 0x00000006ff0c723e */ /* 0x080fe200030006ff */
        /* <DEDUP_REMOVED lines=16> */
[----:B------:R-:W-:Y:S02]  /*3d40*/  HADD2.F32 R45, -RZ, R45.H0_H0 ;  /* 0x2000002dff2d7230 */ /* 0x000fe40000004100 */
[-C--:B------:R-:W-:Y:S01]  /*3d50*/  FFMA.FTZ R103, R12, R14.reuse, -R103 ;  /* 0x0000000e0c677223 */ /* 0x080fe20000010867 */
[--C-:B------:R-:W-:Y:S02]  /*3d60*/  HADD2.F32 R12, -RZ, R7.reuse.H0_H0 ;  /* 0x20000007ff0c7230 */ /* 0x100fe40000004100 */
[----:B------:R-:W-:Y:S01]  /*3d70*/  FFMA.FTZ R46, R13, R14, R46 ;  /* 0x0000000e0d2e7223 */ /* 0x000fe2000001002e */
[----:B------:R-:W-:Y:S02]  /*3d80*/  HADD2.F32 R13, -RZ, R7.H1_H1 ;  /* 0x30000007ff0d7230 */ /* 0x000fe40000004100 */
[----:B------:R-:W-:Y:S01]  /*3d90*/  FFMA.FTZ R114, R15, R43, R96 ;  /* 0x0000002b0f727223 */ /* 0x000fe20000010060 */
[----:B------:R-:W-:-:S02]  /*3da0*/  HADD2.F32 R7, -RZ, R6.H0_H0 ;  /* 0x20000006ff077230 */ /* 0x000fc40000004100 */
[-C--:B------:R-:W-:Y:S01]  /*3db0*/  FMUL.FTZ R96, R12, R45.reuse ;  /* 0x0000002d0c607220 */ /* 0x080fe20000410000 */
[----:B------:R-:W-:Y:S02]  /*3dc0*/  HADD2.F32 R6, -RZ, R6.H1_H1 ;  /* 0x30000006ff067230 */ /* 0x000fe40000004100 */
[C---:B------:R-:W-:Y:S01]  /*3dd0*/  FMUL.FTZ R15, R13.reuse, R45 ;  /* 0x0000002d0d0f7220 */ /* 0x040fe20000410000 */
[----:B------:R-:W-:Y:S02]  /*3de0*/  HADD2.F32 R44, -RZ, R44.H0_H0 ;  /* 0x2000002cff2c7230 */ /* 0x000fe40000004100 */
[-C--:B------:R-:W-:Y:S01]  /*3df0*/  FFMA.FTZ R96, R13, R42.reuse, R96 ;  /* 0x0000002a0d607223 */ /* 0x080fe20000010060 */
[----:B------:R-:W-:Y:S01]  /*3e00*/  F2FP.SATFINITE.E4M3.F32.PACK_AB_MERGE_C R46, R46, R103, RZ ;  /* 0x000000672e2e723e */ /* 0x000fe200048070ff */
[-C--:B------:R-:W-:Y:S01]  /*3e10*/  FMUL.FTZ R14, R6, R47.reuse ;  /* 0x0000002f060e7220 */ /* 0x080fe20000410000 */
[C---:B------:R-:W-:Y:S01]  /*3e20*/  FMUL.FTZ R47, R7.reuse, R47 ;  /* 0x0000002f072f7220 */ /* 0x040fe20000410000 */
[----:B------:R-:W-:Y:S01]  /*3e30*/  FFMA.FTZ R15, R12, R42, -R15 ;  /* 0x0000002a0c0f7223 */ /* 0x000fe2000001080f */
[----:B------:R-:W-:Y:S01]  /*3e40*/  F2FP.SATFINITE.E4M3.F32.PACK_AB_MERGE_C R113, R114, R113, RZ ;  /* 0x000000717271723e */ /* 0x000fe200048070ff */
[-C--:B------:R-:W-:Y:S01]  /*3e50*/  FFMA.FTZ R14, R7, R44.reuse, -R14 ;  /* 0x0000002c070e7223 */ /* 0x080fe2000001080e */
[----:B------:R-:W-:Y:S01]  /*3e60*/  FFMA.FTZ R47, R6, R44, R47 ;  /* 0x0000002c062f7223 */ /* 0x000fe2000001002f */
[----:B------:R-:W-:-:S02]  /*3e70*/  F2FP.SATFINITE.E4M3.F32.PACK_AB_MERGE_C R4, R110, R97, R115 ;  /* 0x000000616e04723e */ /* 0x000fc40004807073 */
[----:B------:R-:W-:Y:S02]  /*3e80*/  F2FP.SATFINITE.E4M3.F32.PACK_AB_MERGE_C R7, R96, R15, R113 ;  /* 0x0000000f6007723e */ /* 0x000fe40004807071 */
[----:B------:R-:W-:-:S07]  /*3e90*/  F2FP.SATFINITE.E4M3.F32.PACK_AB_MERGE_C R6, R47, R14, R46 ;  /* 0x0000000e2f06723e */ /* 0x000fce000480702e */
.L_x_3107:
[----:B------:R-:W-:Y:S05]  /*3ea0*/  BSYNC B2 ;  /* 0x0000000000027941 */ /* 0x000fea0003800000 */
.L_x_3106:
[----:B------:R-:W-:Y:S02]  /*3eb0*/  ULDC.64 UR4, c[0x0][0x208] ;  /* 0x0000820000047ab9 */ /* 0x000fe40000000a00 */
[----:B0-----:R0:W-:Y:S03]  /*3ec0*/  ST.E.128 desc[UR4][R10.64], R4 ;  /* 0x000000040a007985 */ /* 0x0011e6000c101d04 */
.L_x_3101:
[----:B------:R-:W-:Y:S05]  /*3ed0*/  BSYNC B1 ;  /* 0x0000000000017941 */ /* 0x000fea0003800000 */
.L_x_3100:
[----:B------:R-:W-:-:S03]  /*3ee0*/  UMOV UR4, 0xffffffff ;  /* 0xffffffff00047882 */ /* 0x000fc60000000000 */
[----:B------:R-:W-:Y:S05]  /*3ef0*/  BRA.DIV UR4, `(.L_x_3108) ;  /* 0x0000025204347947 */ /* 0x000fea000b800000 */
[----:B------:R0:W0:Y:S04]  /*3f00*/  SHFL.IDX PT, R43, R101, 0x1, 0x1c1f ;  /* 0x003c1f00652b7f89 */ /* 0x00002800000e0000 */
[----:B---3--:R3:W0:Y:S02]  /*3f10*/  SHFL.IDX PT, R14, R100, 0x1, 0x1c1f ;  /* 0x003c1f00640e7f89 */ /* 0x00862400000e0000 */
.L_x_3414:
        /* <DEDUP_REMOVED lines=24> */
[----:B------:R-:W-:Y:S02]  /*40a0*/  F2FP.F16.E4M3.UNPACK_B R4, R5 ;  /* 0x00000005ff04723e */ /* 0x000fe400020006ff */
[----:B------:R-:W-:Y:S01]  /*40b0*/  LOP3.LUT R41, R13, 0xff0000, R38, 0xf8, !PT ;  /* 0x00ff00000d297812 */ /* 0x000fe200078ef826 */
[--C-:B------:R-:W-:Y:S01]  /*40c0*/  HADD2.F32 R42, -RZ, R15.reuse.H0_H0 ;  /* 0x2000000fff2a7230 */ /* 0x100fe20000004100 */
[----:B------:R-:W-:Y:S01]  /*40d0*/  LOP3.LUT R45, R40, 0xff0000, R39, 0xf8, !PT ;  /* 0x00ff0000282d7812 */ /* 0x000fe200078ef827 */
[--C-:B------:R-:W-:Y:S01]  /*40e0*/  HADD2.F32 R13, -RZ, R4.reuse.H1_H1 ;  /* 0x30000004ff0d7230 */ /* 0x100fe20000004100 */
[----:B------:R-:W-:Y:S01]  /*40f0*/  F2FP.F16.E4M3.UNPACK_B R39, R111.H1 ;  /* 0x0000006fff27723e */ /* 0x000fe200030006ff */
[----:B------:R-:W-:Y:S01]  /*4100*/  HADD2.F32 R4, -RZ, R4.H0_H0 ;  /* 0x20000004ff047230 */ /* 0x000fe20000004100 */
[----:B------:R-:W-:Y:S01]  /*4110*/  F2FP.F16.E4M3.UNPACK_B R5, R5.H1 ;  /* 0x00000005ff05723e */ /* 0x000fe200030006ff */
[----:B------:R-:W-:-:S02]  /*4120*/  HADD2.F32 R44, -RZ, R15.H1_H1 ;  /* 0x3000000fff2c7230 */ /* 0x000fc40000004100 */
[CC--:B------:R-:W-:Y:S01]  /*4130*/  FMUL.FTZ R47, R13.reuse, R42.reuse ;  /* 0x0000002a0d2f7220 */ /* 0x0c0fe20000410000 */
[----:B------:R-:W-:Y:S02]  /*4140*/  HADD2.F32 R40, -RZ, R39.H0_H0 ;  /* 0x20000027ff287230 */ /* 0x000fe40000004100 */
[C---:B------:R-:W-:Y:S01]  /*4150*/  FMUL.FTZ R42, R4.reuse, R42 ;  /* 0x0000002a042a7220 */ /* 0x040fe20000410000 */
[--C-:B------:R-:W-:Y:S01]  /*4160*/  HADD2.F32 R15, -RZ, R5.reuse.H0_H0 ;  /* 0x20000005ff0f7230 */ /* 0x100fe20000004100 */
[----:B------:R-:W-:Y:S01]  /*4170*/  F2FP.F16.E4M3.UNPACK_B R112, R112 ;  /* 0x00000070ff70723e */ /* 0x000fe200020006ff */
[----:B------:R-:W-:Y:S02]  /*4180*/  HADD2.F32 R38, -RZ, R5.H1_H1 ;  /* 0x30000005ff267230 */ /* 0x000fe40000004100 */
[-C--:B------:R-:W-:Y:S01]  /*4190*/  FFMA.FTZ R4, R4, R40.reuse, -R47 ;  /* 0x0000002804047223 */ /* 0x080fe2000001082f */
[----:B------:R-:W-:Y:S02]  /*41a0*/  HADD2.F32 R39, -RZ, R39.H1_H1 ;  /* 0x30000027ff277230 */ /* 0x000fe40000004100 */
[----:B------:R-:W-:Y:S01]  /*41b0*/  FFMA.FTZ R5, R13, R40, R42 ;  /* 0x000000280d057223 */ /* 0x000fe2000001002a */
[C---:B------:R-:W-:Y:S01]  /*41c0*/  FMUL.FTZ R47, R15.reuse, R44 ;  /* 0x0000002c0f2f7220 */ /* 0x040fe20000410000 */
[----:B------:R-:W-:Y:S01]  /*41d0*/  F2FP.F16.E4M3.UNPACK_B R13, R12.H1 ;  /* 0x0000000cff0d723e */ /* 0x000fe200030006ff */
[C---:B------:R-:W-:Y:S01]  /*41e0*/  FMUL.FTZ R46, R38.reuse, R44 ;  /* 0x0000002c262e7220 */ /* 0x040fe20000410000 */
[----:B------:R-:W-:Y:S01]  /*41f0*/  F2FP.F16.E4M3.UNPACK_B R12, R12 ;  /* 0x0000000cff0c723e */ /* 0x000fe200020006ff */
[----:B--2---:R-:W-:Y:S01]  /*4200*/  FFMA.FTZ R103, R38, R39, R47 ;  /* 0x0000002726677223 */ /* 0x004fe2000001002f */
[----:B------:R-:W-:Y:S01]  /*4210*/  F2FP.F16.E4M3.UNPACK_B R111, R111 ;  /* 0x0000006fff6f723e */ /* 0x000fe200020006ff */
[----:B------:R-:W-:Y:S01]  /*4220*/  FFMA.FTZ R46, R15, R39, -R46 ;  /* 0x000000270f2e7223 */ /* 0x000fe2000001082e */
[----:B------:R-:W-:-:S02]  /*4230*/  HADD2.F32 R40, -RZ, R112.H1_H1 ;  /* 0x30000070ff287230 */ /* 0x000fc40000004100 */
[--C-:B------:R-:W-:Y:S02]  /*4240*/  HADD2.F32 R38, -RZ, R13.reuse.H1_H1 ;  /* 0x3000000dff267230 */ /* 0x100fe40000004100 */
[----:B------:R-:W-:Y:S02]  /*4250*/  HADD2.F32 R15, -RZ, R13.H0_H0 ;  /* 0x2000000dff0f7230 */ /* 0x000fe40000004100 */
        /* <DEDUP_REMOVED lines=8> */
[-C--:B------:R-:W-:Y:S01]  /*42e0*/  FMUL.FTZ R97, R13, R112.reuse ;  /* 0x000000700d617220 */ /* 0x080fe20000410000 */
[----:B------:R-:W-:Y:S01]  /*42f0*/  FFMA.FTZ R39, R38, R39, R47 ;  /* 0x0000002726277223 */ /* 0x000fe2000001002f */
[C---:B------:R-:W-:Y:S01]  /*4300*/  FMUL.FTZ R40, R12.reuse, R112 ;  /* 0x000000700c287220 */ /* 0x040fe20000410000 */
[----:B------:R-:W-:Y:S01]  /*4310*/  F2FP.SATFINITE.E4M3.F32.PACK_AB_MERGE_C R112, R103, R46, RZ ;  /* 0x0000002e6770723e */ /* 0x000fe200048070ff */
[-C--:B------:R-:W-:Y:S01]  /*4320*/  FFMA.FTZ R96, R12, R111.reuse, R97 ;  /* 0x0000006f0c607223 */ /* 0x080fe20000010061 */
[----:B------:R-:W-:Y:S01]  /*4330*/  F2FP.F16.E4M3.UNPACK_B R12, R6.H1 ;  /* 0x00000006ff0c723e */ /* 0x000fe200030006ff */
[----:B------:R-:W-:Y:S01]  /*4340*/  FFMA.FTZ R47, R13, R111, -R40 ;  /* 0x0000006f0d2f7223 */ /* 0x000fe20000010828 */
[----:B------:R-:W-:-:S02]  /*4350*/  F2FP.SATFINITE.E4M3.F32.PACK_AB_MERGE_C R111, R39, R42, RZ ;  /* 0x0000002a276f723e */ /* 0x000fc400048070ff */
[----:B------:R-:W-:Y:S02]  /*4360*/  F2FP.F16.E4M3.UNPACK_B R13, R7.H1 ;  /* 0x00000007ff0d723e */ /* 0x000fe400030006ff */
[----:B------:R-:W-:Y:S02]  /*4370*/  F2FP.F16.E4M3.UNPACK_B R42, R45.H1 ;  /* 0x0000002dff2a723e */ /* 0x000fe400030006ff */
[----:B------:R-:W-:Y:S01]  /*4380*/  F2FP.F16.E4M3.UNPACK_B R39, R41.H1 ;  /* 0x00000029ff27723e */ /* 0x000fe200030006ff */
[--C-:B------:R-:W-:Y:S01]  /*4390*/  HADD2.F32 R38, -RZ, R13.reuse.H1_H1 ;  /* 0x3000000dff267230 */ /* 0x100fe20000004100 */
        /* <DEDUP_REMOVED lines=9> */
[----:B------:R-:W-:Y:S02]  /*4430*/  HADD2.F32 R44, -RZ, R45.H1_H1 ;  /* 0x3000002dff2c7230 */ /* 0x000fe40000004100 */
[----:B------:R-:W-:Y:S01]  /*4440*/  FFMA.FTZ R110, R15, R40, -R110 ;  /* 0x000000280f6e7223 */ /* 0x000fe2000001086e */
[----:B------:R-:W-:Y:S01]  /*4450*/  HADD2.F32 R12, -RZ, R12.H0_H0 ;  /* 0x2000000cff0c7230 */ /* 0x000fe20000004100 */
[----:B------:R-:W-:Y:S01]  /*4460*/  F2FP.F16.E4M3.UNPACK_B R6, R6 ;  /* 0x00000006ff06723e */ /* 0x000fe200020006ff */
        /* <DEDUP_REMOVED lines=10> */
[--C-:B------:R-:W-:Y:S01]  /*4510*/  HADD2.F32 R7, -RZ, R6.reuse.H0_H0 ;  /* 0x20000006ff077230 */ /* 0x100fe20000004100 */
        /* <DEDUP_REMOVED lines=16> */
[----:B------:R-:W-:-:S07]  /*4620*/  F2FP.SATFINITE.E4M3.F32.PACK_AB_MERGE_C R7, R42, R15, R103 ;  /* 0x0000000f2a07723e */ /* 0x000fce0004807067 */
.L_x_3114:
[----:B------:R-:W-:Y:S05]  /*4630*/  BSYNC B3 ;  /* 0x0000000000037941 */ /* 0x000fea0003800000 */
.L_x_3113:
[----:B------:R-:W-:Y:S02]  /*4640*/  ULDC.64 UR4, c[0x0][0x208] ;  /* 0x0000820000047ab9 */ /* 0x000fe40000000a00 */
[----:B----4-:R0:W-:Y:S03]  /*4650*/  ST.E.128 desc[UR4][R10.64], R4 ;  /* 0x000000040a007985 */ /* 0x0101e6000c101d04 */
.L_x_3112:
[----:B------:R-:W-:Y:S05]  /*4660*/  BSYNC B2 ;  /* 0x0000000000027941 */ /* 0x000fea0003800000 */
.L_x_3111:
        /* <DEDUP_REMOVED lines=21> */
[----:B------:R-:W-:Y:S02]  /*47c0*/  F2FP.F16.E4M3.UNPACK_B R34, R109.H1 ;  /* 0x0000006dff22723e */ /* 0x000fe400030006ff */
[-C--:B------:R-:W-:Y:S02]  /*47d0*/  F2FP.F16.E4M3.UNPACK_B R4, R5.reuse ;  /* 0x00000005ff04723e */ /* 0x080fe400020006ff */
[----:B------:R-:W-:Y:S01]  /*47e0*/  F2FP.F16.E4M3.UNPACK_B R5, R5.H1 ;  /* 0x00000005ff05723e */ /* 0x000fe200030006ff */
[--C-:B------:R-:W-:Y:S01]  /*47f0*/  HADD2.F32 R37, -RZ, R34.reuse.H1_H1 ;  /* 0x30000022ff257230 */ /* 0x100fe20000004100 */
[----:B------:R-:W-:Y:S01]  /*4800*/  LOP3.LUT R38, R36, 0xff0000, R15, 0xf8, !PT ;  /* 0x00ff000024267812 */ /* 0x000fe200078ef80f */
[----:B------:R-:W-:Y:S01]  /*4810*/  HADD2.F32 R36, -RZ, R34.H0_H0 ;  /* 0x20000022ff247230 */ /* 0x000fe20000004100 */
[----:B------:R-:W-:Y:S01]  /*4820*/  LOP3.LUT R35, R14, 0xff0000, R13, 0xf8, !PT ;  /* 0x00ff00000e237812 */ /* 0x000fe200078ef80d */
[--C-:B------:R-:W-:Y:S01]  /*4830*/  HADD2.F32 R13, -RZ, R4.reuse.H1_H1 ;  /* 0x30000004ff0d7230 */ /* 0x100fe20000004100 */
[----:B------:R-:W-:Y:S01]  /*4840*/  F2FP.F16.E4M3.UNPACK_B R15, R108.H1 ;  /* 0x0000006cff0f723e */ /* 0x000fe200030006ff */
[----:B------:R-:W-:Y:S01]  /*4850*/  HADD2.F32 R14, -RZ, R5.H1_H1 ;  /* 0x30000005ff0e7230 */ /* 0x000fe20000004100 */
[----:B------:R-:W-:Y:S01]  /*4860*/  F2FP.F16.E4M3.UNPACK_B R109, R109 ;  /* 0x0000006dff6d723e */ /* 0x000fe200020006ff */
[----:B------:R-:W-:-:S02]  /*4870*/  HADD2.F32 R4, -RZ, R4.H0_H0 ;  /* 0x20000004ff047230 */ /* 0x000fc40000004100 */
[-C--:B------:R-:W-:Y:S01]  /*4880*/  FMUL.FTZ R39, R13, R36.reuse ;  /* 0x000000240d277220 */ /* 0x080fe20000410000 */
[----:B------:R-:W-:Y:S02]  /*4890*/  HADD2.F32 R34, -RZ, R15.H0_H0 ;  /* 0x2000000fff227230 */ /* 0x000fe40000004100 */
[-C--:B------:R-:W-:Y:S01]  /*48a0*/  FMUL.FTZ R40, R14, R37.reuse ;  /* 0x000000250e287220 */ /* 0x080fe20000410000 */
[----:B------:R-:W-:Y:S02]  /*48b0*/  HADD2.F32 R5, -RZ, R5.H0_H0 ;  /* 0x20000005ff057230 */ /* 0x000fe40000004100 */
[C---:B------:R-:W-:Y:S01]  /*48c0*/  FMUL.FTZ R36, R4.reuse, R36 ;  /* 0x0000002404247220 */ /* 0x040fe20000410000 */
[----:B------:R-:W-:Y:S02]  /*48d0*/  HADD2.F32 R15, -RZ, R15.H1_H1 ;  /* 0x3000000fff0f7230 */ /* 0x000fe40000004100 */
[----:B------:R-:W-:Y:S01]  /*48e0*/  FFMA.FTZ R4, R4, R34, -R39 ;  /* 0x0000002204047223 */ /* 0x000fe20000010827 */
[----:B------:R-:W-:Y:S01]  /*48f0*/  F2FP.F16.E4M3.UNPACK_B R108, R108 ;  /* 0x0000006cff6c723e */ /* 0x000fe200020006ff */
[----:B------:R-:W-:Y:S01]  /*4900*/  FMUL.FTZ R37, R5, R37 ;  /* 0x0000002505257220 */ /* 0x000fe20000410000 */
[----:B------:R-:W-:Y:S01]  /*4910*/  FFMA.FTZ R41, R13, R34, R36 ;  /* 0x000000220d297223 */ /* 0x000fe20000010024 */
        /* <DEDUP_REMOVED lines=19> */
[-C--:B------:R-:W-:Y:S01]  /*4a50*/  FFMA.FTZ R40, R5, R108.reuse, -R34 ;  /* 0x0000006c05287223 */ /* 0x080fe20000010822 */
[----:B------:R-:W-:Y:S01]  /*4a60*/  FFMA.FTZ R109, R12, R108, R109 ;  /* 0x0000006c0c6d7223 */ /* 0x000fe2000001006d */
[----:B------:R-:W-:-:S02]  /*4a70*/  F2FP.F16.E4M3.UNPACK_B R12, R7.H1 ;  /* 0x00000007ff0c723e */ /* 0x000fc400030006ff */
[----:B------:R-:W-:Y:S02]  /*4a80*/  F2FP.SATFINITE.E4M3.F32.PACK_AB_MERGE_C R44, R37, R36, RZ ;  /* 0x00000024252c723e */ /* 0x000fe400048070ff */
        /* <DEDUP_REMOVED lines=25> */
[----:B------:R-:W-:Y:S02]  /*4c20*/  HADD2.F32 R7, -RZ, R7.H1_H1 ;  /* 0x30000007ff077230 */ /* 0x000fe40000004100 */
[--C-:B------:R-:W-:Y:S01]  /*4c30*/  HADD2.F32 R5, -RZ, R6.reuse.H0_H0 ;  /* 0x20000006ff057230 */ /* 0x100fe20000004100 */
[----:B------:R-:W-:Y:S01]  /*4c40*/  F2FP.SATFINITE.E4M3.F32.PACK_AB_MERGE_C R37, R37, R42, RZ ;  /* 0x0000002a2525723e */ /* 0x000fe200048070ff */
        /* <DEDUP_REMOVED lines=17> */
.L_x_3116:
[----:B------:R-:W-:Y:S05]  /*4d60*/  BSYNC B2 ;  /* 0x0000000000027941 */ /* 0x000fea0003800000 */
.L_x_3115:
[----:B------:R-:W-:Y:S02]  /*4d70*/  ULDC.64 UR4, c[0x0][0x208] ;  /* 0x0000820000047ab9 */ /* 0x000fe40000000a00 */
[----:B----4-:R0:W-:Y:S03]  /*4d80*/  ST.E.128 desc[UR4][R10.64], R4 ;  /* 0x000000040a007985 */ /* 0x0101e6000c101d04 */
.L_x_3110:
[----:B------:R-:W-:Y:S05]  /*4d90*/  BSYNC B1 ;  /* 0x0000000000017941 */ /* 0x000fea0003800000 */
.L_x_3109:
[----:B------:R-:W-:-:S03]  /*4da0*/  UMOV UR4, 0xffffffff ;  /* 0xffffffff00047882 */ /* 0x000fc60000000000 */
[----:B------:R-:W-:Y:S05]  /*4db0*/  BRA.DIV UR4, `(.L_x_3117) ;  /* 0x0000024204cc7947 */ /* 0x000fea000b800000 */
[----:B01----:R-:W0:Y:S04]  /*4dc0*/  SHFL.IDX PT, R101, R101, 0x2, 0x1c1f ;  /* 0x005c1f0065657f89 */ /* 0x003e2800000e0000 */
[----:B------:R1:W0:Y:S02]  /*4dd0*/  SHFL.IDX PT, R14, R100, 0x2, 0x1c1f ;  /* 0x005c1f00640e7f89 */ /* 0x00022400000e0000 */
.L_x_3418:
        /* <DEDUP_REMOVED lines=11> */
[--C-:B------:R-:W-:Y:S01]  /*4e90*/  SHF.R.U32.HI R34, RZ, 0x8, R31.reuse ;  /* 0x00000008ff227819 */ /* 0x100fe2000001161f */
[----:B------:R-:W-:Y:S01]  /*4ea0*/  IMAD.MOV.U32 R13, RZ, RZ, R6 ;  /* 0x000000ffff0d7224 */ /* 0x000fe200078e0006 */
        /* <DEDUP_REMOVED lines=100> */
.L_x_3122:
[----:B------:R-:W-:Y:S05]  /*54f0*/  BSYNC B2 ;  /* 0x0000000000027941 */ /* 0x000fea0003800000 */
.L_x_3121:
[----:B------:R-:W-:Y:S02]  /*5500*/  ULDC.64 UR4, c[0x0][0x208] ;  /* 0x0000820000047ab9 */ /* 0x000fe40000000a00 */
[----:B-1----:R0:W-:Y:S03]  /*5510*/  ST.E.128 desc[UR4][R10.64], R4 ;  /* 0x000000040a007985 */ /* 0x0021e6000c101d04 */
.L_x_3120:
[----:B------:R-:W-:Y:S05]  /*5520*/  BSYNC B1 ;  /* 0x0000000000017941 */ /* 0x000fea0003800000 */
.L_x_3119:
        /* <DEDUP_REMOVED lines=15> */
[----:B------:R-:W-:Y:S01]  /*5620*/  LOP3.LUT R13, R29, 0xff0000ff, RZ, 0xc0, !PT ;  /* 0xff0000ff1d0d7812 */ /* 0x000fe200078ec0ff */
[----:B------:R-:W-:Y:S01]  /*5630*/  IMAD.SHL.U32 R6, R14, 0x100, RZ ;  /* 0x000001000e067824 */ /* 0x000fe200078e00ff */
        /* <DEDUP_REMOVED lines=96> */
.L_x_3124:
[----:B------:R-:W-:Y:S05]  /*5c40*/  BSYNC B1 ;  /* 0x0000000000017941 */ /* 0x000fea0003800000 */
.L_x_3123:
[----:B------:R-:W-:Y:S02]  /*5c50*/  ULDC.64 UR4, c[0x0][0x208] ;  /* 0x0000820000047ab9 */ /* 0x000fe40000000a00 */
[----:B----4-:R0:W-:Y:S01]  /*5c60*/  ST.E.128 desc[UR4][R10.64], R4 ;  /* 0x000000040a007985 */ /* 0x0101e2000c101d04 */
[----:B------:R-:W-:Y:S05]  /*5c70*/  BRA `(.L_x_3118) ;  /* 0x0000003800207947 */ /* 0x000fea0003800000 */
.L_x_3089:
[----:B------:R-:W2:Y:S01]  /*5c80*/  LDL R9, [R1+0x4] ;  /* 0x0000040001097983 */ /* 0x000ea20000100800 */
[C---:B------:R-:W-:Y:S01]  /*5c90*/  VIADD R8, R191.reuse, 0x40 ;  /* 0x00000040bf087836 */ /* 0x040fe20000000000 */
[----:B------:R-:W-:Y:S02]  /*5ca0*/  CS2R R30, SRZ ;  /* 0x00000000001e7805 */ /* 0x000fe4000001ff00 */
[----:B------:R-:W-:Y:S01]  /*5cb0*/  CS2R R28, SRZ ;  /* 0x00000000001c7805 */ /* 0x000fe2000001ff00 */
[----:B------:R-:W-:Y:S01]  /*5cc0*/  ULDC.64 UR6, c[0x0][0x208] ;  /* 0x0000820000067ab9 */ /* 0x000fe20000000a00 */
        /* <DEDUP_REMOVED lines=14> */
[----:B------:R-:W-:Y:S02]  /*5db0*/  ISETP.GE.AND P2, PT, R8, R95, PT ;  /* 0x0000005f0800720c */ /* 0x000fe40003f46270 */
[----:B------:R-:W-:Y:S02]  /*5dc0*/  CS2R R38, SRZ ;  /* 0x0000000000267805 */ /* 0x000fe4000001ff00 */
[----:B------:R-:W-:Y:S01]  /*5dd0*/  CS2R R36, SRZ ;  /* 0x0000000000247805 */ /* 0x000fe2000001ff00 */
[----:B------:R1:W3:Y:S01]  /*5de0*/  @!P4 LDG.E.128 R28, desc[UR6][R34.64] ;  /* 0x00000006221cc981 */ /* 0x0002e2000c1e1d00 */
[----:B------:R-:W-:-:S13]  /*5df0*/  ISETP.GE.OR P2, PT, R16, R102, P2 ;  /* 0x000000661000720c */ /* 0x000fda0001746670 */
[----:B------:R-:W-:-:S04]  /*5e00*/  @!P2 IADD3 R5, P5, P6, R48, R80, R4 ;  /* 0x000000503005a210 */ /* 0x000fc80007ebe004 */
[----:B------:R-:W-:Y:S02]  /*5e10*/  @!P2 IADD3.X R10, R66, R82, R86, P5, P6 ;  /* 0x00000052420aa210 */ /* 0x000fe40002fec456 */
[----:B-1----:R-:W-:Y:S02]  /*5e20*/  CS2R R34, SRZ ;  /* 0x0000000000227805 */ /* 0x002fe4000001ff00 */
[----:B------:R-:W-:Y:S02]  /*5e30*/  CS2R R42, SRZ ;  /* 0x00000000002a7805 */ /* 0x000fe4000001ff00 */
[----:B------:R-:W-:Y:S02]  /*5e40*/  CS2R R40, SRZ ;  /* 0x0000000000287805 */ /* 0x000fe4000001ff00 */
[----:B------:R-:W-:Y:S02]  /*5e50*/  CS2R R46, SRZ ;  /* 0x00000000002e7805 */ /* 0x000fe4000001ff00 */
[----:B------:R-:W-:-:S02]  /*5e60*/  CS2R R44, SRZ ;  /* 0x00000000002c7805 */ /* 0x000fc4000001ff00 */
[----:B--2---:R-:W-:Y:S02]  /*5e70*/  R2UR UR4, R9 ;  /* 0x00000000090472ca */ /* 0x004fe400000e0000 */
        /* <DEDUP_REMOVED lines=9> */
[----:B------:R-:W0:Y:S03]  /*5f10*/  @!P2 LDC.64 R8, c[0x0][0x3e8] ;  /* 0x0000fa00ff08ab82 */ /* 0x000e260000000a00 */
[----:B------:R-:W2:Y:S01]  /*5f20*/  @!P3 LDG.E.128 R36, desc[UR6][R14.64] ;  /* 0x000000060e24b981 */ /* 0x000ea2000c1e1d00 */
        /* <DEDUP_REMOVED lines=13> */
[----:B------:R-:W-:Y:S01]  /*6000*/  PLOP3.LUT P5, PT, PT, PT, UP0, 0x80, 0x0 ;  /* 0x000000000000781c */ /* 0x000fe20003faf008 */
[----:B---3--:R-:W-:Y:S01]  /*6010*/  IMAD.MOV.U32 R116, RZ, RZ, R30 ;  /* 0x000000ffff747224 */ /* 0x008fe200078e001e */
[----:B------:R-:W-:Y:S01]  /*6020*/  ISETP.GE.AND P2, PT, R16, R102, PT ;  /* 0x000000661000720c */ /* 0x000fe20003f46270 */
[----:B------:R-:W-:Y:S01]  /*6030*/  IMAD.MOV.U32 R118, RZ, RZ, R28 ;  /* 0x000000ffff767224 */ /* 0x000fe200078e001c */
[----:B--2---:R-:W-:Y:S01]  /*6040*/  MOV R112, R38 ;  /* 0x0000002600707202 */ /* 0x004fe20000000f00 */
[----:B------:R-:W-:Y:S02]  /*6050*/  IMAD.MOV.U32 R113, RZ, RZ, R36 ;  /* 0x000000ffff717224 */ /* 0x000fe400078e0024 */
[----:B----4-:R-:W-:Y:S02]  /*6060*/  IMAD.MOV.U32 R102, RZ, RZ, R42 ;  /* 0x000000ffff667224 */ /* 0x010fe400078e002a */
[----:B------:R-:W-:Y:S02]  /*6070*/  IMAD.MOV.U32 R104, RZ, RZ, R40 ;  /* 0x000000ffff687224 */ /* 0x000fe400078e0028 */
[----:B-----5:R-:W-:-:S02]  /*6080*/  IMAD.MOV.U32 R106, RZ, RZ, R46 ;  /* 0x000000ffff6a7224 */ /* 0x020fc400078e002e */
[----:B------:R-:W-:Y:S02]  /*6090*/  IMAD.MOV.U32 R107, RZ, RZ, R44 ;  /* 0x000000ffff6b7224 */ /* 0x000fe400078e002c */
[----:B------:R-:W-:Y:S02]  /*60a0*/  IMAD.MOV.U32 R115, RZ, RZ, R6 ;  /* 0x000000ffff737224 */ /* 0x000fe400078e0006 */
[----:B------:R-:W-:Y:S02]  /*60b0*/  IMAD.MOV.U32 R117, RZ, RZ, R4 ;  /* 0x000000ffff757224 */ /* 0x000fe400078e0004 */
[----:B------:R-:W-:Y:S02]  /*60c0*/  IMAD.MOV.U32 R109, RZ, RZ, R34 ;  /* 0x000000ffff6d7224 */ /* 0x000fe400078e0022 */
[----:B------:R-:W-:Y:S01]  /*60d0*/  IMAD.MOV.U32 R111, RZ, RZ, R32 ;  /* 0x000000ffff6f7224 */ /* 0x000fe200078e0020 */
[----:B------:R-:W-:Y:S06]  /*60e0*/  @!P5 BRA `(.L_x_3125) ;  /* 0x000000000004d947 */ /* 0x000fec0003800000 */
[----:B------:R-:W-:Y:S01]  /*60f0*/  BPT.TRAP 0x1 ;  /* 0x000000040000795c */ /* 0x000fe20000300000 */
.L_x_3125:
[----:B------:R-:W-:Y:S01]  /*6100*/  IMAD R86, R188, 0x8, R18 ;  /* 0x00000008bc567824 */ /* 0x000fe200078e0212 */
[----:B------:R-:W-:Y:S01]  /*6110*/  SHF.L.U32 R98, R195, 0x1f, RZ ;  /* 0x0000001fc3627819 */ /* 0x000fe200000006ff */
[----:B------:R-:W0:Y:S01]  /*6120*/  LDC R108, c[0x0][0x2f4] ;  /* 0x0000bd00ff6c7b82 */ /* 0x000e220000000800 */
[----:B------:R-:W-:Y:S02]  /*6130*/  BSSY B1, `(.L_x_3126) ;  /* 0x0000003000017945 */ /* 0x000fe40003800000 */
[----:B------:R-:W1:Y:S02]  /*6140*/  SYNCS.PHASECHK.TRANS64.TRYWAIT P3, [R86+URZ+0x22890], R98 ;  /* 0x02289062560075a7 */ /* 0x000e64000806017f */
[----:B-1----:R-:W-:Y:S05]  /*6150*/  @!P3 BRA `(.L_x_3127) ;  /* 0x00000230002cb947 */ /* 0x002fea0003800000 */
.L_x_3419:
[----:B------:R-:W-:Y:S05]  /*6160*/  BSYNC B1 ;  /* 0x0000000000017941 */ /* 0x000fea0003800000 */
.L_x_3126:
[----:B------:R-:W-:Y:S01]  /*6170*/  UMOV UR4, 0xffffffff ;  /* 0xffffffff00047882 */ /* 0x000fe20000000000 */
[----:B0-----:R-:W-:Y:S02]  /*6180*/  IADD3 R110, -R71, R108, RZ ;  /* 0x0000006c476e7210 */ /* 0x001fe40007ffe1ff */
[----:B------:R-:W-:Y:S05]  /*6190*/  BRA.DIV UR4, `(.L_x_3128) ;  /* 0x0000023204307947 */ /* 0x000fea000b800000 */
[----:B------:R0:W2:Y:S04]  /*61a0*/  SHFL.IDX PT, R103, R101, RZ, 0x1c1f ;  /* 0x001c1fff65677589 */ /* 0x0000a800000e0000 */
[----:B------:R0:W3:Y:S02]  /*61b0*/  SHFL.IDX PT, R105, R100, RZ, 0x1c1f ;  /* 0x001c1fff64697589 */ /* 0x0000e400000e0000 */
.L_x_3423:
        /* <DEDUP_REMOVED lines=21> */
[--C-:B------:R-:W-:Y:S01]  /*6310*/  SHF.R.U32.HI R127, RZ, 0x8, R5.reuse ;  /* 0x00000008ff7f7819 */ /* 0x100fe20000011605 */
[----:B--2---:R-:W-:Y:S01]  /*6320*/  IMAD.MOV.U32 R28, RZ, RZ, R8 ;  /* 0x000000ffff1c7224 */ /* 0x004fe200078e0008 */
[----:B------:R-:W-:Y:S02]  /*6330*/  LOP3.LUT R4, R5, 0xff0000ff, RZ, 0xc0, !PT ;  /* 0xff0000ff05047812 */ /* 0x000fe400078ec0ff */
[----:B------:R-:W-:Y:S01]  /*6340*/  SHF.R.U32.HI R126, RZ, 0x10, R5 ;  /* 0x00000010ff7e7819 */ /* 0x000fe20000011605 */
[----:B------:R-:W-:Y:S01]  /*6350*/  IMAD.SHL.U32 R5, R127, 0x100, RZ ;  /* 0x000001007f057824 */ /* 0x000fe200078e00ff */
[----:B------:R-:W-:Y:S02]  /*6360*/  SHF.R.U32.HI R123, RZ, 0x8, R7 ;  /* 0x00000008ff7b7819 */ /* 0x000fe40000011607 */
[----:B------:R-:W-:Y:S02]  /*6370*/  SHF.R.U32.HI R120, RZ, 0x8, R31 ;  /* 0x00000008ff787819 */ /* 0x000fe4000001161f */
[----:B------:R-:W-:-:S02]  /*6380*/  LOP3.LUT R6, R7, 0xff0000ff, RZ, 0xc0, !PT ;  /* 0xff0000ff07067812 */ /* 0x000fc400078ec0ff */
[----:B------:R-:W-:Y:S01]  /*6390*/  SHF.R.U32.HI R125, RZ, 0x10, R7 ;  /* 0x00000010ff7d7819 */ /* 0x000fe20000011607 */
[----:B------:R-:W-:Y:S01]  /*63a0*/  IMAD.SHL.U32 R7, R123, 0x100, RZ ;  /* 0x000001007b077824 */ /* 0x000fe200078e00ff */
[----:B---3--:R-:W-:Y:S01]  /*63b0*/  MOV R30, R12 ;  /* 0x0000000c001e7202 */ /* 0x008fe20000000f00 */
[----:B------:R-:W-:Y:S01]  /*63c0*/  IMAD.SHL.U32 R12, R120, 0x100, RZ ;  /* 0x00000100780c7824 */ /* 0x000fe200078e00ff */
[--C-:B------:R-:W-:Y:S02]  /*63d0*/  SHF.R.U32.HI R122, RZ, 0x8, R29.reuse ;  /* 0x00000008ff7a7819 */ /* 0x100fe4000001161d */
[----:B------:R-:W-:Y:S02]  /*63e0*/  LOP3.LUT R119, R29, 0xff0000ff, RZ, 0xc0, !PT ;  /* 0xff0000ff1d777812 */ /* 0x000fe400078ec0ff */
[----:B------:R-:W-:Y:S01]  /*63f0*/  SHF.R.U32.HI R121, RZ, 0x10, R29 ;  /* 0x00000010ff797819 */ /* 0x000fe2000001161d */
[----:B------:R-:W-:Y:S01]  /*6400*/  IMAD.SHL.U32 R8, R122, 0x100, RZ ;  /* 0x000001007a087824 */ /* 0x000fe200078e00ff */
[----:B------:R-:W-:Y:S01]  /*6410*/  LOP3.LUT R4, R4, 0xff00, R5, 0xf8, !PT ;  /* 0x0000ff0004047812 */ /* 0x000fe200078ef805 */
[----:B------:R-:W-:Y:S01]  /*6420*/  IMAD.U32 R5, R126, 0x10000, RZ ;  /* 0x000100007e057824 */ /* 0x000fe200078e00ff */
[----:B------:R-:W-:-:S02]  /*6430*/  LOP3.LUT R29, R31, 0xff0000ff, RZ, 0xc0, !PT ;  /* 0xff0000ff1f1d7812 */ /* 0x000fc400078ec0ff */
[----:B------:R-:W-:Y:S02]  /*6440*/  SHF.R.U32.HI R124, RZ, 0x10, R31 ;  /* 0x00000010ff7c7819 */ /* 0x000fe4000001161f */
[----:B------:R-:W-:Y:S02]  /*6450*/  LOP3.LUT R7, R6, 0xff00, R7, 0xf8, !PT ;  /* 0x0000ff0006077812 */ /* 0x000fe400078ef807 */
[----:B------:R-:W-:Y:S01]  /*6460*/  LOP3.LUT R123, R29, 0xff00, R12, 0xf8, !PT ;  /* 0x0000ff001d7b7812 */ /* 0x000fe200078ef80c */
[----:B------:R-:W-:Y:S01]  /*6470*/  IMAD.U32 R124, R124, 0x10000, RZ ;  /* 0x000100007c7c7824 */ /* 0x000fe200078e00ff */
[----:B------:R-:W-:Y:S01]  /*6480*/  LOP3.LUT R6, R4, 0xff0000, R5, 0xf8, !PT ;  /* 0x00ff000004067812 */ /* 0x000fe200078ef805 */
[----:B------:R-:W-:Y:S01]  /*6490*/  IMAD.U32 R4, R125, 0x10000, RZ ;  /* 0x000100007d047824 */ /* 0x000fe200078e00ff */
[----:B------:R-:W-:Y:S02]  /*64a0*/  F2FP.F16.E4M3.UNPACK_B R120, R118.H1 ;  /* 0x00000076ff78723e */ /* 0x000fe400030006ff */
[----:B------:R-:W-:-:S02]  /*64b0*/  F2FP.F16.E4M3.UNPACK_B R31, R30.H1 ;  /* 0x0000001eff1f723e */ /* 0x000fc400030006ff */
[----:B------:R-:W-:Y:S01]  /*64c0*/  F2FP.F16.E4M3.UNPACK_B R29, R28.H1 ;  /* 0x0000001cff1d723e */ /* 0x000fe200030006ff */
[--C-:B------:R-:W-:Y:S01]  /*64d0*/  HADD2.F32 R5, -RZ, R120.reuse.H0_H0 ;  /* 0x20000078ff057230 */ /* 0x100fe20000004100 */
[----:B------:R-:W-:Y:S01]  /*64e0*/  LOP3.LUT R122, R119, 0xff00, R8, 0xf8, !PT ;  /* 0x0000ff00777a7812 */ /* 0x000fe200078ef808 */
[----:B------:R-:W-:Y:S01]  /*64f0*/  HADD2.F32 R12, -RZ, R31.H0_H0 ;  /* 0x2000001fff0c7230 */ /* 0x000fe20000004100 */
[----:B------:R-:W-:Y:S01]  /*6500*/  LOP3.LUT R4, R7, 0xff0000, R4, 0xf8, !PT ;  /* 0x00ff000007047812 */ /* 0x000fe200078ef804 */
[----:B------:R-:W-:Y:S01]  /*6510*/  HADD2.F32 R8, -RZ, R29.H0_H0 ;  /* 0x2000001dff087230 */ /* 0x000fe20000004100 */
[----:B------:R-:W-:Y:S01]  /*6520*/  F2FP.F16.E4M3.UNPACK_B R119, R117.H1 ;  /* 0x00000075ff77723e */ /* 0x000fe200030006ff */
[----:B------:R-:W-:Y:S01]  /*6530*/  HADD2.F32 R31, -RZ, R31.H1_H1 ;  /* 0x3000001fff1f7230 */ /* 0x000fe20000004100 */
[----:B------:R-:W-:Y:S01]  /*6540*/  SHF.L.U32 R7, R121, 0x10, RZ ;  /* 0x0000001079077819 */ /* 0x000fe200000006ff */
[-C--:B------:R-:W-:Y:S01]  /*6550*/  FMUL.FTZ R125, R12, R5.reuse ;  /* 0x000000050c7d7220 */ /* 0x080fe20000410000 */
[----:B------:R-:W-:Y:S01]  /*6560*/  FMUL.FTZ R127, R8, R5 ;  /* 0x00000005087f7220 */ /* 0x000fe20000410000 */
[----:B------:R-:W-:Y:S01]  /*6570*/  LOP3.LUT R5, R123, 0xff0000, R124, 0xf8, !PT ;  /* 0x00ff00007b057812 */ /* 0x000fe200078ef87c */
[--C-:B------:R-:W-:Y:S01]  /*6580*/  HADD2.F32 R121, -RZ, R119.reuse.H0_H0 ;  /* 0x20000077ff797230 */ /* 0x100fe20000004100 */
[----:B------:R-:W-:Y:S01]  /*6590*/  LOP3.LUT R7, R122, 0xff0000, R7, 0xf8, !PT ;  /* 0x00ff00007a077812 */ /* 0x000fe200078ef807 */
[----:B------:R-:W-:Y:S01]  /*65a0*/  HADD2.F32 R122, -RZ, R119.H1_H1 ;  /* 0x30000077ff7a7230 */ /* 0x000fe20000004100 */
[----:B------:R-:W-:Y:S01]  /*65b0*/  F2FP.F16.E4M3.UNPACK_B R119, R118 ;  /* 0x00000076ff77723e */ /* 0x000fe200020006ff */
[----:B------:R-:W-:Y:S01]  /*65c0*/  HADD2.F32 R124, -RZ, R120.H1_H1 ;  /* 0x30000078ff7c7230 */ /* 0x000fe20000004100 */
[----:B------:R-:W-:Y:S01]  /*65d0*/  F2FP.F16.E4M3.UNPACK_B R120, R117 ;  /* 0x00000075ff78723e */ /* 0x000fe200020006ff */
[----:B------:R-:W-:Y:S01]  /*65e0*/  HADD2.F32 R29, -RZ, R29.H1_H1 ;  /* 0x3000001dff1d7230 */ /* 0x000fe20000004100 */
[----:B------:R-:W-:Y:S01]  /*65f0*/  F2FP.F16.E4M3.UNPACK_B R30, R30 ;  /* 0x0000001eff1e723e */ /* 0x000fe200020006ff */
[----:B------:R-:W-:Y:S01]  /*6600*/  HADD2.F32 R123, -RZ, R119.H0_H0 ;  /* 0x20000077ff7b7230 */ /* 0x000fe20000004100 */
[----:B------:R-:W-:Y:S01]  /*6610*/  F2FP.F16.E4M3.UNPACK_B R117, R28 ;  /* 0x0000001cff75723e */ /* 0x000fe200020006ff */
[-C--:B------:R-:W-:Y:S01]  /*6620*/  FMUL.FTZ R126, R31, R124.reuse ;  /* 0x0000007c1f7e7220 */ /* 0x080fe20000410000 */
[----:B------:R-:W-:Y:S01]  /*6630*/  FMUL.FTZ R124, R29, R124 ;  /* 0x0000007c1d7c7220 */ /* 0x000fe20000410000 */
[----:B------:R-:W-:-:S02]  /*6640*/  HADD2.F32 R118, -RZ, R30.H0_H0 ;  /* 0x2000001eff767230 */ /* 0x000fc40000004100 */
[-C--:B------:R-:W-:Y:S01]  /*6650*/  FFMA.FTZ R8, R8, R121.reuse, -R125 ;  /* 0x0000007908087223 */ /* 0x080fe2000001087d */
[----:B------:R-:W-:Y:S02]  /*6660*/  HADD2.F32 R28, -RZ, R117.H0_H0 ;  /* 0x20000075ff1c7230 */ /* 0x000fe40000004100 */
[----:B------:R-:W-:Y:S01]  /*6670*/  FFMA.FTZ R12, R12, R121, R127 ;  /* 0x000000790c0c7223 */ /* 0x000fe2000001007f */
[-C--:B------:R-:W-:Y:S01]  /*6680*/  FFMA.FTZ R29, R29, R122.reuse, -R126 ;  /* 0x0000007a1d1d7223 */ /* 0x080fe2000001087e */
        /* <DEDUP_REMOVED lines=25> */
[----:B------:R-:W-:Y:S01]  /*6820*/  F2FP.SATFINITE.E4M3.F32.PACK_AB_MERGE_C R8, R29, R8, RZ ;  /* 0x000000081d08723e */ /* 0x000fe200048070ff */
[----:B------:R-:W-:Y:S02]  /*6830*/  HADD2.F32 R121, -RZ, R121.H1_H1 ;  /* 0x30000079ff797230 */ /* 0x000fe40000004100 */
[----:B------:R-:W-:Y:S01]  /*6840*/  FMUL.FTZ R127, R120, R127 ;  /* 0x0000007f787f7220 */ /* 0x000fe20000410000 */
[----:B------:R-:W-:-:S02]  /*6850*/  HADD2.F32 R118, -RZ, R118.H1_H1 ;  /* 0x30000076ff767230 */ /* 0x000fc40000004100 */
[----:B------:R-:W-:Y:S01]  /*6860*/  FFMA.FTZ R129, R120, R125, -R129 ;  /* 0x0000007d78817223 */ /* 0x000fe20000010881 */
[----:B------:R-:W-:Y:S02]  /*6870*/  HADD2.F32 R123, -RZ, R123.H1_H1 ;  /* 0x3000007bff7b7230 */ /* 0x000fe40000004100 */
[----:B------:R-:W-:Y:S01]  /*6880*/  FMUL.FTZ R131, R121, R124 ;  /* 0x0000007c79837220 */ /* 0x000fe20000410000 */
[----:B------:R-:W-:Y:S01]  /*6890*/  F2FP.F16.E4M3.UNPACK_B R120, R116 ;  /* 0x00000074ff78723e */ /* 0x000fe200020006ff */
[C---:B------:R-:W-:Y:S01]  /*68a0*/  FMUL.FTZ R128, R118.reuse, R124 ;  /* 0x0000007c76807220 */ /* 0x040fe20000410000 */
[----:B------:R-:W-:Y:S01]  /*68b0*/  F2FP.F16.E4M3.UNPACK_B R116, R14 ;  /* 0x0000000eff74723e */ /* 0x000fe200020006ff */
[----:B------:R-:W-:Y:S01]  /*68c0*/  FFMA.FTZ R126, R118, R123, -R131 ;  /* 0x0000007b767e7223 */ /* 0x000fe20000010883 */
[----:B------:R-:W-:Y:S01]  /*68d0*/  FFMA.FTZ R124, R122, R125, R127 ;  /* 0x0000007d7a7c7223 */ /* 0x000fe2000001007f */
[----:B------:R-:W-:Y:S01]  /*68e0*/  F2FP.F16.E4M3.UNPACK_B R118, R115 ;  /* 0x00000073ff76723e */ /* 0x000fe200020006ff */
[----:B------:R-:W-:-:S02]  /*68f0*/  HADD2.F32 R122, -RZ, R120.H0_H0 ;  /* 0x20000078ff7a7230 */ /* 0x000fc40000004100 */
[----:B------:R-:W-:Y:S01]  /*6900*/  FFMA.FTZ R131, R121, R123, R128 ;  /* 0x0000007b79837223 */ /* 0x000fe20000010080 */
[----:B------:R-:W-:Y:S01]  /*6910*/  HADD2.F32 R115, -RZ, R116.H0_H0 ;  /* 0x20000074ff737230 */ /* 0x000fe20000004100 */
        /* <DEDUP_REMOVED lines=11> */
[----:B------:R-:W-:Y:S01]  /*69d0*/  FFMA.FTZ R14, R115, R120, R122 ;  /* 0x00000078730e7223 */ /* 0x000fe2000001007a */
[----:B------:R-:W-:Y:S01]  /*69e0*/  F2FP.F16.E4M3.UNPACK_B R120, R7 ;  /* 0x00000007ff78723e */ /* 0x000fe200020006ff */
[----:B------:R-:W-:Y:S01]  /*69f0*/  HADD2.F32 R121, -RZ, R118.H1_H1 ;  /* 0x30000076ff797230 */ /* 0x000fe20000004100 */
[----:B------:R-:W-:Y:S01]  /*6a00*/  F2FP.SATFINITE.E4M3.F32.PACK_AB_MERGE_C R8, R117, R28, R8 ;  /* 0x0000001c7508723e */ /* 0x000fe20004807008 */
[-C--:B------:R-:W-:Y:S01]  /*6a10*/  FMUL.FTZ R127, R116, R123.reuse ;  /* 0x0000007b747f7220 */ /* 0x080fe20000410000 */
[----:B------:R-:W-:Y:S01]  /*6a20*/  F2FP.SATFINITE.E4M3.F32.PACK_AB_MERGE_C R12, R119, R30, R12 ;  /* 0x0000001e770c723e */ /* 0x000fe2000480700c */
[C---:B------:R-:W-:Y:S01]  /*6a30*/  FMUL.FTZ R123, R10.reuse, R123 ;  /* 0x0000007b0a7b7220 */ /* 0x040fe20000410000 */
[----:B------:R-:W-:Y:S01]  /*6a40*/  F2FP.F16.E4M3.UNPACK_B R117, R6 ;  /* 0x00000006ff75723e */ /* 0x000fe200020006ff */
[----:B------:R-:W-:Y:S02]  /*6a50*/  HADD2.F32 R115, -RZ, R31.H0_H0 ;  /* 0x2000001fff737230 */ /* 0x000fe40000004100 */
[----:B------:R-:W-:Y:S01]  /*6a60*/  FFMA.FTZ R10, R10, R121, -R127 ;  /* 0x000000790a0a7223 */ /* 0x000fe2000001087f */
[----:B------:R-:W-:-:S02]  /*6a70*/  HADD2.F32 R30, -RZ, R120.H0_H0 ;  /* 0x20000078ff1e7230 */ /* 0x000fc40000004100 */
[----:B------:R-:W-:Y:S01]  /*6a80*/  FFMA.FTZ R123, R116, R121, R123 ;  /* 0x00000079747b7223 */ /* 0x000fe2000001007b */
[----:B------:R-:W-:Y:S01]  /*6a90*/  HADD2.F32 R28, -RZ, R29.H0_H0 ;  /* 0x2000001dff1c7230 */ /* 0x000fe20000004100 */
[----:B------:R-:W-:Y:S01]  /*6aa0*/  F2FP.F16.E4M3.UNPACK_B R13, R13.H1 ;  /* 0x0000000dff0d723e */ /* 0x000fe200030006ff */
[----:B------:R-:W-:Y:S02]  /*6ab0*/  HADD2.F32 R118, -RZ, R117.H0_H0 ;  /* 0x20000075ff767230 */ /* 0x000fe40000004100 */
[-C--:B------:R-:W-:Y:S01]  /*6ac0*/  FMUL.FTZ R121, R115, R30.reuse ;  /* 0x0000001e73797220 */ /* 0x080fe20000410000 */
[----:B------:R-:W-:Y:S02]  /*6ad0*/  HADD2.F32 R116, -RZ, R31.H1_H1 ;  /* 0x3000001fff747230 */ /* 0x000fe40000004100 */
[C---:B------:R-:W-:Y:S01]  /*6ae0*/  FMUL.FTZ R122, R28.reuse, R30 ;  /* 0x0000001e1c7a7220 */ /* 0x040fe20000410000 */
[----:B------:R-:W-:Y:S02]  /*6af0*/  HADD2.F32 R119, -RZ, R120.H1_H1 ;  /* 0x30000078ff777230 */ /* 0x000fe40000004100 */
[----:B------:R-:W-:Y:S01]  /*6b00*/  FFMA.FTZ R28, R28, R118, -R121 ;  /* 0x000000761c1c7223 */ /* 0x000fe20000010879 */
[----:B------:R-:W-:-:S02]  /*6b10*/  HADD2.F32 R30, -RZ, R29.H1_H1 ;  /* 0x3000001dff1e7230 */ /* 0x000fc40000004100 */
        /* <DEDUP_REMOVED lines=9> */
[----:B------:R-:W-:Y:S01]  /*6bb0*/  F2FP.SATFINITE.E4M3.F32.PACK_AB_MERGE_C R124, R131, R124, RZ ;  /* 0x0000007c837c723e */ /* 0x000fe200048070ff */
[----:B------:R-:W-:Y:S01]  /*6bc0*/  HADD2.F32 R120, -RZ, R118.H0_H0 ;  /* 0x20000076ff787230 */ /* 0x000fe20000004100 */
[----:B------:R-:W-:Y:S01]  /*6bd0*/  F2FP.SATFINITE.E4M3.F32.PACK_AB_MERGE_C R126, R126, R129, RZ ;  /* 0x000000817e7e723e */ /* 0x000fe200048070ff */
[----:B------:R-:W-:-:S02]  /*6be0*/  HADD2.F32 R7, -RZ, R31.H0_H0 ;  /* 0x2000001fff077230 */ /* 0x000fc40000004100 */
[----:B------:R-:W-:Y:S01]  /*6bf0*/  FFMA.FTZ R30, R116, R117, R119 ;  /* 0x00000075741e7223 */ /* 0x000fe20000010077 */
[----:B------:R-:W-:Y:S01]  /*6c00*/  HADD2.F32 R13, -RZ, R13.H1_H1 ;  /* 0x3000000dff0d7230 */ /* 0x000fe20000004100 */
[----:B------:R-:W-:Y:S01]  /*6c10*/  F2FP.SATFINITE.E4M3.F32.PACK_AB_MERGE_C R14, R123, R14, R124 ;  /* 0x0000000e7b0e723e */ /* 0x000fe2000480707c */
[----:B------:R-:W-:Y:S01]  /*6c20*/  HADD2.F32 R122, -RZ, R118.H1_H1 ;  /* 0x30000076ff7a7230 */ /* 0x000fe20000004100 */
[----:B------:R-:W-:Y:S01]  /*6c30*/  F2FP.SATFINITE.E4M3.F32.PACK_AB_MERGE_C R10, R10, R125, R126 ;  /* 0x0000007d0a0a723e */ /* 0x000fe2000480707e */
[--C-:B------:R-:W-:Y:S02]  /*6c40*/  HADD2.F32 R116, -RZ, R6.reuse.H0_H0 ;  /* 0x20000006ff747230 */ /* 0x100fe40000004100 */
[-C--:B------:R-:W-:Y:S01]  /*6c50*/  FMUL.FTZ R124, R115, R120.reuse ;  /* 0x00000078737c7220 */ /* 0x080fe20000410000 */
[----:B------:R-:W-:Y:S02]  /*6c60*/  HADD2.F32 R31, -RZ, R31.H1_H1 ;  /* 0x3000001fff1f7230 */ /* 0x000fe40000004100 */
[----:B------:R-:W-:Y:S01]  /*6c70*/  FMUL.FTZ R120, R7, R120 ;  /* 0x0000007807787220 */ /* 0x000fe20000410000 */
[----:B------:R-:W-:-:S02]  /*6c80*/  HADD2.F32 R118, -RZ, R6.H1_H1 ;  /* 0x30000006ff767230 */ /* 0x000fc40000004100 */
[----:B------:R-:W-:Y:S01]  /*6c90*/  FMUL.FTZ R126, R13, R122 ;  /* 0x0000007a0d7e7220 */ /* 0x000fe20000410000 */
[-C--:B------:R-:W-:Y:S01]  /*6ca0*/  FFMA.FTZ R6, R7, R116.reuse, -R124 ;  /* 0x0000007407067223 */ /* 0x080fe2000001087c */
[----:B------:R-:W-:Y:S01]  /*6cb0*/  FFMA.FTZ R124, R115, R116, R120 ;  /* 0x00000074737c7223 */ /* 0x000fe20000010078 */
[C---:B------:R-:W-:Y:S01]  /*6cc0*/  FMUL.FTZ R122, R31.reuse, R122 ;  /* 0x0000007a1f7a7220 */ /* 0x040fe20000410000 */
[-C--:B------:R-:W-:Y:S01]  /*6cd0*/  FFMA.FTZ R125, R31, R118.reuse, -R126 ;  /* 0x000000761f7d7223 */ /* 0x080fe2000001087e */
[----:B------:R-:W-:Y:S02]  /*6ce0*/  F2FP.F16.E4M3.UNPACK_B R7, R11 ;  /* 0x0000000bff07723e */ /* 0x000fe400020006ff */
[----:B------:R-:W-:Y:S01]  /*6cf0*/  F2FP.F16.E4M3.UNPACK_B R31, R15 ;  /* 0x0000000fff1f723e */ /* 0x000fe200020006ff */
[----:B------:R-:W-:Y:S01]  /*6d00*/  FFMA.FTZ R127, R13, R118, R122 ;  /* 0x000000760d7f7223 */ /* 0x000fe2000001007a */
[-C--:B------:R-:W-:Y:S01]  /*6d10*/  F2FP.F16.E4M3.UNPACK_B R120, R5.reuse ;  /* 0x00000005ff78723e */ /* 0x080fe200020006ff */
[----:B------:R-:W-:Y:S01]  /*6d20*/  HADD2.F32 R13, -RZ, R7.H0_H0 ;  /* 0x20000007ff0d7230 */ /* 0x000fe20000004100 */
[----:B------:R-:W-:Y:S01]  /*6d30*/  F2FP.F16.E4M3.UNPACK_B R121, R5.H1 ;  /* 0x00000005ff79723e */ /* 0x000fe200030006ff */
[----:B------:R-:W-:Y:S01]  /*6d40*/  HADD2.F32 R116, -RZ, R31.H0_H0 ;  /* 0x2000001fff747230 */ /* 0x000fe20000004100 */
[----:B------:R-:W-:Y:S01]  /*6d50*/  F2FP.F16.E4M3.UNPACK_B R5, R4 ;  /* 0x00000004ff05723e */ /* 0x000fe200020006ff */
[----:B------:R-:W-:Y:S01]  /*6d60*/  HADD2.F32 R122, -RZ, R120.H0_H0 ;  /* 0x20000078ff7a7230 */ /* 0x000fe20000004100 */
[----:B------:R-:W-:Y:S01]  /*6d70*/  F2FP.F16.E4M3.UNPACK_B R115, R15.H1 ;  /* 0x0000000fff73723e */ /* 0x000fe200030006ff */
[----:B------:R-:W-:Y:S01]  /*6d80*/  HADD2.F32 R123, -RZ, R121.H0_H0 ;  /* 0x20000079ff7b7230 */ /* 0x000fe20000004100 */
[----:B------:R-:W-:Y:S01]  /*6d90*/  F2FP.F16.E4M3.UNPACK_B R11, R11.H1 ;  /* 0x0000000bff0b723e */ /* 0x000fe200030006ff */
[----:B------:R-:W-:-:S02]  /*6da0*/  HADD2.F32 R118, -RZ, R5.H0_H0 ;  /* 0x20000005ff767230 */ /* 0x000fc40000004100 */
[CC--:B------:R-:W-:Y:S01]  /*6db0*/  FMUL.FTZ R126, R116.reuse, R122.reuse ;  /* 0x0000007a747e7220 */ /* 0x0c0fe20000410000 */
[C---:B------:R-:W-:Y:S01]  /*6dc0*/  FMUL.FTZ R129, R13.reuse, R122 ;  /* 0x0000007a0d817220 */ /* 0x040fe20000410000 */
[----:B------:R-:W-:Y:S01]  /*6dd0*/  F2FP.F16.E4M3.UNPACK_B R117, R4.H1 ;  /* 0x00000004ff75723e */ /* 0x000fe200030006ff */
[----:B------:R-:W-:Y:S02]  /*6de0*/  HADD2.F32 R4, -RZ, R115.H0_H0 ;  /* 0x20000073ff047230 */ /* 0x000fe40000004100 */
[-C--:B------:R-:W-:Y:S01]  /*6df0*/  FFMA.FTZ R126, R13, R118.reuse, -R126 ;  /* 0x000000760d7e7223 */ /* 0x080fe2000001087e */
[----:B------:R-:W-:Y:S02]  /*6e00*/  HADD2.F32 R15, -RZ, R11.H0_H0 ;  /* 0x2000000bff0f7230 */ /* 0x000fe40000004100 */
[----:B------:R-:W-:Y:S01]  /*6e10*/  FFMA.FTZ R129, R116, R118, R129 ;  /* 0x0000007674817223 */ /* 0x000fe20000010081 */
[----:B------:R-:W-:Y:S02]  /*6e20*/  HADD2.F32 R115, -RZ, R115.H1_H1 ;  /* 0x30000073ff737230 */ /* 0x000fe40000004100 */
[----:B------:R-:W-:Y:S01]  /*6e30*/  FMUL.FTZ R122, R4, R123 ;  /* 0x0000007b047a7220 */ /* 0x000fe20000410000 */
        /* <DEDUP_REMOVED lines=21> */
[----:B------:R-:W-:-:S02]  /*6f90*/  F2FP.SATFINITE.E4M3.F32.PACK_AB_MERGE_C R9, R9, R28, R6 ;  /* 0x0000001c0909723e */ /* 0x000fc40004807006 */
[----:B------:R-:W-:Y:S02]  /*6fa0*/  F2FP.SATFINITE.E4M3.F32.PACK_AB_MERGE_C R11, R11, R122, RZ ;  /* 0x0000007a0b0b723e */ /* 0x000fe400048070ff */
[----:B------:R-:W-:Y:S02]  /*6fb0*/  F2FP.SATFINITE.E4M3.F32.PACK_AB_MERGE_C R123, R130, R123, RZ ;  /* 0x0000007b827b723e */ /* 0x000fe400048070ff */
[----:B------:R-:W-:Y:S02]  /*6fc0*/  F2FP.SATFINITE.E4M3.F32.PACK_AB_MERGE_C R11, R7, R126, R11 ;  /* 0x0000007e070b723e */ /* 0x000fe4000480700b */
[----:B------:R-:W-:Y:S02]  /*6fd0*/  F2FP.SATFINITE.E4M3.F32.PACK_AB_MERGE_C R13, R30, R29, R124 ;  /* 0x0000001d1e0d723e */ /* 0x000fe4000480707c */
[----:B------:R-:W-:-:S07]  /*6fe0*/  F2FP.SATFINITE.E4M3.F32.PACK_AB_MERGE_C R15, R120, R129, R123 ;  /* 0x00000081780f723e */ /* 0x000fce000480707b */
.L_x_3132:
[----:B------:R-:W-:Y:S05]  /*6ff0*/  BSYNC B2 ;  /* 0x0000000000027941 */ /* 0x000fea0003800000 */
.L_x_3131:
[----:B------:R-:W-:Y:S01]  /*7000*/  ISETP.GE.AND P3, PT, R114, R108, PT ;  /* 0x0000006c7200720c */ /* 0x000fe20003f66270 */
[----:B------:R-:W-:Y:S02]  /*7010*/  ULDC.64 UR4, c[0x0][0x208] ;  /* 0x0000820000047ab9 */ /* 0x000fe40000000a00 */
[----:B--2---:R4:W-:Y:S10]  /*7020*/  ST.E.128 desc[UR4][R96.64], R8 ;  /* 0x0000000860007985 */ /* 0x0049f4000c101d04 */
[----:B------:R-:W-:-:S04]  /*7030*/  @!P3 IADD3 R4, P4, R105, R114, RZ ;  /* 0x000000726904b210 */ /* 0x000fc80007f9e0ff */
[----:B------:R-:W-:-:S05]  /*7040*/  @!P3 LEA.HI.X.SX32 R5, R114, R103, 0x1, P4 ;  /* 0x000000677205b211 */ /* 0x000fca00020f0eff */
[----:B---3--:R4:W-:Y:S04]  /*7050*/  @!P3 ST.E.128 desc[UR4][R4.64], R12 ;  /* 0x0000000c0400b985 */ /* 0x0089e8000c101d04 */
.L_x_3130:
[----:B------:R-:W-:Y:S05]  /*7060*/  BSYNC B1 ;  /* 0x0000000000017941 */ /* 0x000fea0003800000 */
.L_x_3129:
[----:B------:R-:W-:-:S03]  /*7070*/  UMOV UR4, 0xffffffff ;  /* 0xffffffff00047882 */ /* 0x000fc60000000000 */
[----:B------:R-:W-:Y:S05]  /*7080*/  BRA.DIV UR4, `(.L_x_3133) ;  /* 0x0000022204c07947 */ /* 0x000fea000b800000 */
[----:B------:R0:W0:Y:S04]  /*7090*/  SHFL.IDX PT, R29, R101, 0x1, 0x1c1f ;  /* 0x003c1f00651d7f89 */ /* 0x00002800000e0000 */
[----:B----4-:R4:W0:Y:S02]  /*70a0*/  SHFL.IDX PT, R14, R100, 0x1, 0x1c1f ;  /* 0x003c1f00640e7f89 */ /* 0x01082400000e0000 */
.L_x_3427:
        /* <DEDUP_REMOVED lines=28> */
[----:B--2---:R-:W-:Y:S01]  /*7270*/  SHF.R.U32.HI R103, RZ, 0x8, R35 ;  /* 0x00000008ff677819 */ /* 0x004fe20000011623 */
[----:B------:R-:W-:Y:S01]  /*7280*/  IMAD.SHL.U32 R4, R30, 0x100, RZ ;  /* 0x000001001e047824 */ /* 0x000fe200078e00ff */
[----:B------:R-:W-:Y:S01]  /*7290*/  SHF.R.U32.HI R34, RZ, 0x8, R39 ;  /* 0x00000008ff227819 */ /* 0x000fe20000011627 */
[----:B------:R-:W-:Y:S01]  /*72a0*/  IMAD.MOV.U32 R30, RZ, RZ, R6 ;  /* 0x000000ffff1e7224 */ /* 0x000fe200078e0006 */
[----:B------:R-:W-:Y:S01]  /*72b0*/  SHF.R.U32.HI R114, RZ, 0x10, R35 ;  /* 0x00000010ff727819 */ /* 0x000fe20000011623 */
[----:B------:R-:W-:Y:S01]  /*72c0*/  IMAD.U32 R6, R105, 0x10000, RZ ;  /* 0x0001000069067824 */ /* 0x000fe200078e00ff */
[----:B------:R-:W-:Y:S01]  /*72d0*/  LOP3.LUT R97, R35, 0xff0000ff, RZ, 0xc0, !PT ;  /* 0xff0000ff23617812 */ /* 0x000fe200078ec0ff */
[----:B------:R-:W-:Y:S01]  /*72e0*/  IMAD.MOV.U32 R35, RZ, RZ, R8 ;  /* 0x000000ffff237224 */ /* 0x000fe200078e0008 */
[--C-:B------:R-:W-:Y:S01]  /*72f0*/  SHF.R.U32.HI R36, RZ, 0x8, R37.reuse ;  /* 0x00000008ff247819 */ /* 0x100fe20000011625 */
[----:B------:R-:W-:Y:S01]  /*7300*/  IMAD.SHL.U32 R8, R34, 0x100, RZ ;  /* 0x0000010022087824 */ /* 0x000fe200078e00ff */
[----:B------:R-:W-:Y:S01]  /*7310*/  LOP3.LUT R31, R31, 0xff00, R4, 0xf8, !PT ;  /* 0x0000ff001f1f7812 */ /* 0x000fe200078ef804 */
[----:B------:R-:W-:Y:S01]  /*7320*/  IMAD.SHL.U32 R4, R103, 0x100, RZ ;  /* 0x0000010067047824 */ /* 0x000fe200078e00ff */
[----:B------:R-:W-:-:S02]  /*7330*/  SHF.R.U32.HI R38, RZ, 0x10, R37 ;  /* 0x00000010ff267819 */ /* 0x000fc40000011625 */
[----:B------:R-:W-:Y:S02]  /*7340*/  LOP3.LUT R32, R37, 0xff0000ff, RZ, 0xc0, !PT ;  /* 0xff0000ff25207812 */ /* 0x000fe400078ec0ff */
[----:B------:R-:W-:Y:S02]  /*7350*/  SHF.R.U32.HI R96, RZ, 0x10, R39 ;  /* 0x00000010ff607819 */ /* 0x000fe40000011627 */
[----:B------:R-:W-:Y:S02]  /*7360*/  LOP3.LUT R37, R39, 0xff0000ff, RZ, 0xc0, !PT ;  /* 0xff0000ff27257812 */ /* 0x000fe400078ec0ff */
[----:B------:R-:W-:Y:S01]  /*7370*/  SHF.L.U32 R5, R36, 0x8, RZ ;  /* 0x0000000824057819 */ /* 0x000fe200000006ff */
[----:B------:R-:W-:Y:S01]  /*7380*/  IMAD.U32 R96, R96, 0x10000, RZ ;  /* 0x0001000060607824 */ /* 0x000fe200078e00ff */
[----:B------:R-:W-:Y:S02]  /*7390*/  F2FP.F16.E4M3.UNPACK_B R39, R113.H1 ;  /* 0x00000071ff27723e */ /* 0x000fe400030006ff */
[----:B------:R-:W-:-:S02]  /*73a0*/  F2FP.F16.E4M3.UNPACK_B R36, R35.H1 ;  /* 0x00000023ff24723e */ /* 0x000fc400030006ff */
[----:B------:R-:W-:Y:S02]  /*73b0*/  F2FP.F16.E4M3.UNPACK_B R34, R33.H1 ;  /* 0x00000021ff22723e */ /* 0x000fe400030006ff */
[----:B------:R-:W-:Y:S01]  /*73c0*/  LOP3.LUT R97, R97, 0xff00, R4, 0xf8, !PT ;  /* 0x0000ff0061617812 */ /* 0x000fe200078ef804 */
[----:B------:R-:W-:Y:S01]  /*73d0*/  IMAD.U32 R4, R114, 0x10000, RZ ;  /* 0x0001000072047824 */ /* 0x000fe200078e00ff */
[----:B------:R-:W-:Y:S01]  /*73e0*/  LOP3.LUT R105, R37, 0xff00, R8, 0xf8, !PT ;  /* 0x0000ff0025697812 */ /* 0x000fe200078ef808 */
[----:B------:R-:W-:Y:S01]  /*73f0*/  IMAD.U32 R8, R38, 0x10000, RZ ;  /* 0x0001000026087824 */ /* 0x000fe200078e00ff */
[----:B------:R-:W-:Y:S01]  /*7400*/  LOP3.LUT R103, R32, 0xff00, R5, 0xf8, !PT ;  /* 0x0000ff0020677812 */ /* 0x000fe200078ef805 */
[----:B------:R-:W-:Y:S01]  /*7410*/  HADD2.F32 R5, -RZ, R39.H0_H0 ;  /* 0x20000027ff057230 */ /* 0x000fe20000004100 */
[----:B------:R-:W-:Y:S01]  /*7420*/  LOP3.LUT R6, R31, 0xff0000, R6, 0xf8, !PT ;  /* 0x00ff00001f067812 */ /* 0x000fe200078ef806 */
[----:B------:R-:W-:Y:S01]  /*7430*/  HADD2.F32 R32, -RZ, R36.H0_H0 ;  /* 0x20000024ff207230 */ /* 0x000fe20000004100 */
[----:B------:R-:W-:Y:S01]  /*7440*/  F2FP.F16.E4M3.UNPACK_B R37, R111.H1 ;  /* 0x0000006fff25723e */ /* 0x000fe200030006ff */
[--C-:B------:R-:W-:Y:S01]  /*7450*/  HADD2.F32 R31, -RZ, R34.reuse.H0_H0 ;  /* 0x20000022ff1f7230 */ /* 0x100fe20000004100 */
[----:B------:R-:W-:Y:S01]  /*7460*/  LOP3.LUT R4, R97, 0xff0000, R4, 0xf8, !PT ;  /* 0x00ff000061047812 */ /* 0x000fe200078ef804 */
[----:B------:R-:W-:-:S02]  /*7470*/  HADD2.F32 R34, -RZ, R34.H1_H1 ;  /* 0x30000022ff227230 */ /* 0x000fc40000004100 */
[CC--:B------:R-:W-:Y:S01]  /*7480*/  FMUL.FTZ R114, R32.reuse, R5.reuse ;  /* 0x0000000520727220 */ /* 0x0c0fe20000410000 */
[--C-:B------:R-:W-:Y:S02]  /*7490*/  HADD2.F32 R38, -RZ, R37.reuse.H0_H0 ;  /* 0x20000025ff267230 */ /* 0x100fe40000004100 */
[----:B------:R-:W-:Y:S01]  /*74a0*/  FMUL.FTZ R97, R31, R5 ;  /* 0x000000051f617220 */ /* 0x000fe20000410000 */
[----:B------:R-:W-:Y:S01]  /*74b0*/  LOP3.LUT R5, R105, 0xff0000, R96, 0xf8, !PT ;  /* 0x00ff000069057812 */ /* 0x000fe200078ef860 */
[----:B------:R-:W-:Y:S01]  /*74c0*/  HADD2.F32 R96, -RZ, R37.H1_H1 ;  /* 0x30000025ff607230 */ /* 0x000fe20000004100 */
[----:B------:R-:W-:Y:S01]  /*74d0*/  F2FP.F16.E4M3.UNPACK_B R113, R113 ;  /* 0x00000071ff71723e */ /* 0x000fe200020006ff */
[-C--:B------:R-:W-:Y:S01]  /*74e0*/  FFMA.FTZ R31, R31, R38.reuse, -R114 ;  /* 0x000000261f1f7223 */ /* 0x080fe20000010872 */
[----:B------:R-:W-:Y:S01]  /*74f0*/  FFMA.FTZ R32, R32, R38, R97 ;  /* 0x0000002620207223 */ /* 0x000fe20000010061 */
        /* <DEDUP_REMOVED lines=8> */
[----:B------:R-:W-:Y:S01]  /*7580*/  HADD2.F32 R38, -RZ, R37.H0_H0 ;  /* 0x20000025ff267230 */ /* 0x000fe20000004100 */
[----:B------:R-:W-:Y:S01]  /*7590*/  LOP3.LUT R8, R103, 0xff0000, R8, 0xf8, !PT ;  /* 0x00ff000067087812 */ /* 0x000fe200078ef808 */
[----:B------:R-:W-:-:S02]  /*75a0*/  HADD2.F32 R36, -RZ, R35.H0_H0 ;  /* 0x20000023ff247230 */ /* 0x000fc40000004100 */
[-C--:B------:R-:W-:Y:S01]  /*75b0*/  FFMA.FTZ R34, R34, R96.reuse, -R33 ;  /* 0x0000006022227223 */ /* 0x080fe20000010821 */
[----:B------:R-:W-:Y:S01]  /*75c0*/  FFMA.FTZ R33, R39, R96, R114 ;  /* 0x0000006027217223 */ /* 0x000fe20000010072 */
        /* <DEDUP_REMOVED lines=34> */
[----:B------:R-:W-:Y:S01]  /*77f0*/  FFMA.FTZ R120, R35, R96, -R36 ;  /* 0x0000006023787223 */ /* 0x000fe20000010824 */
        /* <DEDUP_REMOVED lines=24> */
[----:B------:R-:W-:Y:S01]  /*7980*/  F2FP.SATFINITE.E4M3.F32.PACK_AB_MERGE_C R111, R120, R111, RZ ;  /* 0x0000006f786f723e */ /* 0x000fe200048070ff */
[--C-:B------:R-:W-:Y:S01]  /*7990*/  HADD2.F32 R37, -RZ, R35.reuse.H0_H0 ;  /* 0x20000023ff257230 */ /* 0x100fe20000004100 */
[----:B------:R-:W-:Y:S01]  /*79a0*/  F2FP.SATFINITE.E4M3.F32.PACK_AB_MERGE_C R31, R116, R113, R33 ;  /* 0x00000071741f723e */ /* 0x000fe20004807021 */
[----:B------:R-:W-:Y:S01]  /*79b0*/  HADD2.F32 R112, -RZ, R36.H0_H0 ;  /* 0x20000024ff707230 */ /* 0x000fe20000004100 */
[----:B------:R-:W-:Y:S01]  /*79c0*/  F2FP.F16.E4M3.UNPACK_B R39, R6 ;  /* 0x00000006ff27723e */ /* 0x000fe200020006ff */
[----:B------:R-:W-:Y:S01]  /*79d0*/  HADD2.F32 R33, -RZ, R34.H0_H0 ;  /* 0x20000022ff217230 */ /* 0x000fe20000004100 */
[----:B------:R-:W-:Y:S01]  /*79e0*/  F2FP.SATFINITE.E4M3.F32.PACK_AB_MERGE_C R30, R30, R97, R111 ;  /* 0x000000611e1e723e */ /* 0x000fe2000480706f */
[----:B------:R-:W-:Y:S02]  /*79f0*/  HADD2.F32 R38, -RZ, R35.H1_H1 ;  /* 0x30000023ff267230 */ /* 0x000fe40000004100 */
[----:B------:R-:W-:Y:S01]  /*7a00*/  FMUL.FTZ R114, R37, R112 ;  /* 0x0000007025727220 */ /* 0x000fe20000410000 */
[----:B------:R-:W-:-:S02]  /*7a10*/  HADD2.F32 R96, -RZ, R39.H0_H0 ;  /* 0x20000027ff607230 */ /* 0x000fc40000004100 */
[C---:B------:R-:W-:Y:S01]  /*7a20*/  FMUL.FTZ R112, R33.reuse, R112 ;  /* 0x0000007021707220 */ /* 0x040fe20000410000 */
[----:B------:R-:W-:Y:S01]  /*7a30*/  HADD2.F32 R97, -RZ, R36.H1_H1 ;  /* 0x30000024ff617230 */ /* 0x000fe20000004100 */
[----:B------:R-:W-:Y:S01]  /*7a40*/  F2FP.F16.E4M3.UNPACK_B R35, R28.H1 ;  /* 0x0000001cff23723e */ /* 0x000fe200030006ff */
        /* <DEDUP_REMOVED lines=8> */
[-C--:B------:R-:W-:Y:S01]  /*7ad0*/  FFMA.FTZ R28, R36, R39.reuse, -R103 ;  /* 0x00000027241c7223 */ /* 0x080fe20000010867 */
[----:B------:R-:W-:Y:S01]  /*7ae0*/  FFMA.FTZ R9, R38, R39, R97 ;  /* 0x0000002726097223 */ /* 0x000fe20000010061 */
[----:B------:R-:W-:Y:S01]  /*7af0*/  HADD2.F32 R36, -RZ, R37.H0_H0 ;  /* 0x20000025ff247230 */ /* 0x000fe20000004100 */
[----:B------:R-:W-:Y:S01]  /*7b00*/  F2FP.F16.E4M3.UNPACK_B R6, R6.H1 ;  /* 0x00000006ff06723e */ /* 0x000fe200030006ff */
[--C-:B------:R-:W-:Y:S01]  /*7b10*/  HADD2.F32 R97, -RZ, R96.reuse.H0_H0 ;  /* 0x20000060ff617230 */ /* 0x100fe20000004100 */
[----:B------:R-:W-:Y:S01]  /*7b20*/  F2FP.SATFINITE.E4M3.F32.PACK_AB_MERGE_C R115, R115, R118, RZ ;  /* 0x000000767373723e */ /* 0x000fe200048070ff */
[----:B------:R-:W-:Y:S02]  /*7b30*/  HADD2.F32 R8, -RZ, R35.H0_H0 ;  /* 0x20000023ff087230 */ /* 0x000fe40000004100 */
[----:B------:R-:W-:Y:S02]  /*7b40*/  HADD2.F32 R37, -RZ, R37.H1_H1 ;  /* 0x30000025ff257230 */ /* 0x000fe40000004100 */
[----:B------:R-:W-:Y:S01]  /*7b50*/  FMUL.FTZ R103, R36, R97 ;  /* 0x0000006124677220 */ /* 0x000fe20000410000 */
[----:B------:R-:W-:-:S02]  /*7b60*/  HADD2.F32 R96, -RZ, R96.H1_H1 ;  /* 0x30000060ff607230 */ /* 0x000fc40000004100 */
[----:B------:R-:W-:Y:S01]  /*7b70*/  FMUL.FTZ R97, R8, R97 ;  /* 0x0000006108617220 */ /* 0x000fe20000410000 */
[----:B------:R-:W-:Y:S01]  /*7b80*/  HADD2.F32 R35, -RZ, R35.H1_H1 ;  /* 0x30000023ff237230 */ /* 0x000fe20000004100 */
[----:B------:R-:W-:Y:S01]  /*7b90*/  F2FP.SATFINITE.E4M3.F32.PACK_AB_MERGE_C R10, R109, R10, R115 ;  /* 0x0000000a6d0a723e */ /* 0x000fe20004807073 */
        /* <DEDUP_REMOVED lines=49> */
[----:B------:R-:W-:Y:S01]  /*7eb0*/  F2FP.SATFINITE.E4M3.F32.PACK_AB_MERGE_C R112, R113, R112, RZ ;  /* 0x000000707170723e */ /* 0x000fe200048070ff */
[----:B------:R-:W-:Y:S01]  /*7ec0*/  IMAD.MOV.U32 R4, RZ, RZ, R32 ;  /* 0x000000ffff047224 */ /* 0x000fe200078e0020 */
[----:B------:R-:W-:Y:S01]  /*7ed0*/  F2FP.SATFINITE.E4M3.F32.PACK_AB_MERGE_C R7, R7, R118, RZ ;  /* 0x000000760707723e */ /* 0x000fe200048070ff */
[----:B------:R-:W-:Y:S01]  /*7ee0*/  IMAD.MOV.U32 R8, RZ, RZ, R31 ;  /* 0x000000ffff087224 */ /* 0x000fe200078e001f */
[----:B------:R-:W-:-:S02]  /*7ef0*/  F2FP.SATFINITE.E4M3.F32.PACK_AB_MERGE_C R36, R36, R109, RZ ;  /* 0x0000006d2424723e */ /* 0x000fc400048070ff */
[----:B------:R-:W-:Y:S02]  /*7f00*/  F2FP.SATFINITE.E4M3.F32.PACK_AB_MERGE_C R33, R28, R33, R111 ;  /* 0x000000211c21723e */ /* 0x000fe4000480706f */
[----:B------:R-:W-:Y:S01]  /*7f10*/  F2FP.SATFINITE.E4M3.F32.PACK_AB_MERGE_C R7, R6, R115, R7 ;  /* 0x000000730607723e */ /* 0x000fe20004807007 */
[----:B------:R-:W-:Y:S01]  /*7f20*/  IMAD.MOV.U32 R6, RZ, RZ, R30 ;  /* 0x000000ffff067224 */ /* 0x000fe200078e001e */
[----:B------:R-:W-:Y:S02]  /*7f30*/  F2FP.SATFINITE.E4M3.F32.PACK_AB_MERGE_C R11, R5, R116, R36 ;  /* 0x00000074050b723e */ /* 0x000fe40004807024 */
[----:B------:R-:W-:Y:S02]  /*7f40*/  F2FP.SATFINITE.E4M3.F32.PACK_AB_MERGE_C R9, R9, R34, R112 ;  /* 0x000000220909723e */ /* 0x000fe40004807070 */
[----:B------:R-:W-:-:S07]  /*7f50*/  MOV R5, R33 ;  /* 0x0000002100057202 */ /* 0x000fce0000000f00 */
.L_x_3137:
[----:B------:R-:W-:Y:S05]  /*7f60*/  BSYNC B2 ;  /* 0x0000000000027941 */ /* 0x000fea0003800000 */
.L_x_3136:
[C---:B------:R-:W-:Y:S01]  /*7f70*/  ISETP.GE.AND P3, PT, R15.reuse, R108, PT ;  /* 0x0000006c0f00720c */ /* 0x040fe20003f66270 */
[----:B------:R-:W-:Y:S02]  /*7f80*/  ULDC.64 UR4, c[0x0][0x208] ;  /* 0x0000820000047ab9 */ /* 0x000fe40000000a00 */
[----:B0-----:R0:W-:Y:S10]  /*7f90*/  ST.E.128 desc[UR4][R12.64], R4 ;  /* 0x000000040c007985 */ /* 0x0011f4000c101d04 */
[----:B------:R-:W-:-:S04]  /*7fa0*/  @!P3 IADD3 R14, P4, R15, R14, RZ ;  /* 0x0000000e0f0eb210 */ /* 0x000fc80007f9e0ff */
[----:B------:R-:W-:-:S05]  /*7fb0*/  @!P3 LEA.HI.X.SX32 R15, R15, R29, 0x1, P4 ;  /* 0x0000001d0f0fb211 */ /* 0x000fca00020f0eff */
[----:B------:R0:W-:Y:S04]  /*7fc0*/  @!P3 ST.E.128 desc[UR4][R14.64], R8 ;  /* 0x000000080e00b985 */ /* 0x0001e8000c101d04 */
.L_x_3135:
[----:B------:R-:W-:Y:S05]  /*7fd0*/  BSYNC B1 ;  /* 0x0000000000017941 */ /* 0x000fea0003800000 */
.L_x_3134:
[----:B------:R-:W-:-:S03]  /*7fe0*/  UMOV UR4, 0xffffffff ;  /* 0xffffffff00047882 */ /* 0x000fc60000000000 */
[----:B------:R-:W-:Y:S05]  /*7ff0*/  BRA.DIV UR4, `(.L_x_3138) ;  /* 0x00000216042c7947 */ /* 0x000fea000b800000 */
[----:B0-----:R-:W0:Y:S04]  /*8000*/  SHFL.IDX PT, R101, R101, 0x2, 0x1c1f ;  /* 0x005c1f0065657f89 */ /* 0x001e2800000e0000 */
[----:B------:R0:W0:Y:S02]  /*8010*/  SHFL.IDX PT, R14, R100, 0x2, 0x1c1f ;  /* 0x005c1f00640e7f89 */ /* 0x00002400000e0000 */
.L_x_3431:
        /* <DEDUP_REMOVED lines=8> */
[----:B------:R-:W-:Y:S01]  /*80a0*/  LEA.HI R110, R5, R110, RZ, 0x5 ;  /* 0x0000006e056e7211 */ /* 0x000fe200078f28ff */
[----:B------:R-:W-:-:S03]  /*80b0*/  IMAD R5, R188, 0x5000, R0 ;  /* 0x00005000bc057824 */ /* 0x000fc600078e0200 */
[----:B------:R-:W-:Y:S02]  /*80c0*/  LEA.HI.SX32 R15, R110, R63, 0x1b ;  /* 0x0000003f6e0f7211 */ /* 0x000fe400078fdaff */
[----:B------:R-:W-:-:S03]  /*80d0*/  IADD3 R5, R18, R5, RZ ;  /* 0x0000000512057210 */ /* 0x000fc60007ffe0ff */
[----:B------:R-:W-:-:S05]  /*80e0*/  IMAD.SHL.U32 R15, R15, 0x10, RZ ;  /* 0x000000100f0f7824 */ /* 0x000fca00078e00ff */
[----:B------:R-:W-:-:S04]  /*80f0*/  LOP3.LUT R4, R202, 0x70, R15, 0xf8, !PT ;  /* 0x00000070ca047812 */ /* 0x000fc800078ef80f */
[----:B------:R-:W-:-:S05]  /*8100*/  LOP3.LUT R4, R4, R99, RZ, 0x3c, !PT ;  /* 0x0000006304047212 */ /* 0x000fca00078e3cff */
[----:B------:R-:W-:-:S04]  /*8110*/  IMAD.IADD R7, R209, 0x1, R4 ;  /* 0x00000001d1077824 */ /* 0x000fc800078e0204 */
[----:B------:R-:W-:-:S04]  /*8120*/  IMAD R7, R188, 0x5000, R7 ;  /* 0x00005000bc077824 */ /* 0x000fc800078e0207 */
[----:B------:R-:W-:Y:S02]  /*8130*/  IMAD.IADD R8, R18, 0x1, R7 ;  /* 0x0000000112087824 */ /* 0x000fe400078e0207 */
        /* <DEDUP_REMOVED lines=15> */
[----:B------:R-:W-:Y:S01]  /*8230*/  LOP3.LUT R32, R43, 0xff0000ff, RZ, 0xc0, !PT ;  /* 0xff0000ff2b207812 */ /* 0x000fe200078ec0ff */
[----:B------:R-:W-:Y:S01]  /*8240*/  IMAD.SHL.U32 R39, R39, 0x100, RZ ;  /* 0x0000010027277824 */ /* 0x000fe200078e00ff */
[----:B------:R-:W-:-:S02]  /*8250*/  SHF.R.U32.HI R37, RZ, 0x8, R45 ;  /* 0x00000008ff257819 */ /* 0x000fc4000001162d */
[----:B------:R-:W-:Y:S02]  /*8260*/  SHF.R.U32.HI R43, RZ, 0x10, R43 ;  /* 0x00000010ff2b7819 */ /* 0x000fe4000001162b */
[----:B------:R-:W-:Y:S01]  /*8270*/  LOP3.LUT R38, R47, 0xff0000ff, RZ, 0xc0, !PT ;  /* 0xff0000ff2f267812 */ /* 0x000fe200078ec0ff */
[----:B------:R-:W-:Y:S01]  /*8280*/  IMAD.SHL.U32 R37, R37, 0x100, RZ ;  /* 0x0000010025257824 */ /* 0x000fe200078e00ff */
[----:B------:R-:W-:Y:S02]  /*8290*/  SHF.L.U32 R35, R35, 0x8, RZ ;  /* 0x0000000823237819 */ /* 0x000fe400000006ff */
[----:B------:R-:W-:Y:S01]  /*82a0*/  LOP3.LUT R8, R8, 0xff0000, R33, 0xf8, !PT ;  /* 0x00ff000008087812 */ /* 0x000fe200078ef821 */
[----:B------:R-:W-:Y:S01]  /*82b0*/  IMAD.U32 R33, R43, 0x10000, RZ ;  /* 0x000100002b217824 */ /* 0x000fe200078e00ff */
[----:B------:R-:W-:Y:S02]  /*82c0*/  LOP3.LUT R36, R45, 0xff0000ff, RZ, 0xc0, !PT ;  /* 0xff0000ff2d247812 */ /* 0x000fe400078ec0ff */
[----:B------:R-:W-:-:S02]  /*82d0*/  LOP3.LUT R4, R32, 0xff00, R35, 0xf8, !PT ;  /* 0x0000ff0020047812 */ /* 0x000fc400078ef823 */
[----:B------:R-:W-:Y:S02]  /*82e0*/  LOP3.LUT R40, R38, 0xff00, R39, 0xf8, !PT ;  /* 0x0000ff0026287812 */ /* 0x000fe400078ef827 */
[----:B------:R-:W-:Y:S02]  /*82f0*/  F2FP.F16.E4M3.UNPACK_B R38, R107.H1 ;  /* 0x0000006bff26723e */ /* 0x000fe400030006ff */
[----:B------:R-:W-:Y:S02]  /*8300*/  F2FP.F16.E4M3.UNPACK_B R35, R34.H1 ;  /* 0x00000022ff23723e */ /* 0x000fe400030006ff */
[----:B------:R-:W-:Y:S01]  /*8310*/  F2FP.F16.E4M3.UNPACK_B R32, R31.H1 ;  /* 0x0000001fff20723e */ /* 0x000fe200030006ff */
[----:B------:R-:W-:Y:S01]  /*8320*/  HADD2.F32 R6, -RZ, R38.H0_H0 ;  /* 0x20000026ff067230 */ /* 0x000fe20000004100 */
[----:B------:R-:W-:Y:S02]  /*8330*/  SHF.R.U32.HI R41, RZ, 0x10, R47 ;  /* 0x00000010ff297819 */ /* 0x000fe4000001162f */
[----:B------:R-:W-:Y:S01]  /*8340*/  LOP3.LUT R10, R36, 0xff00, R37, 0xf8, !PT ;  /* 0x0000ff00240a7812 */ /* 0x000fe200078ef825 */
[----:B------:R-:W-:Y:S01]  /*8350*/  HADD2.F32 R30, -RZ, R32.H0_H0 ;  /* 0x20000020ff1e7230 */ /* 0x000fe20000004100 */
[----:B------:R-:W-:Y:S01]  /*8360*/  SHF.R.U32.HI R42, RZ, 0x10, R45 ;  /* 0x00000010ff2a7819 */ /* 0x000fe2000001162d */
[----:B------:R-:W-:Y:S01]  /*8370*/  IMAD.U32 R41, R41, 0x10000, RZ ;  /* 0x0001000029297824 */ /* 0x000fe200078e00ff */
[----:B------:R-:W-:Y:S01]  /*8380*/  LOP3.LUT R4, R4, 0xff0000, R33, 0xf8, !PT ;  /* 0x00ff000004047812 */ /* 0x000fe200078ef821 */
[----:B------:R-:W-:Y:S01]  /*8390*/  HADD2.F32 R33, -RZ, R35.H0_H0 ;  /* 0x20000023ff217230 */ /* 0x000fe20000004100 */
[----:B------:R-:W-:Y:S01]  /*83a0*/  F2FP.F16.E4M3.UNPACK_B R36, R104.H1 ;  /* 0x00000068ff24723e */ /* 0x000fe200030006ff */
[----:B------:R-:W-:-:S02]  /*83b0*/  IMAD.U32 R39, R42, 0x10000, RZ ;  /* 0x000100002a277824 */ /* 0x000fc400078e00ff */
[-C--:B------:R-:W-:Y:S01]  /*83c0*/  FMUL.FTZ R42, R30, R6.reuse ;  /* 0x000000061e2a7220 */ /* 0x080fe20000410000 */
[----:B------:R-:W-:Y:S01]  /*83d0*/  F2FP.F16.E4M3.UNPACK_B R107, R107 ;  /* 0x0000006bff6b723e */ /* 0x000fe200020006ff */
[C---:B------:R-:W-:Y:S01]  /*83e0*/  FMUL.FTZ R43, R33.reuse, R6 ;  /* 0x00000006212b7220 */ /* 0x040fe20000410000 */
[----:B------:R-:W-:Y:S01]  /*83f0*/  HADD2.F32 R37, -RZ, R36.H0_H0 ;  /* 0x20000024ff257230 */ /* 0x000fe20000004100 */
[----:B------:R-:W-:Y:S02]  /*8400*/  LOP3.LUT R6, R40, 0xff0000, R41, 0xf8, !PT ;  /* 0x00ff000028067812 */ /* 0x000fe400078ef829 */
[----:B------:R-:W-:Y:S01]  /*8410*/  LOP3.LUT R10, R10, 0xff0000, R39, 0xf8, !PT ;  /* 0x00ff00000a0a7812 */ /* 0x000fe200078ef827 */
[----:B------:R-:W-:Y:S02]  /*8420*/  HADD2.F32 R39, -RZ, R38.H1_H1 ;  /* 0x30000026ff277230 */ /* 0x000fe40000004100 */
[-C--:B------:R-:W-:Y:S01]  /*8430*/  FFMA.FTZ R30, R30, R37.reuse, -R43 ;  /* 0x000000251e1e7223 */ /* 0x080fe2000001082b */
[----:B------:R-:W-:Y:S01]  /*8440*/  FFMA.FTZ R41, R33, R37, R42 ;  /* 0x0000002521297223 */ /* 0x000fe2000001002a */
[----:B------:R-:W-:Y:S01]  /*8450*/  HADD2.F32 R37, -RZ, R36.H1_H1 ;  /* 0x30000024ff257230 */ /* 0x000fe20000004100 */
[----:B------:R-:W-:Y:S01]  /*8460*/  F2FP.F16.E4M3.UNPACK_B R34, R34 ;  /* 0x00000022ff22723e */ /* 0x000fe200020006ff */
[----:B------:R-:W-:Y:S01]  /*8470*/  HADD2.F32 R36, -RZ, R35.H1_H1 ;  /* 0x30000023ff247230 */ /* 0x000fe20000004100 */
[----:B------:R-:W-:Y:S01]  /*8480*/  F2FP.F16.E4M3.UNPACK_B R31, R31 ;  /* 0x0000001fff1f723e */ /* 0x000fe200020006ff */
[----:B------:R-:W-:Y:S01]  /*8490*/  HADD2.F32 R33, -RZ, R32.H1_H1 ;  /* 0x30000020ff217230 */ /* 0x000fe20000004100 */
[----:B------:R-:W-:Y:S01]  /*84a0*/  F2FP.F16.E4M3.UNPACK_B R104, R104 ;  /* 0x00000068ff68723e */ /* 0x000fe200020006ff */
[----:B------:R-:W-:-:S02]  /*84b0*/  HADD2.F32 R38, -RZ, R107.H0_H0 ;  /* 0x2000006bff267230 */ /* 0x000fc40000004100 */
[CC--:B------:R-:W-:Y:S01]  /*84c0*/  FMUL.FTZ R40, R36.reuse, R39.reuse ;  /* 0x0000002724287220 */ /* 0x0c0fe20000410000 */
[----:B------:R-:W-:Y:S02]  /*84d0*/  HADD2.F32 R35, -RZ, R34.H0_H0 ;  /* 0x20000022ff237230 */ /* 0x000fe40000004100 */
[C---:B------:R-:W-:Y:S01]  /*84e0*/  FMUL.FTZ R39, R33.reuse, R39 ;  /* 0x0000002721277220 */ /* 0x040fe20000410000 */
[----:B------:R-:W-:Y:S02]  /*84f0*/  HADD2.F32 R32, -RZ, R31.H0_H0 ;  /* 0x2000001fff207230 */ /* 0x000fe40000004100 */
[-C--:B------:R-:W-:Y:S01]  /*8500*/  FFMA.FTZ R43, R33, R37.reuse, -R40 ;  /* 0x00000025212b7223 */ /* 0x080fe20000010828 */
[----:B------:R-:W-:Y:S02]  /*8510*/  HADD2.F32 R33, -RZ, R104.H0_H0 ;  /* 0x20000068ff217230 */ /* 0x000fe40000004100 */
[----:B------:R-:W-:Y:S01]  /*8520*/  FFMA.FTZ R44, R36, R37, R39 ;  /* 0x00000025242c7223 */ /* 0x000fe20000010027 */
        /* <DEDUP_REMOVED lines=21> */
[-C--:B------:R-:W-:Y:S01]  /*8680*/  FMUL.FTZ R45, R35, R37.reuse ;  /* 0x00000025232d7220 */ /* 0x080fe20000410000 */
        /* <DEDUP_REMOVED lines=19> */
[----:B------:R-:W-:Y:S01]  /*87c0*/  HADD2.F32 R31, -RZ, R31.H1_H1 ;  /* 0x3000001fff1f7230 */ /* 0x000fe20000004100 */
[----:B------:R-:W-:Y:S01]  /*87d0*/  F2FP.SATFINITE.E4M3.F32.PACK_AB_MERGE_C R46, R47, R46, RZ ;  /* 0x0000002e2f2e723e */ /* 0x000fe200048070ff */
[----:B------:R-:W-:-:S02]  /*87e0*/  HADD2.F32 R29, -RZ, R28.H0_H0 ;  /* 0x2000001cff1d7230 */ /* 0x000fc40000004100 */
[----:B------:R-:W-:Y:S01]  /*87f0*/  FMUL.FTZ R36, R32, R34 ;  /* 0x0000002220247220 */ /* 0x000fe20000410000 */
[----:B------:R-:W-:Y:S02]  /*8800*/  HADD2.F32 R28, -RZ, R28.H1_H1 ;  /* 0x3000001cff1c7230 */ /* 0x000fe40000004100 */
[----:B------:R-:W-:Y:S01]  /*8810*/  FMUL.FTZ R37, R31, R106 ;  /* 0x0000006a1f257220 */ /* 0x000fe20000410000 */
[--C-:B------:R-:W-:Y:S02]  /*8820*/  HADD2.F32 R33, -RZ, R102.reuse.H0_H0 ;  /* 0x20000066ff217230 */ /* 0x100fe40000004100 */
[----:B------:R-:W-:Y:S01]  /*8830*/  FMUL.FTZ R35, R29, R34 ;  /* 0x000000221d237220 */ /* 0x000fe20000410000 */
[----:B------:R-:W-:Y:S02]  /*8840*/  HADD2.F32 R102, -RZ, R102.H1_H1 ;  /* 0x30000066ff667230 */ /* 0x000fe40000004100 */
[----:B------:R-:W-:Y:S01]  /*8850*/  FMUL.FTZ R106, R28, R106 ;  /* 0x0000006a1c6a7220 */ /* 0x000fe20000410000 */
[----:B------:R-:W-:Y:S01]  /*8860*/  F2FP.F16.E4M3.UNPACK_B R34, R9 ;  /* 0x00000009ff22723e */ /* 0x000fe200020006ff */
[----:B------:R-:W-:Y:S01]  /*8870*/  FFMA.FTZ R38, R32, R33, R35 ;  /* 0x0000002120267223 */ /* 0x000fe20000010023 */
[----:B------:R-:W-:Y:S01]  /*8880*/  F2FP.F16.E4M3.UNPACK_B R32, R5 ;  /* 0x00000005ff20723e */ /* 0x000fe200020006ff */
[----:B------:R-:W-:Y:S01]  /*8890*/  FFMA.FTZ R28, R28, R102, -R37 ;  /* 0x000000661c1c7223 */ /* 0x000fe20000010825 */
[----:B------:R-:W-:Y:S01]  /*88a0*/  F2FP.F16.E4M3.UNPACK_B R37, R10 ;  /* 0x0000000aff25723e */ /* 0x000fe200020006ff */
[----:B------:R-:W-:Y:S01]  /*88b0*/  FFMA.FTZ R45, R31, R102, R106 ;  /* 0x000000661f2d7223 */ /* 0x000fe2000001006a */
[----:B------:R-:W-:Y:S01]  /*88c0*/  FFMA.FTZ R29, R29, R33, -R36 ;  /* 0x000000211d1d7223 */ /* 0x000fe20000010824 */
[----:B------:R-:W-:Y:S01]  /*88d0*/  F2FP.SATFINITE.E4M3.F32.PACK_AB_MERGE_C R31, R42, R39, R30 ;  /* 0x000000272a1f723e */ /* 0x000fe2000480701e */
[----:B------:R-:W-:Y:S01]  /*88e0*/  HADD2.F32 R35, -RZ, R34.H0_H0 ;  /* 0x20000022ff237230 */ /* 0x000fe20000004100 */
[----:B------:R-:W-:Y:S01]  /*88f0*/  F2FP.SATFINITE.E4M3.F32.PACK_AB_MERGE_C R30, R107, R40, R41 ;  /* 0x000000286b1e723e */ /* 0x000fe20004807029 */
[----:B------:R-:W-:Y:S01]  /*8900*/  HADD2.F32 R40, -RZ, R37.H0_H0 ;  /* 0x20000025ff287230 */ /* 0x000fe20000004100 */
[----:B------:R-:W-:Y:S01]  /*8910*/  F2FP.SATFINITE.E4M3.F32.PACK_AB_MERGE_C R96, R97, R96, RZ ;  /* 0x000000606160723e */ /* 0x000fe200048070ff */
[----:B------:R-:W-:Y:S01]  /*8920*/  HADD2.F32 R33, -RZ, R32.H0_H0 ;  /* 0x20000020ff217230 */ /* 0x000fe20000004100 */
[----:B------:R-:W-:Y:S01]  /*8930*/  F2FP.F16.E4M3.UNPACK_B R36, R8 ;  /* 0x00000008ff24723e */ /* 0x000fe200020006ff */
[----:B------:R-:W-:Y:S01]  /*8940*/  HADD2.F32 R34, -RZ, R34.H1_H1 ;  /* 0x30000022ff227230 */ /* 0x000fe20000004100 */
[----:B------:R-:W-:Y:S01]  /*8950*/  F2FP.SATFINITE.E4M3.F32.PACK_AB_MERGE_C R29, R28, R29, R46 ;  /* 0x0000001d1c1d723e */ /* 0x000fe2000480702e */
[----:B------:R-:W-:Y:S01]  /*8960*/  FMUL.FTZ R42, R35, R40 ;  /* 0x00000028232a7220 */ /* 0x000fe20000410000 */
[----:B------:R-:W-:Y:S01]  /*8970*/  F2FP.SATFINITE.E4M3.F32.PACK_AB_MERGE_C R28, R45, R38, R96 ;  /* 0x000000262d1c723e */ /* 0x000fe20004807060 */
[----:B------:R-:W-:-:S02]  /*8980*/  HADD2.F32 R38, -RZ, R36.H0_H0 ;  /* 0x20000024ff267230 */ /* 0x000fc40000004100 */
[----:B------:R-:W-:Y:S01]  /*8990*/  FMUL.FTZ R40, R33, R40 ;  /* 0x0000002821287220 */ /* 0x000fe20000410000 */
[----:B------:R-:W-:Y:S01]  /*89a0*/  HADD2.F32 R37, -RZ, R37.H1_H1 ;  /* 0x30000025ff257230 */ /* 0x000fe20000004100 */
[----:B------:R-:W-:Y:S01]  /*89b0*/  F2FP.F16.E4M3.UNPACK_B R5, R5.H1 ;  /* 0x00000005ff05723e */ /* 0x000fe200030006ff */
[----:B------:R-:W-:Y:S02]  /*89c0*/  HADD2.F32 R32, -RZ, R32.H1_H1 ;  /* 0x30000020ff207230 */ /* 0x000fe40000004100 */
[-C--:B------:R-:W-:Y:S01]  /*89d0*/  FFMA.FTZ R40, R35, R38.reuse, R40 ;  /* 0x0000002623287223 */ /* 0x080fe20000010028 */
[----:B------:R-:W-:Y:S02]  /*89e0*/  HADD2.F32 R35, -RZ, R36.H1_H1 ;  /* 0x30000024ff237230 */ /* 0x000fe40000004100 */
[-C--:B------:R-:W-:Y:S01]  /*89f0*/  FMUL.FTZ R39, R34, R37.reuse ;  /* 0x0000002522277220 */ /* 0x080fe20000410000 */
[----:B------:R-:W-:Y:S01]  /*8a00*/  FFMA.FTZ R42, R33, R38, -R42 ;  /* 0x00000026212a7223 */ /* 0x000fe2000001082a */
[C---:B------:R-:W-:Y:S01]  /*8a10*/  FMUL.FTZ R37, R32.reuse, R37 ;  /* 0x0000002520257220 */ /* 0x040fe20000410000 */
[----:B------:R-:W-:Y:S01]  /*8a20*/  F2FP.F16.E4M3.UNPACK_B R33, R9.H1 ;  /* 0x00000009ff21723e */ /* 0x000fe200030006ff */
[-C--:B------:R-:W-:Y:S01]  /*8a30*/  FFMA.FTZ R41, R32, R35.reuse, -R39 ;  /* 0x0000002320297223 */ /* 0x080fe20000010827 */
[----:B------:R-:W-:Y:S01]  /*8a40*/  F2FP.F16.E4M3.UNPACK_B R32, R10.H1 ;  /* 0x0000000aff20723e */ /* 0x000fe200030006ff */
[----:B------:R-:W-:Y:S01]  /*8a50*/  FFMA.FTZ R43, R34, R35, R37 ;  /* 0x00000023222b7223 */ /* 0x000fe20000010025 */
[----:B------:R-:W-:Y:S01]  /*8a60*/  HADD2.F32 R9, -RZ, R5.H0_H0 ;  /* 0x20000005ff097230 */ /* 0x000fe20000004100 */
[----:B------:R-:W-:Y:S01]  /*8a70*/  F2FP.F16.E4M3.UNPACK_B R8, R8.H1 ;  /* 0x00000008ff08723e */ /* 0x000fe200030006ff */
[----:B------:R-:W-:Y:S01]  /*8a80*/  HADD2.F32 R10, -RZ, R33.H0_H0 ;  /* 0x20000021ff0a7230 */ /* 0x000fe20000004100 */
[----:B------:R-:W-:Y:S01]  /*8a90*/  F2FP.F16.E4M3.UNPACK_B R37, R6.H1 ;  /* 0x00000006ff25723e */ /* 0x000fe200030006ff */
[----:B------:R-:W-:-:S02]  /*8aa0*/  HADD2.F32 R34, -RZ, R32.H0_H0 ;  /* 0x20000020ff227230 */ /* 0x000fc40000004100 */
[----:B------:R-:W-:Y:S02]  /*8ab0*/  HADD2.F32 R33, -RZ, R33.H1_H1 ;  /* 0x30000021ff217230 */ /* 0x000fe40000004100 */
        /* <DEDUP_REMOVED lines=8> */
[----:B------:R-:W-:Y:S01]  /*8b40*/  FFMA.FTZ R45, R10, R32, R35 ;  /* 0x000000200a2d7223 */ /* 0x000fe20000010023 */
[----:B------:R-:W-:Y:S02]  /*8b50*/  F2FP.F16.E4M3.UNPACK_B R10, R11 ;  /* 0x0000000bff0a723e */ /* 0x000fe400020006ff */
[----:B------:R-:W-:Y:S01]  /*8b60*/  FFMA.FTZ R46, R33, R8, R36 ;  /* 0x00000008212e7223 */ /* 0x000fe20000010024 */
[----:B------:R-:W-:Y:S01]  /*8b70*/  F2FP.F16.E4M3.UNPACK_B R36, R6 ;  /* 0x00000006ff24723e */ /* 0x000fe200020006ff */
[----:B------:R-:W-:Y:S01]  /*8b80*/  FFMA.FTZ R47, R5, R8, -R34 ;  /* 0x00000008052f7223 */ /* 0x000fe20000010822 */
[-C--:B------:R-:W-:Y:S01]  /*8b90*/  F2FP.F16.E4M3.UNPACK_B R5, R7.reuse ;  /* 0x00000007ff05723e */ /* 0x080fe200020006ff */
[----:B------:R-:W-:Y:S01]  /*8ba0*/  FFMA.FTZ R44, R9, R32, -R38 ;  /* 0x00000020092c7223 */ /* 0x000fe20000010826 */
        /* <DEDUP_REMOVED lines=10> */
[C---:B------:R-:W-:Y:S01]  /*8c50*/  FMUL.FTZ R39, R8.reuse, R39 ;  /* 0x0000002708277220 */ /* 0x040fe20000410000 */
[----:B------:R-:W-:Y:S01]  /*8c60*/  HADD2.F32 R35, -RZ, R6.H0_H0 ;  /* 0x20000006ff237230 */ /* 0x000fe20000004100 */
[----:B------:R-:W-:Y:S01]  /*8c70*/  F2FP.SATFINITE.E4M3.F32.PACK_AB_MERGE_C R44, R47, R44, RZ ;  /* 0x0000002c2f2c723e */ /* 0x000fe200048070ff */
[----:B------:R-:W-:Y:S02]  /*8c80*/  HADD2.F32 R4, -RZ, R11.H0_H0 ;  /* 0x2000000bff047230 */ /* 0x000fe40000004100 */
[----:B--2---:R-:W-:Y:S01]  /*8c90*/  FMUL.FTZ R103, R9, R38 ;  /* 0x0000002609677220 */ /* 0x004fe20000410000 */
[----:B------:R-:W-:Y:S02]  /*8ca0*/  HADD2.F32 R34, -RZ, R33.H0_H0 ;  /* 0x20000021ff227230 */ /* 0x000fe40000004100 */
[----:B------:R-:W-:Y:S01]  /*8cb0*/  FFMA.FTZ R97, R8, R35, -R97 ;  /* 0x0000002308617223 */ /* 0x000fe20000010861 */
[----:B------:R-:W-:-:S02]  /*8cc0*/  HADD2.F32 R11, -RZ, R11.H1_H1 ;  /* 0x3000000bff0b7230 */ /* 0x000fc40000004100 */
[C---:B------:R-:W-:Y:S01]  /*8cd0*/  FMUL.FTZ R96, R4.reuse, R38 ;  /* 0x0000002604607220 */ /* 0x040fe20000410000 */
[----:B------:R-:W-:Y:S02]  /*8ce0*/  HADD2.F32 R8, -RZ, R37.H1_H1 ;  /* 0x30000025ff087230 */ /* 0x000fe40000004100 */
[-C--:B------:R-:W-:Y:S01]  /*8cf0*/  FFMA.FTZ R103, R4, R34.reuse, R103 ;  /* 0x0000002204677223 */ /* 0x080fe20000010067 */
[----:B------:R-:W-:Y:S02]  /*8d00*/  HADD2.F32 R7, -RZ, R7.H1_H1 ;  /* 0x30000007ff077230 */ /* 0x000fe40000004100 */
[----:B------:R-:W-:Y:S01]  /*8d10*/  FFMA.FTZ R39, R32, R35, R39 ;  /* 0x0000002320277223 */ /* 0x000fe20000010027 */
[----:B------:R-:W-:Y:S02]  /*8d20*/  HADD2.F32 R10, -RZ, R10.H1_H1 ;  /* 0x3000000aff0a7230 */ /* 0x000fe40000004100 */
[----:B------:R-:W-:Y:S01]  /*8d30*/  FFMA.FTZ R96, R9, R34, -R96 ;  /* 0x0000002209607223 */ /* 0x000fe20000010860 */
[----:B------:R-:W-:-:S02]  /*8d40*/  HADD2.F32 R36, -RZ, R36.H1_H1 ;  /* 0x30000024ff247230 */ /* 0x000fc40000004100 */
[-C--:B------:R-:W-:Y:S01]  /*8d50*/  FMUL.FTZ R32, R11, R8.reuse ;  /* 0x000000080b207220 */ /* 0x080fe20000410000 */
[----:B------:R-:W-:Y:S02]  /*8d60*/  HADD2.F32 R5, -RZ, R5.H1_H1 ;  /* 0x30000005ff057230 */ /* 0x000fe40000004100 */
[----:B------:R-:W-:Y:S01]  /*8d70*/  FMUL.FTZ R34, R7, R8 ;  /* 0x0000000807227220 */ /* 0x000fe20000410000 */
        /* <DEDUP_REMOVED lines=13> */
[----:B------:R-:W-:Y:S01]  /*8e50*/  F2FP.SATFINITE.E4M3.F32.PACK_AB_MERGE_C R7, R8, R97, R7 ;  /* 0x000000610807723e */ /* 0x000fe20004807007 */
[----:B------:R-:W-:Y:S01]  /*8e60*/  IMAD.MOV.U32 R8, RZ, RZ, R30 ;  /* 0x000000ffff087224 */ /* 0x000fe200078e001e */
[----:B------:R-:W-:Y:S01]  /*8e70*/  F2FP.SATFINITE.E4M3.F32.PACK_AB_MERGE_C R11, R6, R39, R34 ;  /* 0x00000027060b723e */ /* 0x000fe20004807022 */
[----:B------:R-:W-:Y:S01]  /*8e80*/  IMAD.MOV.U32 R6, RZ, RZ, R29 ;  /* 0x000000ffff067224 */ /* 0x000fe200078e001d */
[----:B------:R-:W-:Y:S02]  /*8e90*/  F2FP.SATFINITE.E4M3.F32.PACK_AB_MERGE_C R9, R43, R40, R45 ;  /* 0x000000282b09723e */ /* 0x000fe4000480702d */
[----:B------:R-:W-:-:S07]  /*8ea0*/  MOV R4, R31 ;  /* 0x0000001f00047202 */ /* 0x000fce0000000f00 */
.L_x_3140:
[----:B------:R-:W-:Y:S05]  /*8eb0*/  BSYNC B1 ;  /* 0x0000000000017941 */ /* 0x000fea0003800000 */
.L_x_3139:
[----:B------:R-:W-:Y:S01]  /*8ec0*/  ISETP.GE.AND P2, PT, R15, R108, PT ;  /* 0x0000006c0f00720c */ /* 0x000fe20003f46270 */
[----:B------:R-:W-:Y:S02]  /*8ed0*/  ULDC.64 UR4, c[0x0][0x208] ;  /* 0x0000820000047ab9 */ /* 0x000fe40000000a00 */
[----:B0-----:R0:W-:Y:S10]  /*8ee0*/  ST.E.128 desc[UR4][R12.64], R4 ;  /* 0x000000040c007985 */ /* 0x0011f4000c101d04 */
[----:B------:R-:W-:Y:S05]  /*8ef0*/  @P2 BRA `(.L_x_3118) ;  /* 0x0000000400802947 */ /* 0x000fea0003800000 */
[----:B0-----:R-:W-:Y:S01]  /*8f00*/  IADD3 R4, P2, R15, R14, RZ ;  /* 0x0000000e0f047210 */ /* 0x001fe20007f5e0ff */
[----:B------:R-:W-:-:S03]  /*8f10*/  ULDC.64 UR4, c[0x0][0x208] ;  /* 0x0000820000047ab9 */ /* 0x000fc60000000a00 */
[----:B------:R-:W-:-:S05]  /*8f20*/  LEA.HI.X.SX32 R5, R15, R101, 0x1, P2 ;  /* 0x000000650f057211 */ /* 0x000fca00010f0eff */
[----:B------:R0:W-:Y:S01]  /*8f30*/  ST.E.128 desc[UR4][R4.64], R8 ;  /* 0x0000000804007985 */ /* 0x0001e2000c101d04 */
[----:B------:R-:W-:Y:S05]  /*8f40*/  BRA `(.L_x_3118) ;  /* 0x00000004006c7947 */ /* 0x000fea0003800000 */
.L_x_3088:
[----:B------:R-:W2:Y:S02]  /*8f50*/  LDL R4, [R1+0x4] ;  /* 0x0000040001047983 */ /* 0x000ea40000100800 */
[----:B--2---:R-:W-:-:S13]  /*8f60*/  R2UR UR4, R4 ;  /* 0x00000000040472ca */ /* 0x004fda00000e0000 */
[----:B------:R-:W-:-:S06]  /*8f70*/  UISETP.NE.AND UP0, UPT, UR4, 0x3, UPT ;  /* 0x000000030400788c */ /* 0x000fcc000bf05270 */
[----:B------:R-:W-:-:S13]  /*8f80*/  PLOP3.LUT P5, PT, PT, PT, UP0, 0x80, 0x0 ;  /* 0x000000000000781c */ /* 0x000fda0003faf008 */
[----:B------:R-:W-:Y:S05]  /*8f90*/  @!P5 BRA `(.L_x_3141) ;  /* 0x000000000004d947 */ /* 0x000fea0003800000 */
[----:B------:R-:W-:Y:S01]  /*8fa0*/  BPT.TRAP 0x1 ;  /* 0x000000040000795c */ /* 0x000fe20000300000 */
.L_x_3141:
[----:B------:R-:W-:Y:S01]  /*8fb0*/  IMAD R86, R188, 0x8, R18 ;  /* 0x00000008bc567824 */ /* 0x000fe200078e0212 */
[----:B------:R-:W-:Y:S01]  /*8fc0*/  SHF.L.U32 R98, R195, 0x1f, RZ ;  /* 0x0000001fc3627819 */ /* 0x000fe200000006ff */
[----:B------:R-:W-:Y:S01]  /*8fd0*/  BSSY B1, `(.L_x_3142) ;  /* 0x0000004000017945 */ /* 0x000fe20003800000 */
[----:B------:R-:W-:Y:S02]  /*8fe0*/  SHF.R.S32.HI R93, RZ, 0x1f, R92 ;  /* 0x0000001fff5d7819 */ /* 0x000fe4000001145c */
[----:B------:R-:W0:Y:S02]  /*8ff0*/  SYNCS.PHASECHK.TRANS64.TRYWAIT P2, [R86+URZ+0x22890], R98 ;  /* 0x02289062560075a7 */ /* 0x000e24000804017f */
[----:B0-----:R-:W-:Y:S05]  /*9000*/  @!P2 BRA `(.L_x_3143) ;  /* 0x000002040070a947 */ /* 0x001fea0003800000 */
.L_x_3432:
[----:B------:R-:W-:Y:S05]  /*9010*/  BSYNC B1 ;  /* 0x0000000000017941 */ /* 0x000fea0003800000 */
.L_x_3142:
        /* <DEDUP_REMOVED lines=13> */
[----:B------:R-:W-:Y:S01]  /*90f0*/  ULDC.64 UR4, c[0x0][0x308] ;  /* 0x0000c20000047ab9 */ /* 0x000fe20000000a00 */
[----:B------:R-:W-:-:S02]  /*9100*/  IADD3 R30, -R191, R95, RZ ;  /* 0x0000005fbf1e7210 */ /* 0x000fc40007ffe1ff */
[----:B------:R-:W-:Y:S02]  /*9110*/  IMAD.IADD R5, R5, 0x1, R7 ;  /* 0x0000000105057824 */ /* 0x000fe400078e0207 */
        /* <DEDUP_REMOVED lines=9> */
.L_x_3436:
        /* <DEDUP_REMOVED lines=14> */
.L_x_3146:
[----:B------:R-:W-:Y:S05]  /*9290*/  BSYNC B1 ;  /* 0x0000000000017941 */ /* 0x000fea0003800000 */
.L_x_3145:
[----:B------:R-:W-:-:S03]  /*92a0*/  UMOV UR4, 0xffffffff ;  /* 0xffffffff00047882 */ /* 0x000fc60000000000 */
[----:B------:R-:W-:Y:S05]  /*92b0*/  BRA.DIV UR4, `(.L_x_3147) ;  /* 0x0000020604207947 */ /* 0x000fea000b800000 */
[----:B--2-4-:R2:W4:Y:S04]  /*92c0*/  SHFL.IDX PT, R5, R29, 0x1, 0x1c1f ;  /* 0x003c1f001d057f89 */ /* 0x01452800000e0000 */
[----:B---3--:R2:W3:Y:S02]  /*92d0*/  SHFL.IDX PT, R14, R28, 0x1, 0x1c1f ;  /* 0x003c1f001c0e7f89 */ /* 0x0084e400000e0000 */
.L_x_3440:
        /* <DEDUP_REMOVED lines=15> */
.L_x_3149:
[----:B------:R-:W-:Y:S05]  /*93d0*/  BSYNC B1 ;  /* 0x0000000000017941 */ /* 0x000fea0003800000 */
.L_x_3148:
[----:B------:R-:W-:-:S03]  /*93e0*/  UMOV UR4, 0xffffffff ;  /* 0xffffffff00047882 */ /* 0x000fc60000000000 */
[----:B------:R-:W-:Y:S05]  /*93f0*/  BRA.DIV UR4, `(.L_x_3150) ;  /* 0x0000020604187947 */ /* 0x000fea000b800000 */
[----:B---34-:R3:W4:Y:S04]  /*9400*/  SHFL.IDX PT, R5, R29, 0x2, 0x1c1f ;  /* 0x005c1f001d057f89 */ /* 0x01872800000e0000 */
[----:B------:R3:W0:Y:S02]  /*9410*/  SHFL.IDX PT, R14, R28, 0x2, 0x1c1f ;  /* 0x005c1f001c0e7f89 */ /* 0x00062400000e0000 */
.L_x_3444:
[----:B------:R-:W-:-:S13]  /*9420*/  ISETP.GE.AND P2, PT, R30, 0x81, PT ;  /* 0x000000811e00780c */ /* 0x000fda0003f46270 */
[----:B------:R-:W-:Y:S05]  /*9430*/  @!P2 BRA `(.L_x_3118) ;  /* 0x000000000030a947 */ /* 0x000fea0003800000 */
[----:B------:R-:W-:Y:S01]  /*9440*/  ULDC UR4, c[0x0][0x2f4] ;  /* 0x0000bd0000047ab9 */ /* 0x000fe20000000800 */
[----:B------:R-:W-:Y:S01]  /*9450*/  ULDC.64 UR6, c[0x0][0x208] ;  /* 0x0000820000067ab9 */ /* 0x000fe20000000a00 */
        /* <DEDUP_REMOVED lines=10> */
.L_x_3118:
[----:B------:R-:W-:Y:S05]  /*9500*/  BSYNC B0 ;  /* 0x0000000000007941 */ /* 0x000fea0003800000 */
.L_x_3087:
        /* <DEDUP_REMOVED lines=11> */
[----:B------:R-:W-:-:S04]  /*95c0*/  @!P2 IADD3 R4, R86, 0x228a0, RZ ;  /* 0x000228a05604a810 */ /* 0x000fc80007ffe0ff */
[----:B------:R-:W-:-:S04]  /*95d0*/  @!P2 PRMT R4, RZ, 0x654, R4 ;  /* 0x00000654ff04a816 */ /* 0x000fc80000000004 */
[----:B------:R4:W-:Y:S01]  /*95e0*/  @!P2 SYNCS.ARRIVE.TRANS64.RED.A1T0 RZ, [R4+URZ], RZ ;  /* 0x000000ff04ffa9a7 */ /* 0x0009e2000810043f */
[----:B------:R-:W-:Y:S05]  /*95f0*/  @!P5 BRA `(.L_x_3152) ;  /* 0x000000000004d947 */ /* 0x000fea0003800000 */
[----:B------:R-:W-:Y:S01]  /*9600*/  BPT.TRAP 0x1 ;  /* 0x000000040000795c */ /* 0x000fe20000300000 */
.L_x_3152:
[----:B------:R-:W-:Y:S05]  /*9610*/  BSYNC B0 ;  /* 0x0000000000007941 */ /* 0x000fea0003800000 */
.L_x_3151:
[----:B------:R-:W0:Y:S01]  /*9620*/  SYNCS.PHASECHK.TRANS64.TRYWAIT P3, [R86+URZ+0x228b0], R98 ;  /* 0x0228b062560075a7 */ /* 0x000e22000806017f */
[----:B------:R-:W-:Y:S04]  /*9630*/  BSSY B0, `(.L_x_3153) ;  /* 0x0000002000007945 */ /* 0x000fe80003800000 */
[----:B0-----:R-:W-:Y:S05]  /*9640*/  @!P3 BRA `(.L_x_3154) ;  /* 0x0000020000ccb947 */ /* 0x001fea0003800000 */
.L_x_3445:
[----:B------:R-:W-:Y:S05]  /*9650*/  BSYNC B0 ;  /* 0x0000000000007941 */ /* 0x000fea0003800000 */
.L_x_3153:
        /* <DEDUP_REMOVED lines=24> */
[----:B----4-:R-:W-:-:S05]  /*97e0*/  @!P3 IADD3 R10, P4, R16, R8, RZ ;  /* 0x00000008100ab210 */ /* 0x010fca0007f9e0ff */
        /* <DEDUP_REMOVED lines=9> */
.L_x_3156:
[----:B------:R-:W-:Y:S05]  /*9880*/  BSYNC B0 ;  /* 0x0000000000007941 */ /* 0x000fea0003800000 */
.L_x_3155:
[----:B------:R-:W-:Y:S01]  /*9890*/  ISETP.GE.AND P3, PT, R95, 0x41, PT ;  /* 0x000000415f00780c */ /* 0x000fe20003f66270 */
[----:B0-----:R0:W0:Y:S01]  /*98a0*/  SHFL.IDX PT, R5, R13, 0x1, 0x1c1f ;  /* 0x003c1f000d057f89 */ /* 0x00102200000e0000 */
[----:B------:R-:W-:Y:S03]  /*98b0*/  BSSY B0, `(.L_x_3157) ;  /* 0x000000f000007945 */ /* 0x000fe60003800000 */
[----:B----4-:R4:W0:Y:S08]  /*98c0*/  SHFL.IDX PT, R8, R12, 0x1, 0x1c1f ;  /* 0x003c1f000c087f89 */ /* 0x01083000000e0000 */
[----:B----4-:R-:W-:Y:S05]  /*98d0*/  @!P3 BRA `(.L_x_3158) ;  /* 0x000000000030b947 */ /* 0x010fea0003800000 */
[----:B------:R-:W-:Y:S02]  /*98e0*/  ULDC UR4, c[0x0][0x2f4] ;  /* 0x0000bd0000047ab9 */ /* 0x000fe40000000800 */
[----:B------:R-:W-:-:S13]  /*98f0*/  ISETP.GE.AND P3, PT, R16, UR4, PT ;  /* 0x0000000410007c0c */ /* 0x000fda000bf66270 */
[----:B0-----:R-:W-:-:S05]  /*9900*/  @!P3 IADD3 R10, P4, R16, R8, RZ ;  /* 0x00000008100ab210 */ /* 0x001fca0007f9e0ff */
[----:B------:R-:W-:Y:S01]  /*9910*/  @!P3 IMAD.X R11, R5, 0x1, R17, P4 ;  /* 0x00000001050bb824 */ /* 0x000fe200020e0611 */
[----:B------:R-:W-:Y:S01]  /*9920*/  ISETP.GE.AND P4, PT, R19, UR4, PT ;  /* 0x0000000413007c0c */ /* 0x000fe2000bf86270 */
[----:B------:R-:W-:-:S12]  /*9930*/  ULDC.64 UR4, c[0x0][0x208] ;  /* 0x0000820000047ab9 */ /* 0x000fd80000000a00 */
[----:B------:R-:W-:-:S04]  /*9940*/  @!P4 IADD3 R8, P5, R19, R8, RZ ;  /* 0x000000081308c210 */ /* 0x000fc80007fbe0ff */
[----:B------:R-:W-:Y:S02]  /*9950*/  @!P4 IADD3.X R9, R5, R190, RZ, P5, !PT ;  /* 0x000000be0509c210 */ /* 0x000fe40002ffe4ff */
[----:B------:R-:W0:Y:S04]  /*9960*/  @!P3 LDS.128 R4, [R90+0xc400] ;  /* 0x00c400005a04b984 */ /* 0x000e280000000c00 */
[----:B0-----:R-:W-:Y:S04]  /*9970*/  @!P3 ST.E.128 desc[UR4][R10.64], R4 ;  /* 0x000000040a00b985 */ /* 0x001fe8000c101d04 */
[----:B------:R-:W0:Y:S04]  /*9980*/  @!P4 LDS.128 R4, [R89+0xc400] ;  /* 0x00c400005904c984 */ /* 0x000e280000000c00 */
[----:B0-----:R4:W-:Y:S02]  /*9990*/  @!P4 ST.E.128 desc[UR4][R8.64], R4 ;  /* 0x000000040800c985 */ /* 0x0019e4000c101d04 */
.L_x_3158:
[----:B------:R-:W-:Y:S05]  /*99a0*/  BSYNC B0 ;  /* 0x0000000000007941 */ /* 0x000fea0003800000 */
.L_x_3157:
        /* <DEDUP_REMOVED lines=8> */
[----:B0-----:R-:W-:-:S05]  /*9a30*/  @!P3 IADD3 R10, P4, R16, R8, RZ ;  /* 0x00000008100ab210 */ /* 0x001fca0007f9e0ff */
        /* <DEDUP_REMOVED lines=8> */
.L_x_3160:
[----:B------:R-:W-:Y:S05]  /*9ac0*/  BSYNC B0 ;  /* 0x0000000000007941 */ /* 0x000fea0003800000 */
.L_x_3159:
        /* <DEDUP_REMOVED lines=22> */
.L_x_3082:
[----:B------:R-:W1:Y:S01]  /*9c30*/  LDC R0, c[0x0][0x448] ;  /* 0x00011200ff007b82 */ /* 0x000e620000000800 */
[----:B------:R-:W-:Y:S02]  /*9c40*/  MOV R217, RZ ;  /* 0x000000ff00d97202 */ /* 0x000fe40000000f00 */
[----:B-1----:R-:W-:Y:S01]  /*9c50*/  ISETP.NE.AND P1, PT, R0, 0x1, PT ;  /* 0x000000010000780c */ /* 0x002fe20003f25270 */
[----:B------:R-:W-:-:S12]  /*9c60*/  VIADD R0, R197, 0x7f ;  /* 0x0000007fc5007836 */ /* 0x000fd80000000000 */
[----:B------:R-:W1:Y:S08]  /*9c70*/  @P1 LDC R3, c[0x0][0x44c] ;  /* 0x00011300ff031b82 */ /* 0x000e700000000800 */
[----:B------:R-:W4:Y:S01]  /*9c80*/  @P1 LDC R2, c[0x0][0x450] ;  /* 0x00011400ff021b82 */ /* 0x000f220000000800 */
[----:B-1----:R-:W-:-:S05]  /*9c90*/  @P1 IMAD.HI.U32 R3, R0, R3, RZ ;  /* 0x0000000300031227 */ /* 0x002fca00078e00ff */
[----:B----4-:R-:W-:-:S05]  /*9ca0*/  @P1 SHF.R.U32.HI R0, RZ, R2, R3 ;  /* 0x00000002ff001219 */ /* 0x010fca0000011603 */
[----:B------:R-:W-:-:S04]  /*9cb0*/  IMAD.IADD R0, R27, 0x1, R0 ;  /* 0x000000011b007824 */ /* 0x000fc800078e0200 */
[----:B------:R-:W-:-:S05]  /*9cc0*/  IMAD.HI R0, R0, 0x66666667, RZ ;  /* 0x6666666700007827 */ /* 0x000fca00078e02ff */
[----:B------:R-:W-:-:S04]  /*9cd0*/  SHF.R.U32.HI R3, RZ, 0x1f, R0 ;  /* 0x0000001fff037819 */ /* 0x000fc80000011600 */
[----:B------:R-:W-:-:S04]  /*9ce0*/  LEA.HI.SX32 R3, R0, R3, 0x1a ;  /* 0x0000000300037211 */ /* 0x000fc800078fd2ff */
[----:B------:R-:W-:-:S04]  /*9cf0*/  VIMNMX R26, R26, R3, PT ;  /* 0x000000031a1a7248 */ /* 0x000fc80003fe0100 */
[----:B------:R-:W-:Y:S01]  /*9d00*/  ISETP.GE.AND P1, PT, R26, 0x1, PT ;  /* 0x000000011a00780c */ /* 0x000fe20003f26270 */
[----:B------:R-:W-:-:S12]  /*9d10*/  @P0 BRA `(.L_x_3162) ;  /* 0x00000000000c0947 */ /* 0x000fd80003800000 */
[----:B------:R-:W1:Y:S01]  /*9d20*/  FENCE.VIEW.ASYNC.G ;  /* 0x00000000000073c6 */ /* 0x000e620000000100 */
[----:B------:R-:W-:Y:S05]  /*9d30*/  WARPSYNC.ALL ;  /* 0x0000000000007948 */ /* 0x000fea0003800000 */
[----:B-1----:R-:W-:Y:S06]  /*9d40*/  BAR.ARV 0xc, 0x180 ;  /* 0x0306000000007b1d */ /* 0x002fec0000002000 */
.L_x_3162:
[----:B------:R-:W-:Y:S04]  /*9d50*/  BSSY B0, `(.L_x_3163) ;  /* 0x0000020000007945 */ /* 0x000fe80003800000 */
[----:B------:R-:W-:Y:S05]  /*9d60*/  @!P1 BRA `(.L_x_3164) ;  /* 0x0000000000789947 */ /* 0x000fea0003800000 */
[----:B------:R-:W-:Y:S01]  /*9d70*/  ISETP.NE.AND P0, PT, R213, RZ, PT ;  /* 0x000000ffd500720c */ /* 0x000fe20003f05270 */
[----:B------:R-:W-:-:S03]  /*9d80*/  ULDC UR4, c[0x0][0x9f0] ;  /* 0x00027c0000047ab9 */ /* 0x000fc60000000800 */
[----:B------:R-:W-:-:S04]  /*9d90*/  SEL R9, R213, UR4, P0 ;  /* 0x00000004d5097c07 */ /* 0x000fc80008000000 */
[-C--:B------:R-:W-:Y:S02]  /*9da0*/  IABS R5, R9.reuse ;  /* 0x0000000900057213 */ /* 0x080fe40000000000 */
[----:B------:R-:W-:Y:S02]  /*9db0*/  IADD3 R0, R9, -0x1, R26 ;  /* 0xffffffff09007810 */ /* 0x000fe40007ffe01a */
[----:B------:R-:W1:Y:S01]  /*9dc0*/  I2F.RP R4, R5 ;  /* 0x0000000500047306 */ /* 0x000e620000209400 */
[----:B0-----:R-:W-:-:S05]  /*9dd0*/  IABS R8, R9 ;  /* 0x0000000900087213 */ /* 0x001fca0000000000 */
[----:B------:R-:W-:Y:S02]  /*9de0*/  IMAD.MOV R8, RZ, RZ, -R8 ;  /* 0x000000ffff087224 */ /* 0x000fe400078e0a08 */
[----:B-1----:R-:W0:Y:S02]  /*9df0*/  MUFU.RCP R4, R4 ;  /* 0x0000000400047308 */ /* 0x002e240000001000 */
        /* <DEDUP_REMOVED lines=18> */
[----:B------:R-:W-:Y:S01]  /*9f20*/  @!P2 IMAD.MOV R3, RZ, RZ, -R3 ;  /* 0x000000ffff03a224 */ /* 0x000fe200078e0a03 */
[----:B------:R-:W-:-:S05]  /*9f30*/  @!P1 LOP3.LUT R3, RZ, R9, RZ, 0x33, !PT ;  /* 0x00000009ff039212 */ /* 0x000fca00078e33ff */
[----:B------:R-:W-:-:S07]  /*9f40*/  IMAD.MOV.U32 R217, RZ, RZ, R3 ;  /* 0x000000ffffd97224 */ /* 0x000fce00078e0003 */
.L_x_3164:
[----:B------:R-:W-:Y:S05]  /*9f50*/  BSYNC B0 ;  /* 0x0000000000007941 */ /* 0x000fea0003800000 */
.L_x_3163:
[-C--:B------:R-:W-:Y:S01]  /*9f60*/  IMAD R204, R226, R217.reuse, RZ ;  /* 0x000000d9e2cc7224 */ /* 0x080fe200078e02ff */
        /* <DEDUP_REMOVED lines=9> */
[----:B------:R-:W-:Y:S02]  /*a000*/  CS2R R92, SRZ ;  /* 0x00000000005c7805 */ /* 0x000fe4000001ff00 */
[----:B------:R-:W-:Y:S01]  /*a010*/  CS2R R124, SRZ ;  /* 0x00000000007c7805 */ /* 0x000fe2000001ff00 */
[----:B------:R-:W-:Y:S01]  /*a020*/  IMAD.MOV.U32 R102, RZ, RZ, RZ ;  /* 0x000000ffff667224 */ /* 0x000fe200078e00ff */
[----:B------:R-:W-:Y:S02]  /*a030*/  CS2R R116, SRZ ;  /* 0x0000000000747805 */ /* 0x000fe4000001ff00 */
[----:B------:R-:W-:Y:S02]  /*a040*/  CS2R R44, SRZ ;  /* 0x00000000002c7805 */ /* 0x000fe4000001ff00 */
[----:B------:R-:W-:Y:S02]  /*a050*/  CS2R R122, SRZ ;  /* 0x00000000007a7805 */ /* 0x000fe4000001ff00 */
[----:B------:R-:W-:-:S02]  /*a060*/  CS2R R68, SRZ ;  /* 0x0000000000447805 */ /* 0x000fc4000001ff00 */
[----:B------:R-:W-:Y:S01]  /*a070*/  MOV R58, RZ ;  /* 0x000000ff003a7202 */ /* 0x000fe20000000f00 */
[----:B------:R-:W-:Y:S01]  /*a080*/  IMAD.MOV.U32 R77, RZ, RZ, RZ ;  /* 0x000000ffff4d7224 */ /* 0x000fe200078e00ff */
[----:B------:R-:W-:Y:S01]  /*a090*/  CS2R R120, SRZ ;  /* 0x0000000000787805 */ /* 0x000fe2000001ff00 */
[----:B------:R-:W-:Y:S01]  /*a0a0*/  IMAD.MOV.U32 R111, RZ, RZ, RZ ;  /* 0x000000ffff6f7224 */ /* 0x000fe200078e00ff */
[----:B------:R-:W-:Y:S02]  /*a0b0*/  CS2R R118, SRZ ;  /* 0x0000000000767805 */ /* 0x000fe4000001ff00 */
[----:B------:R-:W-:Y:S01]  /*a0c0*/  CS2R R52, SRZ ;  /* 0x0000000000347805 */ /* 0x000fe2000001ff00 */
[----:B------:R-:W-:Y:S01]  /*a0d0*/  IMAD.MOV.U32 R85, RZ, RZ, RZ ;  /* 0x000000ffff557224 */ /* 0x000fe200078e00ff */
        /* <DEDUP_REMOVED lines=10> */
[----:B------:R-:W-:Y:S01]  /*a180*/  CS2R R10, SRZ ;  /* 0x00000000000a7805 */ /* 0x000fe2000001ff00 */
[----:B------:R-:W-:Y:S01]  /*a190*/  IMAD.MOV.U32 R101, RZ, RZ, RZ ;  /* 0x000000ffff657224 */ /* 0x000fe200078e00ff */
[----:B------:R-:W-:Y:S01]  /*a1a0*/  CS2R R64, SRZ ;  /* 0x0000000000407805 */ /* 0x000fe2000001ff00 */
[----:B------:R-:W-:Y:S01]  /*a1b0*/  IMAD.MOV.U32 R61, RZ, RZ, RZ ;  /* 0x000000ffff3d7224 */ /* 0x000fe200078e00ff */
[----:B------:R-:W-:Y:S01]  /*a1c0*/  CS2R R26, SRZ ;  /* 0x00000000001a7805 */ /* 0x000fe2000001ff00 */
[----:B------:R-:W-:Y:S01]  /*a1d0*/  IMAD.MOV.U32 R66, RZ, RZ, RZ ;  /* 0x000000ffff427224 */ /* 0x000fe200078e00ff */
[----:B------:R-:W-:Y:S01]  /*a1e0*/  MOV R73, RZ ;  /* 0x000000ff00497202 */ /* 0x000fe20000000f00 */
[----:B------:R-:W-:Y:S01]  /*a1f0*/  IMAD.MOV.U32 R20, RZ, RZ, RZ ;  /* 0x000000ffff147224 */ /* 0x000fe200078e00ff */
[----:B--23--:R-:W-:Y:S01]  /*a200*/  CS2R R28, SRZ ;  /* 0x00000000001c7805 */ /* 0x00cfe2000001ff00 */
[----:B------:R-:W-:Y:S01]  /*a210*/  IMAD.MOV.U32 R0, RZ, RZ, RZ ;  /* 0x000000ffff007224 */ /* 0x000fe200078e00ff */
[----:B------:R-:W-:Y:S01]  /*a220*/  CS2R R80, SRZ ;  /* 0x0000000000507805 */ /* 0x000fe2000001ff00 */
[----:B------:R-:W-:-:S02]  /*a230*/  IMAD.MOV.U32 R42, RZ, RZ, RZ ;  /* 0x000000ffff2a7224 */ /* 0x000fc400078e00ff */
[----:B------:R-:W-:Y:S01]  /*a240*/  IMAD.MOV.U32 R91, RZ, RZ, RZ ;  /* 0x000000ffff5b7224 */ /* 0x000fe200078e00ff */
[----:B------:R-:W-:Y:S06]  /*a250*/  @!P1 BRA `(.L_x_3165) ;  /* 0x0000011800b49947 */ /* 0x000fec0003800000 */
[----:B------:R-:W-:-:S03]  /*a260*/  UMOV UR4, 0xffffffff ;  /* 0xffffffff00047882 */ /* 0x000fc60000000000 */
[----:B------:R-:W-:Y:S05]  /*a270*/  BRA.DIV UR4, `(.L_x_3166) ;  /* 0x000001f604d47947 */ /* 0x000fea000b800000 */
[----:B------:R-:W1:Y:S02]  /*a280*/  S2R R0, SR_TID.X ;  /* 0x0000000000007919 */ /* 0x000e640000002100 */
[----:B-1----:R-:W-:-:S05]  /*a290*/  VIADD R2, R0, 0xffffff80 ;  /* 0xffffff8000027836 */ /* 0x002fca0000000000 */
[----:B------:R-:W-:-:S04]  /*a2a0*/  SHF.R.S32.HI R0, RZ, 0x1f, R2 ;  /* 0x0000001fff007819 */ /* 0x000fc80000011402 */
[----:B------:R-:W-:-:S04]  /*a2b0*/  LEA.HI R0, R0, R2, RZ, 0x7 ;  /* 0x0000000200007211 */ /* 0x000fc800078f38ff */
[----:B------:R-:W-:-:S05]  /*a2c0*/  SHF.R.S32.HI R0, RZ, 0x7, R0 ;  /* 0x00000007ff007819 */ /* 0x000fca0000011400 */
[----:B------:R1:W2:Y:S02]  /*a2d0*/  SHFL.IDX PT, R196, R0, RZ, 0x1f ;  /* 0x00001fff00c47589 */ /* 0x0002a400000e0000 */
.L_x_3448:
[----:B-12---:R-:W-:Y:S01]  /*a2e0*/  LEA.HI R0, R196, R196, RZ, 0x1 ;  /* 0x000000c4c4007211 */ /* 0x006fe200078f08ff */
        /* <DEDUP_REMOVED lines=12> */
[----:B------:R-:W-:Y:S01]  /*a3b0*/  MOV R4, UR4 ;  /* 0x0000000400047c02 */ /* 0x000fe20008000f00 */
[----:B------:R1:W2:Y:S01]  /*a3c0*/  LDC.64 R2, c[0x4][R0] ;  /* 0x0100000000027b82 */ /* 0x0002a20000000a00 */
[----:B------:R-:W-:Y:S01]  /*a3d0*/  IMAD.U32 R5, RZ, RZ, UR5 ;  /* 0x00000005ff057e24 */ /* 0x000fe2000f8e00ff */
[----:B------:R-:W-:Y:S01]  /*a3e0*/  ULDC.64 UR4, c[0x4][0x30] ;  /* 0x01000c0000047ab9 */ /* 0x000fe20000000a00 */
[----:B------:R-:W-:Y:S01]  /*a3f0*/  IMAD.U32 R6, RZ, RZ, UR6 ;  /* 0x00000006ff067e24 */ /* 0x000fe2000f8e00ff */
[----:B------:R-:W-:Y:S01]  /*a400*/  MOV R12, 0x1 ;  /* 0x00000001000c7802 */ /* 0x000fe20000000f00 */
[----:B------:R-:W-:Y:S02]  /*a410*/  IMAD.U32 R7, RZ, RZ, UR7 ;  /* 0x00000007ff077e24 */ /* 0x000fe4000f8e00ff */
[----:B------:R-:W-:-:S02]  /*a420*/  IMAD.U32 R10, RZ, RZ, UR4 ;  /* 0x00000004ff0a7e24 */ /* 0x000fc4000f8e00ff */
[----:B------:R-:W-:Y:S02]  /*a430*/  IMAD.U32 R11, RZ, RZ, UR5 ;  /* 0x00000005ff0b7e24 */ /* 0x000fe4000f8e00ff */
[----:B0-----:R-:W-:Y:S02]  /*a440*/  IMAD.MOV.U32 R8, RZ, RZ, 0x70 ;  /* 0x00000070ff087424 */ /* 0x001fe400078e00ff */
[----:B-1----:R-:W-:-:S07]  /*a450*/  IMAD.MOV.U32 R13, RZ, RZ, RZ ;  /* 0x000000ffff0d7224 */ /* 0x002fce00078e00ff */
[----:B------:R-:W-:-:S07]  /*a460*/  LEPC R20, `(.L_x_3168) ;  /* 0x000000001014794e */ /* 0x000fce0000000000 */
[----:B--2--5:R-:W-:Y:S05]  /*a470*/  CALL.ABS.NOINC R2 ;  /* 0x0000000002007343 */ /* 0x024fea0003c00000 */
.L_x_3168:
[----:B------:R-:W-:Y:S05]  /*a480*/  BSYNC B6 ;  /* 0x0000000000067941 */ /* 0x000fea0003800000 */
.L_x_3167:
[----:B------:R-:W-:Y:S01]  /*a490*/  ULDC.64 UR6, c[0x0][0x998] ;  /* 0x0002660000067ab9 */ /* 0x000fe20000000a00 */
[----:B------:R-:W-:Y:S01]  /*a4a0*/  ULDC.64 UR4, c[0x0][0x990] ;  /* 0x0002640000047ab9 */ /* 0x000fe20000000a00 */
[----:B------:R-:W-:Y:S01]  /*a4b0*/  ISETP.NE.U32.AND P1, PT, RZ, UR6, PT ;  /* 0x00000006ff007c0c */ /* 0x000fe2000bf25070 */
[----:B------:R-:W-:Y:S01]  /*a4c0*/  ULDC.64 UR8, c[0x0][0x208] ;  /* 0x0000820000087ab9 */ /* 0x000fe20000000a00 */
[----:B------:R-:W-:Y:S02]  /*a4d0*/  ISETP.NE.U32.AND P0, PT, RZ, UR4, PT ;  /* 0x00000004ff007c0c */ /* 0x000fe4000bf05070 */
[----:B------:R-:W-:Y:S02]  /*a4e0*/  ISETP.NE.AND.EX P1, PT, RZ, UR7, PT, P1 ;  /* 0x00000007ff007c0c */ /* 0x000fe4000bf25310 */
[----:B------:R-:W-:-:S11]  /*a4f0*/  ISETP.NE.AND.EX P0, PT, RZ, UR5, PT, P0 ;  /* 0x00000005ff007c0c */ /* 0x000fd6000bf05300 */
[----:B0-----:R-:W0:Y:S08]  /*a500*/  @P1 LDC.64 R8, c[0x0][0x9b8] ;  /* 0x00026e00ff081b82 */ /* 0x001e300000000a00 */
        /* <DEDUP_REMOVED lines=13> */
[----:B---3--:R-:W-:Y:S01]  /*a5e0*/  @P1 IMAD.WIDE.U32 R6, R192, R12, R4 ;  /* 0x0000000cc0061225 */ /* 0x008fe200078e0004 */
[----:B------:R-:W-:Y:S01]  /*a5f0*/  @P0 LEA R4, P2, R2, UR4, 0x2 ;  /* 0x0000000402040c11 */ /* 0x000fe2000f8410ff */
[----:B------:R-:W-:Y:S02]  /*a600*/  ULDC UR4, c[0x0][0x3f4] ;  /* 0x0000fd0000047ab9 */ /* 0x000fe40000000800 */
[----:B------:R-:W-:Y:S01]  /*a610*/  @P0 IMAD R5, R192, R11, R3 ;  /* 0x0000000bc0050224 */ /* 0x000fe200078e0203 */
        /* <DEDUP_REMOVED lines=24> */
.L_x_3172:
[----:B-1----:R1:W2:Y:S02]  /*a7a0*/  SYNCS.PHASECHK.TRANS64.TRYWAIT P0, [R18+URZ+0x22800], R3 ;  /* 0x02280003120075a7 */ /* 0x0022a4000800017f */
[----:B--2---:R-:W-:Y:S05]  /*a7b0*/  @!P0 NANOSLEEP.SYNCS 0x989680 ;  /* 0x009896800000895d */ /* 0x004fea0003900000 */
[----:B------:R-:W2:Y:S02]  /*a7c0*/  @!P0 SYNCS.PHASECHK.TRANS64 P0, [R18+URZ+0x22800], R3 ;  /* 0x02280003120085a7 */ /* 0x000ea4000800007f */
[----:B--2---:R-:W-:Y:S05]  /*a7d0*/  @!P0 BRA `(.L_x_3172) ;  /* 0xfffffffc00f08947 */ /* 0x004fea000383ffff */
.L_x_3171:
[----:B------:R-:W-:Y:S05]  /*a7e0*/  BSYNC B0 ;  /* 0x0000000000007941 */ /* 0x000fea0003800000 */
.L_x_3170:
[----:B------:R-:W-:Y:S05]  /*a7f0*/  BRA `(.L_x_3173) ;  /* 0x0000004c00f47947 */ /* 0x000fea0003800000 */
.L_x_3169:
        /* <DEDUP_REMOVED lines=10> */
[----:B------:R-:W-:Y:S01]  /*a8a0*/  IMAD.WIDE.U32 R24, R24, UR6, RZ ;  /* 0x0000000618187c25 */ /* 0x000fe2000f8e00ff */
[----:B------:R-:W-:-:S03]  /*a8b0*/  IADD3 R29, R3, R27, RZ ;  /* 0x0000001b031d7210 */ /* 0x000fc60007ffe0ff */
        /* <DEDUP_REMOVED lines=18> */
.L_x_3175:
[----:B------:R-:W-:Y:S05]  /*a9e0*/  BSYNC B6 ;  /* 0x0000000000067941 */ /* 0x000fea0003800000 */
.L_x_3174:
[----:B------:R-:W-:Y:S01]  /*a9f0*/  ULDC.U8 UR4, c[0x0][0x410] ;  /* 0x0001040000047ab9 */ /* 0x000fe20000000000 */
[----:B------:R-:W-:Y:S01]  /*aa00*/  BSSY B0, `(.L_x_3176) ;  /* 0x00004d4000007945 */ /* 0x000fe20003800000 */
[----:B------:R-:W-:Y:S01]  /*aa10*/  ISETP.NE.AND P0, PT, RZ, UR4, PT ;  /* 0x00000004ff007c0c */ /* 0x000fe2000bf05270 */
[----:B------:R-:W-:-:S12]  /*aa20*/  IMAD.IADD R41, R191, 0x1, R197 ;  /* 0x00000001bf297824 */ /* 0x000fd800078e02c5 */
[----:B------:R-:W-:Y:S05]  /*aa30*/  @!P0 BRA `(.L_x_3177) ;  /* 0x0000002400d48947 */ /* 0x000fea0003800000 */
[----:B------:R-:W0:Y:S01]  /*aa40*/  LDC R21, c[0x0][0x448] ;  /* 0x00011200ff157b82 */ /* 0x000e220000000800 */
[----:B------:R-:W1:Y:S01]  /*aa50*/  S2R R20, SR_TID.X ;  /* 0x0000000000147919 */ /* 0x000e620000002100 */
[----:B------:R-:W-:Y:S01]  /*aa60*/  IMAD.MOV.U32 R8, RZ, RZ, R26 ;  /* 0x000000ffff087224 */ /* 0x000fe200078e001a */
[----:B------:R-:W-:Y:S01]  /*aa70*/  ULDC.64 UR4, c[0x0][0x3f8] ;  /* 0x0000fe0000047ab9 */ /* 0x000fe20000000a00 */
[----:B------:R-:W-:Y:S01]  /*aa80*/  IMAD.MOV.U32 R9, RZ, RZ, R29 ;  /* 0x000000ffff097224 */ /* 0x000fe200078e001d */
[----:B------:R-:W-:Y:S01]  /*aa90*/  ULDC.64 UR6, c[0x0][0x408] ;  /* 0x0001020000067ab9 */ /* 0x000fe20000000a00 */
[----:B------:R-:W-:Y:S01]  /*aaa0*/  IMAD.MOV.U32 R10, RZ, RZ, R24 ;  /* 0x000000ffff0a7224 */ /* 0x000fe200078e0018 */
[----:B------:R-:W-:Y:S01]  /*aab0*/  ULDC.64 UR8, c[0x0][0x400] ;  /* 0x0001000000087ab9 */ /* 0x000fe20000000a00 */
[----:B------:R-:W-:Y:S01]  /*aac0*/  IMAD.MOV.U32 R11, RZ, RZ, R31 ;  /* 0x000000ffff0b7224 */ /* 0x000fe200078e001f */
[----:B------:R-:W-:Y:S02]  /*aad0*/  SHF.R.S32.HI R35, RZ, 0x1f, R193 ;  /* 0x0000001fff237819 */ /* 0x000fe400000114c1 */
[----:B0-----:R-:W-:Y:S01]  /*aae0*/  ISETP.NE.AND P0, PT, R21, 0x1, PT ;  /* 0x000000011500780c */ /* 0x001fe20003f05270 */
[----:B-1----:R-:W-:-:S12]  /*aaf0*/  VIADD R28, R20, 0xffffff80 ;  /* 0xffffff80141c7836 */ /* 0x002fd80000000000 */
[----:B------:R-:W0:Y:S01]  /*ab00*/  @P0 LDC R0, c[0x0][0x44c] ;  /* 0x00011300ff000b82 */ /* 0x000e220000000800 */
[----:B------:R-:W-:-:S04]  /*ab10*/  SHF.R.S32.HI R20, RZ, 0x1f, R28 ;  /* 0x0000001fff147819 */ /* 0x000fc8000001141c */
[----:B------:R-:W-:-:S03]  /*ab20*/  LEA.HI R20, R20, R28, RZ, 0x2 ;  /* 0x0000001c14147211 */ /* 0x000fc600078f10ff */
[----:B------:R-:W1:Y:S01]  /*ab30*/  @P0 LDC R5, c[0x0][0x450] ;  /* 0x00011400ff050b82 */ /* 0x000e620000000800 */
[----:B------:R-:W-:-:S05]  /*ab40*/  LOP3.LUT R20, R20, 0xfffffffc, RZ, 0xc0, !PT ;  /* 0xfffffffc14147812 */ /* 0x000fca00078ec0ff */
[----:B------:R-:W-:-:S05]  /*ab50*/  IMAD.IADD R20, R28, 0x1, -R20 ;  /* 0x000000011c147824 */ /* 0x000fca00078e0a14 */
[----:B------:R-:W-:-:S05]  /*ab60*/  LEA R3, R20, R41, 0x6 ;  /* 0x0000002914037211 */ /* 0x000fca00078e30ff */
        /* <DEDUP_REMOVED lines=20> */
.L_x_3454:
        /* <DEDUP_REMOVED lines=17> */
[C---:B------:R-:W-:Y:S02]  /*adc0*/  @!P5 IADD3 R12, P2, R193.reuse, R3, RZ ;  /* 0x00000003c10cd210 */ /* 0x040fe40007f5e0ff */
[-C--:B----4-:R-:W-:Y:S02]  /*add0*/  @!P4 IADD3 R26, P1, R22, R14.reuse, RZ ;  /* 0x0000000e161ac210 */ /* 0x090fe40007f3e0ff */
[----:B------:R-:W-:Y:S01]  /*ade0*/  @!P4 SHF.R.S32.HI R3, RZ, 0x1f, R22 ;  /* 0x0000001fff03c819 */ /* 0x000fe20000011416 */
[----:B-1----:R-:W-:Y:S01]  /*adf0*/  @!P5 IMAD.X R13, R0, 0x1, R35, P2 ;  /* 0x00000001000dd824 */ /* 0x002fe200010e0623 */
[----:B------:R-:W-:Y:S02]  /*ae00*/  @!P5 IADD3 R14, P3, R193, R14, RZ ;  /* 0x0000000ec10ed210 */ /* 0x000fe40007f7e0ff */
[----:B---3--:R-:W-:Y:S01]  /*ae10*/  @!P4 IADD3.X R27, R4, R3, RZ, P1, !PT ;  /* 0x00000003041bc210 */ /* 0x008fe20000ffe4ff */
[----:B------:R-:W-:Y:S01]  /*ae20*/  @!P4 IMAD.X R11, R0, 0x1, R3, P0 ;  /* 0x00000001000bc824 */ /* 0x000fe200000e0603 */
[----:B------:R1:W5:Y:S01]  /*ae30*/  @!P5 LD.E.64 R24, desc[UR6][R12.64] ;  /* 0x000000060c18d980 */ /* 0x000362000c101b00 */
[----:B------:R-:W-:-:S03]  /*ae40*/  @!P5 IMAD.X R15, R4, 0x1, R35, P3 ;  /* 0x00000001040fd824 */ /* 0x000fc600018e0623 */
[----:B------:R1:W5:Y:S04]  /*ae50*/  @!P4 LD.E.64 R30, desc[UR6][R10.64] ;  /* 0x000000060a1ec980 */ /* 0x000368000c101b00 */
[----:B------:R1:W5:Y:S04]  /*ae60*/  @!P5 LD.E.64 R20, desc[UR6][R14.64] ;  /* 0x000000060e14d980 */ /* 0x000368000c101b00 */
[----:B------:R1:W5:Y:S02]  /*ae70*/  @!P4 LD.E.64 R28, desc[UR6][R26.64] ;  /* 0x000000061a1cc980 */ /* 0x000364000c101b00 */
.L_x_3180:
[----:B------:R-:W-:Y:S05]  /*ae80*/  BSYNC B1 ;  /* 0x0000000000017941 */ /* 0x000fea0003800000 */
.L_x_3179:
[----:B------:R-:W-:Y:S01]  /*ae90*/  UMOV UR4, 0xffffffff ;  /* 0xffffffff00047882 */ /* 0x000fe20000000000 */
[----:B-1----:R-:W-:Y:S02]  /*aea0*/  CS2R R26, SRZ ;  /* 0x00000000001a7805 */ /* 0x002fe4000001ff00 */
[----:B------:R-:W-:Y:S05]  /*aeb0*/  BRA.DIV UR4, `(.L_x_3181) ;  /* 0x000001ee04747947 */ /* 0x000fea000b800000 */
[----:B------:R1:W0:Y:S04]  /*aec0*/  SHFL.IDX PT, R0, R6, 0x1, 0x1c1f ;  /* 0x003c1f0006007f89 */ /* 0x00022800000e0000 */
[----:B--2---:R1:W2:Y:S04]  /*aed0*/  SHFL.IDX PT, R3, R5, 0x1, 0x1c1f ;  /* 0x003c1f0005037f89 */ /* 0x0042a800000e0000 */
[----:B---3--:R1:W3:Y:S04]  /*aee0*/  SHFL.IDX PT, R4, R8, 0x1, 0x1c1f ;  /* 0x003c1f0008047f89 */ /* 0x0082e800000e0000 */
[----:B----4-:R1:W4:Y:S02]  /*aef0*/  SHFL.IDX PT, R14, R7, 0x1, 0x1c1f ;  /* 0x003c1f00070e7f89 */ /* 0x01032400000e0000 */
.L_x_3460:
        /* <DEDUP_REMOVED lines=28> */
.L_x_3183:
[----:B------:R-:W-:Y:S05]  /*b0c0*/  BSYNC B1 ;  /* 0x0000000000017941 */ /* 0x000fea0003800000 */
.L_x_3182:
[----:B------:R-:W2:Y:S01]  /*b0d0*/  LDL R0, [R1+0x28] ;  /* 0x0000280001007983 */ /* 0x000ea20000100800 */
[----:B0---4-:R-:W-:Y:S01]  /*b0e0*/  VIADDMNMX R14, R34, -R197, 0x80, PT ;  /* 0x00000080220e7446 */ /* 0x011fe200038009c5 */
[----:B------:R-:W-:Y:S01]  /*b0f0*/  BSSY B1, `(.L_x_3184) ;  /* 0x0000013000017945 */ /* 0x000fe20003800000 */
[----:B------:R-:W-:Y:S02]  /*b100*/  LOP3.LUT P2, RZ, R206, 0x4, RZ, 0xc0, !PT ;  /* 0x00000004ceff7812 */ /* 0x000fe4000784c0ff */
        /* <DEDUP_REMOVED lines=12> */
[----:B------:R-:W-:Y:S01]  /*b1d0*/  MOV R5, UR4 ;  /* 0x0000000400057c02 */ /* 0x000fe20008000f00 */
[----:B------:R-:W-:-:S03]  /*b1e0*/  VIADD R0, R3, 0x14440 ;  /* 0x0001444003007836 */ /* 0x000fc60000000000 */
[----:B------:R-:W-:-:S04]  /*b1f0*/  SHF.L.U32 R5, R5, 0x1f, RZ ;  /* 0x0000001f05057819 */ /* 0x000fc800000006ff */
[----:B------:R-:W0:Y:S02]  /*b200*/  SYNCS.PHASECHK.TRANS64.TRYWAIT P0, [R18+URZ+0x22800], R5 ;  /* 0x02280005120075a7 */ /* 0x000e24000800017f */
[----:B0-----:R-:W-:Y:S05]  /*b210*/  @!P0 BRA `(.L_x_3185) ;  /* 0x000001ec000c8947 */ /* 0x001fea0003800000 */
.L_x_3461:
[----:B------:R-:W-:Y:S05]  /*b220*/  BSYNC B1 ;  /* 0x0000000000017941 */ /* 0x000fea0003800000 */
.L_x_3184:
        /* <DEDUP_REMOVED lines=20> */
[----:B------:R-:W-:-:S02]  /*b370*/  LOP3.LUT R37, R29, 0xff, RZ, 0xc0, !PT ;  /* 0x000000ff1d257812 */ /* 0x000fc400078ec0ff */
        /* <DEDUP_REMOVED lines=10> */
[----:B------:R-:W-:Y:S02]  /*b420*/  LOP3.LUT R35, R35, 0xff000000, R31, 0xf8, !PT ;  /* 0xff00000023237812 */ /* 0x000fe400078ef81f */
[----:B------:R-:W-:Y:S02]  /*b430*/  LOP3.LUT R39, R39, 0xff000000, R29, 0xf8, !PT ;  /* 0xff00000027277812 */ /* 0x000fe400078ef81d */
[----:B------:R-:W-:Y:S02]  /*b440*/  LOP3.LUT R33, R15, 0xff0000, R30, 0xf8, !PT ;  /* 0x00ff00000f217812 */ /* 0x000fe400078ef81e */
[----:B0-----:R-:W-:-:S02]  /*b450*/  F2FP.F16.E4M3.UNPACK_B R15, R6.H1 ;  /* 0x00000006ff0f723e */ /* 0x001fc400030006ff */
[----:B------:R-:W-:Y:S02]  /*b460*/  F2FP.F16.E4M3.UNPACK_B R38, R39 ;  /* 0x00000027ff26723e */ /* 0x000fe400020006ff */
[----:B------:R-:W-:Y:S02]  /*b470*/  F2FP.F16.E4M3.UNPACK_B R32, R35 ;  /* 0x00000023ff20723e */ /* 0x000fe400020006ff */
[----:B------:R-:W-:Y:S01]  /*b480*/  LOP3.LUT R33, R33, 0xff000000, R30, 0xf8, !PT ;  /* 0xff00000021217812 */ /* 0x000fe200078ef81e */
[--C-:B------:R-:W-:Y:S01]  /*b490*/  HADD2.F32 R30, -RZ, R15.reuse.H0_H0 ;  /* 0x2000000fff1e7230 */ /* 0x100fe20000004100 */
[--C-:B------:R-:W-:Y:S01]  /*b4a0*/  LOP3.LUT R37, R37, 0xff0000, R28.reuse, 0xf8, !PT ;  /* 0x00ff000025257812 */ /* 0x100fe200078ef81c */
[----:B------:R-:W-:Y:S01]  /*b4b0*/  HADD2.F32 R15, -RZ, R15.H1_H1 ;  /* 0x3000000fff0f7230 */ /* 0x000fe20000004100 */
[----:B------:R-:W-:Y:S01]  /*b4c0*/  F2FP.F16.E4M3.UNPACK_B R29, R6 ;  /* 0x00000006ff1d723e */ /* 0x000fe200020006ff */
[----:B------:R-:W-:Y:S01]  /*b4d0*/  HADD2.F32 R40, -RZ, R38.H1_H1 ;  /* 0x30000026ff287230 */ /* 0x000fe20000004100 */
[----:B------:R-:W-:Y:S01]  /*b4e0*/  LOP3.LUT R37, R37, 0xff000000, R28, 0xf8, !PT ;  /* 0xff00000025257812 */ /* 0x000fe200078ef81c */
[----:B------:R-:W-:Y:S01]  /*b4f0*/  HADD2.F32 R34, -RZ, R32.H1_H1 ;  /* 0x30000020ff227230 */ /* 0x000fe20000004100 */
[----:B------:R-:W-:Y:S01]  /*b500*/  F2FP.F16.E4M3.UNPACK_B R28, R5.H1 ;  /* 0x00000005ff1c723e */ /* 0x000fe200030006ff */
[----:B------:R-:W-:-:S02]  /*b510*/  HADD2.F32 R38, -RZ, R38.H0_H0 ;  /* 0x20000026ff267230 */ /* 0x000fc40000004100 */
[C---:B------:R-:W-:Y:S01]  /*b520*/  FMUL.FTZ R41, R15.reuse, R40 ;  /* 0x000000280f297220 */ /* 0x040fe20000410000 */
[----:B------:R-:W-:Y:S02]  /*b530*/  HADD2.F32 R32, -RZ, R32.H0_H0 ;  /* 0x20000020ff207230 */ /* 0x000fe40000004100 */
[-C--:B------:R-:W-:Y:S01]  /*b540*/  FMUL.FTZ R43, R15, R34.reuse ;  /* 0x000000220f2b7220 */ /* 0x080fe20000410000 */
[----:B------:R-:W-:Y:S01]  /*b550*/  F2FP.F16.E4M3.UNPACK_B R15, R5 ;  /* 0x00000005ff0f723e */ /* 0x000fe200020006ff */
[--C-:B------:R-:W-:Y:S01]  /*b560*/  HADD2.F32 R5, -RZ, R29.reuse.H1_H1 ;  /* 0x3000001dff057230 */ /* 0x100fe20000004100 */
[----:B------:R-:W-:Y:S01]  /*b570*/  F2FP.F16.E4M3.UNPACK_B R31, R7 ;  /* 0x00000007ff1f723e */ /* 0x000fe200020006ff */
[C---:B------:R-:W-:Y:S01]  /*b580*/  FFMA.FTZ R42, R30.reuse, R34, -R41 ;  /* 0x000000221e2a7223 */ /* 0x040fe20000010829 */
[----:B------:R-:W-:Y:S01]  /*b590*/  F2FP.F16.E4M3.UNPACK_B R39, R39.H1 ;  /* 0x00000027ff27723e */ /* 0x000fe200030006ff */
        /* <DEDUP_REMOVED lines=52> */
[----:B------:R-:W-:Y:S02]  /*b8e0*/  HADD2.F32 R4, -RZ, R15.H1_H1 ;  /* 0x3000000fff047230 */ /* 0x000fe40000004100 */
[-C--:B------:R-:W-:Y:S01]  /*b8f0*/  FMUL.FTZ R38, R5, R6.reuse ;  /* 0x0000000605267220 */ /* 0x080fe20000410000 */
[----:B------:R-:W-:Y:S02]  /*b900*/  HADD2.F32 R33, -RZ, R33.H0_H0 ;  /* 0x20000021ff217230 */ /* 0x000fe40000004100 */
[----:B------:R-:W-:Y:S01]  /*b910*/  FFMA.FTZ R31, R28, R6, -R31 ;  /* 0x000000061c1f7223 */ /* 0x000fe2000001081f */
[----:B------:R-:W-:Y:S02]  /*b920*/  HADD2.F32 R15, -RZ, R15.H0_H0 ;  /* 0x2000000fff0f7230 */ /* 0x000fe40000004100 */
[----:B------:R-:W-:Y:S01]  /*b930*/  FMUL.FTZ R32, R4, R37 ;  /* 0x0000002504207220 */ /* 0x000fe20000410000 */
[----:B------:R-:W-:Y:S01]  /*b940*/  FFMA.FTZ R38, R28, R7, R38 ;  /* 0x000000071c267223 */ /* 0x000fe20000010026 */
[-C--:B------:R-:W-:Y:S01]  /*b950*/  FMUL.FTZ R4, R4, R33.reuse ;  /* 0x0000002104047220 */ /* 0x080fe20000410000 */
[----:B------:R-:W-:Y:S01]  /*b960*/  F2FP.SATFINITE.E4M3.F32.PACK_AB_MERGE_C R6, R43, R42, RZ ;  /* 0x0000002a2b06723e */ /* 0x000fe200048070ff */
[C---:B------:R-:W-:Y:S01]  /*b970*/  FFMA.FTZ R5, R15.reuse, R33, -R32 ;  /* 0x000000210f057223 */ /* 0x040fe20000010820 */
[----:B------:R-:W-:Y:S01]  /*b980*/  F2FP.SATFINITE.E4M3.F32.PACK_AB_MERGE_C R7, R46, R45, RZ ;  /* 0x0000002d2e07723e */ /* 0x000fe200048070ff */
[----:B------:R-:W-:Y:S01]  /*b990*/  FFMA.FTZ R28, R15, R37, R4 ;  /* 0x000000250f1c7223 */ /* 0x000fe20000010004 */
[----:B------:R-:W-:-:S02]  /*b9a0*/  F2FP.SATFINITE.E4M3.F32.PACK_AB_MERGE_C R4, R35, R34, RZ ;  /* 0x000000222304723e */ /* 0x000fc400048070ff */
[----:B------:R-:W-:Y:S02]  /*b9b0*/  F2FP.SATFINITE.E4M3.F32.PACK_AB_MERGE_C R31, R38, R31, RZ ;  /* 0x0000001f261f723e */ /* 0x000fe400048070ff */
[----:B------:R-:W-:Y:S02]  /*b9c0*/  F2FP.SATFINITE.E4M3.F32.PACK_AB_MERGE_C R6, R41, R40, R6 ;  /* 0x000000282906723e */ /* 0x000fe40004807006 */
[----:B------:R-:W-:Y:S02]  /*b9d0*/  F2FP.SATFINITE.E4M3.F32.PACK_AB_MERGE_C R7, R44, R39, R7 ;  /* 0x000000272c07723e */ /* 0x000fe40004807007 */
[----:B------:R-:W-:Y:S02]  /*b9e0*/  F2FP.SATFINITE.E4M3.F32.PACK_AB_MERGE_C R4, R30, R29, R4 ;  /* 0x0000001d1e04723e */ /* 0x000fe40004807004 */
[----:B------:R-:W-:-:S05]  /*b9f0*/  F2FP.SATFINITE.E4M3.F32.PACK_AB_MERGE_C R5, R28, R5, R31 ;  /* 0x000000051c05723e */ /* 0x000fca000480701f */
[----:B------:R1:W-:Y:S02]  /*ba00*/  STS.128 [R3+0x14400], R4 ;  /* 0x0144000403007388 */ /* 0x0003e40000000c00 */
.L_x_3189:
[----:B------:R-:W-:Y:S05]  /*ba10*/  BSYNC B2 ;  /* 0x0000000000027941 */ /* 0x000fea0003800000 */
.L_x_3188:
[----:B------:R-:W-:Y:S05]  /*ba20*/  @P1 BRA `(.L_x_3187) ;  /* 0x0000000400e81947 */ /* 0x000fea0003800000 */
[----:B01----:R-:W0:Y:S01]  /*ba30*/  LDS.128 R4, [R0] ;  /* 0x0000000000047984 */ /* 0x003e220000000c00 */
[----:B-----5:R-:W-:Y:S02]  /*ba40*/  SHF.R.U32.HI R29, RZ, 0x8, R25 ;  /* 0x00000008ff1d7819 */ /* 0x020fe40000011619 */
[----:B------:R-:W-:Y:S02]  /*ba50*/  SHF.R.U32.HI R34, RZ, 0x8, R21 ;  /* 0x00000008ff227819 */ /* 0x000fe40000011615 */
[----:B------:R-:W-:Y:S02]  /*ba60*/  SHF.R.U32.HI R31, RZ, 0x8, R20 ;  /* 0x00000008ff1f7819 */ /* 0x000fe40000011614 */
[----:B------:R-:W-:Y:S02]  /*ba70*/  LOP3.LUT R30, R25, 0xff, RZ, 0xc0, !PT ;  /* 0x000000ff191e7812 */ /* 0x000fe400078ec0ff */
[----:B------:R-:W-:Y:S02]  /*ba80*/  LOP3.LUT R35, R21, 0xff, RZ, 0xc0, !PT ;  /* 0x000000ff15237812 */ /* 0x000fe400078ec0ff */
[----:B------:R-:W-:-:S02]  /*ba90*/  LOP3.LUT R29, R29, 0xff, RZ, 0xc0, !PT ;  /* 0x000000ff1d1d7812 */ /* 0x000fc400078ec0ff */
[----:B------:R-:W-:Y:S02]  /*baa0*/  LOP3.LUT R34, R34, 0xff, RZ, 0xc0, !PT ;  /* 0x000000ff22227812 */ /* 0x000fe400078ec0ff */
[----:B------:R-:W-:Y:S02]  /*bab0*/  SHF.R.U32.HI R15, RZ, 0x8, R24 ;  /* 0x00000008ff0f7819 */ /* 0x000fe40000011618 */
[----:B------:R-:W-:Y:S02]  /*bac0*/  LOP3.LUT R32, R31, 0xff, RZ, 0xc0, !PT ;  /* 0x000000ff1f207812 */ /* 0x000fe400078ec0ff */
[----:B------:R-:W-:Y:S02]  /*bad0*/  PRMT R31, R29, 0x7604, R30 ;  /* 0x000076041d1f7816 */ /* 0x000fe4000000001e */
[----:B------:R-:W-:Y:S02]  /*bae0*/  PRMT R35, R34, 0x7604, R35 ;  /* 0x0000760422237816 */ /* 0x000fe40000000023 */
[----:B------:R-:W-:-:S02]  /*baf0*/  SHF.R.U32.HI R30, RZ, 0x10, R25 ;  /* 0x00000010ff1e7819 */ /* 0x000fc40000011619 */
[----:B------:R-:W-:Y:S02]  /*bb00*/  SHF.R.U32.HI R34, RZ, 0x10, R21 ;  /* 0x00000010ff227819 */ /* 0x000fe40000011615 */
[----:B------:R-:W-:Y:S02]  /*bb10*/  LOP3.LUT R28, R24, 0xff, RZ, 0xc0, !PT ;  /* 0x000000ff181c7812 */ /* 0x000fe400078ec0ff */
[----:B------:R-:W-:Y:S02]  /*bb20*/  LOP3.LUT R15, R15, 0xff, RZ, 0xc0, !PT ;  /* 0x000000ff0f0f7812 */ /* 0x000fe400078ec0ff */
[----:B------:R-:W-:Y:S02]  /*bb30*/  LOP3.LUT R30, R30, 0xff, RZ, 0xc0, !PT ;  /* 0x000000ff1e1e7812 */ /* 0x000fe400078ec0ff */
[----:B------:R-:W-:Y:S02]  /*bb40*/  LOP3.LUT R34, R34, 0xff, RZ, 0xc0, !PT ;  /* 0x000000ff22227812 */ /* 0x000fe400078ec0ff */
[----:B------:R-:W-:-:S02]  /*bb50*/  PRMT R28, R15, 0x7604, R28 ;  /* 0x000076040f1c7816 */ /* 0x000fc4000000001c */
[----:B------:R-:W-:Y:S02]  /*bb60*/  LOP3.LUT R33, R20, 0xff, RZ, 0xc0, !PT ;  /* 0x000000ff14217812 */ /* 0x000fe400078ec0ff */
[----:B------:R-:W-:Y:S02]  /*bb70*/  SHF.R.U32.HI R15, RZ, 0x10, R24 ;  /* 0x00000010ff0f7819 */ /* 0x000fe40000011618 */
[----:B------:R-:W-:Y:S02]  /*bb80*/  SHF.R.U32.HI R29, RZ, 0x10, R20 ;  /* 0x00000010ff1d7819 */ /* 0x000fe40000011614 */
[----:B------:R-:W-:Y:S02]  /*bb90*/  PRMT R31, R30, 0x7054, R31 ;  /* 0x000070541e1f7816 */ /* 0x000fe4000000001f */
        /* <DEDUP_REMOVED lines=23> */
[-C--:B------:R-:W-:Y:S01]  /*bd10*/  FMUL.FTZ R39, R15, R30.reuse ;  /* 0x0000001e0f277220 */ /* 0x080fe20000410000 */
        /* <DEDUP_REMOVED lines=74> */
[----:B------:R2:W-:Y:S02]  /*c1c0*/  STS.128 [R0], R4 ;  /* 0x0000000400007388 */ /* 0x0005e40000000c00 */
.L_x_3187:
[----:B------:R-:W-:Y:S05]  /*c1d0*/  BSYNC B1 ;  /* 0x0000000000017941 */ /* 0x000fea0003800000 */
.L_x_3186:
[----:B-12---:R-:W-:-:S04]  /*c1e0*/  IADD3 R4, R191, 0x40, RZ ;  /* 0x00000040bf047810 */ /* 0x006fc80007ffe0ff */
        /* <DEDUP_REMOVED lines=14> */
[----:B------:R-:W-:Y:S02]  /*c2d0*/  SHF.R.U32.HI R14, RZ, 0x8, R12 ;  /* 0x00000008ff0e7819 */ /* 0x000fe4000001160c */
        /* <DEDUP_REMOVED lines=27> */
[----:B------:R-:W-:Y:S01]  /*c490*/  HADD2.F32 R12, -RZ, R14.H1_H1 ;  /* 0x3000000eff0c7230 */ /* 0x000fe20000004100 */
[----:B------:R-:W-:Y:S01]  /*c4a0*/  LOP3.LUT R29, R29, 0xff000000, R26, 0xf8, !PT ;  /* 0xff0000001d1d7812 */ /* 0x000fe200078ef81a */
[--C-:B------:R-:W-:Y:S01]  /*c4b0*/  HADD2.F32 R28, -RZ, R27.reuse.H1_H1 ;  /* 0x3000001bff1c7230 */ /* 0x100fe20000004100 */
[----:B------:R-:W-:Y:S01]  /*c4c0*/  F2FP.F16.E4M3.UNPACK_B R13, R5.H1 ;  /* 0x00000005ff0d723e */ /* 0x000fe200030006ff */
[----:B------:R-:W-:Y:S01]  /*c4d0*/  HADD2.F32 R26, -RZ, R24.H1_H1 ;  /* 0x30000018ff1a7230 */ /* 0x000fe20000004100 */
[----:B------:R-:W-:Y:S01]  /*c4e0*/  F2FP.F16.E4M3.UNPACK_B R20, R7 ;  /* 0x00000007ff14723e */ /* 0x000fe200020006ff */
[----:B------:R-:W-:Y:S01]  /*c4f0*/  HADD2.F32 R15, -RZ, R14.H0_H0 ;  /* 0x2000000eff0f7230 */ /* 0x000fe20000004100 */
[----:B------:R-:W-:Y:S01]  /*c500*/  F2FP.F16.E4M3.UNPACK_B R14, R6 ;  /* 0x00000006ff0e723e */ /* 0x000fe200020006ff */
[C---:B------:R-:W-:Y:S01]  /*c510*/  FMUL.FTZ R30, R12.reuse, R28 ;  /* 0x0000001c0c1e7220 */ /* 0x040fe20000410000 */
[----:B------:R-:W-:Y:S01]  /*c520*/  FMUL.FTZ R33, R12, R26 ;  /* 0x0000001a0c217220 */ /* 0x000fe20000410000 */
[----:B------:R-:W-:Y:S01]  /*c530*/  F2FP.F16.E4M3.UNPACK_B R12, R5 ;  /* 0x00000005ff0c723e */ /* 0x000fe200020006ff */
[----:B------:R-:W-:-:S02]  /*c540*/  HADD2.F32 R27, -RZ, R27.H0_H0 ;  /* 0x2000001bff1b7230 */ /* 0x000fc40000004100 */
[C---:B------:R-:W-:Y:S01]  /*c550*/  FFMA.FTZ R32, R15.reuse, R26, -R30 ;  /* 0x0000001a0f207223 */ /* 0x040fe2000001081e */
[----:B------:R-:W-:Y:S02]  /*c560*/  HADD2.F32 R5, -RZ, R14.H1_H1 ;  /* 0x3000000eff057230 */ /* 0x000fe40000004100 */
[----:B------:R-:W-:Y:S01]  /*c570*/  FFMA.FTZ R35, R15, R28, R33 ;  /* 0x0000001c0f237223 */ /* 0x000fe20000010021 */
[----:B------:R-:W-:Y:S01]  /*c580*/  HADD2.F32 R24, -RZ, R24.H0_H0 ;  /* 0x20000018ff187230 */ /* 0x000fe20000004100 */
[----:B------:R-:W-:Y:S01]  /*c590*/  F2FP.F16.E4M3.UNPACK_B R31, R31.H1 ;  /* 0x0000001fff1f723e */ /* 0x000fe200030006ff */
[----:B------:R-:W-:Y:S01]  /*c5a0*/  HADD2.F32 R14, -RZ, R14.H0_H0 ;  /* 0x2000000eff0e7230 */ /* 0x000fe20000004100 */
[----:B------:R-:W-:Y:S01]  /*c5b0*/  F2FP.F16.E4M3.UNPACK_B R25, R25.H1 ;  /* 0x00000019ff19723e */ /* 0x000fe200030006ff */
[C---:B------:R-:W-:Y:S01]  /*c5c0*/  FMUL.FTZ R15, R5.reuse, R27 ;  /* 0x0000001b050f7220 */ /* 0x040fe20000410000 */
[----:B------:R-:W-:Y:S01]  /*c5d0*/  FMUL.FTZ R30, R5, R24 ;  /* 0x00000018051e7220 */ /* 0x000fe20000410000 */
[----:B------:R-:W-:Y:S01]  /*c5e0*/  F2FP.F16.E4M3.UNPACK_B R7, R7.H1 ;  /* 0x00000007ff07723e */ /* 0x000fe200030006ff */
        /* <DEDUP_REMOVED lines=16> */
[----:B------:R-:W-:Y:S01]  /*c6f0*/  F2FP.F16.E4M3.UNPACK_B R4, R4.H1 ;  /* 0x00000004ff04723e */ /* 0x000fe200030006ff */
[----:B------:R-:W-:Y:S01]  /*c700*/  FMUL.FTZ R20, R14, R25 ;  /* 0x000000190e147220 */ /* 0x000fe20000410000 */
[----:B------:R-:W-:Y:S01]  /*c710*/  F2FP.F16.E4M3.UNPACK_B R15, R29 ;  /* 0x0000001dff0f723e */ /* 0x000fe200020006ff */
[C---:B------:R-:W-:Y:S01]  /*c720*/  FFMA.FTZ R34, R5.reuse, R25, -R24 ;  /* 0x0000001905227223 */ /* 0x040fe20000010818 */
[----:B------:R-:W-:Y:S01]  /*c730*/  F2FP.F16.E4M3.UNPACK_B R14, R21 ;  /* 0x00000015ff0e723e */ /* 0x000fe200020006ff */
[----:B------:R-:W-:Y:S01]  /*c740*/  FFMA.FTZ R31, R5, R31, R20 ;  /* 0x0000001f051f7223 */ /* 0x000fe20000010014 */
[----:B------:R-:W-:Y:S01]  /*c750*/  HADD2.F32 R7, -RZ, R4.H1_H1 ;  /* 0x30000004ff077230 */ /* 0x000fe20000004100 */
[----:B------:R-:W-:Y:S01]  /*c760*/  F2FP.F16.E4M3.UNPACK_B R21, R21.H1 ;  /* 0x00000015ff15723e */ /* 0x000fe200030006ff */
[----:B------:R-:W-:Y:S01]  /*c770*/  HADD2.F32 R24, -RZ, R15.H1_H1 ;  /* 0x3000000fff187230 */ /* 0x000fe20000004100 */
[----:B------:R-:W-:Y:S01]  /*c780*/  F2FP.F16.E4M3.UNPACK_B R29, R29.H1 ;  /* 0x0000001dff1d723e */ /* 0x000fe200030006ff */
[----:B------:R-:W-:Y:S01]  /*c790*/  HADD2.F32 R20, -RZ, R14.H1_H1 ;  /* 0x3000000eff147230 */ /* 0x000fe20000004100 */
[----:B------:R-:W-:Y:S01]  /*c7a0*/  F2FP.SATFINITE.E4M3.F32.PACK_AB_MERGE_C R31, R31, R34, RZ ;  /* 0x000000221f1f723e */ /* 0x000fe200048070ff */
[----:B------:R-:W-:-:S02]  /*c7b0*/  HADD2.F32 R5, -RZ, R4.H0_H0 ;  /* 0x20000004ff057230 */ /* 0x000fc40000004100 */
[----:B------:R-:W-:Y:S01]  /*c7c0*/  FMUL.FTZ R26, R7, R24 ;  /* 0x00000018071a7220 */ /* 0x000fe20000410000 */
[----:B------:R-:W-:Y:S02]  /*c7d0*/  HADD2.F32 R25, -RZ, R15.H0_H0 ;  /* 0x2000000fff197230 */ /* 0x000fe40000004100 */
[----:B------:R-:W-:Y:S02]  /*c7e0*/  HADD2.F32 R4, -RZ, R6.H1_H1 ;  /* 0x30000006ff047230 */ /* 0x000fe40000004100 */
[-C--:B------:R-:W-:Y:S01]  /*c7f0*/  FFMA.FTZ R26, R5, R20.reuse, -R26 ;  /* 0x00000014051a7223 */ /* 0x080fe2000001081a */
[----:B------:R-:W-:Y:S02]  /*c800*/  HADD2.F32 R15, -RZ, R14.H0_H0 ;  /* 0x2000000eff0f7230 */ /* 0x000fe40000004100 */
[----:B------:R-:W-:Y:S01]  /*c810*/  FMUL.FTZ R14, R7, R20 ;  /* 0x00000014070e7220 */ /* 0x000fe20000410000 */
[----:B------:R-:W-:Y:S02]  /*c820*/  HADD2.F32 R6, -RZ, R6.H0_H0 ;  /* 0x20000006ff067230 */ /* 0x000fe40000004100 */
[C---:B------:R-:W-:Y:S01]  /*c830*/  FMUL.FTZ R7, R4.reuse, R25 ;  /* 0x0000001904077220 */ /* 0x040fe20000410000 */
[----:B------:R-:W-:Y:S01]  /*c840*/  FMUL.FTZ R4, R4, R15 ;  /* 0x0000000f04047220 */ /* 0x000fe20000410000 */
[----:B------:R-:W-:-:S02]  /*c850*/  FFMA.FTZ R27, R5, R24, R14 ;  /* 0x00000018051b7223 */ /* 0x000fc4000001000e */
[C---:B------:R-:W-:Y:S01]  /*c860*/  FFMA.FTZ R15, R6.reuse, R15, -R7 ;  /* 0x0000000f060f7223 */ /* 0x040fe20000010807 */
[----:B------:R-:W-:Y:S02]  /*c870*/  HADD2.F32 R5, -RZ, R13.H1_H1 ;  /* 0x3000000dff057230 */ /* 0x000fe40000004100 */
[----:B------:R-:W-:Y:S01]  /*c880*/  FFMA.FTZ R20, R6, R25, R4 ;  /* 0x0000001906147223 */ /* 0x000fe20000010004 */
[----:B------:R-:W-:Y:S02]  /*c890*/  HADD2.F32 R6, -RZ, R21.H1_H1 ;  /* 0x30000015ff067230 */ /* 0x000fe40000004100 */
[--C-:B------:R-:W-:Y:S02]  /*c8a0*/  HADD2.F32 R14, -RZ, R29.reuse.H1_H1 ;  /* 0x3000001dff0e7230 */ /* 0x100fe40000004100 */
[----:B------:R-:W-:Y:S02]  /*c8b0*/  HADD2.F32 R29, -RZ, R29.H0_H0 ;  /* 0x2000001dff1d7230 */ /* 0x000fe40000004100 */
[----:B------:R-:W-:Y:S01]  /*c8c0*/  FMUL.FTZ R7, R5, R6 ;  /* 0x0000000605077220 */ /* 0x000fe20000410000 */
[----:B------:R-:W-:-:S02]  /*c8d0*/  HADD2.F32 R4, -RZ, R12.H1_H1 ;  /* 0x3000000cff047230 */ /* 0x000fc40000004100 */
[----:B------:R-:W-:Y:S01]  /*c8e0*/  FMUL.FTZ R24, R5, R14 ;  /* 0x0000000e05187220 */ /* 0x000fe20000410000 */
[----:B------:R-:W-:Y:S02]  /*c8f0*/  HADD2.F32 R21, -RZ, R21.H0_H0 ;  /* 0x20000015ff157230 */ /* 0x000fe40000004100 */
        /* <DEDUP_REMOVED lines=15> */
[----:B------:R1:W-:Y:S02]  /*c9f0*/  STS.128 [R3+0x16400], R4 ;  /* 0x0164000403007388 */ /* 0x0003e40000000c00 */
.L_x_3192:
[----:B------:R-:W-:Y:S05]  /*ca00*/  BSYNC B1 ;  /* 0x0000000000017941 */ /* 0x000fea0003800000 */
.L_x_3191:
        /* <DEDUP_REMOVED lines=36> */
[----:B------:R-:W-:Y:S01]  /*cc50*/  LOP3.LUT R13, R13, 0xff000000, R10, 0xf8, !PT ;  /* 0xff0000000d0d7812 */ /* 0x000fe200078ef80a */
[----:B------:R-:W-:Y:S01]  /*cc60*/  HADD2.F32 R14, -RZ, R12.H1_H1 ;  /* 0x3000000cff0e7230 */ /* 0x000fe20000004100 */
[-C--:B------:R-:W-:Y:S01]  /*cc70*/  F2FP.F16.E4M3.UNPACK_B R10, R7.reuse ;  /* 0x00000007ff0a723e */ /* 0x080fe200020006ff */
[----:B------:R-:W-:Y:S01]  /*cc80*/  HADD2.F32 R20, -RZ, R20.H0_H0 ;  /* 0x20000014ff147230 */ /* 0x000fe20000004100 */
[----:B------:R-:W-:Y:S01]  /*cc90*/  F2FP.F16.E4M3.UNPACK_B R11, R7.H1 ;  /* 0x00000007ff0b723e */ /* 0x000fe200030006ff */
[C---:B------:R-:W-:Y:S01]  /*cca0*/  FMUL.FTZ R26, R8.reuse, R24 ;  /* 0x00000018081a7220 */ /* 0x040fe20000410000 */
[----:B------:R-:W-:Y:S01]  /*ccb0*/  FMUL.FTZ R27, R8, R14 ;  /* 0x0000000e081b7220 */ /* 0x000fe20000410000 */
[-C--:B------:R-:W-:Y:S01]  /*ccc0*/  F2FP.F16.E4M3.UNPACK_B R7, R5.reuse ;  /* 0x00000005ff07723e */ /* 0x080fe200020006ff */
[----:B------:R-:W-:Y:S01]  /*ccd0*/  HADD2.F32 R12, -RZ, R12.H0_H0 ;  /* 0x2000000cff0c7230 */ /* 0x000fe20000004100 */
[----:B------:R-:W-:Y:S01]  /*cce0*/  F2FP.F16.E4M3.UNPACK_B R8, R5.H1 ;  /* 0x00000005ff08723e */ /* 0x000fe200030006ff */
[----:B------:R-:W-:-:S02]  /*ccf0*/  HADD2.F32 R5, -RZ, R6.H1_H1 ;  /* 0x30000006ff057230 */ /* 0x000fc40000004100 */
[C---:B------:R-:W-:Y:S01]  /*cd00*/  FFMA.FTZ R26, R9.reuse, R14, -R26 ;  /* 0x0000000e091a7223 */ /* 0x040fe2000001081a */
[----:B------:R-:W-:Y:S01]  /*cd10*/  FFMA.FTZ R29, R9, R24, R27 ;  /* 0x00000018091d7223 */ /* 0x000fe2000001001b */
[----:B------:R-:W-:Y:S01]  /*cd20*/  HADD2.F32 R6, -RZ, R6.H0_H0 ;  /* 0x20000006ff067230 */ /* 0x000fe20000004100 */
[----:B------:R-:W-:Y:S01]  /*cd30*/  F2FP.F16.E4M3.UNPACK_B R25, R25.H1 ;  /* 0x00000019ff19723e */ /* 0x000fe200030006ff */
[C---:B------:R-:W-:Y:S01]  /*cd40*/  FMUL.FTZ R9, R5.reuse, R20 ;  /* 0x0000001405097220 */ /* 0x040fe20000410000 */
[----:B------:R-:W-:Y:S01]  /*cd50*/  F2FP.F16.E4M3.UNPACK_B R15, R15.H1 ;  /* 0x0000000fff0f723e */ /* 0x000fe200030006ff */
[-C--:B------:R-:W-:Y:S01]  /*cd60*/  FMUL.FTZ R27, R5, R12.reuse ;  /* 0x0000000c051b7220 */ /* 0x080fe20000410000 */
[----:B------:R-:W-:Y:S02]  /*cd70*/  HADD2.F32 R5, -RZ, R10.H1_H1 ;  /* 0x3000000aff057230 */ /* 0x000fe40000004100 */
        /* <DEDUP_REMOVED lines=13> */
[----:B------:R-:W-:Y:S02]  /*ce50*/  HADD2.F32 R11, -RZ, R11.H0_H0 ;  /* 0x2000000bff0b7230 */ /* 0x000fe40000004100 */
[C---:B------:R-:W-:Y:S01]  /*ce60*/  FMUL.FTZ R12, R6.reuse, R25 ;  /* 0x00000019060c7220 */ /* 0x040fe20000410000 */
[----:B------:R-:W-:Y:S01]  /*ce70*/  F2FP.F16.E4M3.UNPACK_B R5, R21 ;  /* 0x00000015ff05723e */ /* 0x000fe200020006ff */
[-C--:B------:R-:W-:Y:S01]  /*ce80*/  FMUL.FTZ R10, R6, R15.reuse ;  /* 0x0000000f060a7220 */ /* 0x080fe20000410000 */
[----:B------:R-:W-:Y:S01]  /*ce90*/  F2FP.F16.E4M3.UNPACK_B R4, R4.H1 ;  /* 0x00000004ff04723e */ /* 0x000fe200030006ff */
[C---:B------:R-:W-:Y:S01]  /*cea0*/  FFMA.FTZ R30, R11.reuse, R15, -R12 ;  /* 0x0000000f0b1e7223 */ /* 0x040fe2000001080c */
[----:B------:R-:W-:Y:S01]  /*ceb0*/  F2FP.F16.E4M3.UNPACK_B R9, R13 ;  /* 0x0000000dff09723e */ /* 0x000fe200020006ff */
[----:B------:R-:W-:Y:S01]  /*cec0*/  FFMA.FTZ R25, R11, R25, R10 ;  /* 0x000000190b197223 */ /* 0x000fe2000001000a */
[--C-:B------:R-:W-:Y:S01]  /*ced0*/  HADD2.F32 R12, -RZ, R5.reuse.H1_H1 ;  /* 0x30000005ff0c7230 */ /* 0x100fe20000004100 */
[----:B------:R-:W-:Y:S01]  /*cee0*/  F2FP.F16.E4M3.UNPACK_B R13, R13.H1 ;  /* 0x0000000dff0d723e */ /* 0x000fe200030006ff */
[----:B------:R-:W-:Y:S01]  /*cef0*/  HADD2.F32 R11, -RZ, R5.H0_H0 ;  /* 0x20000005ff0b7230 */ /* 0x000fe20000004100 */
[----:B------:R-:W-:Y:S01]  /*cf00*/  F2FP.F16.E4M3.UNPACK_B R21, R21.H1 ;  /* 0x00000015ff15723e */ /* 0x000fe200030006ff */
[----:B------:R-:W-:-:S02]  /*cf10*/  HADD2.F32 R6, -RZ, R4.H1_H1 ;  /* 0x30000004ff067230 */ /* 0x000fc40000004100 */
[----:B------:R-:W-:Y:S02]  /*cf20*/  HADD2.F32 R10, -RZ, R9.H1_H1 ;  /* 0x30000009ff0a7230 */ /* 0x000fe40000004100 */
[----:B------:R-:W-:Y:S02]  /*cf30*/  HADD2.F32 R5, -RZ, R4.H0_H0 ;  /* 0x20000004ff057230 */ /* 0x000fe40000004100 */
[C---:B------:R-:W-:Y:S01]  /*cf40*/  FMUL.FTZ R14, R6.reuse, R12 ;  /* 0x0000000c060e7220 */ /* 0x040fe20000410000 */
[----:B------:R-:W-:Y:S02]  /*cf50*/  HADD2.F32 R4, -RZ, R3.H1_H1 ;  /* 0x30000003ff047230 */ /* 0x000fe40000004100 */
[-C--:B------:R-:W-:Y:S01]  /*cf60*/  FMUL.FTZ R20, R6, R10.reuse ;  /* 0x0000000a06147220 */ /* 0x080fe20000410000 */
[----:B------:R-:W-:Y:S02]  /*cf70*/  HADD2.F32 R9, -RZ, R9.H0_H0 ;  /* 0x20000009ff097230 */ /* 0x000fe40000004100 */
[----:B------:R-:W-:Y:S01]  /*cf80*/  FFMA.FTZ R14, R5, R10, -R14 ;  /* 0x0000000a050e7223 */ /* 0x000fe2000001080e */
[----:B------:R-:W-:-:S02]  /*cf90*/  HADD2.F32 R3, -RZ, R3.H0_H0 ;  /* 0x20000003ff037230 */ /* 0x000fc40000004100 */
[C---:B------:R-:W-:Y:S01]  /*cfa0*/  FMUL.FTZ R6, R4.reuse, R11 ;  /* 0x0000000b04067220 */ /* 0x040fe20000410000 */
[----:B------:R-:W-:Y:S01]  /*cfb0*/  FFMA.FTZ R15, R5, R12, R20 ;  /* 0x0000000c050f7223 */ /* 0x000fe20000010014 */
[-C--:B------:R-:W-:Y:S01]  /*cfc0*/  FMUL.FTZ R4, R4, R9.reuse ;  /* 0x0000000904047220 */ /* 0x080fe20000410000 */
[----:B------:R-:W-:Y:S02]  /*cfd0*/  HADD2.F32 R5, -RZ, R13.H1_H1 ;  /* 0x3000000dff057230 */ /* 0x000fe40000004100 */
[C---:B------:R-:W-:Y:S01]  /*cfe0*/  FFMA.FTZ R12, R3.reuse, R9, -R6 ;  /* 0x00000009030c7223 */ /* 0x040fe20000010806 */
[--C-:B------:R-:W-:Y:S02]  /*cff0*/  HADD2.F32 R9, -RZ, R21.reuse.H1_H1 ;  /* 0x30000015ff097230 */ /* 0x100fe40000004100 */
[----:B------:R-:W-:Y:S01]  /*d000*/  FFMA.FTZ R11, R3, R11, R4 ;  /* 0x0000000b030b7223 */ /* 0x000fe20000010004 */
[----:B------:R-:W-:Y:S02]  /*d010*/  HADD2.F32 R4, -RZ, R8.H1_H1 ;  /* 0x30000008ff047230 */ /* 0x000fe40000004100 */
[----:B------:R-:W-:-:S02]  /*d020*/  HADD2.F32 R10, -RZ, R21.H0_H0 ;  /* 0x20000015ff0a7230 */ /* 0x000fc40000004100 */
[----:B------:R-:W-:Y:S02]  /*d030*/  HADD2.F32 R3, -RZ, R7.H1_H1 ;  /* 0x30000007ff037230 */ /* 0x000fe40000004100 */
[C---:B------:R-:W-:Y:S01]  /*d040*/  FMUL.FTZ R20, R4.reuse, R5 ;  /* 0x0000000504147220 */ /* 0x040fe20000410000 */
[----:B------:R-:W-:Y:S02]  /*d050*/  HADD2.F32 R6, -RZ, R13.H0_H0 ;  /* 0x2000000dff067230 */ /* 0x000fe40000004100 */
[----:B------:R-:W-:Y:S01]  /*d060*/  FMUL.FTZ R13, R4, R9 ;  /* 0x00000009040d7220 */ /* 0x000fe20000410000 */
        /* <DEDUP_REMOVED lines=12> */
[----:B------:R-:W-:Y:S02]  /*d130*/  F2FP.SATFINITE.E4M3.F32.PACK_AB_MERGE_C R6, R27, R24, R6 ;  /* 0x000000181b06723e */ /* 0x000fe40004807006 */
[----:B------:R-:W-:Y:S02]  /*d140*/  F2FP.SATFINITE.E4M3.F32.PACK_AB_MERGE_C R7, R28, R31, R7 ;  /* 0x0000001f1c07723e */ /* 0x000fe40004807007 */
[----:B------:R-:W-:-:S02]  /*d150*/  F2FP.SATFINITE.E4M3.F32.PACK_AB_MERGE_C R4, R11, R12, R4 ;  /* 0x0000000c0b04723e */ /* 0x000fc40004807004 */
[----:B------:R-:W-:-:S05]  /*d160*/  F2FP.SATFINITE.E4M3.F32.PACK_AB_MERGE_C R5, R10, R5, R13 ;  /* 0x000000050a05723e */ /* 0x000fca000480700d */
[----:B------:R2:W-:Y:S01]  /*d170*/  STS.128 [R0+0x2000], R4 ;  /* 0x0020000400007388 */ /* 0x0005e20000000c00 */
[----:B------:R-:W-:Y:S05]  /*d180*/  BRA `(.L_x_3190) ;  /* 0x00000024006c7947 */ /* 0x000fea0003800000 */
.L_x_3177:
[----:B------:R-:W0:Y:S01]  /*d190*/  S2R R0, SR_TID.X ;  /* 0x0000000000007919 */ /* 0x000e220000002100 */
[----:B------:R-:W1:Y:S01]  /*d1a0*/  LDC R21, c[0x0][0x448] ;  /* 0x00011200ff157b82 */ /* 0x000e620000000800 */
[----:B------:R-:W-:Y:S01]  /*d1b0*/  IMAD.MOV.U32 R4, RZ, RZ, R26 ;  /* 0x000000ffff047224 */ /* 0x000fe200078e001a */
[----:B------:R-:W-:Y:S01]  /*d1c0*/  ULDC.64 UR4, c[0x0][0x3f8] ;  /* 0x0000fe0000047ab9 */ /* 0x000fe20000000a00 */
[----:B------:R-:W-:Y:S01]  /*d1d0*/  IMAD.MOV.U32 R6, RZ, RZ, R24 ;  /* 0x000000ffff067224 */ /* 0x000fe200078e0018 */
[----:B------:R-:W-:Y:S01]  /*d1e0*/  ULDC.64 UR6, c[0x0][0x408] ;  /* 0x0001020000067ab9 */ /* 0x000fe20000000a00 */
[----:B------:R-:W-:Y:S01]  /*d1f0*/  IMAD.MOV.U32 R7, RZ, RZ, R31 ;  /* 0x000000ffff077224 */ /* 0x000fe200078e001f */
[----:B------:R-:W-:Y:S01]  /*d200*/  ULDC.64 UR8, c[0x0][0x400] ;  /* 0x0001000000087ab9 */ /* 0x000fe20000000a00 */
[----:B-1----:R-:W-:Y:S01]  /*d210*/  ISETP.NE.AND P0, PT, R21, 0x1, PT ;  /* 0x000000011500780c */ /* 0x002fe20003f05270 */
[----:B0-----:R-:W-:-:S05]  /*d220*/  VIADD R0, R0, 0xffffff80 ;  /* 0xffffff8000007836 */ /* 0x001fca0000000000 */
[----:B------:R-:W-:-:S07]  /*d230*/  SHF.R.S32.HI R3, RZ, 0x1f, R0 ;  /* 0x0000001fff037819 */ /* 0x000fce0000011400 */
[----:B------:R-:W0:Y:S01]  /*d240*/  @P0 LDC R5, c[0x0][0x450] ;  /* 0x00011400ff050b82 */ /* 0x000e220000000800 */
[----:B------:R-:W-:-:S04]  /*d250*/  LEA.HI R3, R3, R0, RZ, 0x2 ;  /* 0x0000000003037211 */ /* 0x000fc800078f10ff */
[----:B------:R-:W-:-:S05]  /*d260*/  LOP3.LUT R3, R3, 0xfffffffc, RZ, 0xc0, !PT ;  /* 0xfffffffc03037812 */ /* 0x000fca00078ec0ff */
[----:B------:R-:W-:Y:S02]  /*d270*/  IMAD.IADD R3, R0, 0x1, -R3 ;  /* 0x0000000100037824 */ /* 0x000fe400078e0a03 */
[----:B------:R-:W1:Y:S02]  /*d280*/  @P0 LDC R0, c[0x0][0x44c] ;  /* 0x00011300ff000b82 */ /* 0x000e640000000800 */
[----:B------:R-:W-:-:S04]  /*d290*/  IMAD R3, R3, 0x40, R41 ;  /* 0x0000004003037824 */ /* 0x000fc800078e0229 */
[----:B-1----:R-:W-:-:S05]  /*d2a0*/  @P0 IMAD.HI.U32 R0, R3, R0, RZ ;  /* 0x0000000003000227 */ /* 0x002fca00078e00ff */
[----:B0-----:R-:W-:Y:S02]  /*d2b0*/  @P0 SHF.R.U32.HI R3, RZ, R5, R0 ;  /* 0x00000005ff030219 */ /* 0x001fe40000011600 */
[----:B------:R-:W-:Y:S02]  /*d2c0*/  MOV R5, R29 ;  /* 0x0000001d00057202 */ /* 0x000fe40000000f00 */
[----:B------:R-:W-:Y:S01]  /*d2d0*/  SHF.R.S32.HI R0, RZ, 0x1f, R3 ;  /* 0x0000001fff007819 */ /* 0x000fe20000011403 */
[----:B------:R-:W-:-:S04]  /*d2e0*/  IMAD.WIDE.U32 R6, R3, UR6, R6 ;  /* 0x0000000603067c25 */ /* 0x000fc8000f8e0006 */
[----:B------:R-:W-:Y:S01]  /*d2f0*/  IMAD R8, R0, UR4, RZ ;  /* 0x0000000400087c24 */ /* 0x000fe2000f8e02ff */
[----:B------:R-:W-:Y:S01]  /*d300*/  IADD3 R9, P1, R6, UR8, RZ ;  /* 0x0000000806097c10 */ /* 0x000fe2000ff3e0ff */
[----:B------:R-:W-:-:S04]  /*d310*/  IMAD.WIDE.U32 R4, R3, UR4, R4 ;  /* 0x0000000403047c25 */ /* 0x000fc8000f8e0004 */
[----:B------:R-:W-:Y:S02]  /*d320*/  IMAD R0, R0, UR6, RZ ;  /* 0x0000000600007c24 */ /* 0x000fe4000f8e02ff */
        /* <DEDUP_REMOVED lines=22> */
[----:B------:R-:W-:Y:S01]  /*d490*/  @!P1 IMAD.MOV.U32 R24, RZ, RZ, R14 ;  /* 0x000000ffff189224 */ /* 0x000fe200078e000e */
[----:B------:R-:W-:-:S03]  /*d4a0*/  @!P1 MOV R25, R3 ;  /* 0x0000000300199202 */ /* 0x000fc60000000f00 */
[----:B------:R-:W2:Y:S04]  /*d4b0*/  @!P1 LD.E.128 R4, desc[UR4][R4.64] ;  /* 0x0000000404049980 */ /* 0x000ea8000c101d00 */
[----:B------:R-:W3:Y:S01]  /*d4c0*/  @!P1 LD.E.128 R24, desc[UR4][R24.64] ;  /* 0x0000000418189980 */ /* 0x000ee2000c101d00 */
[----:B------:R-:W-:Y:S02]  /*d4d0*/  CS2R R32, SRZ ;  /* 0x0000000000207805 */ /* 0x000fe4000001ff00 */
        /* <DEDUP_REMOVED lines=10> */
[----:B------:R-:W-:Y:S01]  /*d580*/  @!P1 IMAD.MOV.U32 R30, RZ, RZ, R6 ;  /* 0x000000ffff1e9224 */ /* 0x000fe200078e0006 */
[----:B---3--:R-:W-:Y:S01]  /*d590*/  @!P1 MOV R20, R26 ;  /* 0x0000001a00149202 */ /* 0x008fe20000000f00 */
[----:B------:R-:W-:-:S02]  /*d5a0*/  @!P1 IMAD.MOV.U32 R31, RZ, RZ, R7 ;  /* 0x000000ffff1f9224 */ /* 0x000fc400078e0007 */
[----:B------:R-:W-:Y:S02]  /*d5b0*/  @!P1 IMAD.MOV.U32 R28, RZ, RZ, R24 ;  /* 0x000000ffff1c9224 */ /* 0x000fe400078e0018 */
[----:B------:R-:W-:Y:S02]  /*d5c0*/  @!P1 IMAD.MOV.U32 R29, RZ, RZ, R25 ;  /* 0x000000ffff1d9224 */ /* 0x000fe400078e0019 */
[----:B01--4-:R-:W-:-:S07]  /*d5d0*/  @!P1 IMAD.MOV.U32 R21, RZ, RZ, R27 ;  /* 0x000000ffff159224 */ /* 0x013fce00078e001b */
.L_x_3471:
[----:B------:R-:W-:Y:S01]  /*d5e0*/  VIADD R41, R41, 0x40 ;  /* 0x0000004029297836 */ /* 0x000fe20000000000 */
[----:B------:R-:W-:Y:S01]  /*d5f0*/  BSSY B1, `(.L_x_3194) ;  /* 0x0000011000017945 */ /* 0x000fe20003800000 */
[----:B------:R-:W-:Y:S02]  /*d600*/  CS2R R6, SRZ ;  /* 0x0000000000067805 */ /* 0x000fe4000001ff00 */
[----:B------:R-:W-:Y:S02]  /*d610*/  CS2R R8, SRZ ;  /* 0x0000000000087805 */ /* 0x000fe4000001ff00 */
[----:B------:R-:W-:Y:S02]  /*d620*/  CS2R R10, SRZ ;  /* 0x00000000000a7805 */ /* 0x000fe4000001ff00 */
[----:B------:R-:W-:-:S13]  /*d630*/  ISETP.GE.AND P1, PT, R41, R34, PT ;  /* 0x000000222900720c */ /* 0x000fda0003f26270 */
        /* <DEDUP_REMOVED lines=12> */
.L_x_3195:
[----:B------:R-:W-:Y:S05]  /*d700*/  BSYNC B1 ;  /* 0x0000000000017941 */ /* 0x000fea0003800000 */
.L_x_3194:
[----:B------:R-:W2:Y:S01]  /*d710*/  LDL R0, [R1+0x28] ;  /* 0x0000280001007983 */ /* 0x000ea20000100800 */
[----:B------:R-:W-:Y:S01]  /*d720*/  VIADDMNMX R34, R34, -R197, 0x80, PT ;  /* 0x0000008022227446 */ /* 0x000fe200038009c5 */
[----:B------:R-:W-:Y:S03]  /*d730*/  BSSY B1, `(.L_x_3196) ;  /* 0x000000c000017945 */ /* 0x000fe60003800000 */
[C---:B------:R-:W-:Y:S02]  /*d740*/  ISETP.GE.OR P2, PT, R191.reuse, R34, P0 ;  /* 0x00000022bf00720c */ /* 0x040fe40000746670 */
[----:B--2---:R-:W-:Y:S01]  /*d750*/  R2UR UR5, R0 ;  /* 0x00000000000572ca */ /* 0x004fe200000e0000 */
[----:B------:R-:W-:-:S05]  /*d760*/  VIADD R0, R191, 0x40 ;  /* 0x00000040bf007836 */ /* 0x000fca0000000000 */
[----:B------:R-:W-:-:S07]  /*d770*/  ISETP.GE.OR P0, PT, R0, R34, P0 ;  /* 0x000000220000720c */ /* 0x000fce0000706670 */
[----:B------:R-:W-:-:S04]  /*d780*/  ULEA.HI UR4, UR5, UR5, URZ, 0x1 ;  /* 0x0000000505047291 */ /* 0x000fc8000f8f083f */
[----:B------:R-:W-:-:S04]  /*d790*/  ULOP3.LUT UR4, UR4, 0xfffffffe, URZ, 0xc0, !UPT ;  /* 0xfffffffe04047892 */ /* 0x000fc8000f8ec03f */
[----:B------:R-:W-:-:S06]  /*d7a0*/  UIADD3 UR4, UR5, -UR4, URZ ;  /* 0x8000000405047290 */ /* 0x000fcc000fffe03f */
[----:B------:R-:W-:-:S05]  /*d7b0*/  IMAD.U32 R3, RZ, RZ, UR4 ;  /* 0x00000004ff037e24 */ /* 0x000fca000f8e00ff */
[----:B------:R-:W-:-:S04]  /*d7c0*/  SHF.L.U32 R3, R3, 0x1f, RZ ;  /* 0x0000001f03037819 */ /* 0x000fc800000006ff */
[----:B------:R-:W0:Y:S02]  /*d7d0*/  SYNCS.PHASECHK.TRANS64.TRYWAIT P1, [R18+URZ+0x22800], R3 ;  /* 0x02280003120075a7 */ /* 0x000e24000802017f */
[----:B0-----:R-:W-:Y:S05]  /*d7e0*/  @!P1 BRA `(.L_x_3197) ;  /* 0x000001c800d89947 */ /* 0x001fea0003800000 */
.L_x_3472:
[----:B------:R-:W-:Y:S05]  /*d7f0*/  BSYNC B1 ;  /* 0x0000000000017941 */ /* 0x000fea0003800000 */
.L_x_3196:
[----:B------:R-:W-:Y:S04]  /*d800*/  BSSY B1, `(.L_x_3198) ;  /* 0x0000100000017945 */ /* 0x000fe80003800000 */
[----:B------:R-:W-:Y:S05]  /*d810*/  @P2 BRA `(.L_x_3199) ;  /* 0x0000000c00f82947 */ /* 0x000fea0003800000 */
[----:B------:R-:W-:Y:S02]  /*d820*/  SHF.R.U32.HI R0, RZ, 0x8, R32 ;  /* 0x00000008ff007819 */ /* 0x000fe40000011620 */
[----:B0-----:R-:W-:Y:S02]  /*d830*/  LOP3.LUT R3, R32, 0xff, RZ, 0xc0, !PT ;  /* 0x000000ff20037812 */ /* 0x001fe400078ec0ff */
[----:B------:R-:W-:Y:S02]  /*d840*/  SHF.R.U32.HI R12, RZ, 0x8, R33 ;  /* 0x00000008ff0c7819 */ /* 0x000fe40000011621 */
[----:B------:R-:W-:Y:S02]  /*d850*/  LOP3.LUT R0, R0, 0xff, RZ, 0xc0, !PT ;  /* 0x000000ff00007812 */ /* 0x000fe400078ec0ff */
[----:B------:R-:W-:Y:S02]  /*d860*/  LOP3.LUT R13, R33, 0xff, RZ, 0xc0, !PT ;  /* 0x000000ff210d7812 */ /* 0x000fe400078ec0ff */
[----:B------:R-:W-:-:S02]  /*d870*/  LOP3.LUT R12, R12, 0xff, RZ, 0xc0, !PT ;  /* 0x000000ff0c0c7812 */ /* 0x000fc400078ec0ff */
[----:B------:R-:W-:Y:S02]  /*d880*/  PRMT R35, R0, 0x7604, R3 ;  /* 0x0000760400237816 */ /* 0x000fe40000000003 */
[----:B------:R-:W-:Y:S02]  /*d890*/  SHF.L.U32 R3, R206, 0x7, RZ ;  /* 0x00000007ce037819 */ /* 0x000fe400000006ff */
        /* <DEDUP_REMOVED lines=24> */
[--C-:B------:R-:W-:Y:S02]  /*da20*/  IADD3 R3, R18, R3, R205.reuse ;  /* 0x0000000312037210 */ /* 0x100fe40007ffe0cd */
        /* <DEDUP_REMOVED lines=15> */
[----:B------:R-:W-:Y:S02]  /*db20*/  SHF.R.U32.HI R42, RZ, 0x10, R31 ;  /* 0x00000010ff2a7819 */ /* 0x000fe4000001161f */
[----:B------:R-:W-:Y:S02]  /*db30*/  LOP3.LUT R34, R34, 0xff, RZ, 0xc0, !PT ;  /* 0x000000ff22227812 */ /* 0x000fe400078ec0ff */
[----:B------:R-:W-:Y:S02]  /*db40*/  PRMT R37, R37, 0x7054, R38 ;  /* 0x0000705425257816 */ /* 0x000fe40000000026 */
[----:B------:R-:W-:-:S02]  /*db50*/  SHF.R.U32.HI R38, RZ, 0x10, R29 ;  /* 0x00000010ff267819 */ /* 0x000fc4000001161d */
[----:B------:R-:W-:Y:S02]  /*db60*/  LOP3.LUT R40, R40, 0xff, RZ, 0xc0, !PT ;  /* 0x000000ff28287812 */ /* 0x000fe400078ec0ff */
[----:B------:R-:W-:Y:S02]  /*db70*/  LOP3.LUT R42, R42, 0xff, RZ, 0xc0, !PT ;  /* 0x000000ff2a2a7812 */ /* 0x000fe400078ec0ff */
[----:B------:R-:W-:Y:S02]  /*db80*/  PRMT R35, R34, 0x7054, R35 ;  /* 0x0000705422237816 */ /* 0x000fe40000000023 */
[----:B------:R-:W-:Y:S02]  /*db90*/  SHF.R.U32.HI R34, RZ, 0x10, R28 ;  /* 0x00000010ff227819 */ /* 0x000fe4000001161c */
[----:B------:R-:W-:Y:S02]  /*dba0*/  LOP3.LUT R38, R38, 0xff, RZ, 0xc0, !PT ;  /* 0x000000ff26267812 */ /* 0x000fe400078ec0ff */
[----:B------:R-:W-:-:S02]  /*dbb0*/  PRMT R41, R40, 0x7054, R41 ;  /* 0x0000705428297816 */ /* 0x000fc40000000029 */
[----:B------:R-:W-:Y:S02]  /*dbc0*/  PRMT R43, R42, 0x7054, R43 ;  /* 0x000070542a2b7816 */ /* 0x000fe4000000002b */
[----:B------:R-:W-:Y:S02]  /*dbd0*/  SHF.R.U32.HI R40, RZ, 0x10, R20 ;  /* 0x00000010ff287819 */ /* 0x000fe40000011614 */
[----:B------:R-:W-:Y:S02]  /*dbe0*/  SHF.R.U32.HI R42, RZ, 0x10, R21 ;  /* 0x00000010ff2a7819 */ /* 0x000fe40000011615 */
[----:B------:R-:W-:Y:S02]  /*dbf0*/  LOP3.LUT R34, R34, 0xff, RZ, 0xc0, !PT ;  /* 0x000000ff22227812 */ /* 0x000fe400078ec0ff */
[----:B------:R-:W-:Y:S02]  /*dc00*/  PRMT R51, R38, 0x7054, R49 ;  /* 0x0000705426337816 */ /* 0x000fe40000000031 */
[----:B------:R-:W-:-:S02]  /*dc10*/  LOP3.LUT R40, R40, 0xff, RZ, 0xc0, !PT ;  /* 0x000000ff28287812 */ /* 0x000fc400078ec0ff */
[----:B------:R-:W-:Y:S02]  /*dc20*/  LOP3.LUT R42, R42, 0xff, RZ, 0xc0, !PT ;  /* 0x000000ff2a2a7812 */ /* 0x000fe400078ec0ff */
[----:B------:R-:W-:Y:S02]  /*dc30*/  PRMT R47, R34, 0x7054, R45 ;  /* 0x00007054222f7816 */ /* 0x000fe4000000002d */
[----:B------:R-:W-:Y:S02]  /*dc40*/  LOP3.LUT R51, R51, 0xff000000, R29, 0xf8, !PT ;  /* 0xff00000033337812 */ /* 0x000fe400078ef81d */
[----:B------:R-:W-:Y:S02]  /*dc50*/  LOP3.LUT R45, R37, 0xff000000, R33, 0xf8, !PT ;  /* 0xff000000252d7812 */ /* 0x000fe400078ef821 */
[----:B------:R-:W-:Y:S02]  /*dc60*/  PRMT R53, R40, 0x7054, R53 ;  /* 0x0000705428357816 */ /* 0x000fe40000000035 */
[----:B------:R-:W-:-:S02]  /*dc70*/  PRMT R55, R42, 0x7054, R55 ;  /* 0x000070542a377816 */ /* 0x000fc40000000037 */
[----:B------:R-:W-:Y:S02]  /*dc80*/  F2FP.F16.E4M3.UNPACK_B R50, R51.H1 ;  /* 0x00000033ff32723e */ /* 0x000fe400030006ff */
[----:B0-----:R-:W-:Y:S02]  /*dc90*/  F2FP.F16.E4M3.UNPACK_B R40, R25.H1 ;  /* 0x00000019ff28723e */ /* 0x001fe400030006ff */
[----:B------:R-:W-:Y:S02]  /*dca0*/  F2FP.F16.E4M3.UNPACK_B R46, R45.H1 ;  /* 0x0000002dff2e723e */ /* 0x000fe400030006ff */
[----:B------:R-:W-:Y:S02]  /*dcb0*/  LOP3.LUT R44, R35, 0xff000000, R32, 0xf8, !PT ;  /* 0xff000000232c7812 */ /* 0x000fe400078ef820 */
[----:B------:R-:W-:Y:S02]  /*dcc0*/  LOP3.LUT R48, R43, 0xff000000, R31, 0xf8, !PT ;  /* 0xff0000002b307812 */ /* 0x000fe400078ef81f */
[----:B------:R-:W-:-:S02]  /*dcd0*/  LOP3.LUT R55, R55, 0xff000000, R21, 0xf8, !PT ;  /* 0xff00000037377812 */ /* 0x000fc400078ef815 */
[----:B------:R-:W-:Y:S01]  /*dce0*/  LOP3.LUT R20, R53, 0xff000000, R20, 0xf8, !PT ;  /* 0xff00000035147812 */ /* 0x000fe200078ef814 */
[--C-:B------:R-:W-:Y:S01]  /*dcf0*/  HADD2.F32 R53, -RZ, R50.reuse.H0_H0 ;  /* 0x20000032ff357230 */ /* 0x100fe20000004100 */
[-C--:B-1----:R-:W-:Y:S01]  /*dd00*/  F2FP.F16.E4M3.UNPACK_B R21, R13.reuse.H1 ;  /* 0x0000000dff15723e */ /* 0x082fe200030006ff */
[----:B------:R-:W-:Y:S01]  /*dd10*/  HADD2.F32 R50, -RZ, R50.H1_H1 ;  /* 0x30000032ff327230 */ /* 0x000fe20000004100 */
[-C--:B------:R-:W-:Y:S02]  /*dd20*/  F2FP.F16.E4M3.UNPACK_B R31, R12.reuse ;  /* 0x0000000cff1f723e */ /* 0x080fe400020006ff */
[----:B------:R-:W-:Y:S01]  /*dd30*/  F2FP.F16.E4M3.UNPACK_B R32, R12.H1 ;  /* 0x0000000cff20723e */ /* 0x000fe200030006ff */
[----:B------:R-:W-:Y:S01]  /*dd40*/  HADD2.F32 R12, -RZ, R40.H0_H0 ;  /* 0x20000028ff0c7230 */ /* 0x000fe20000004100 */
[----:B------:R-:W-:Y:S01]  /*dd50*/  LOP3.LUT R49, R47, 0xff000000, R28, 0xf8, !PT ;  /* 0xff0000002f317812 */ /* 0x000fe200078ef81c */
[----:B------:R-:W-:Y:S01]  /*dd60*/  HADD2.F32 R47, -RZ, R46.H0_H0 ;  /* 0x2000002eff2f7230 */ /* 0x000fe20000004100 */
[----:B------:R-:W-:Y:S01]  /*dd70*/  F2FP.F16.E4M3.UNPACK_B R29, R13 ;  /* 0x0000000dff1d723e */ /* 0x000fe200020006ff */
[----:B------:R-:W-:Y:S01]  /*dd80*/  HADD2.F32 R40, -RZ, R40.H1_H1 ;  /* 0x30000028ff287230 */ /* 0x000fe20000004100 */
[-C--:B------:R-:W-:Y:S01]  /*dd90*/  F2FP.F16.E4M3.UNPACK_B R13, R14.reuse ;  /* 0x0000000eff0d723e */ /* 0x080fe200020006ff */
[----:B------:R-:W-:Y:S01]  /*dda0*/  HADD2.F32 R46, -RZ, R46.H1_H1 ;  /* 0x3000002eff2e7230 */ /* 0x000fe20000004100 */
[----:B------:R-:W-:Y:S01]  /*ddb0*/  F2FP.F16.E4M3.UNPACK_B R28, R14.H1 ;  /* 0x0000000eff1c723e */ /* 0x000fe200030006ff */
[--C-:B------:R-:W-:Y:S01]  /*ddc0*/  HADD2.F32 R14, -RZ, R21.reuse.H0_H0 ;  /* 0x20000015ff0e7230 */ /* 0x100fe20000004100 */
[----:B------:R-:W-:Y:S01]  /*ddd0*/  F2FP.F16.E4M3.UNPACK_B R35, R25 ;  /* 0x00000019ff23723e */ /* 0x000fe200020006ff */
[----:B------:R-:W-:Y:S01]  /*dde0*/  FMUL.FTZ R25, R12, R53 ;  /* 0x000000350c197220 */ /* 0x000fe20000410000 */
[----:B------:R-:W-:Y:S01]  /*ddf0*/  F2FP.F16.E4M3.UNPACK_B R37, R24 ;  /* 0x00000018ff25723e */ /* 0x000fe200020006ff */
[----:B------:R-:W-:Y:S01]  /*de00*/  FMUL.FTZ R52, R40, R50 ;  /* 0x0000003228347220 */ /* 0x000fe20000410000 */
[----:B------:R-:W-:Y:S01]  /*de10*/  F2FP.F16.E4M3.UNPACK_B R38, R24.H1 ;  /* 0x00000018ff26723e */ /* 0x000fe200030006ff */
[----:B------:R-:W-:Y:S01]  /*de20*/  FMUL.FTZ R24, R12, R47 ;  /* 0x0000002f0c187220 */ /* 0x000fe20000410000 */
[----:B------:R-:W-:Y:S01]  /*de30*/  F2FP.F16.E4M3.UNPACK_B R51, R51 ;  /* 0x00000033ff33723e */ /* 0x000fe200020006ff */
[C---:B------:R-:W-:Y:S01]  /*de40*/  FFMA.FTZ R12, R14.reuse, R47, -R25 ;  /* 0x0000002f0e0c7223 */ /* 0x040fe20000010819 */
[----:B------:R-:W-:Y:S01]  /*de50*/  F2FP.F16.E4M3.UNPACK_B R45, R45 ;  /* 0x0000002dff2d723e */ /* 0x000fe200020006ff */
[----:B------:R-:W-:Y:S01]  /*de60*/  FFMA.FTZ R14, R14, R53, R24 ;  /* 0x000000350e0e7223 */ /* 0x000fe20000010018 */
[-C--:B------:R-:W-:Y:S01]  /*de70*/  F2FP.F16.E4M3.UNPACK_B R42, R27.reuse ;  /* 0x0000001bff2a723e */ /* 0x080fe200020006ff */
[----:B------:R-:W-:Y:S01]  /*de80*/  HADD2.F32 R25, -RZ, R21.H1_H1 ;  /* 0x30000015ff197230 */ /* 0x000fe20000004100 */
[----:B------:R-:W-:Y:S01]  /*de90*/  F2FP.F16.E4M3.UNPACK_B R43, R27.H1 ;  /* 0x0000001bff2b723e */ /* 0x000fe200030006ff */
[----:B------:R-:W-:Y:S01]  /*dea0*/  HADD2.F32 R27, -RZ, R51.H0_H0 ;  /* 0x20000033ff1b7230 */ /* 0x000fe20000004100 */
[----:B------:R-:W-:Y:S01]  /*deb0*/  LOP3.LUT R30, R41, 0xff000000, R30, 0xf8, !PT ;  /* 0xff000000291e7812 */ /* 0x000fe200078ef81e */
[----:B------:R-:W-:Y:S01]  /*dec0*/  HADD2.F32 R21, -RZ, R35.H0_H0 ;  /* 0x20000023ff157230 */ /* 0x000fe20000004100 */
[-C--:B------:R-:W-:Y:S01]  /*ded0*/  F2FP.F16.E4M3.UNPACK_B R33, R15.reuse ;  /* 0x0000000fff21723e */ /* 0x080fe200020006ff */
[----:B------:R-:W-:Y:S01]  /*dee0*/  HADD2.F32 R24, -RZ, R45.H0_H0 ;  /* 0x2000002dff187230 */ /* 0x000fe20000004100 */
[----:B------:R-:W-:Y:S01]  /*def0*/  F2FP.F16.E4M3.UNPACK_B R34, R15.H1 ;  /* 0x0000000fff22723e */ /* 0x000fe200030006ff */
[----:B------:R-:W-:Y:S01]  /*df00*/  FMUL.FTZ R53, R40, R46 ;  /* 0x0000002e28357220 */ /* 0x000fe20000410000 */
[-C--:B------:R-:W-:Y:S01]  /*df10*/  F2FP.F16.E4M3.UNPACK_B R15, R26.reuse ;  /* 0x0000001aff0f723e */ /* 0x080fe200020006ff */
[----:B------:R-:W-:Y:S01]  /*df20*/  FMUL.FTZ R47, R21, R27 ;  /* 0x0000001b152f7220 */ /* 0x000fe20000410000 */
[----:B------:R-:W-:Y:S01]  /*df30*/  F2FP.F16.E4M3.UNPACK_B R41, R26.H1 ;  /* 0x0000001aff29723e */ /* 0x000fe200030006ff */
[----:B------:R-:W-:-:S02]  /*df40*/  HADD2.F32 R26, -RZ, R29.H0_H0 ;  /* 0x2000001dff1a7230 */ /* 0x000fc40000004100 */
[----:B------:R-:W-:Y:S01]  /*df50*/  FMUL.FTZ R40, R21, R24 ;  /* 0x0000001815287220 */ /* 0x000fe20000410000 */
[C---:B------:R-:W-:Y:S01]  /*df60*/  FFMA.FTZ R21, R25.reuse, R46, -R52 ;  /* 0x0000002e19157223 */ /* 0x040fe20000010834 */
[----:B------:R-:W-:Y:S01]  /*df70*/  HADD2.F32 R46, -RZ, R45.H1_H1 ;  /* 0x3000002dff2e7230 */ /* 0x000fe20000004100 */
[----:B------:R-:W-:Y:S01]  /*df80*/  F2FP.F16.E4M3.UNPACK_B R52, R55.H1 ;  /* 0x00000037ff34723e */ /* 0x000fe200030006ff */
[----:B------:R-:W-:Y:S01]  /*df90*/  FFMA.FTZ R25, R25, R50, R53 ;  /* 0x0000003219197223 */ /* 0x000fe20000010035 */
[----:B------:R-:W-:Y:S01]  /*dfa0*/  F2FP.F16.E4M3.UNPACK_B R45, R48.H1 ;  /* 0x00000030ff2d723e */ /* 0x000fe200030006ff */
[C---:B------:R-:W-:Y:S01]  /*dfb0*/  FFMA.FTZ R24, R26.reuse, R24, -R47 ;  /* 0x000000181a187223 */ /* 0x040fe2000001082f */
        /* <DEDUP_REMOVED lines=8> */
[C---:B------:R-:W-:Y:S01]  /*e040*/  FMUL.FTZ R54, R27.reuse, R50 ;  /* 0x000000321b367220 */ /* 0x040fe20000410000 */
[----:B------:R-:W-:Y:S02]  /*e050*/  HADD2.F32 R47, -RZ, R45.H0_H0 ;  /* 0x2000002dff2f7230 */ /* 0x000fe40000004100 */
[----:B------:R-:W-:Y:S01]  /*e060*/  FMUL.FTZ R53, R27, R46 ;  /* 0x0000002e1b357220 */ /* 0x000fe20000410000 */
[----:B------:R-:W-:Y:S02]  /*e070*/  HADD2.F32 R29, -RZ, R29.H1_H1 ;  /* 0x3000001dff1d7230 */ /* 0x000fe40000004100 */
[C---:B------:R-:W-:Y:S01]  /*e080*/  FMUL.FTZ R56, R40.reuse, R51 ;  /* 0x0000003328387220 */ /* 0x040fe20000410000 */
[----:B------:R-:W-:Y:S02]  /*e090*/  HADD2.F32 R35, -RZ, R34.H0_H0 ;  /* 0x20000022ff237230 */ /* 0x000fe40000004100 */
[----:B------:R-:W-:Y:S01]  /*e0a0*/  FMUL.FTZ R40, R40, R47 ;  /* 0x0000002f28287220 */ /* 0x000fe20000410000 */
[----:B------:R-:W-:-:S02]  /*e0b0*/  HADD2.F32 R52, -RZ, R52.H1_H1 ;  /* 0x30000034ff347230 */ /* 0x000fc40000004100 */
[----:B------:R-:W-:Y:S01]  /*e0c0*/  FFMA.FTZ R27, R29, R46, -R54 ;  /* 0x0000002e1d1b7223 */ /* 0x000fe20000010836 */
[----:B------:R-:W-:Y:S02]  /*e0d0*/  HADD2.F32 R46, -RZ, R45.H1_H1 ;  /* 0x3000002dff2e7230 */ /* 0x000fe40000004100 */
[C---:B------:R-:W-:Y:S01]  /*e0e0*/  FFMA.FTZ R56, R35.reuse, R47, -R56 ;  /* 0x0000002f23387223 */ /* 0x040fe20000010838 */
[----:B------:R-:W-:Y:S01]  /*e0f0*/  FFMA.FTZ R58, R35, R51, R40 ;  /* 0x00000033233a7223 */ /* 0x000fe20000010028 */
[----:B------:R-:W-:Y:S02]  /*e100*/  HADD2.F32 R43, -RZ, R43.H1_H1 ;  /* 0x3000002bff2b7230 */ /* 0x000fe40000004100 */
[----:B------:R-:W-:Y:S01]  /*e110*/  FFMA.FTZ R29, R29, R50, R53 ;  /* 0x000000321d1d7223 */ /* 0x000fe20000010035 */
[----:B------:R-:W-:Y:S02]  /*e120*/  HADD2.F32 R47, -RZ, R55.H0_H0 ;  /* 0x20000037ff2f7230 */ /* 0x000fe40000004100 */
        /* <DEDUP_REMOVED lines=9> */
[C---:B------:R-:W-:Y:S01]  /*e1c0*/  FFMA.FTZ R61, R35.reuse, R52, R51 ;  /* 0x00000034233d7223 */ /* 0x040fe20000010033 */
[----:B------:R-:W-:Y:S01]  /*e1d0*/  FFMA.FTZ R59, R35, R46, -R50 ;  /* 0x0000002e233b7223 */ /* 0x000fe20000010832 */
[C---:B------:R-:W-:Y:S01]  /*e1e0*/  FFMA.FTZ R52, R34.reuse, R45, -R43 ;  /* 0x0000002d22347223 */ /* 0x040fe2000001082b */
[----:B------:R-:W-:Y:S01]  /*e1f0*/  FFMA.FTZ R53, R34, R47, R40 ;  /* 0x0000002f22357223 */ /* 0x000fe20000010028 */
[-C--:B------:R-:W-:Y:S01]  /*e200*/  F2FP.F16.E4M3.UNPACK_B R45, R49.reuse.H1 ;  /* 0x00000031ff2d723e */ /* 0x080fe200030006ff */
[----:B------:R-:W-:Y:S01]  /*e210*/  HADD2.F32 R43, -RZ, R48.H1_H1 ;  /* 0x30000030ff2b7230 */ /* 0x000fe20000004100 */
[-C--:B------:R-:W-:Y:S01]  /*e220*/  F2FP.F16.E4M3.UNPACK_B R40, R44.reuse.H1 ;  /* 0x0000002cff28723e */ /* 0x080fe200030006ff */
[----:B------:R-:W-:Y:S01]  /*e230*/  HADD2.F32 R42, -RZ, R42.H1_H1 ;  /* 0x3000002aff2a7230 */ /* 0x000fe20000004100 */
[----:B------:R-:W-:Y:S01]  /*e240*/  F2FP.F16.E4M3.UNPACK_B R49, R49 ;  /* 0x00000031ff31723e */ /* 0x000fe200020006ff */
[----:B------:R-:W-:Y:S01]  /*e250*/  HADD2.F32 R48, -RZ, R45.H0_H0 ;  /* 0x2000002dff307230 */ /* 0x000fe20000004100 */
[----:B------:R-:W-:Y:S01]  /*e260*/  F2FP.F16.E4M3.UNPACK_B R44, R44 ;  /* 0x0000002cff2c723e */ /* 0x000fe200020006ff */
        /* <DEDUP_REMOVED lines=9> */
[C---:B------:R-:W-:Y:S01]  /*e300*/  FFMA.FTZ R57, R34.reuse, R43, -R47 ;  /* 0x0000002b22397223 */ /* 0x040fe2000001082f */
[----:B------:R-:W-:Y:S02]  /*e310*/  HADD2.F32 R45, -RZ, R45.H1_H1 ;  /* 0x3000002dff2d7230 */ /* 0x000fe40000004100 */
[C---:B------:R-:W-:Y:S01]  /*e320*/  FFMA.FTZ R48, R33.reuse, R48, R35 ;  /* 0x0000003021307223 */ /* 0x040fe20000010023 */
[----:B------:R-:W-:Y:S02]  /*e330*/  HADD2.F32 R35, -RZ, R40.H1_H1 ;  /* 0x30000028ff237230 */ /* 0x000fe40000004100 */
[----:B------:R-:W-:Y:S01]  /*e340*/  FFMA.FTZ R54, R34, R55, R50 ;  /* 0x0000003722367223 */ /* 0x000fe20000010032 */
[----:B------:R-:W-:Y:S02]  /*e350*/  HADD2.F32 R32, -RZ, R32.H1_H1 ;  /* 0x30000020ff207230 */ /* 0x000fe40000004100 */
[----:B------:R-:W-:Y:S01]  /*e360*/  FFMA.FTZ R46, R33, R46, -R42 ;  /* 0x0000002e212e7223 */ /* 0x000fe2000001082a */
[C---:B------:R-:W-:Y:S01]  /*e370*/  FMUL.FTZ R43, R38.reuse, R45 ;  /* 0x0000002d262b7220 */ /* 0x040fe20000410000 */
[----:B------:R-:W-:Y:S01]  /*e380*/  FMUL.FTZ R34, R38, R35 ;  /* 0x0000002326227220 */ /* 0x000fe20000410000 */
[----:B------:R-:W-:Y:S01]  /*e390*/  HADD2.F32 R38, -RZ, R49.H0_H0 ;  /* 0x20000031ff267230 */ /* 0x000fe20000004100 */
[----:B------:R-:W-:Y:S01]  /*e3a0*/  F2FP.SATFINITE.E4M3.F32.PACK_AB_MERGE_C R58, R61, R58, RZ ;  /* 0x0000003a3d3a723e */ /* 0x000fe200048070ff */
[----:B------:R-:W-:-:S02]  /*e3b0*/  HADD2.F32 R33, -RZ, R37.H0_H0 ;  /* 0x20000025ff217230 */ /* 0x000fc40000004100 */
[C---:B------:R-:W-:Y:S01]  /*e3c0*/  FFMA.FTZ R51, R32.reuse, R45, R34 ;  /* 0x0000002d20337223 */ /* 0x040fe20000010022 */
[----:B------:R-:W-:Y:S02]  /*e3d0*/  HADD2.F32 R34, -RZ, R44.H0_H0 ;  /* 0x2000002cff227230 */ /* 0x000fe40000004100 */
[----:B------:R-:W-:Y:S01]  /*e3e0*/  FFMA.FTZ R47, R32, R35, -R43 ;  /* 0x00000023202f7223 */ /* 0x000fe2000001082b */
        /* <DEDUP_REMOVED lines=29> */
[----:B------:R-:W-:Y:S01]  /*e5c0*/  F2FP.F16.E4M3.UNPACK_B R32, R20 ;  /* 0x00000014ff20723e */ /* 0x000fe200020006ff */
[-C--:B------:R-:W-:Y:S01]  /*e5d0*/  FMUL.FTZ R34, R41, R33.reuse ;  /* 0x0000002129227220 */ /* 0x080fe20000410000 */
[----:B------:R-:W-:Y:S02]  /*e5e0*/  HADD2.F32 R31, -RZ, R30.H0_H0 ;  /* 0x2000001eff1f7230 */ /* 0x000fe40000004100 */
[C---:B------:R-:W-:Y:S01]  /*e5f0*/  FFMA.FTZ R49, R28.reuse, R33, -R49 ;  /* 0x000000211c317223 */ /* 0x040fe20000010831 */
[----:B------:R-:W-:Y:S02]  /*e600*/  HADD2.F32 R20, -RZ, R15.H0_H0 ;  /* 0x2000000fff147230 */ /* 0x000fe40000004100 */
[----:B------:R-:W-:Y:S01]  /*e610*/  FFMA.FTZ R50, R28, R35, R34 ;  /* 0x000000231c327223 */ /* 0x000fe20000010022 */
[----:B------:R-:W-:Y:S01]  /*e620*/  HADD2.F32 R33, -RZ, R32.H0_H0 ;  /* 0x20000020ff217230 */ /* 0x000fe20000004100 */
[----:B------:R-:W-:Y:S01]  /*e630*/  F2FP.SATFINITE.E4M3.F32.PACK_AB_MERGE_C R48, R51, R48, RZ ;  /* 0x000000303330723e */ /* 0x000fe200048070ff */
[----:B------:R-:W-:Y:S01]  /*e640*/  HADD2.F32 R30, -RZ, R30.H1_H1 ;  /* 0x3000001eff1e7230 */ /* 0x000fe20000004100 */
[----:B------:R-:W-:Y:S01]  /*e650*/  F2FP.SATFINITE.E4M3.F32.PACK_AB_MERGE_C R14, R49, R44, RZ ;  /* 0x0000002c310e723e */ /* 0x000fe200048070ff */
[----:B------:R-:W-:-:S02]  /*e660*/  HADD2.F32 R32, -RZ, R32.H1_H1 ;  /* 0x30000020ff207230 */ /* 0x000fc40000004100 */
[C---:B------:R-:W-:Y:S01]  /*e670*/  FMUL.FTZ R34, R20.reuse, R33 ;  /* 0x0000002114227220 */ /* 0x040fe20000410000 */
[----:B------:R-:W-:Y:S02]  /*e680*/  HADD2.F32 R28, -RZ, R15.H1_H1 ;  /* 0x3000000fff1c7230 */ /* 0x000fe40000004100 */
[----:B------:R-:W-:Y:S01]  /*e690*/  FMUL.FTZ R20, R20, R31 ;  /* 0x0000001f14147220 */ /* 0x000fe20000410000 */
[--C-:B------:R-:W-:Y:S01]  /*e6a0*/  HADD2.F32 R15, -RZ, R13.reuse.H0_H0 ;  /* 0x2000000dff0f7230 */ /* 0x100fe20000004100 */
[----:B------:R-:W-:Y:S01]  /*e6b0*/  F2FP.SATFINITE.E4M3.F32.PACK_AB_MERGE_C R37, R50, R37, RZ ;  /* 0x000000253225723e */ /* 0x000fe200048070ff */
[----:B------:R-:W-:Y:S02]  /*e6c0*/  HADD2.F32 R13, -RZ, R13.H1_H1 ;  /* 0x3000000dff0d7230 */ /* 0x000fe40000004100 */
[C---:B------:R-:W-:Y:S01]  /*e6d0*/  FMUL.FTZ R40, R28.reuse, R32 ;  /* 0x000000201c287220 */ /* 0x040fe20000410000 */
        /* <DEDUP_REMOVED lines=11> */
[----:B------:R-:W-:-:S02]  /*e790*/  F2FP.SATFINITE.E4M3.F32.PACK_AB_MERGE_C R12, R43, R42, R12 ;  /* 0x0000002a2b0c723e */ /* 0x000fc4000480700c */
[----:B------:R-:W-:Y:S02]  /*e7a0*/  F2FP.SATFINITE.E4M3.F32.PACK_AB_MERGE_C R14, R31, R34, R14 ;  /* 0x000000221f0e723e */ /* 0x000fe4000480700e */
[----:B------:R-:W-:Y:S02]  /*e7b0*/  F2FP.SATFINITE.E4M3.F32.PACK_AB_MERGE_C R27, R54, R53, R58 ;  /* 0x00000035361b723e */ /* 0x000fe4000480703a */
[----:B------:R-:W-:Y:S01]  /*e7c0*/  F2FP.SATFINITE.E4M3.F32.PACK_AB_MERGE_C R24, R45, R38, R48 ;  /* 0x000000262d18723e */ /* 0x000fe20004807030 */
[----:B------:R1:W-:Y:S01]  /*e7d0*/  STS.128 [R0+0x14400], R12 ;  /* 0x0144000c00007388 */ /* 0x0003e20000000c00 */
[----:B------:R-:W-:-:S05]  /*e7e0*/  F2FP.SATFINITE.E4M3.F32.PACK_AB_MERGE_C R26, R35, R20, R37 ;  /* 0x00000014231a723e */ /* 0x000fca0004807025 */
[----:B------:R1:W-:Y:S02]  /*e7f0*/  STS.128 [R3+0x14400], R24 ;  /* 0x0144001803007388 */ /* 0x0003e40000000c00 */
.L_x_3199:
[----:B------:R-:W-:Y:S05]  /*e800*/  BSYNC B1 ;  /* 0x0000000000017941 */ /* 0x000fea0003800000 */
.L_x_3198:
[----:B------:R-:W-:Y:S05]  /*e810*/  @P0 BRA `(.L_x_3190) ;  /* 0x0000000c00c80947 */ /* 0x000fea0003800000 */
[----:B------:R-:W2:Y:S01]  /*e820*/  LDL R51, [R1+0x38] ;  /* 0x0000380001337983 */ /* 0x000ea20000100800 */
[----:B-1---5:R-:W-:Y:S01]  /*e830*/  SHF.R.U32.HI R13, RZ, 0x8, R9 ;  /* 0x00000008ff0d7819 */ /* 0x022fe20000011609 */
[----:B------:R-:W-:Y:S01]  /*e840*/  IMAD.IADD R24, R16, 0x1, R39 ;  /* 0x0000000110187824 */ /* 0x000fe200078e0227 */
[----:B0-----:R-:W-:Y:S02]  /*e850*/  SHF.R.U32.HI R3, RZ, 0x8, R8 ;  /* 0x00000008ff037819 */ /* 0x001fe40000011608 */
[----:B------:R-:W-:Y:S02]  /*e860*/  LOP3.LUT R12, R9, 0xff, RZ, 0xc0, !PT ;  /* 0x000000ff090c7812 */ /* 0x000fe400078ec0ff */
[----:B------:R-:W-:Y:S02]  /*e870*/  LOP3.LUT R13, R13, 0xff, RZ, 0xc0, !PT ;  /* 0x000000ff0d0d7812 */ /* 0x000fe400078ec0ff */
[----:B------:R-:W-:Y:S02]  /*e880*/  LOP3.LUT R0, R8, 0xff, RZ, 0xc0, !PT ;  /* 0x000000ff08007812 */ /* 0x000fe400078ec0ff */
        /* <DEDUP_REMOVED lines=10> */
[----:B------:R-:W-:Y:S02]  /*e930*/  SHF.R.U32.HI R21, RZ, 0x8, R4 ;  /* 0x00000008ff157819 */ /* 0x000fe40000011604 */
[----:B------:R-:W-:Y:S02]  /*e940*/  LOP3.LUT R0, R0, R25, RZ, 0x3c, !PT ;  /* 0x0000001900007212 */ /* 0x000fe400078e3cff */
[----:B------:R-:W-:-:S02]  /*e950*/  LOP3.LUT R14, R11, 0xff, RZ, 0xc0, !PT ;  /* 0x000000ff0b0e7812 */ /* 0x000fc400078ec0ff */
[----:B------:R-:W-:Y:S02]  /*e960*/  LOP3.LUT R12, R4, 0xff, RZ, 0xc0, !PT ;  /* 0x000000ff040c7812 */ /* 0x000fe400078ec0ff */
[----:B------:R-:W-:Y:S02]  /*e970*/  LOP3.LUT R15, R15, 0xff, RZ, 0xc0, !PT ;  /* 0x000000ff0f0f7812 */ /* 0x000fe400078ec0ff */
[----:B------:R-:W-:Y:S02]  /*e980*/  LOP3.LUT R21, R21, 0xff, RZ, 0xc0, !PT ;  /* 0x000000ff15157812 */ /* 0x000fe400078ec0ff */
[----:B------:R-:W-:Y:S02]  /*e990*/  IADD3 R0, R18, R0, R207 ;  /* 0x0000000012007210 */ /* 0x000fe40007ffe0cf */
[----:B------:R-:W-:Y:S02]  /*e9a0*/  PRMT R28, R15, 0x7604, R14 ;  /* 0x000076040f1c7816 */ /* 0x000fe4000000000e */
[----:B------:R-:W-:Y:S01]  /*e9b0*/  PRMT R35, R21, 0x7604, R12 ;  /* 0x0000760415237816 */ /* 0x000fe2000000000c */
[----:B------:R-:W0:Y:S01]  /*e9c0*/  LDS.128 R24, [R0+0x14400] ;  /* 0x0144000000187984 */ /* 0x000e220000000c00 */
[----:B------:R-:W-:-:S02]  /*e9d0*/  SHF.R.U32.HI R30, RZ, 0x8, R5 ;  /* 0x00000008ff1e7819 */ /* 0x000fc40000011605 */
[----:B------:R-:W-:Y:S02]  /*e9e0*/  SHF.R.U32.HI R32, RZ, 0x8, R6 ;  /* 0x00000008ff207819 */ /* 0x000fe40000011606 */
[----:B------:R-:W-:Y:S02]  /*e9f0*/  LOP3.LUT R21, R5, 0xff, RZ, 0xc0, !PT ;  /* 0x000000ff05157812 */ /* 0x000fe400078ec0ff */
[----:B------:R-:W-:Y:S02]  /*ea00*/  LOP3.LUT R30, R30, 0xff, RZ, 0xc0, !PT ;  /* 0x000000ff1e1e7812 */ /* 0x000fe400078ec0ff */
[----:B------:R-:W-:Y:S02]  /*ea10*/  LOP3.LUT R31, R6, 0xff, RZ, 0xc0, !PT ;  /* 0x000000ff061f7812 */ /* 0x000fe400078ec0ff */
[----:B------:R-:W-:Y:S02]  /*ea20*/  LOP3.LUT R32, R32, 0xff, RZ, 0xc0, !PT ;  /* 0x000000ff20207812 */ /* 0x000fe400078ec0ff */
[----:B------:R-:W-:-:S02]  /*ea30*/  PRMT R30, R30, 0x7604, R21 ;  /* 0x000076041e1e7816 */ /* 0x000fc40000000015 */
[----:B------:R-:W-:Y:S02]  /*ea40*/  SHF.R.U32.HI R37, RZ, 0x10, R5 ;  /* 0x00000010ff257819 */ /* 0x000fe40000011605 */
[----:B------:R-:W-:Y:S02]  /*ea50*/  SHF.R.U32.HI R34, RZ, 0x8, R7 ;  /* 0x00000008ff227819 */ /* 0x000fe40000011607 */
[----:B------:R-:W-:Y:S01]  /*ea60*/  SHF.R.U32.HI R21, RZ, 0x10, R9 ;  /* 0x00000010ff157819 */ /* 0x000fe20000011609 */
[----:B------:R-:W-:Y:S01]  /*ea70*/  IMAD.U32 R37, R37, 0x10000, RZ ;  /* 0x0001000025257824 */ /* 0x000fe200078e00ff */
[----:B------:R-:W-:Y:S02]  /*ea80*/  PRMT R41, R32, 0x7604, R31 ;  /* 0x0000760420297816 */ /* 0x000fe4000000001f */
[----:B------:R-:W-:Y:S01]  /*ea90*/  SHF.R.U32.HI R31, RZ, 0x10, R11 ;  /* 0x00000010ff1f7819 */ /* 0x000fe2000001160b */
[----:B------:R-:W-:Y:S01]  /*eaa0*/  IMAD.U32 R21, R21, 0x10000, RZ ;  /* 0x0001000015157824 */ /* 0x000fe200078e00ff */
[----:B------:R-:W-:-:S02]  /*eab0*/  SHF.R.U32.HI R43, RZ, 0x10, R7 ;  /* 0x00000010ff2b7819 */ /* 0x000fc40000011607 */
[----:B------:R-:W-:Y:S01]  /*eac0*/  LOP3.LUT R33, R7, 0xff, RZ, 0xc0, !PT ;  /* 0x000000ff07217812 */ /* 0x000fe200078ec0ff */
[----:B------:R-:W-:Y:S01]  /*ead0*/  IMAD.U32 R31, R31, 0x10000, RZ ;  /* 0x000100001f1f7824 */ /* 0x000fe200078e00ff */
[----:B------:R-:W-:Y:S01]  /*eae0*/  LOP3.LUT R34, R34, 0xff, RZ, 0xc0, !PT ;  /* 0x000000ff22227812 */ /* 0x000fe200078ec0ff */
[----:B------:R-:W-:Y:S01]  /*eaf0*/  IMAD.U32 R43, R43, 0x10000, RZ ;  /* 0x000100002b2b7824 */ /* 0x000fe200078e00ff */
[----:B------:R-:W-:Y:S02]  /*eb00*/  LOP3.LUT R39, R30, 0xff0000, R37, 0xf8, !PT ;  /* 0x00ff00001e277812 */ /* 0x000fe400078ef825 */
[----:B------:R-:W-:Y:S02]  /*eb10*/  PRMT R34, R34, 0x7604, R33 ;  /* 0x0000760422227816 */ /* 0x000fe40000000021 */
[----:B------:R-:W-:Y:S02]  /*eb20*/  LOP3.LUT R21, R20, 0xff0000, R21, 0xf8, !PT ;  /* 0x00ff000014157812 */ /* 0x000fe400078ef815 */
[----:B------:R-:W-:-:S02]  /*eb30*/  LOP3.LUT R3, R3, 0xff0000, R8, 0xf8, !PT ;  /* 0x00ff000003037812 */ /* 0x000fc400078ef808 */
        /* <DEDUP_REMOVED lines=9> */
[----:B------:R-:W-:Y:S02]  /*ebd0*/  LOP3.LUT R42, R43, 0xff000000, R7, 0xf8, !PT ;  /* 0xff0000002b2a7812 */ /* 0x000fe400078ef807 */
[----:B------:R-:W-:Y:S02]  /*ebe0*/  F2FP.F16.E4M3.UNPACK_B R35, R39 ;  /* 0x00000027ff23723e */ /* 0x000fe400020006ff */
[----:B------:R-:W-:-:S02]  /*ebf0*/  LOP3.LUT R8, R29, 0xff000000, R10, 0xf8, !PT ;  /* 0xff0000001d087812 */ /* 0x000fc400078ef80a */
[--C-:B------:R-:W-:Y:S01]  /*ec00*/  LOP3.LUT R41, R41, 0xff0000, R6.reuse, 0xf8, !PT ;  /* 0x00ff000029297812 */ /* 0x100fe200078ef806 */
[--C-:B------:R-:W-:Y:S01]  /*ec10*/  HADD2.F32 R40, -RZ, R35.reuse.H0_H0 ;  /* 0x20000023ff287230 */ /* 0x100fe20000004100 */
[----:B0-----:R-:W-:Y:S02]  /*ec20*/  F2FP.F16.E4M3.UNPACK_B R28, R25.H1 ;  /* 0x00000019ff1c723e */ /* 0x001fe400030006ff */
[----:B------:R-:W-:Y:S01]  /*ec30*/  LOP3.LUT R4, R41, 0xff000000, R6, 0xf8, !PT ;  /* 0xff00000029047812 */ /* 0x000fe200078ef806 */
[----:B------:R-:W-:Y:S01]  /*ec40*/  HADD2.F32 R41, -RZ, R35.H1_H1 ;  /* 0x30000023ff297230 */ /* 0x000fe20000004100 */
[----:B------:R-:W-:Y:S02]  /*ec50*/  F2FP.F16.E4M3.UNPACK_B R39, R39.H1 ;  /* 0x00000027ff27723e */ /* 0x000fe400030006ff */
[-C--:B------:R-:W-:Y:S02]  /*ec60*/  F2FP.F16.E4M3.UNPACK_B R29, R27.reuse ;  /* 0x0000001bff1d723e */ /* 0x080fe400020006ff */
[----:B------:R-:W-:Y:S01]  /*ec70*/  F2FP.F16.E4M3.UNPACK_B R30, R27.H1 ;  /* 0x0000001bff1e723e */ /* 0x000fe200030006ff */
[--C-:B------:R-:W-:Y:S01]  /*ec80*/  HADD2.F32 R43, -RZ, R39.reuse.H0_H0 ;  /* 0x20000027ff2b7230 */ /* 0x100fe20000004100 */
[-C--:B------:R-:W-:Y:S01]  /*ec90*/  F2FP.F16.E4M3.UNPACK_B R6, R26.reuse ;  /* 0x0000001aff06723e */ /* 0x080fe200020006ff */
[----:B------:R-:W-:Y:S01]  /*eca0*/  HADD2.F32 R39, -RZ, R39.H1_H1 ;  /* 0x30000027ff277230 */ /* 0x000fe20000004100 */
[----:B------:R-:W-:Y:S01]  /*ecb0*/  F2FP.F16.E4M3.UNPACK_B R27, R26.H1 ;  /* 0x0000001aff1b723e */ /* 0x000fe200030006ff */
[----:B------:R-:W-:-:S02]  /*ecc0*/  HADD2.F32 R26, -RZ, R28.H0_H0 ;  /* 0x2000001cff1a7230 */ /* 0x000fc40000004100 */
[----:B------:R-:W-:-:S03]  /*ecd0*/  HADD2.F32 R28, -RZ, R28.H1_H1 ;  /* 0x3000001cff1c7230 */ /* 0x000fc60000004100 */
[----:B------:R-:W-:Y:S01]  /*ece0*/  FMUL.FTZ R47, R26, R43 ;  /* 0x0000002b1a2f7220 */ /* 0x000fe20000410000 */
[----:B--2---:R-:W0:Y:S02]  /*ecf0*/  LDS.128 R12, [R51+0x14400] ;  /* 0x01440000330c7984 */ /* 0x004e240000000c00 */
[-C--:B0-----:R-:W-:Y:S02]  /*ed00*/  F2FP.F16.E4M3.UNPACK_B R20, R15.reuse ;  /* 0x0000000fff14723e */ /* 0x081fe400020006ff */
[----:B------:R-:W-:Y:S02]  /*ed10*/  F2FP.F16.E4M3.UNPACK_B R21, R15.H1 ;  /* 0x0000000fff15723e */ /* 0x000fe400030006ff */
[-C--:B------:R-:W-:Y:S02]  /*ed20*/  F2FP.F16.E4M3.UNPACK_B R3, R14.reuse ;  /* 0x0000000eff03723e */ /* 0x080fe400020006ff */
[----:B------:R-:W-:Y:S02]  /*ed30*/  F2FP.F16.E4M3.UNPACK_B R15, R14.H1 ;  /* 0x0000000eff0f723e */ /* 0x000fe400030006ff */
[----:B------:R-:W-:-:S02]  /*ed40*/  F2FP.F16.E4M3.UNPACK_B R7, R12 ;  /* 0x0000000cff07723e */ /* 0x000fc400020006ff */
[----:B------:R-:W-:Y:S02]  /*ed50*/  F2FP.F16.E4M3.UNPACK_B R11, R12.H1 ;  /* 0x0000000cff0b723e */ /* 0x000fe400030006ff */
[----:B------:R-:W-:Y:S02]  /*ed60*/  F2FP.F16.E4M3.UNPACK_B R14, R25 ;  /* 0x00000019ff0e723e */ /* 0x000fe400020006ff */
[-C--:B------:R-:W-:Y:S02]  /*ed70*/  F2FP.F16.E4M3.UNPACK_B R12, R32.reuse ;  /* 0x00000020ff0c723e */ /* 0x080fe400020006ff */
[-C--:B------:R-:W-:Y:S01]  /*ed80*/  F2FP.F16.E4M3.UNPACK_B R10, R13.reuse ;  /* 0x0000000dff0a723e */ /* 0x080fe200020006ff */
[----:B------:R-:W-:Y:S01]  /*ed90*/  HADD2.F32 R5, -RZ, R14.H0_H0 ;  /* 0x2000000eff057230 */ /* 0x000fe20000004100 */
[----:B------:R-:W-:Y:S01]  /*eda0*/  F2FP.F16.E4M3.UNPACK_B R32, R32.H1 ;  /* 0x00000020ff20723e */ /* 0x000fe200030006ff */
[----:B------:R-:W-:Y:S01]  /*edb0*/  HADD2.F32 R34, -RZ, R12.H0_H0 ;  /* 0x2000000cff227230 */ /* 0x000fe20000004100 */
[----:B------:R-:W-:Y:S01]  /*edc0*/  F2FP.F16.E4M3.UNPACK_B R13, R13.H1 ;  /* 0x0000000dff0d723e */ /* 0x000fe200030006ff */
[----:B------:R-:W-:-:S02]  /*edd0*/  HADD2.F32 R9, -RZ, R10.H0_H0 ;  /* 0x2000000aff097230 */ /* 0x000fc40000004100 */
[C---:B------:R-:W-:Y:S01]  /*ede0*/  FMUL.FTZ R44, R5.reuse, R40 ;  /* 0x00000028052c7220 */ /* 0x040fe20000410000 */
[--C-:B------:R-:W-:Y:S02]  /*edf0*/  HADD2.F32 R35, -RZ, R32.reuse.H0_H0 ;  /* 0x20000020ff237230 */ /* 0x100fe40000004100 */
[-C--:B------:R-:W-:Y:S01]  /*ee00*/  FMUL.FTZ R33, R5, R34.reuse ;  /* 0x0000002205217220 */ /* 0x080fe20000410000 */
[----:B------:R-:W-:Y:S02]  /*ee10*/  HADD2.F32 R32, -RZ, R32.H1_H1 ;  /* 0x30000020ff207230 */ /* 0x000fe40000004100 */
[C---:B------:R-:W-:Y:S01]  /*ee20*/  FFMA.FTZ R5, R9.reuse, R34, -R44 ;  /* 0x0000002209057223 */ /* 0x040fe2000001082c */
[----:B------:R-:W-:Y:S01]  /*ee30*/  F2FP.F16.E4M3.UNPACK_B R25, R24 ;  /* 0x00000018ff19723e */ /* 0x000fe200020006ff */
[----:B------:R-:W-:Y:S01]  /*ee40*/  FFMA.FTZ R9, R9, R40, R33 ;  /* 0x0000002809097223 */ /* 0x000fe20000010021 */
[----:B------:R-:W-:Y:S02]  /*ee50*/  HADD2.F32 R33, -RZ, R12.H1_H1 ;  /* 0x3000000cff217230 */ /* 0x000fe40000004100 */
[----:B------:R-:W-:Y:S01]  /*ee60*/  FMUL.FTZ R26, R26, R35 ;  /* 0x000000231a1a7220 */ /* 0x000fe20000410000 */
[----:B------:R-:W-:-:S02]  /*ee70*/  HADD2.F32 R12, -RZ, R10.H1_H1 ;  /* 0x3000000aff0c7230 */ /* 0x000fc40000004100 */
[C---:B------:R-:W-:Y:S01]  /*ee80*/  FMUL.FTZ R40, R28.reuse, R39 ;  /* 0x000000271c287220 */ /* 0x040fe20000410000 */
[----:B------:R-:W-:Y:S02]  /*ee90*/  HADD2.F32 R10, -RZ, R14.H1_H1 ;  /* 0x3000000eff0a7230 */ /* 0x000fe40000004100 */
[----:B------:R-:W-:Y:S01]  /*eea0*/  FMUL.FTZ R28, R28, R32 ;  /* 0x000000201c1c7220 */ /* 0x000fe20000410000 */
[--C-:B------:R-:W-:Y:S01]  /*eeb0*/  HADD2.F32 R14, -RZ, R13.reuse.H0_H0 ;  /* 0x2000000dff0e7230 */ /* 0x100fe20000004100 */
[----:B------:R-:W-:Y:S01]  /*eec0*/  F2FP.F16.E4M3.UNPACK_B R24, R24.H1 ;  /* 0x00000018ff18723e */ /* 0x000fe200030006ff */
[----:B------:R-:W-:Y:S02]  /*eed0*/  HADD2.F32 R13, -RZ, R13.H1_H1 ;  /* 0x3000000dff0d7230 */ /* 0x000fe40000004100 */
[C---:B------:R-:W-:Y:S01]  /*eee0*/  FMUL.FTZ R45, R10.reuse, R41 ;  /* 0x000000290a2d7220 */ /* 0x040fe20000410000 */
[----:B------:R-:W-:Y:S01]  /*eef0*/  FMUL.FTZ R34, R10, R33 ;  /* 0x000000210a227220 */ /* 0x000fe20000410000 */
[C---:B------:R-:W-:Y:S01]  /*ef00*/  FFMA.FTZ R43, R14.reuse, R43, R26 ;  /* 0x0000002b0e2b7223 */ /* 0x040fe2000001001a */
[----:B------:R-:W-:Y:S01]  /*ef10*/  FFMA.FTZ R47, R14, R35, -R47 ;  /* 0x000000230e2f7223 */ /* 0x000fe2000001082f */
[C---:B------:R-:W-:Y:S01]  /*ef20*/  FFMA.FTZ R10, R12.reuse, R33, -R45 ;  /* 0x000000210c0a7223 */ /* 0x040fe2000001082d */
[----:B------:R-:W-:Y:S01]  /*ef30*/  FFMA.FTZ R12, R12, R41, R34 ;  /* 0x000000290c0c7223 */ /* 0x000fe20000010022 */
[-C--:B------:R-:W-:Y:S01]  /*ef40*/  F2FP.F16.E4M3.UNPACK_B R34, R42.reuse ;  /* 0x0000002aff22723e */ /* 0x080fe200020006ff */
[----:B------:R-:W-:Y:S01]  /*ef50*/  HADD2.F32 R26, -RZ, R29.H0_H0 ;  /* 0x2000001dff1a7230 */ /* 0x000fe20000004100 */
[-C--:B------:R-:W-:Y:S01]  /*ef60*/  F2FP.F16.E4M3.UNPACK_B R33, R37.reuse ;  /* 0x00000025ff21723e */ /* 0x080fe200020006ff */
[----:B------:R-:W-:Y:S01]  /*ef70*/  HADD2.F32 R14, -RZ, R20.H0_H0 ;  /* 0x20000014ff0e7230 */ /* 0x000fe20000004100 */
[----:B------:R-:W-:Y:S01]  /*ef80*/  F2FP.F16.E4M3.UNPACK_B R37, R37.H1 ;  /* 0x00000025ff25723e */ /* 0x000fe200030006ff */
[----:B------:R-:W-:Y:S01]  /*ef90*/  HADD2.F32 R41, -RZ, R34.H0_H0 ;  /* 0x20000022ff297230 */ /* 0x000fe20000004100 */
[----:B------:R-:W-:Y:S01]  /*efa0*/  F2FP.F16.E4M3.UNPACK_B R42, R42.H1 ;  /* 0x0000002aff2a723e */ /* 0x000fe200030006ff */
[----:B------:R-:W-:-:S02]  /*efb0*/  HADD2.F32 R35, -RZ, R33.H0_H0 ;  /* 0x20000021ff237230 */ /* 0x000fc40000004100 */
[C---:B------:R-:W-:Y:S01]  /*efc0*/  FFMA.FTZ R40, R13.reuse, R32, -R40 ;  /* 0x000000200d287223 */ /* 0x040fe20000010828 */
[----:B------:R-:W-:Y:S02]  /*efd0*/  HADD2.F32 R34, -RZ, R34.H1_H1 ;  /* 0x30000022ff227230 */ /* 0x000fe40000004100 */
[C---:B------:R-:W-:Y:S01]  /*efe0*/  FMUL.FTZ R45, R26.reuse, R41 ;  /* 0x000000291a2d7220 */ /* 0x040fe20000410000 */
[----:B------:R-:W-:Y:S02]  /*eff0*/  HADD2.F32 R29, -RZ, R29.H1_H1 ;  /* 0x3000001dff1d7230 */ /* 0x000fe40000004100 */
[-C--:B------:R-:W-:Y:S01]  /*f000*/  FMUL.FTZ R26, R26, R35.reuse ;  /* 0x000000231a1a7220 */ /* 0x080fe20000410000 */
[----:B------:R-:W-:Y:S02]  /*f010*/  HADD2.F32 R33, -RZ, R33.H1_H1 ;  /* 0x30000021ff217230 */ /* 0x000fe40000004100 */
[C---:B------:R-:W-:Y:S01]  /*f020*/  FFMA.FTZ R45, R14.reuse, R35, -R45 ;  /* 0x000000230e2d7223 */ /* 0x040fe2000001082d */
[----:B------:R-:W-:Y:S01]  /*f030*/  FFMA.FTZ R44, R13, R39, R28 ;  /* 0x000000270d2c7223 */ /* 0x000fe2000001001c */
[----:B------:R-:W-:Y:S01]  /*f040*/  FFMA.FTZ R41, R14, R41, R26 ;  /* 0x000000290e297223 */ /* 0x000fe2000001001a */
[----:B------:R-:W-:-:S02]  /*f050*/  HADD2.F32 R14, -RZ, R30.H0_H0 ;  /* 0x2000001eff0e7230 */ /* 0x000fc40000004100 */
[C---:B------:R-:W-:Y:S01]  /*f060*/  FMUL.FTZ R35, R29.reuse, R34 ;  /* 0x000000221d237220 */ /* 0x040fe20000410000 */
[----:B------:R-:W-:Y:S02]  /*f070*/  HADD2.F32 R26, -RZ, R37.H0_H0 ;  /* 0x20000025ff1a7230 */ /* 0x000fe40000004100 */
[----:B------:R-:W-:Y:S01]  /*f080*/  FMUL.FTZ R29, R29, R33 ;  /* 0x000000211d1d7220 */ /* 0x000fe20000410000 */
[----:B------:R-:W-:Y:S01]  /*f090*/  HADD2.F32 R28, -RZ, R42.H0_H0 ;  /* 0x2000002aff1c7230 */ /* 0x000fe20000004100 */
[----:B------:R-:W-:Y:S01]  /*f0a0*/  F2FP.SATFINITE.E4M3.F32.PACK_AB_MERGE_C R40, R40, R47, RZ ;  /* 0x0000002f2828723e */ /* 0x000fe200048070ff */
[----:B------:R-:W-:Y:S02]  /*f0b0*/  HADD2.F32 R13, -RZ, R21.H0_H0 ;  /* 0x20000015ff0d7230 */ /* 0x000fe40000004100 */
[C---:B------:R-:W-:Y:S01]  /*f0c0*/  FMUL.FTZ R49, R14.reuse, R26 ;  /* 0x0000001a0e317220 */ /* 0x040fe20000410000 */
[----:B------:R-:W-:Y:S02]  /*f0d0*/  HADD2.F32 R20, -RZ, R20.H1_H1 ;  /* 0x30000014ff147230 */ /* 0x000fe40000004100 */
[----:B------:R-:W-:Y:S01]  /*f0e0*/  FMUL.FTZ R32, R14, R28 ;  /* 0x0000001c0e207220 */ /* 0x000fe20000410000 */
[----:B------:R-:W-:-:S02]  /*f0f0*/  HADD2.F32 R37, -RZ, R37.H1_H1 ;  /* 0x30000025ff257230 */ /* 0x000fc40000004100 */
[C---:B------:R-:W-:Y:S01]  /*f100*/  FFMA.FTZ R49, R13.reuse, R28, R49 ;  /* 0x0000001c0d317223 */ /* 0x040fe20000010031 */
[----:B------:R-:W-:Y:S01]  /*f110*/  F2FP.F16.E4M3.UNPACK_B R28, R38.H1 ;  /* 0x00000026ff1c723e */ /* 0x000fe200030006ff */
[C---:B------:R-:W-:Y:S01]  /*f120*/  FFMA.FTZ R46, R20.reuse, R33, -R35 ;  /* 0x00000021142e7223 */ /* 0x040fe20000010823 */
[----:B------:R-:W-:Y:S01]  /*f130*/  FFMA.FTZ R48, R20, R34, R29 ;  /* 0x0000002214307223 */ /* 0x000fe2000001001d */
[-C--:B------:R-:W-:Y:S01]  /*f140*/  F2FP.F16.E4M3.UNPACK_B R20, R31.reuse.H1 ;  /* 0x0000001fff14723e */ /* 0x080fe200030006ff */
[----:B------:R-:W-:Y:S02]  /*f150*/  HADD2.F32 R42, -RZ, R42.H1_H1 ;  /* 0x3000002aff2a7230 */ /* 0x000fe40000004100 */
[----:B------:R-:W-:Y:S01]  /*f160*/  FFMA.FTZ R39, R13, R26, -R32 ;  /* 0x0000001a0d277223 */ /* 0x000fe20000010820 */
        /* <DEDUP_REMOVED lines=23> */
[----:B------:R-:W-:Y:S01]  /*f2e0*/  F2FP.SATFINITE.E4M3.F32.PACK_AB_MERGE_C R43, R44, R43, RZ ;  /* 0x0000002b2c2b723e */ /* 0x000fe200048070ff */
[----:B------:R-:W-:-:S02]  /*f2f0*/  HADD2.F32 R13, -RZ, R25.H0_H0 ;  /* 0x20000019ff0d7230 */ /* 0x000fc40000004100 */
[C---:B------:R-:W-:Y:S01]  /*f300*/  FFMA.FTZ R33, R11.reuse, R20, -R14 ;  /* 0x000000140b217223 */ /* 0x040fe2000001080e */
[----:B------:R-:W-:Y:S01]  /*f310*/  FFMA.FTZ R35, R11, R28, R21 ;  /* 0x0000001c0b237223 */ /* 0x000fe20000010015 */
[----:B------:R-:W-:Y:S01]  /*f320*/  HADD2.F32 R14, -RZ, R31.H0_H0 ;  /* 0x2000001fff0e7230 */ /* 0x000fe20000004100 */
[----:B------:R-:W-:Y:S01]  /*f330*/  F2FP.F16.E4M3.UNPACK_B R21, R4.H1 ;  /* 0x00000004ff15723e */ /* 0x000fe200030006ff */
        /* <DEDUP_REMOVED lines=24> */
[----:B------:R-:W-:Y:S01]  /*f4c0*/  HADD2.F32 R20, -RZ, R13.H1_H1 ;  /* 0x3000000dff147230 */ /* 0x000fe20000004100 */
[----:B------:R-:W-:Y:S01]  /*f4d0*/  F2FP.F16.E4M3.UNPACK_B R4, R4 ;  /* 0x00000004ff04723e */ /* 0x000fe200020006ff */
[----:B------:R-:W-:-:S02]  /*f4e0*/  HADD2.F32 R15, -RZ, R15.H1_H1 ;  /* 0x3000000fff0f7230 */ /* 0x000fc40000004100 */
[----:B------:R-:W-:Y:S01]  /*f4f0*/  FMUL.FTZ R14, R27, R26 ;  /* 0x0000001a1b0e7220 */ /* 0x000fe20000410000 */
[----:B------:R-:W-:Y:S01]  /*f500*/  FFMA.FTZ R42, R7, R24, R42 ;  /* 0x00000018072a7223 */ /* 0x000fe2000001002a */
[----:B------:R-:W-:Y:S02]  /*f510*/  HADD2.F32 R11, -RZ, R8.H0_H0 ;  /* 0x20000008ff0b7230 */ /* 0x000fe40000004100 */
[-C--:B------:R-:W-:Y:S01]  /*f520*/  FMUL.FTZ R27, R27, R20.reuse ;  /* 0x000000141b1b7220 */ /* 0x080fe20000410000 */
[C---:B------:R-:W-:Y:S01]  /*f530*/  FFMA.FTZ R21, R15.reuse, R20, -R14 ;  /* 0x000000140f157223 */ /* 0x040fe2000001080e */
[----:B------:R-:W-:Y:S01]  /*f540*/  HADD2.F32 R7, -RZ, R6.H0_H0 ;  /* 0x20000006ff077230 */ /* 0x000fe20000004100 */
[----:B------:R-:W-:Y:S01]  /*f550*/  F2FP.SATFINITE.E4M3.F32.PACK_AB_MERGE_C R5, R10, R5, R40 ;  /* 0x000000050a05723e */ /* 0x000fe20004807028 */
[--C-:B------:R-:W-:Y:S02]  /*f560*/  HADD2.F32 R13, -RZ, R4.reuse.H0_H0 ;  /* 0x20000004ff0d7230 */ /* 0x100fe40000004100 */
[----:B------:R-:W-:Y:S01]  /*f570*/  FFMA.FTZ R27, R15, R26, R27 ;  /* 0x0000001a0f1b7223 */ /* 0x000fe2000001001b */
[----:B------:R-:W-:-:S02]  /*f580*/  HADD2.F32 R14, -RZ, R4.H1_H1 ;  /* 0x30000004ff0e7230 */ /* 0x000fc40000004100 */
[C---:B------:R-:W-:Y:S01]  /*f590*/  FMUL.FTZ R20, R7.reuse, R11 ;  /* 0x0000000b07147220 */ /* 0x040fe20000410000 */
[----:B------:R-:W-:Y:S02]  /*f5a0*/  HADD2.F32 R6, -RZ, R6.H1_H1 ;  /* 0x30000006ff067230 */ /* 0x000fe40000004100 */
[-C--:B------:R-:W-:Y:S01]  /*f5b0*/  FMUL.FTZ R15, R7, R13.reuse ;  /* 0x0000000d070f7220 */ /* 0x080fe20000410000 */
[----:B------:R-:W-:Y:S01]  /*f5c0*/  HADD2.F32 R8, -RZ, R8.H1_H1 ;  /* 0x30000008ff087230 */ /* 0x000fe20000004100 */
[----:B------:R-:W-:Y:S01]  /*f5d0*/  F2FP.SATFINITE.E4M3.F32.PACK_AB_MERGE_C R21, R21, R34, RZ ;  /* 0x000000221515723e */ /* 0x000fe200048070ff */
[--C-:B------:R-:W-:Y:S02]  /*f5e0*/  HADD2.F32 R4, -RZ, R3.reuse.H0_H0 ;  /* 0x20000003ff047230 */ /* 0x100fe40000004100 */
[C---:B------:R-:W-:Y:S01]  /*f5f0*/  FMUL.FTZ R24, R6.reuse, R14 ;  /* 0x0000000e06187220 */ /* 0x040fe20000410000 */
[----:B------:R-:W-:Y:S02]  /*f600*/  HADD2.F32 R3, -RZ, R3.H1_H1 ;  /* 0x30000003ff037230 */ /* 0x000fe40000004100 */
[----:B------:R-:W-:Y:S01]  /*f610*/  FMUL.FTZ R7, R6, R8 ;  /* 0x0000000806077220 */ /* 0x000fe20000410000 */
[----:B------:R-:W-:Y:S01]  /*f620*/  F2FP.SATFINITE.E4M3.F32.PACK_AB_MERGE_C R27, R27, R42, RZ ;  /* 0x0000002a1b1b723e */ /* 0x000fe200048070ff */
[C---:B------:R-:W-:Y:S01]  /*f630*/  FFMA.FTZ R20, R4.reuse, R13, R20 ;  /* 0x0000000d04147223 */ /* 0x040fe20000010014 */
[----:B------:R-:W-:Y:S01]  /*f640*/  FFMA.FTZ R6, R4, R11, -R15 ;  /* 0x0000000b04067223 */ /* 0x000fe2000001080f */
        /* <DEDUP_REMOVED lines=10> */
[----:B------:R-:W-:Y:S01]  /*f6f0*/  F2FP.SATFINITE.E4M3.F32.PACK_AB_MERGE_C R11, R48, R41, R11 ;  /* 0x00000029300b723e */ /* 0x000fe2000480700b */
[----:B------:R3:W-:Y:S01]  /*f700*/  STS.128 [R51+0x14400], R4 ;  /* 0x0144000433007388 */ /* 0x0007e20000000c00 */
[----:B------:R-:W-:Y:S02]  /*f710*/  F2FP.SATFINITE.E4M3.F32.PACK_AB_MERGE_C R8, R38, R29, R8 ;  /* 0x0000001d2608723e */ /* 0x000fe40004807008 */
[----:B------:R-:W-:-:S05]  /*f720*/  F2FP.SATFINITE.E4M3.F32.PACK_AB_MERGE_C R10, R3, R20, R27 ;  /* 0x00000014030a723e */ /* 0x000fca000480701b */
[----:B------:R3:W-:Y:S02]  /*f730*/  STS.128 [R0+0x14400], R8 ;  /* 0x0144000800007388 */ /* 0x0007e40000000c00 */
.L_x_3190:
[----:B------:R-:W-:Y:S05]  /*f740*/  BSYNC B0 ;  /* 0x0000000000007941 */ /* 0x000fea0003800000 */
.L_x_3176:
        /* <DEDUP_REMOVED lines=8> */
.L_x_3173:
[----:B-123--:R-:W2:Y:S02]  /*f7d0*/  LDL R0, [R1+0x4] ;  /* 0x0000040001007983 */ /* 0x00eea40000100800 */
[----:B--2---:R-:W-:-:S13]  /*f7e0*/  R2UR UR4, R0 ;  /* 0x00000000000472ca */ /* 0x004fda00000e0000 */
[----:B------:R-:W-:-:S04]  /*f7f0*/  MOV R0, UR4 ;  /* 0x0000000400007c02 */ /* 0x000fc80008000f00 */
[----:B------:R-:W-:-:S13]  /*f800*/  ISETP.NE.AND P0, PT, R0, 0x3, PT ;  /* 0x000000030000780c */ /* 0x000fda0003f05270 */
[----:B------:R-:W-:Y:S05]  /*f810*/  @!P0 BRA `(.L_x_3200) ;  /* 0x0000000000048947 */ /* 0x000fea0003800000 */
[----:B------:R-:W-:Y:S01]  /*f820*/  BPT.TRAP 0x1 ;  /* 0x000000040000795c */ /* 0x000fe20000300000 */
.L_x_3200:
[----:B------:R-:W-:Y:S01]  /*f830*/  IMAD R0, R189, 0x8, R18 ;  /* 0x00000008bd007824 */ /* 0x000fe200078e0212 */
[----:B0----5:R-:W-:-:S04]  /*f840*/  SHF.L.U32 R5, R194, 0x1f, RZ ;  /* 0x0000001fc2057819 */ /* 0x021fc800000006ff */
[----:B------:R0:W1:Y:S01]  /*f850*/  SYNCS.PHASECHK.TRANS64.TRYWAIT P1, [R0+URZ+0x22830], R5 ;  /* 0x02283005000075a7 */ /* 0x000062000802017f */
[----:B------:R-:W-:Y:S05]  /*f860*/  @!P0 BRA `(.L_x_3201) ;  /* 0x0000000000048947 */ /* 0x000fea0003800000 */
[----:B------:R-:W-:Y:S01]  /*f870*/  BPT.TRAP 0x1 ;  /* 0x000000040000795c */ /* 0x000fe20000300000 */
.L_x_3201:
        /* <DEDUP_REMOVED lines=8> */
.L_x_3202:
[----:B------:R-:W-:Y:S01]  /*f900*/  IMAD.MOV.U32 R4, RZ, RZ, R20 ;  /* 0x000000ffff047224 */ /* 0x000fe200078e0014 */
[----:B------:R-:W-:Y:S05]  /*f910*/  WARPSYNC.ALL ;  /* 0x0000000000007948 */ /* 0x000fea0003800000 */
[----:B01----:R-:W-:Y:S01]  /*f920*/  IMAD.MOV.U32 R5, RZ, RZ, 0x40000040 ;  /* 0x40000040ff057424 */ /* 0x003fe200078e00ff */
[----:B------:R-:W-:Y:S01]  /*f930*/  R2UR UR6, R4 ;  /* 0x00000000040672ca */ /* 0x000fe200000e0000 */
[----:B------:R-:W-:Y:S01]  /*f940*/  WARPGROUP.ARRIVE ;  /* 0x00000000000079c5 */ /* 0x000fe20000000000 */
[----:B------:R-:W-:Y:S01]  /*f950*/  LOP3.LUT R4, R36, 0x10000, RZ, 0xfc, !PT ;  /* 0x0001000024047812 */ /* 0x000fe200078efcff */
[C---:B------:R-:W-:Y:S01]  /*f960*/  VIADD R6, R20.reuse, 0x100 ;  /* 0x0000010014067836 */ /* 0x040fe20000000000 */
[C---:B------:R-:W-:Y:S01]  /*f970*/  R2UR UR7, R5.reuse ;  /* 0x00000000050772ca */ /* 0x040fe200000e0000 */
[----:B------:R-:W-:Y:S01]  /*f980*/  VIADD R8, R20, 0x200 ;  /* 0x0000020014087836 */ /* 0x000fe20000000000 */
[----:B------:R-:W-:Y:S01]  /*f990*/  R2UR UR4, R4 ;  /* 0x00000000040472ca */ /* 0x000fe200000e0000 */
[----:B------:R-:W-:Y:S01]  /*f9a0*/  IMAD.MOV.U32 R9, RZ, RZ, 0x40000040 ;  /* 0x40000040ff097424 */ /* 0x000fe200078e00ff */
[----:B------:R-:W-:Y:S01]  /*f9b0*/  R2UR UR5, R5 ;  /* 0x00000000050572ca */ /* 0x000fe200000e0000 */
[----:B------:R-:W-:Y:S01]  /*f9c0*/  VIADD R10, R20, 0x400 ;  /* 0x00000400140a7836 */ /* 0x000fe20000000000 */
[----:B------:R-:W-:Y:S01]  /*f9d0*/  MOV R7, 0x40000040 ;  /* 0x4000004000077802 */ /* 0x000fe20000000f00 */
[----:B------:R-:W-:Y:S01]  /*f9e0*/  IMAD.MOV.U32 R11, RZ, RZ, 0x40000040 ;  /* 0x40000040ff0b7424 */ /* 0x000fe200078e00ff */
[----:B------:R-:W-:Y:S01]  /*f9f0*/  R2UR UR10, R6 ;  /* 0x00000000060a72ca */ /* 0x000fe200000e0000 */
[C---:B------:R-:W-:Y:S01]  /*fa00*/  VIADD R6, R20.reuse, 0x300 ;  /* 0x0000030014067836 */ /* 0x040fe20000000000 */
[----:B------:R-:W-:Y:S01]  /*fa10*/  R2UR UR11, R7 ;  /* 0x00000000070b72ca */ /* 0x000fe200000e0000 */
[----:B------:R-:W-:Y:S01]  /*fa20*/  VIADD R14, R20, 0x404 ;  /* 0x00000404140e7836 */ /* 0x000fe20000000000 */
[----:B------:R-:W-:Y:S01]  /*fa30*/  R2UR UR8, R4 ;  /* 0x00000000040872ca */ /* 0x000fe200000e0000 */
[----:B------:R-:W-:Y:S01]  /*fa40*/  IMAD.MOV.U32 R15, RZ, RZ, 0x40000040 ;  /* 0x40000040ff0f7424 */ /* 0x000fe200078e00ff */
[----:B------:R-:W-:Y:S01]  /*fa50*/  R2UR UR9, R5 ;  /* 0x00000000050972ca */ /* 0x000fe200000e0000 */
[----:B------:R-:W-:Y:S01]  /*fa60*/  IMAD.MOV.U32 R21, RZ, RZ, 0x40000040 ;  /* 0x40000040ff157424 */ /* 0x000fe200078e00ff */
[----:B------:R-:W-:Y:S01]  /*fa70*/  R2UR UR14, R8 ;  /* 0x00000000080e72ca */ /* 0x000fe200000e0000 */
[----:B------:R-:W-:Y:S01]  /*fa80*/  QGMMA.64x32x32.F32.E4M3.E4M3 R88, gdesc[UR4], RZ, !UPT, gsb0 ;  /* 0x00600000045879f3 */ /* 0x000fe2000c0008ff */
[----:B------:R-:W-:Y:S01]  /*fa90*/  R2UR UR15, R9 ;  /* 0x00000000090f72ca */ /* 0x000fe200000e0000 */
[----:B------:R-:W-:Y:S01]  /*faa0*/  VIADD R8, R20, 0x2 ;  /* 0x0000000214087836 */ /* 0x000fe20000000000 */
[----:B------:R-:W-:-:S02]  /*fab0*/  R2UR UR12, R4 ;  /* 0x00000000040c72ca */ /* 0x000fc400000e0000 */
[----:B------:R-:W-:Y:S02]  /*fac0*/  R2UR UR13, R5 ;  /* 0x00000000050d72ca */ /* 0x000fe400000e0000 */
[----:B------:R-:W-:Y:S01]  /*fad0*/  R2UR UR18, R6 ;  /* 0x00000000061272ca */ /* 0x000fe200000e0000 */
[----:B------:R-:W-:Y:S01]  /*fae0*/  VIADD R6, R20, 0x102 ;  /* 0x0000010214067836 */ /* 0x000fe20000000000 */
[----:B------:R-:W-:Y:S01]  /*faf0*/  R2UR UR19, R7 ;  /* 0x00000000071372ca */ /* 0x000fe200000e0000 */
[----:B------:R-:W-:Y:S01]  /*fb00*/  IMAD.MOV.U32 R7, RZ, RZ, 0x40000040 ;  /* 0x40000040ff077424 */ /* 0x000fe200078e00ff */
[----:B------:R-:W-:Y:S02]  /*fb10*/  R2UR UR16, R4 ;  /* 0x00000000041072ca */ /* 0x000fe400000e0000 */
[----:B------:R-:W-:Y:S02]  /*fb20*/  R2UR UR17, R5 ;  /* 0x00000000051172ca */ /* 0x000fe400000e0000 */
[----:B------:R-:W-:Y:S01]  /*fb30*/  R2UR UR22, R10 ;  /* 0x000000000a1672ca */ /* 0x000fe200000e0000 */
[----:B------:R-:W-:Y:S01]  /*fb40*/  VIADD R10, R20, 0x202 ;  /* 0x00000202140a7836 */ /* 0x000fe20000000000 */
[----:B------:R-:W-:Y:S01]  /*fb50*/  R2UR UR23, R11 ;  /* 0x000000000b1772ca */ /* 0x000fe200000e0000 */
[----:B------:R-:W-:Y:S01]  /*fb60*/  IMAD.MOV.U32 R11, RZ, RZ, 0x40000040 ;  /* 0x40000040ff0b7424 */ /* 0x000fe200078e00ff */
[----:B------:R-:W-:-:S02]  /*fb70*/  R2UR UR20, R4 ;  /* 0x00000000041472ca */ /* 0x000fc400000e0000 */
[----:B------:R-:W-:Y:S02]  /*fb80*/  R2UR UR21, R5 ;  /* 0x00000000051572ca */ /* 0x000fe400000e0000 */
[----:B------:R-:W-:Y:S02]  /*fb90*/  MOV R9, 0x40000040 ;  /* 0x4000004000097802 */ /* 0x000fe40000000f00 */
        /* <DEDUP_REMOVED lines=8> */
[----:B------:R-:W-:Y:S01]  /*fc20*/  VIADD R6, R20, 0x302 ;  /* 0x0000030214067836 */ /* 0x000fe20000000000 */
[----:B------:R-:W-:Y:S02]  /*fc30*/  R2UR UR11, R7 ;  /* 0x00000000070b72ca */ /* 0x000fe400000e0000 */
[----:B------:R-:W-:Y:S01]  /*fc40*/  MOV R7, 0x40000040 ;  /* 0x4000004000077802 */ /* 0x000fe20000000f00 */
[----:B------:R-:W-:Y:S02]  /*fc50*/  WARPGROUP.DEPBAR.LE gsb0, 0x0 ;  /* 0x00008000000079c5 */ /* 0x000fe40000010000 */
        /* <DEDUP_REMOVED lines=14> */
[----:B------:R-:W-:Y:S01]  /*fd40*/  QGMMA.64x32x32.F32.E4M3.E4M3 R40, gdesc[UR16], RZ, !UPT, gsb0 ;  /* 0x00600000102879f3 */ /* 0x000fe2000c0008ff */
        /* <DEDUP_REMOVED lines=73> */
[----:B------:R-:W-:Y:S01]  /*101e0*/  IMAD.MOV.U32 R15, RZ, RZ, 0x40000040 ;  /* 0x40000040ff0f7424 */ /* 0x000fe200078e00ff */
[----:B------:R-:W-:Y:S01]  /*101f0*/  IADD3 R20, R20, 0x406, RZ ;  /* 0x0000040614147810 */ /* 0x000fe20007ffe0ff */
        /* <DEDUP_REMOVED lines=45> */
.L_x_3204:
[----:B------:R-:W0:Y:S01]  /*104d0*/  LDC R106, c[0x0][0x448] ;  /* 0x00011200ff6a7b82 */ /* 0x000e220000000800 */
[----:B------:R-:W2:Y:S01]  /*104e0*/  LDL.LU R104, [R1] ;  /* 0x0000000001687983 */ /* 0x000ea20000300800 */
        /* <DEDUP_REMOVED lines=16> */
[----:B------:R-:W-:-:S02]  /*105f0*/  IMAD.IADD R94, R208, 0x1, R197 ;  /* 0x00000001d05e7824 */ /* 0x000fc400078e02c5 */
[C---:B------:R-:W-:Y:S01]  /*10600*/  FMUL.FTZ R80, R2.reuse, R82 ;  /* 0x0000005202507220 */ /* 0x040fe20000410000 */
[C---:B------:R-:W-:Y:S01]  /*10610*/  FMUL.FTZ R82, R2.reuse, R86 ;  /* 0x0000005602527220 */ /* 0x040fe20000410000 */
[C---:B------:R-:W-:Y:S01]  /*10620*/  FMUL.FTZ R86, R2.reuse, R62 ;  /* 0x0000003e02567220 */ /* 0x040fe20000410000 */
[C---:B------:R-:W-:Y:S01]  /*10630*/  FMUL.FTZ R13, R2.reuse, R88 ;  /* 0x00000058020d7220 */ /* 0x040fe20000410000 */
[----:B------:R-:W-:Y:S01]  /*10640*/  FMUL.FTZ R88, R2, R100 ;  /* 0x0000006402587220 */ /* 0x000fe20000410000 */
[----:B0-----:R-:W-:Y:S01]  /*10650*/  ISETP.NE.AND P4, PT, R106, 0x1, PT ;  /* 0x000000016a00780c */ /* 0x001fe20003f85270 */
        /* <DEDUP_REMOVED lines=9> */
[C---:B------:R-:W-:Y:S01]  /*106f0*/  FMUL.FTZ R15, R2.reuse, R92 ;  /* 0x0000005c020f7220 */ /* 0x040fe20000410000 */
[----:B------:R-:W0:Y:S01]  /*10700*/  MUFU.TANH R90, R90 ;  /* 0x0000005a005a7308 */ /* 0x000e220000002400 */
[C---:B------:R-:W-:Y:S01]  /*10710*/  FMUL.FTZ R92, R2.reuse, R95 ;  /* 0x0000005f025c7220 */ /* 0x040fe20000410000 */
[----:B------:R-:W1:Y:S01]  /*10720*/  @P4 LDC R63, c[0x0][0x44c] ;  /* 0x00011300ff3f4b82 */ /* 0x000e620000000800 */
[C---:B------:R-:W-:Y:S01]  /*10730*/  FMUL.FTZ R20, R2.reuse, R96 ;  /* 0x0000006002147220 */ /* 0x040fe20000410000 */
[C---:B------:R-:W-:Y:S01]  /*10740*/  FMUL.FTZ R95, R2.reuse, R98 ;  /* 0x00000062025f7220 */ /* 0x040fe20000410000 */
[C---:B------:R-:W-:Y:S01]  /*10750*/  FMUL.FTZ R107, R2.reuse, R102 ;  /* 0x00000066026b7220 */ /* 0x040fe20000410000 */
[C---:B------:R-:W-:Y:S01]  /*10760*/  FMUL.FTZ R98, R2.reuse, R78 ;  /* 0x0000004e02627220 */ /* 0x040fe20000410000 */
[C---:B------:R-:W-:Y:S01]  /*10770*/  FMUL.FTZ R78, R2.reuse, R84 ;  /* 0x00000054024e7220 */ /* 0x040fe20000410000 */
[----:B------:R-:W3:Y:S01]  /*10780*/  MUFU.TANH R91, R91 ;  /* 0x0000005b005b7308 */ /* 0x000ee20000002400 */
[C---:B------:R-:W-:Y:S01]  /*10790*/  FMUL.FTZ R84, R2.reuse, R58 ;  /* 0x0000003a02547220 */ /* 0x040fe20000410000 */
[----:B------:R-:W4:Y:S01]  /*107a0*/  @P4 LDC R101, c[0x0][0x450] ;  /* 0x00011400ff654b82 */ /* 0x000f220000000800 */
[C---:B------:R-:W-:Y:S01]  /*107b0*/  FMUL.FTZ R58, R2.reuse, R60 ;  /* 0x0000003c023a7220 */ /* 0x040fe20000410000 */
[C---:B------:R-:W-:Y:S01]  /*107c0*/  FMUL.FTZ R60, R2.reuse, R64 ;  /* 0x00000040023c7220 */ /* 0x040fe20000410000 */
[C---:B------:R-:W-:Y:S01]  /*107d0*/  FMUL.FTZ R64, R2.reuse, R66 ;  /* 0x0000004202407220 */ /* 0x040fe20000410000 */
[C---:B------:R-:W-:Y:S01]  /*107e0*/  FMUL.FTZ R66, R2.reuse, R70 ;  /* 0x0000004602427220 */ /* 0x040fe20000410000 */
[C---:B------:R-:W-:Y:S01]  /*107f0*/  FMUL.FTZ R43, R2.reuse, R43 ;  /* 0x0000002b022b7220 */ /* 0x040fe20000410000 */
[----:B------:R-:W5:Y:S01]  /*10800*/  MUFU.TANH R93, R93 ;  /* 0x0000005d005d7308 */ /* 0x000f620000002400 */
[C---:B------:R-:W-:Y:S01]  /*10810*/  FMUL.FTZ R50, R2.reuse, R50 ;  /* 0x0000003202327220 */ /* 0x040fe20000410000 */
[C---:B------:R-:W-:Y:S01]  /*10820*/  FMUL.FTZ R46, R2.reuse, R46 ;  /* 0x0000002e022e7220 */ /* 0x040fe20000410000 */
[C---:B------:R-:W-:Y:S01]  /*10830*/  FMUL.FTZ R47, R2.reuse, R47 ;  /* 0x0000002f022f7220 */ /* 0x040fe20000410000 */
[C---:B------:R-:W-:Y:S01]  /*10840*/  FMUL.FTZ R54, R2.reuse, R54 ;  /* 0x0000003602367220 */ /* 0x040fe20000410000 */
[C---:B------:R-:W-:Y:S01]  /*10850*/  FMUL.FTZ R51, R2.reuse, R51 ;  /* 0x0000003302337220 */ /* 0x040fe20000410000 */
[C---:B------:R-:W-:Y:S01]  /*10860*/  FMUL.FTZ R55, R2.reuse, R55 ;  /* 0x0000003702377220 */ /* 0x040fe20000410000 */
[----:B------:R-:W-:Y:S01]  /*10870*/  ULDC UR60, c[0x0][0x988] ;  /* 0x00026200003c7ab9 */ /* 0x000fe20000000800 */
[----:B------:R-:W5:Y:S01]  /*10880*/  MUFU.TANH R92, R92 ;  /* 0x0000005c005c7308 */ /* 0x000f620000002400 */
[----:B------:R-:W-:Y:S01]  /*10890*/  FMUL.FTZ R72, R2, R72 ;  /* 0x0000004802487220 */ /* 0x000fe20000410000 */
[----:B-1----:R-:W-:-:S04]  /*108a0*/  @P4 IMAD.HI.U32 R62, R94, R63, RZ ;  /* 0x0000003f5e3e4227 */ /* 0x002fc800078e00ff */
[C---:B------:R-:W-:Y:S01]  /*108b0*/  FMUL.FTZ R63, R2.reuse, R69 ;  /* 0x00000045023f7220 */ /* 0x040fe20000410000 */
[C---:B------:R-:W-:Y:S01]  /*108c0*/  FMUL.FTZ R73, R2.reuse, R73 ;  /* 0x0000004902497220 */ /* 0x040fe20000410000 */
[C---:B------:R-:W-:Y:S01]  /*108d0*/  FMUL.FTZ R56, R2.reuse, R56 ;  /* 0x0000003802387220 */ /* 0x040fe20000410000 */
[----:B------:R-:W-:Y:S02]  /*108e0*/  IMAD R69, R217, -0xa0, R199 ;  /* 0xffffff60d9457824 */ /* 0x000fe400078e02c7 */
[C---:B------:R-:W-:Y:S01]  /*108f0*/  FMUL.FTZ R57, R2.reuse, R57 ;  /* 0x0000003902397220 */ /* 0x040fe20000410000 */
[----:B------:R-:W1:Y:S01]  /*10900*/  MUFU.TANH R95, R95 ;  /* 0x0000005f005f7308 */ /* 0x000e620000002400 */
[C---:B------:R-:W-:Y:S01]  /*10910*/  FMUL.FTZ R40, R2.reuse, R40 ;  /* 0x0000002802287220 */ /* 0x040fe20000410000 */
[----:B----4-:R-:W-:Y:S01]  /*10920*/  @P4 SHF.R.U32.HI R94, RZ, R101, R62 ;  /* 0x00000065ff5e4219 */ /* 0x010fe2000001163e */
[----:B------:R-:W-:Y:S01]  /*10930*/  FMUL.FTZ R62, R2, R68 ;  /* 0x00000044023e7220 */ /* 0x000fe20000410000 */
[----:B------:R-:W-:Y:S01]  /*10940*/  IADD3 R101, -R200, 0xa1, R67 ;  /* 0x000000a1c8657810 */ /* 0x000fe20007ffe143 */
[----:B------:R-:W-:Y:S01]  /*10950*/  FMUL.FTZ R67, R2, R71 ;  /* 0x0000004702437220 */ /* 0x000fe20000410000 */
[----:B------:R-:W-:Y:S01]  /*10960*/  IADD3 R96, -R200, 0xa0, R69 ;  /* 0x000000a0c8607810 */ /* 0x000fe20007ffe145 */
[----:B------:R-:W4:Y:S01]  /*10970*/  SHFL.IDX PT, R68, R94, 0x1, 0x1c1f ;  /* 0x003c1f005e447f89 */ /* 0x000f2200000e0000 */
[----:B------:R-:W-:Y:S01]  /*10980*/  IADD3 R101, -R198, R101, R199 ;  /* 0x00000065c6657210 */ /* 0x000fe20007ffe1c7 */
[----:B------:R-:W1:Y:S01]  /*10990*/  MUFU.TANH R97, R97 ;  /* 0x0000006100617308 */ /* 0x000e620000002400 */
[C---:B------:R-:W-:Y:S01]  /*109a0*/  FMUL.FTZ R41, R2.reuse, R41 ;  /* 0x0000002902297220 */ /* 0x040fe20000410000 */
[----:B------:R-:W1:Y:S01]  /*109b0*/  SHFL.IDX PT, R102, R94, RZ, 0x1c1f ;  /* 0x001c1fff5e667589 */ /* 0x000e6200000e0000 */
[----:B------:R-:W-:Y:S01]  /*109c0*/  FMUL.FTZ R37, R2, R37 ;  /* 0x0000002502257220 */ /* 0x000fe20000410000 */
[----:B------:R-:W-:-:S02]  /*109d0*/  VIADD R0, R0, 0x22840 ;  /* 0x0002284000007836 */ /* 0x000fc40000000000 */
[----:B------:R-:W-:Y:S02]  /*109e0*/  VIADD R217, R217, 0xfffffffe ;  /* 0xfffffffed9d97836 */ /* 0x000fe40000000000 */
[----:B------:R-:W1:Y:S08]  /*109f0*/  MUFU.TANH R107, R107 ;  /* 0x0000006b006b7308 */ /* 0x000e700000002400 */
[----:B------:R-:W1:Y:S01]  /*10a00*/  MUFU.TANH R105, R105 ;  /* 0x0000006900697308 */ /* 0x000e620000002400 */
[----:B----4-:R-:W-:-:S07]  /*10a10*/  VIADDMNMX R69, R68, R101, R96, PT ;  /* 0x0000006544457246 */ /* 0x010fce0003800160 */
[----:B------:R-:W4:Y:S01]  /*10a20*/  MUFU.TANH R103, R103 ;  /* 0x0000006700677308 */ /* 0x000f220000002400 */
[C---:B------:R-:W-:Y:S02]  /*10a30*/  ISETP.GT.AND P1, PT, R69.reuse, RZ, PT ;  /* 0x000000ff4500720c */ /* 0x040fe40003f24270 */
[C---:B------:R-:W-:Y:S02]  /*10a40*/  ISETP.GT.AND P2, PT, R69.reuse, 0x1, PT ;  /* 0x000000014500780c */ /* 0x040fe40003f44270 */
[----:B------:R-:W-:Y:S02]  /*10a50*/  ISETP.GT.AND P3, PT, R69, 0x8, PT ;  /* 0x000000084500780c */ /* 0x000fe40003f64270 */
[----:B0-----:R-:W-:Y:S01]  /*10a60*/  FSEL R111, R90, -INF , P1 ;  /* 0xff8000005a6f7808 */ /* 0x001fe20000800000 */
[----:B------:R-:W0:Y:S01]  /*10a70*/  MUFU.TANH R99, R99 ;  /* 0x0000006300637308 */ /* 0x000e220000002400 */
[----:B---3--:R-:W-:Y:S02]  /*10a80*/  FSEL R109, R91, -INF , P2 ;  /* 0xff8000005b6d7808 */ /* 0x008fe40001000000 */
[----:B------:R-:W-:-:S02]  /*10a90*/  ISETP.GT.AND P1, PT, R69, 0x9, PT ;  /* 0x000000094500780c */ /* 0x000fc40003f24270 */
[----:B-----5:R-:W-:Y:S02]  /*10aa0*/  FSEL R113, R93, -INF , P3 ;  /* 0xff8000005d717808 */ /* 0x020fe40001800000 */
[----:B------:R-:W-:Y:S01]  /*10ab0*/  FMNMX.FTZ R68, R111, R109, !PT ;  /* 0x0000006d6f447209 */ /* 0x000fe20007810000 */
[----:B------:R-:W3:Y:S01]  /*10ac0*/  MUFU.TANH R98, R98 ;  /* 0x0000006200627308 */ /* 0x000ee20000002400 */
[----:B------:R-:W-:Y:S02]  /*10ad0*/  ISETP.GT.AND P2, PT, R69, 0x10, PT ;  /* 0x000000104500780c */ /* 0x000fe40003f44270 */
[----:B------:R-:W-:Y:S02]  /*10ae0*/  FSEL R117, R92, -INF , P1 ;  /* 0xff8000005c757808 */ /* 0x000fe40000800000 */
[----:B------:R-:W-:Y:S01]  /*10af0*/  FMNMX.FTZ R70, R113, R68, !PT ;  /* 0x0000004471467209 */ /* 0x000fe20007810000 */
[----:B------:R-:W-:Y:S01]  /*10b00*/  FMUL.FTZ R68, R2, R42 ;  /* 0x0000002a02447220 */ /* 0x000fe20000410000 */
[----:B------:R-:W-:Y:S01]  /*10b10*/  ISETP.GT.AND P1, PT, R69, 0x11, PT ;  /* 0x000000114500780c */ /* 0x000fe20003f24270 */
[----:B------:R-:W5:Y:S01]  /*10b20*/  MUFU.TANH R100, R100 ;  /* 0x0000006400647308 */ /* 0x000f620000002400 */
[----:B-1----:R-:W-:-:S02]  /*10b30*/  FSEL R119, R95, -INF , P2 ;  /* 0xff8000005f777808 */ /* 0x002fc40001000000 */
[----:B------:R-:W-:Y:S02]  /*10b40*/  FMNMX.FTZ R70, R117, R70, !PT ;  /* 0x0000004675467209 */ /* 0x000fe40007810000 */
[----:B------:R-:W-:Y:S02]  /*10b50*/  ISETP.GT.AND P2, PT, R69, 0x18, PT ;  /* 0x000000184500780c */ /* 0x000fe40003f44270 */
[----:B------:R-:W-:Y:S01]  /*10b60*/  FSEL R115, R97, -INF , P1 ;  /* 0xff80000061737808 */ /* 0x000fe20000800000 */
[----:B------:R-:W1:Y:S01]  /*10b70*/  MUFU.TANH R80, R80 ;  /* 0x0000005000507308 */ /* 0x000e620000002400 */
[----:B------:R-:W-:Y:S02]  /*10b80*/  FMNMX.FTZ R70, R119, R70, !PT ;  /* 0x0000004677467209 */ /* 0x000fe40007810000 */
[----:B------:R-:W-:Y:S02]  /*10b90*/  ISETP.GT.AND P1, PT, R69, 0x19, PT ;  /* 0x000000194500780c */ /* 0x000fe40003f24270 */
[----:B------:R-:W-:-:S02]  /*10ba0*/  FSEL R107, R107, -INF , P2 ;  /* 0xff8000006b6b7808 */ /* 0x000fc40001000000 */
[----:B------:R-:W-:Y:S01]  /*10bb0*/  FMNMX.FTZ R70, R115, R70, !PT ;  /* 0x0000004673467209 */ /* 0x000fe20007810000 */
[----:B------:R-:W1:Y:S01]  /*10bc0*/  MUFU.TANH R81, R81 ;  /* 0x0000005100517308 */ /* 0x000e620000002400 */
[----:B------:R-:W-:Y:S02]  /*10bd0*/  ISETP.GT.AND P2, PT, R69, 0x20, PT ;  /* 0x000000204500780c */ /* 0x000fe40003f44270 */
[----:B------:R-:W-:Y:S02]  /*10be0*/  FSEL R105, R105, -INF , P1 ;  /* 0xff80000069697808 */ /* 0x000fe40000800000 */
        /* <DEDUP_REMOVED lines=8> */
[----:B------:R-:W-:Y:S02]  /*10c70*/  FMNMX.FTZ R70, R103, R70, !PT ;  /* 0x0000004667467209 */ /* 0x000fe40007810000 */
[----:B------:R-:W-:Y:S02]  /*10c80*/  ISETP.GT.AND P1, PT, R69, 0x29, PT ;  /* 0x000000294500780c */ /* 0x000fe40003f24270 */
[----:B---3--:R-:W-:-:S02]  /*10c90*/  FSEL R97, R98, -INF , P2 ;  /* 0xff80000062617808 */ /* 0x008fc40001000000 */
[----:B------:R-:W-:Y:S01]  /*10ca0*/  FMNMX.FTZ R70, R99, R70, !PT ;  /* 0x0000004663467209 */ /* 0x000fe20007810000 */
[----:B------:R-:W-:Y:S01]  /*10cb0*/  MUFU.TANH R84, R84 ;  /* 0x0000005400547308 */ /* 0x000fe20000002400 */
[----:B------:R-:W-:Y:S02]  /*10cc0*/  ISETP.GT.AND P2, PT, R69, 0x30, PT ;  /* 0x000000304500780c */ /* 0x000fe40003f44270 */
[----:B-----5:R-:W-:Y:S02]  /*10cd0*/  FSEL R95, R100, -INF , P1 ;  /* 0xff800000645f7808 */ /* 0x020fe40000800000 */
[----:B------:R-:W-:Y:S02]  /*10ce0*/  FMNMX.FTZ R70, R97, R70, !PT ;  /* 0x0000004661467209 */ /* 0x000fe40007810000 */
[----:B------:R-:W-:Y:S01]  /*10cf0*/  ISETP.GT.AND P1, PT, R69, 0x31, PT ;  /* 0x000000314500780c */ /* 0x000fe20003f24270 */
[----:B------:R-:W3:Y:S01]  /*10d00*/  MUFU.TANH R85, R85 ;  /* 0x0000005500557308 */ /* 0x000ee20000002400 */
        /* <DEDUP_REMOVED lines=9> */
[----:B------:R-:W4:Y:S01]  /*10da0*/  MUFU.TANH R87, R87 ;  /* 0x0000005700577308 */ /* 0x000f220000002400 */
[----:B------:R-:W-:Y:S02]  /*10db0*/  ISETP.GT.AND P2, PT, R69, 0x40, PT ;  /* 0x000000404500780c */ /* 0x000fe40003f44270 */
[----:B0-----:R-:W-:Y:S02]  /*10dc0*/  FSEL R71, R83, -INF , P1 ;  /* 0xff80000053477808 */ /* 0x001fe40000800000 */
[----:B------:R-:W-:Y:S02]  /*10dd0*/  FMNMX.FTZ R70, R81, R70, !PT ;  /* 0x0000004651467209 */ /* 0x000fe40007810000 */
[----:B------:R-:W-:Y:S01]  /*10de0*/  ISETP.GT.AND P1, PT, R69, 0x41, PT ;  /* 0x000000414500780c */ /* 0x000fe20003f24270 */
[----:B------:R-:W-:Y:S01]  /*10df0*/  MUFU.TANH R64, R64 ;  /* 0x0000004000407308 */ /* 0x000fe20000002400 */
[----:B------:R-:W-:-:S02]  /*10e00*/  VIADDMNMX R102, R102, R101, R96, PT ;  /* 0x0000006566667246 */ /* 0x000fc40003800160 */
[----:B---3--:R-:W-:Y:S02]  /*10e10*/  FSEL R42, R85, -INF , P1 ;  /* 0xff800000552a7808 */ /* 0x008fe40000800000 */
[----:B------:R-:W-:Y:S02]  /*10e20*/  ISETP.GT.AND P1, PT, R69, 0x49, PT ;  /* 0x000000494500780c */ /* 0x000fe40003f24270 */
[----:B------:R-:W-:Y:S01]  /*10e30*/  ISETP.GT.AND P3, PT, R102, 0x8, PT ;  /* 0x000000086600780c */ /* 0x000fe20003f64270 */
[----:B------:R0:W-:Y:S08]  /*10e40*/  MUFU.TANH R90, R43 ;  /* 0x0000002b005a7308 */ /* 0x0001f00000002400 */
[----:B------:R3:W-:Y:S01]  /*10e50*/  MUFU.TANH R80, R50 ;  /* 0x0000003200507308 */ /* 0x0007e20000002400 */
[----:B0-----:R-:W-:-:S07]  /*10e60*/  FMNMX.FTZ R43, R71, R70, !PT ;  /* 0x00000046472b7209 */ /* 0x001fce0007810000 */
[----:B------:R-:W0:Y:S01]  /*10e70*/  MUFU.TANH R65, R65 ;  /* 0x0000004100417308 */ /* 0x000e220000002400 */
[----:B---3--:R-:W-:Y:S02]  /*10e80*/  FSEL R50, R84, -INF , P2 ;  /* 0xff80000054327808 */ /* 0x008fe40001000000 */
[----:B------:R-:W-:Y:S02]  /*10e90*/  ISETP.GT.AND P2, PT, R69, 0x48, PT ;  /* 0x000000484500780c */ /* 0x000fe40003f44270 */
[----:B------:R-:W-:-:S03]  /*10ea0*/  FMNMX.FTZ R43, R50, R43, !PT ;  /* 0x0000002b322b7209 */ /* 0x000fc60007810000 */
[----:B------:R-:W-:Y:S08]  /*10eb0*/  MUFU.TANH R66, R66 ;  /* 0x0000004200427308 */ /* 0x000ff00000002400 */
[----:B------:R1:W-:Y:S08]  /*10ec0*/  MUFU.TANH R92, R46 ;  /* 0x0000002e005c7308 */ /* 0x0003f00000002400 */
[----:B------:R3:W-:Y:S01]  /*10ed0*/  MUFU.TANH R98, R47 ;  /* 0x0000002f00627308 */ /* 0x0007e20000002400 */
[----:B-1----:R-:W-:-:S02]  /*10ee0*/  FSEL R46, R86, -INF , P2 ;  /* 0xff800000562e7808 */ /* 0x002fc40001000000 */
[----:B------:R-:W-:-:S05]  /*10ef0*/  ISETP.GT.AND P2, PT, R69, 0x50, PT ;  /* 0x000000504500780c */ /* 0x000fca0003f44270 */
[----:B------:R-:W1:Y:S01]  /*10f00*/  MUFU.TANH R67, R67 ;  /* 0x0000004300437308 */ /* 0x000e620000002400 */
[----:B---3--:R-:W-:Y:S02]  /*10f10*/  FMNMX.FTZ R47, R42, R43, !PT ;  /* 0x0000002b2a2f7209 */ /* 0x008fe40007810000 */
[----:B----4-:R-:W-:Y:S02]  /*10f20*/  FSEL R43, R87, -INF , P1 ;  /* 0xff800000572b7808 */ /* 0x010fe40000800000 */
[----:B------:R-:W-:Y:S02]  /*10f30*/  FMNMX.FTZ R70, R46, R47, !PT ;  /* 0x0000002f2e467209 */ /* 0x000fe40007810000 */
[----:B------:R-:W-:Y:S01]  /*10f40*/  ISETP.GT.AND P1, PT, R69, 0x51, PT ;  /* 0x000000514500780c */ /* 0x000fe20003f24270 */
[----:B------:R3:W-:Y:S03]  /*10f50*/  MUFU.TANH R84, R54 ;  /* 0x0000003600547308 */ /* 0x0007e60000002400 */
[----:B0-----:R-:W-:-:S02]  /*10f60*/  FSEL R47, R65, -INF , P1 ;  /* 0xff800000412f7808 */ /* 0x001fc40000800000 */
[----:B------:R-:W-:-:S03]  /*10f70*/  ISETP.GT.AND P1, PT, R69, 0x59, PT ;  /* 0x000000594500780c */ /* 0x000fc60003f24270 */
[----:B------:R-:W0:Y:S01]  /*10f80*/  MUFU.TANH R68, R68 ;  /* 0x0000004400447308 */ /* 0x000e220000002400 */
[----:B---3--:R-:W-:Y:S01]  /*10f90*/  FMUL.FTZ R54, R2, R26 ;  /* 0x0000001a02367220 */ /* 0x008fe20000410000 */
[----:B------:R-:W-:Y:S02]  /*10fa0*/  FSEL R26, R64, -INF , P2 ;  /* 0xff800000401a7808 */ /* 0x000fe40001000000 */
[----:B------:R-:W-:-:S04]  /*10fb0*/  ISETP.GT.AND P2, PT, R69, 0x58, PT ;  /* 0x000000584500780c */ /* 0x000fc80003f44270 */
[----:B------:R3:W4:Y:S08]  /*10fc0*/  MUFU.TANH R82, R51 ;  /* 0x0000003300527308 */ /* 0x0007300000002400 */
[----:B------:R5:W2:Y:S01]  /*10fd0*/  MUFU.TANH R85, R55 ;  /* 0x0000003700557308 */ /* 0x000aa20000002400 */
[----:B---3--:R-:W-:Y:S01]  /*10fe0*/  FMNMX.FTZ R51, R43, R70, !PT ;  /* 0x000000462b337209 */ /* 0x008fe20007810000 */
[----:B------:R-:W-:-:S03]  /*10ff0*/  FMUL.FTZ R70, R2, R38 ;  /* 0x0000002602467220 */ /* 0x000fc60000410000 */
[----:B------:R-:W-:Y:S02]  /*11000*/  FMNMX.FTZ R64, R26, R51, !PT ;  /* 0x000000331a407209 */ /* 0x000fe40007810000 */
[----:B-1----:R-:W-:Y:S01]  /*11010*/  FSEL R51, R67, -INF , P1 ;  /* 0xff80000043337808 */ /* 0x002fe20000800000 */
[----:B------:R1:W3:Y:S01]  /*11020*/  MUFU.TANH R86, R54 ;  /* 0x0000003600567308 */ /* 0x0002e20000002400 */
[----:B-----5:R-:W-:Y:S01]  /*11030*/  FMUL.FTZ R55, R2, R27 ;  /* 0x0000001b02377220 */ /* 0x020fe20000410000 */
[----:B------:R-:W-:Y:S02]  /*11040*/  FSEL R27, R66, -INF , P2 ;  /* 0xff800000421b7808 */ /* 0x000fe40001000000 */
[----:B------:R-:W-:Y:S02]  /*11050*/  FMNMX.FTZ R64, R47, R64, !PT ;  /* 0x000000402f407209 */ /* 0x000fe40007810000 */
[C---:B------:R-:W-:Y:S02]  /*11060*/  ISETP.GT.AND P2, PT, R69.reuse, 0x60, PT ;  /* 0x000000604500780c */ /* 0x040fe40003f44270 */
[----:B------:R-:W-:Y:S01]  /*11070*/  ISETP.GT.AND P1, PT, R69, 0x61, PT ;  /* 0x000000614500780c */ /* 0x000fe20003f24270 */
[----:B------:R5:W3:Y:S01]  /*11080*/  MUFU.TANH R87, R55 ;  /* 0x0000003700577308 */ /* 0x000ae20000002400 */
[----:B-1----:R-:W-:Y:S01]  /*11090*/  FMNMX.FTZ R54, R27, R64, !PT ;  /* 0x000000401b367209 */ /* 0x002fe20007810000 */
[----:B------:R-:W-:Y:S01]  /*110a0*/  FMUL.FTZ R64, R2, R30 ;  /* 0x0000001e02407220 */ /* 0x000fe20000410000 */
[----:B0-----:R-:W-:-:S02]  /*110b0*/  FSEL R30, R68, -INF , P2 ;  /* 0xff800000441e7808 */ /* 0x001fc40001000000 */
[----:B------:R-:W-:Y:S02]  /*110c0*/  FMNMX.FTZ R65, R51, R54, !PT ;  /* 0x0000003633417209 */ /* 0x000fe40007810000 */
[C---:B------:R-:W-:Y:S01]  /*110d0*/  ISETP.GT.AND P2, PT, R69.reuse, 0x68, PT ;  /* 0x000000684500780c */ /* 0x040fe20003f44270 */
[----:B------:R0:W1:Y:S01]  /*110e0*/  MUFU.TANH R100, R64 ;  /* 0x0000004000647308 */ /* 0x0000620000002400 */
[----:B------:R-:W-:Y:S02]  /*110f0*/  FSEL R54, R90, -INF , P1 ;  /* 0xff8000005a367808 */ /* 0x000fe40000800000 */
[----:B------:R-:W-:Y:S01]  /*11100*/  FMNMX.FTZ R67, R30, R65, !PT ;  /* 0x000000411e437209 */ /* 0x000fe20007810000 */
[----:B------:R-:W-:Y:S01]  /*11110*/  FMUL.FTZ R65, R2, R31 ;  /* 0x0000001f02417220 */ /* 0x000fe20000410000 */
[----:B------:R-:W-:Y:S02]  /*11120*/  ISETP.GT.AND P1, PT, R69, 0x69, PT ;  /* 0x000000694500780c */ /* 0x000fe40003f24270 */
[----:B-----5:R-:W-:Y:S01]  /*11130*/  FSEL R55, R92, -INF , P2 ;  /* 0xff8000005c377808 */ /* 0x020fe20001000000 */
[----:B------:R5:W1:Y:S01]  /*11140*/  MUFU.TANH R90, R65 ;  /* 0x00000041005a7308 */ /* 0x000a620000002400 */
[----:B------:R-:W-:-:S02]  /*11150*/  FMNMX.FTZ R66, R54, R67, !PT ;  /* 0x0000004336427209 */ /* 0x000fc40007810000 */
[----:B------:R-:W-:Y:S02]  /*11160*/  ISETP.GT.AND P2, PT, R69, 0x70, PT ;  /* 0x000000704500780c */ /* 0x000fe40003f44270 */
[----:B------:R-:W-:Y:S02]  /*11170*/  FSEL R31, R98, -INF , P1 ;  /* 0xff800000621f7808 */ /* 0x000fe40000800000 */
[----:B0-----:R-:W-:Y:S01]  /*11180*/  FMNMX.FTZ R64, R55, R66, !PT ;  /* 0x0000004237407209 */ /* 0x001fe20007810000 */
[----:B------:R-:W-:Y:S01]  /*11190*/  FMUL.FTZ R66, R2, R34 ;  /* 0x0000002202427220 */ /* 0x000fe20000410000 */
[----:B------:R-:W-:Y:S01]  /*111a0*/  ISETP.GT.AND P1, PT, R69, 0x71, PT ;  /* 0x000000714500780c */ /* 0x000fe20003f24270 */
[----:B------:R-:W-:Y:S01]  /*111b0*/  MUFU.TANH R13, R13 ;  /* 0x0000000d000d7308 */ /* 0x000fe20000002400 */
[----:B------:R-:W-:Y:S01]  /*111c0*/  FSEL R34, R80, -INF , P2 ;  /* 0xff80000050227808 */ /* 0x000fe20001000000 */
[----:B------:R-:W-:Y:S01]  /*111d0*/  FMUL.FTZ R80, R2, R39 ;  /* 0x0000002702507220 */ /* 0x000fe20000410000 */
[----:B------:R-:W-:-:S02]  /*111e0*/  FMNMX.FTZ R67, R31, R64, !PT ;  /* 0x000000401f437209 */ /* 0x000fc40007810000 */
[C---:B------:R-:W-:Y:S02]  /*111f0*/  ISETP.GT.AND P2, PT, R69.reuse, 0x78, PT ;  /* 0x000000784500780c */ /* 0x040fe40003f44270 */
[----:B----4-:R-:W-:Y:S01]  /*11200*/  FSEL R64, R82, -INF , P1 ;  /* 0xff80000052407808 */ /* 0x010fe20000800000 */
[----:B------:R3:W0:Y:S01]  /*11210*/  MUFU.TANH R92, R66 ;  /* 0x00000042005c7308 */ /* 0x0006220000002400 */
[----:B------:R-:W-:Y:S01]  /*11220*/  FMNMX.FTZ R83, R34, R67, !PT ;  /* 0x0000004322537209 */ /* 0x000fe20007810000 */
[----:B------:R-:W-:Y:S01]  /*11230*/  FMUL.FTZ R67, R2, R35 ;  /* 0x0000002302437220 */ /* 0x000fe20000410000 */
[C---:B------:R-:W-:Y:S02]  /*11240*/  ISETP.GT.AND P1, PT, R69.reuse, 0x79, PT ;  /* 0x000000794500780c */ /* 0x040fe40003f24270 */
[----:B-----5:R-:W-:Y:S02]  /*11250*/  FSEL R65, R84, -INF , P2 ;  /* 0xff80000054417808 */ /* 0x020fe40001000000 */
[----:B------:R-:W-:Y:S01]  /*11260*/  FMNMX.FTZ R68, R64, R83, !PT ;  /* 0x0000005340447209 */ /* 0x000fe20007810000 */
[----:B------:R1:W4:Y:S01]  /*11270*/  MUFU.TANH R84, R67 ;  /* 0x0000004300547308 */ /* 0x0003220000002400 */
[----:B------:R-:W-:-:S02]  /*11280*/  ISETP.GT.AND P2, PT, R69, 0x80, PT ;  /* 0x000000804500780c */ /* 0x000fc40003f44270 */
[----:B--2---:R-:W-:Y:S02]  /*11290*/  FSEL R35, R85, -INF , P1 ;  /* 0xff80000055237808 */ /* 0x004fe40000800000 */
[----:B------:R-:W-:Y:S02]  /*112a0*/  FMNMX.FTZ R68, R65, R68, !PT ;  /* 0x0000004441447209 */ /* 0x000fe40007810000 */
[----:B------:R-:W-:Y:S01]  /*112b0*/  ISETP.GT.AND P1, PT, R69, 0x81, PT ;  /* 0x000000814500780c */ /* 0x000fe20003f24270 */
[----:B------:R2:W5:Y:S01]  /*112c0*/  MUFU.TANH R85, R70 ;  /* 0x0000004600557308 */ /* 0x0005620000002400 */
[----:B---3--:R-:W-:Y:S01]  /*112d0*/  FSEL R66, R86, -INF , P2 ;  /* 0xff80000056427808 */ /* 0x008fe20001000000 */
[----:B------:R-:W-:Y:S01]  /*112e0*/  FMUL.FTZ R86, R2, R32 ;  /* 0x0000002002567220 */ /* 0x000fe20000410000 */
[----:B------:R-:W-:Y:S02]  /*112f0*/  FMNMX.FTZ R83, R35, R68, !PT ;  /* 0x0000004423537209 */ /* 0x000fe40007810000 */
[----:B------:R-:W-:-:S02]  /*11300*/  ISETP.GT.AND P2, PT, R69, 0x88, PT ;  /* 0x000000884500780c */ /* 0x000fc40003f44270 */
[----:B------:R-:W-:Y:S01]  /*11310*/  FSEL R38, R87, -INF , P1 ;  /* 0xff80000057267808 */ /* 0x000fe20000800000 */
[----:B------:R-:W3:Y:S01]  /*11320*/  MUFU.TANH R80, R80 ;  /* 0x0000005000507308 */ /* 0x000ee20000002400 */
[----:B------:R-:W-:Y:S01]  /*11330*/  FMNMX.FTZ R83, R66, R83, !PT ;  /* 0x0000005342537209 */ /* 0x000fe20007810000 */
[----:B------:R-:W-:Y:S01]  /*11340*/  FMUL.FTZ R87, R2, R33 ;  /* 0x0000002102577220 */ /* 0x000fe20000410000 */
[C---:B------:R-:W-:Y:S02]  /*11350*/  ISETP.GT.AND P1, PT, R69.reuse, 0x89, PT ;  /* 0x000000894500780c */ /* 0x040fe40003f24270 */
[----:B-1----:R-:W-:Y:S02]  /*11360*/  FSEL R67, R100, -INF , P2 ;  /* 0xff80000064437808 */ /* 0x002fe40001000000 */
[----:B------:R-:W-:Y:S01]  /*11370*/  FMNMX.FTZ R82, R38, R83, !PT ;  /* 0x0000005326527209 */ /* 0x000fe20007810000 */
[----:B------:R-:W-:Y:S01]  /*11380*/  MUFU.TANH R3, R3 ;  /* 0x0000000300037308 */ /* 0x000fe20000002400 */
[----:B------:R-:W-:-:S02]  /*11390*/  ISETP.GT.AND P2, PT, R69, 0x90, PT ;  /* 0x000000904500780c */ /* 0x000fc40003f44270 */
[----:B------:R-:W-:Y:S01]  /*113a0*/  FSEL R68, R90, -INF , P1 ;  /* 0xff8000005a447808 */ /* 0x000fe20000800000 */
[C---:B------:R-:W-:Y:S01]  /*113b0*/  FMUL.FTZ R90, R2.reuse, R44 ;  /* 0x0000002c025a7220 */ /* 0x040fe20000410000 */
[----:B------:R-:W-:Y:S01]  /*113c0*/  FMNMX.FTZ R83, R67, R82, !PT ;  /* 0x0000005243537209 */ /* 0x000fe20007810000 */
[----:B------:R-:W-:Y:S01]  /*113d0*/  FMUL.FTZ R82, R2, R28 ;  /* 0x0000001c02527220 */ /* 0x000fe20000410000 */
[C---:B------:R-:W-:Y:S01]  /*113e0*/  ISETP.GT.AND P1, PT, R69.reuse, 0x91, PT ;  /* 0x000000914500780c */ /* 0x040fe20003f24270 */
[----:B------:R-:W1:Y:S01]  /*113f0*/  MUFU.TANH R15, R15 ;  /* 0x0000000f000f7308 */ /* 0x000e620000002400 */
[----:B0-----:R-:W-:Y:S01]  /*11400*/  FSEL R39, R92, -INF , P2 ;  /* 0xff8000005c277808 */ /* 0x001fe20001000000 */
[----:B------:R-:W-:Y:S01]  /*11410*/  FMUL.FTZ R92, R2, R36 ;  /* 0x00000024025c7220 */ /* 0x000fe20000410000 */
[----:B--2---:R-:W-:Y:S02]  /*11420*/  FMNMX.FTZ R70, R68, R83, !PT ;  /* 0x0000005344467209 */ /* 0x004fe40007810000 */
[----:B------:R-:W-:-:S02]  /*11430*/  ISETP.GT.AND P2, PT, R69, 0x98, PT ;  /* 0x000000984500780c */ /* 0x000fc40003f44270 */
[----:B----4-:R-:W-:Y:S01]  /*11440*/  FSEL R44, R84, -INF , P1 ;  /* 0xff800000542c7808 */ /* 0x010fe20000800000 */
[C---:B------:R-:W-:Y:S01]  /*11450*/  FMUL.FTZ R84, R2.reuse, R45 ;  /* 0x0000002d02547220 */ /* 0x040fe20000410000 */
[----:B------:R-:W-:Y:S01]  /*11460*/  FMNMX.FTZ R83, R39, R70, !PT ;  /* 0x0000004627537209 */ /* 0x000fe20007810000 */
[----:B------:R-:W-:Y:S01]  /*11470*/  MUFU.TANH R14, R14 ;  /* 0x0000000e000e7308 */ /* 0x000fe20000002400 */
[----:B------:R-:W-:Y:S02]  /*11480*/  ISETP.GT.AND P1, PT, R69, 0x99, PT ;  /* 0x000000994500780c */ /* 0x000fe40003f24270 */
[----:B-----5:R-:W-:Y:S01]  /*11490*/  FSEL R45, R85, -INF , P2 ;  /* 0xff800000552d7808 */ /* 0x020fe20001000000 */
[----:B------:R-:W-:Y:S01]  /*114a0*/  FMUL.FTZ R85, R2, R48 ;  /* 0x0000003002557220 */ /* 0x000fe20000410000 */
[----:B------:R-:W-:Y:S02]  /*114b0*/  FMNMX.FTZ R70, R44, R83, !PT ;  /* 0x000000532c467209 */ /* 0x000fe40007810000 */
[----:B---3--:R-:W-:Y:S01]  /*114c0*/  FSEL R69, R80, -INF , P1 ;  /* 0xff80000050457808 */ /* 0x008fe20000800000 */
[C---:B------:R-:W-:Y:S01]  /*114d0*/  FMUL.FTZ R80, R2.reuse, R52 ;  /* 0x0000003402507220 */ /* 0x040fe20000410000 */
[----:B------:R-:W-:Y:S01]  /*114e0*/  FMNMX.FTZ R70, R45, R70, !PT ;  /* 0x000000462d467209 */ /* 0x000fe20007810000 */
[----:B------:R-:W-:Y:S01]  /*114f0*/  FMUL.FTZ R52, R2, R24 ;  /* 0x0000001802347220 */ /* 0x000fe20000410000 */
[----:B------:R-:W-:Y:S01]  /*11500*/  LOP3.LUT R104, R104, 0xfffffffe, RZ, 0xc0, !PT ;  /* 0xfffffffe68687812 */ /* 0x000fe200078ec0ff */
[----:B------:R-:W0:Y:S01]  /*11510*/  MUFU.TANH R20, R20 ;  /* 0x0000001400147308 */ /* 0x000e220000002400 */
[----:B------:R-:W-:Y:S01]  /*11520*/  FMNMX.FTZ R48, R69, R70, !PT ;  /* 0x0000004645307209 */ /* 0x000fe20007810000 */
[C---:B------:R-:W-:Y:S01]  /*11530*/  FMUL.FTZ R70, R2.reuse, R49 ;  /* 0x0000003102467220 */ /* 0x040fe20000410000 */
[C---:B------:R-:W-:Y:S01]  /*11540*/  FMUL.FTZ R49, R2.reuse, R53 ;  /* 0x0000003502317220 */ /* 0x040fe20000410000 */
[----:B------:R-:W-:Y:S01]  /*11550*/  FMUL.FTZ R53, R2, R25 ;  /* 0x0000001902357220 */ /* 0x000fe20000410000 */
[----:B------:R-:W-:Y:S01]  /*11560*/  @P4 LOP3.LUT R104, R104, 0x1, RZ, 0xfc, !PT ;  /* 0x0000000168684812 */ /* 0x000fe200078efcff */
[----:B------:R-:W2:Y:S01]  /*11570*/  SHFL.BFLY PT, R83, R48, 0x2, 0x1f ;  /* 0x0c401f0030537f89 */ /* 0x000ea200000e0000 */
[----:B------:R-:W-:Y:S01]  /*11580*/  ISETP.GT.AND P2, PT, R102, 0x1, PT ;  /* 0x000000016600780c */ /* 0x000fe20003f44270 */
[----:B------:R-:W-:Y:S01]  /*11590*/  MUFU.TANH R21, R21 ;  /* 0x0000001500157308 */ /* 0x000fe20000002400 */
[----:B-1----:R-:W-:Y:S01]  /*115a0*/  FSEL R15, R15, -INF , P3 ;  /* 0xff8000000f0f7808 */ /* 0x002fe20001800000 */
[----:B------:R-:W-:Y:S01]  /*115b0*/  STL [R1], R104 ;  /* 0x0000006801007387 */ /* 0x000fe20000100800 */
[----:B------:R-:W-:-:S02]  /*115c0*/  FSEL R36, R3, -INF , P2 ;  /* 0xff80000003247808 */ /* 0x000fc40001000000 */
[----:B------:R-:W-:-:S03]  /*115d0*/  ISETP.GT.AND P2, PT, R102, 0x10, PT ;  /* 0x000000106600780c */ /* 0x000fc60003f44270 */
[----:B------:R-:W1:Y:S01]  /*115e0*/  MUFU.TANH R88, R88 ;  /* 0x0000005800587308 */ /* 0x000e620000002400 */
[----:B0-----:R-:W-:Y:S02]  /*115f0*/  FSEL R20, R20, -INF , P2 ;  /* 0xff80000014147808 */ /* 0x001fe40001000000 */
[----:B------:R-:W-:-:S05]  /*11600*/  ISETP.GT.AND P2, PT, R102, 0x18, PT ;  /* 0x000000186600780c */ /* 0x000fca0003f44270 */
[----:B------:R-:W-:Y:S01]  /*11610*/  MUFU.TANH R89, R89 ;  /* 0x0000005900597308 */ /* 0x000fe20000002400 */
[----:B--2---:R-:W-:Y:S01]  /*11620*/  FMNMX.FTZ R24, R48, R83, !PT ;  /* 0x0000005330187209 */ /* 0x004fe20007810000 */
[----:B------:R-:W-:-:S06]  /*11630*/  FMUL.FTZ R83, R2, R29 ;  /* 0x0000001d02537220 */ /* 0x000fcc0000410000 */
[----:B------:R-:W0:Y:S01]  /*11640*/  MUFU.TANH R72, R72 ;  /* 0x0000004800487308 */ /* 0x000e220000002400 */
[----:B-1----:R-:W-:Y:S01]  /*11650*/  FSEL R88, R88, -INF , P2 ;  /* 0xff80000058587808 */ /* 0x002fe20001000000 */
[----:B------:R-:W1:Y:S01]  /*11660*/  SHFL.BFLY PT, R25, R24, 0x1, 0x1f ;  /* 0x0c201f0018197f89 */ /* 0x000e6200000e0000 */
[----:B------:R-:W-:-:S05]  /*11670*/  ISETP.GT.AND P2, PT, R102, 0x20, PT ;  /* 0x000000206600780c */ /* 0x000fca0003f44270 */
[----:B------:R-:W-:Y:S08]  /*11680*/  MUFU.TANH R73, R73 ;  /* 0x0000004900497308 */ /* 0x000ff00000002400 */
[----:B------:R-:W2:Y:S01]  /*11690*/  MUFU.TANH R74, R74 ;  /* 0x0000004a004a7308 */ /* 0x000ea20000002400 */
[----:B0-----:R-:W-:Y:S02]  /*116a0*/  FSEL R96, R72, -INF , P2 ;  /* 0xff80000048607808 */ /* 0x001fe40001000000 */
[----:B------:R-:W-:-:S05]  /*116b0*/  ISETP.GT.AND P2, PT, R102, 0x28, PT ;  /* 0x000000286600780c */ /* 0x000fca0003f44270 */
[----:B------:R-:W0:Y:S01]  /*116c0*/  MUFU.TANH R75, R75 ;  /* 0x0000004b004b7308 */ /* 0x000e220000002400 */
[----:B-1----:R-:W-:Y:S02]  /*116d0*/  FMNMX.FTZ R104, R24, R25, !PT ;  /* 0x0000001918687209 */ /* 0x002fe40007810000 */
[----:B------:R-:W-:Y:S02]  /*116e0*/  MOV R25, UR60 ;  /* 0x0000003c00197c02 */ /* 0x000fe40008000f00 */
[----:B------:R-:W-:-:S03]  /*116f0*/  FSETP.NEU.FTZ.AND P1, PT, R104, -INF , PT ;  /* 0xff8000006800780b */ /* 0x000fc60003f3d000 */
[----:B------:R-:W1:Y:S01]  /*11700*/  MUFU.TANH R76, R76 ;  /* 0x0000004c004c7308 */ /* 0x000e620000002400 */
[----:B--2---:R-:W-:Y:S01]  /*11710*/  FSEL R74, R74, -INF , P2 ;  /* 0xff8000004a4a7808 */ /* 0x004fe20001000000 */
[----:B------:R-:W-:-:S01]  /*11720*/  FFMA.FTZ R24, R104, R25, -8 ;  /* 0xc100000068187423 */ /* 0x000fc20000010019 */
[----:B------:R-:W-:-:S04]  /*11730*/  ISETP.GT.AND P2, PT, R102, 0x30, PT ;  /* 0x000000306600780c */ /* 0x000fc80003f44270 */
[----:B------:R-:W-:Y:S01]  /*11740*/  FSEL R24, R24, RZ, P1 ;  /* 0x000000ff18187208 */ /* 0x000fe20000800000 */
[----:B------:R-:W2:Y:S01]  /*11750*/  MUFU.TANH R77, R77 ;  /* 0x0000004d004d7308 */ /* 0x000ea20000002400 */
[----:B------:R-:W-:-:S03]  /*11760*/  ISETP.GT.AND P1, PT, R102, RZ, PT ;  /* 0x000000ff6600720c */ /* 0x000fc60003f24270 */
[--C-:B------:R-:W-:Y:S01]  /*11770*/  FFMA.FTZ R98, R105, UR60, -R24.reuse ;  /* 0x0000003c69627c23 */ /* 0x100fe20008010818 */
[----:B------:R-:W-:Y:S01]  /*11780*/  FSEL R13, R13, -INF , P1 ;  /* 0xff8000000d0d7808 */ /* 0x000fe20000800000 */
        /* <DEDUP_REMOVED lines=18> */
[----:B------:R5:W-:Y:S01]  /*118b0*/  MUFU.EX2 R101, R98 ;  /* 0x0000006200657308 */ /* 0x000be20000000800 */
        /* <DEDUP_REMOVED lines=10> */
[----:B-----5:R-:W-:Y:S01]  /*11960*/  FSEL R98, R73, -INF , P1 ;  /* 0xff80000049627808 */ /* 0x020fe20000800000 */
[--C-:B------:R-:W-:Y:S01]  /*11970*/  FFMA.FTZ R73, R99, UR60, -R24.reuse ;  /* 0x0000003c63497c23 */ /* 0x100fe20008010818 */
[----:B------:R-:W-:Y:S01]  /*11980*/  FMNMX.FTZ R103, R96, R103, !PT ;  /* 0x0000006760677209 */ /* 0x000fe20007810000 */
[--C-:B------:R-:W-:Y:S01]  /*11990*/  FFMA.FTZ R43, R43, UR60, -R24.reuse ;  /* 0x0000003c2b2b7c23 */ /* 0x100fe20008010818 */
[----:B------:R-:W-:Y:S01]  /*119a0*/  ISETP.GT.AND P1, PT, R102, 0x29, PT ;  /* 0x000000296600780c */ /* 0x000fe20003f24270 */
[----:B------:R-:W-:Y:S01]  /*119b0*/  MUFU.TANH R56, R56 ;  /* 0x0000003800387308 */ /* 0x000fe20000002400 */
[----:B------:R-:W-:Y:S01]  /*119c0*/  FMNMX.FTZ R103, R98, R103, !PT ;  /* 0x0000006762677209 */ /* 0x000fe20007810000 */
[--C-:B0-----:R-:W-:Y:S01]  /*119d0*/  FFMA.FTZ R100, R97, UR60, -R24.reuse ;  /* 0x0000003c61647c23 */ /* 0x101fe20008010818 */
[----:B------:R-:W-:Y:S01]  /*119e0*/  FSEL R75, R75, -INF , P1 ;  /* 0xff8000004b4b7808 */ /* 0x000fe20000800000 */
[--C-:B------:R-:W-:Y:S01]  /*119f0*/  FFMA.FTZ R26, R26, UR60, -R24.reuse ;  /* 0x0000003c1a1a7c23 */ /* 0x100fe20008010818 */
[----:B------:R-:W-:Y:S01]  /*11a00*/  FMNMX.FTZ R14, R74, R103, !PT ;  /* 0x000000674a0e7209 */ /* 0x000fe20007810000 */
[--C-:B------:R-:W-:Y:S01]  /*11a10*/  FFMA.FTZ R47, R47, UR60, -R24.reuse ;  /* 0x0000003c2f2f7c23 */ /* 0x100fe20008010818 */
[----:B------:R-:W-:Y:S01]  /*11a20*/  ISETP.GT.AND P1, PT, R102, 0x31, PT ;  /* 0x000000316600780c */ /* 0x000fe20003f24270 */
[----:B------:R-:W0:Y:S01]  /*11a30*/  MUFU.TANH R57, R57 ;  /* 0x0000003900397308 */ /* 0x000e220000002400 */
[----:B-1----:R-:W-:Y:S01]  /*11a40*/  FSEL R97, R76, -INF , P2 ;  /* 0xff8000004c617808 */ /* 0x002fe20001000000 */
[--C-:B------:R-:W-:Y:S01]  /*11a50*/  FFMA.FTZ R27, R27, UR60, -R24.reuse ;  /* 0x0000003c1b1b7c23 */ /* 0x100fe20008010818 */
[----:B------:R-:W-:Y:S01]  /*11a60*/  FMNMX.FTZ R14, R75, R14, !PT ;  /* 0x0000000e4b0e7209 */ /* 0x000fe20007810000 */
[--C-:B------:R-:W-:Y:S01]  /*11a70*/  FFMA.FTZ R30, R30, UR60, -R24.reuse ;  /* 0x0000003c1e1e7c23 */ /* 0x100fe20008010818 */
[----:B------:R-:W-:Y:S01]  /*11a80*/  ISETP.GT.AND P2, PT, R102, 0x38, PT ;  /* 0x000000386600780c */ /* 0x000fe20003f44270 */
[--C-:B------:R-:W-:Y:S01]  /*11a90*/  FFMA.FTZ R65, R65, UR60, -R24.reuse ;  /* 0x0000003c41417c23 */ /* 0x100fe20008010818 */
[----:B--2---:R-:W-:Y:S01]  /*11aa0*/  FSEL R77, R77, -INF , P1 ;  /* 0xff8000004d4d7808 */ /* 0x004fe20000800000 */
[----:B------:R-:W1:Y:S01]  /*11ab0*/  MUFU.TANH R58, R58 ;  /* 0x0000003a003a7308 */ /* 0x000e620000002400 */
[----:B------:R-:W-:Y:S01]  /*11ac0*/  FMNMX.FTZ R14, R97, R14, !PT ;  /* 0x0000000e610e7209 */ /* 0x000fe20007810000 */
[--C-:B------:R-:W-:Y:S01]  /*11ad0*/  FFMA.FTZ R38, R38, UR60, -R24.reuse ;  /* 0x0000003c26267c23 */ /* 0x100fe20008010818 */
[----:B------:R-:W-:Y:S01]  /*11ae0*/  ISETP.GT.AND P1, PT, R102, 0x39, PT ;  /* 0x000000396600780c */ /* 0x000fe20003f24270 */
[--C-:B------:R-:W-:Y:S01]  /*11af0*/  FFMA.FTZ R39, R39, UR60, -R24.reuse ;  /* 0x0000003c27277c23 */ /* 0x100fe20008010818 */
[----:B---3--:R-:W-:Y:S01]  /*11b00*/  FSEL R78, R78, -INF , P2 ;  /* 0xff8000004e4e7808 */ /* 0x008fe20001000000 */
[--C-:B------:R-:W-:Y:S01]  /*11b10*/  FFMA.FTZ R44, R44, UR60, -R24.reuse ;  /* 0x0000003c2c2c7c23 */ /* 0x100fe20008010818 */
[----:B------:R-:W-:Y:S01]  /*11b20*/  FMNMX.FTZ R99, R77, R14, !PT ;  /* 0x0000000e4d637209 */ /* 0x000fe20007810000 */
[----:B------:R-:W2:Y:S01]  /*11b30*/  MUFU.TANH R59, R59 ;  /* 0x0000003b003b7308 */ /* 0x000ea20000002400 */
[----:B------:R-:W-:Y:S01]  /*11b40*/  ISETP.GT.AND P2, PT, R102, 0x40, PT ;  /* 0x000000406600780c */ /* 0x000fe20003f44270 */
[----:B------:R-:W-:Y:S01]  /*11b50*/  FFMA.FTZ R45, R45, UR60, -R24 ;  /* 0x0000003c2d2d7c23 */ /* 0x000fe20008010818 */
[----:B----4-:R-:W-:-:S02]  /*11b60*/  FSEL R79, R79, -INF , P1 ;  /* 0xff8000004f4f7808 */ /* 0x010fc40000800000 */
[----:B------:R-:W-:Y:S02]  /*11b70*/  FMNMX.FTZ R14, R78, R99, !PT ;  /* 0x000000634e0e7209 */ /* 0x000fe40007810000 */
[C---:B------:R-:W-:Y:S01]  /*11b80*/  ISETP.GT.AND P1, PT, R102.reuse, 0x41, PT ;  /* 0x000000416600780c */ /* 0x040fe20003f24270 */
[----:B------:R3:W-:Y:S01]  /*11b90*/  MUFU.EX2 R76, R100 ;  /* 0x00000064004c7308 */ /* 0x0007e20000000800 */
[----:B------:R-:W-:Y:S02]  /*11ba0*/  FMNMX.FTZ R14, R79, R14, !PT ;  /* 0x0000000e4f0e7209 */ /* 0x000fe40007810000 */
[----:B0-----:R-:W-:Y:S02]  /*11bb0*/  FSEL R57, R57, -INF , P1 ;  /* 0xff80000039397808 */ /* 0x001fe40000800000 */
[----:B------:R-:W-:-:S03]  /*11bc0*/  ISETP.GT.AND P1, PT, R102, 0x49, PT ;  /* 0x000000496600780c */ /* 0x000fc60003f24270 */
[----:B------:R-:W-:Y:S01]  /*11bd0*/  MUFU.TANH R60, R60 ;  /* 0x0000003c003c7308 */ /* 0x000fe20000002400 */
[----:B---3--:R-:W-:-:S01]  /*11be0*/  FFMA.FTZ R100, R93, UR60, -R24 ;  /* 0x0000003c5d647c23 */ /* 0x008fc20008010818 */
[----:B------:R-:W-:Y:S02]  /*11bf0*/  FSEL R93, R56, -INF , P2 ;  /* 0xff800000385d7808 */ /* 0x000fe40001000000 */
[----:B------:R-:W-:Y:S02]  /*11c00*/  ISETP.GT.AND P2, PT, R102, 0x48, PT ;  /* 0x000000486600780c */ /* 0x000fe40003f44270 */
[----:B------:R-:W-:Y:S02]  /*11c10*/  FMNMX.FTZ R14, R93, R14, !PT ;  /* 0x0000000e5d0e7209 */ /* 0x000fe40007810000 */
[----:B------:R-:W0:Y:S01]  /*11c20*/  MUFU.TANH R61, R61 ;  /* 0x0000003d003d7308 */ /* 0x000e220000002400 */
[----:B-1----:R-:W-:Y:S02]  /*11c30*/  FSEL R58, R58, -INF , P2 ;  /* 0xff8000003a3a7808 */ /* 0x002fe40001000000 */
[----:B------:R-:W-:-:S02]  /*11c40*/  FMNMX.FTZ R99, R57, R14, !PT ;  /* 0x0000000e39637209 */ /* 0x000fc40007810000 */
[----:B------:R-:W-:Y:S02]  /*11c50*/  ISETP.GT.AND P2, PT, R102, 0x50, PT ;  /* 0x000000506600780c */ /* 0x000fe40003f44270 */
[----:B--2---:R-:W-:Y:S01]  /*11c60*/  FSEL R59, R59, -INF , P1 ;  /* 0xff8000003b3b7808 */ /* 0x004fe20000800000 */
[----:B------:R-:W1:Y:S01]  /*11c70*/  MUFU.TANH R62, R62 ;  /* 0x0000003e003e7308 */ /* 0x000e620000002400 */
[----:B------:R-:W-:Y:S02]  /*11c80*/  FMNMX.FTZ R14, R58, R99, !PT ;  /* 0x000000633a0e7209 */ /* 0x000fe40007810000 */
[----:B------:R-:W-:Y:S02]  /*11c90*/  ISETP.GT.AND P1, PT, R102, 0x51, PT ;  /* 0x000000516600780c */ /* 0x000fe40003f24270 */
[----:B------:R-:W-:-:S03]  /*11ca0*/  FMNMX.FTZ R14, R59, R14, !PT ;  /* 0x0000000e3b0e7209 */ /* 0x000fc60007810000 */
[----:B------:R-:W2:Y:S01]  /*11cb0*/  MUFU.TANH R63, R63 ;  /* 0x0000003f003f7308 */ /* 0x000ea20000002400 */
[----:B0-----:R-:W-:Y:S02]  /*11cc0*/  FSEL R61, R61, -INF , P1 ;  /* 0xff8000003d3d7808 */ /* 0x001fe40000800000 */
[----:B------:R-:W-:-:S05]  /*11cd0*/  ISETP.GT.AND P1, PT, R102, 0x59, PT ;  /* 0x000000596600780c */ /* 0x000fca0003f24270 */
[----:B------:R0:W-:Y:S08]  /*11ce0*/  MUFU.EX2 R56, R100 ;  /* 0x0000006400387308 */ /* 0x0001f00000000800 */
[----:B------:R-:W3:Y:S01]  /*11cf0*/  MUFU.TANH R40, R40 ;  /* 0x0000002800287308 */ /* 0x000ee20000002400 */
[----:B0-----:R-:W-:-:S01]  /*11d00*/  FFMA.FTZ R100, R81, UR60, -R24 ;  /* 0x0000003c51647c23 */ /* 0x001fc20008010818 */
[----:B------:R-:W-:-:S02]  /*11d10*/  FSEL R81, R60, -INF , P2 ;  /* 0xff8000003c517808 */ /* 0x000fc40001000000 */
[----:B------:R-:W-:Y:S02]  /*11d20*/  ISETP.GT.AND P2, PT, R102, 0x58, PT ;  /* 0x000000586600780c */ /* 0x000fe40003f44270 */
[----:B------:R-:W-:Y:S02]  /*11d30*/  FMNMX.FTZ R14, R81, R14, !PT ;  /* 0x0000000e510e7209 */ /* 0x000fe40007810000 */
[----:B------:R-:W-:Y:S01]  /*11d40*/  MUFU.TANH R41, R41 ;  /* 0x0000002900297308 */ /* 0x000fe20000002400 */
[----:B-1----:R-:W-:Y:S02]  /*11d50*/  FSEL R62, R62, -INF , P2 ;  /* 0xff8000003e3e7808 */ /* 0x002fe40001000000 */
[----:B------:R-:W-:Y:S02]  /*11d60*/  FMNMX.FTZ R99, R61, R14, !PT ;  /* 0x0000000e3d637209 */ /* 0x000fe40007810000 */
[----:B------:R-:W-:Y:S02]  /*11d70*/  ISETP.GT.AND P2, PT, R102, 0x60, PT ;  /* 0x000000606600780c */ /* 0x000fe40003f44270 */
[----:B--2---:R-:W-:Y:S01]  /*11d80*/  FSEL R63, R63, -INF , P1 ;  /* 0xff8000003f3f7808 */ /* 0x004fe20000800000 */
[----:B------:R-:W0:Y:S01]  /*11d90*/  MUFU.TANH R90, R90 ;  /* 0x0000005a005a7308 */ /* 0x000e220000002400 */
[----:B------:R-:W-:-:S02]  /*11da0*/  FMNMX.FTZ R14, R62, R99, !PT ;  /* 0x000000633e0e7209 */ /* 0x000fc40007810000 */
[----:B------:R-:W-:Y:S02]  /*11db0*/  ISETP.GT.AND P1, PT, R102, 0x61, PT ;  /* 0x000000616600780c */ /* 0x000fe40003f24270 */
[----:B---3--:R-:W-:Y:S02]  /*11dc0*/  FSEL R99, R40, -INF , P2 ;  /* 0xff80000028637808 */ /* 0x008fe40001000000 */
[----:B------:R-:W-:Y:S01]  /*11dd0*/  FMNMX.FTZ R14, R63, R14, !PT ;  /* 0x0000000e3f0e7209 */ /* 0x000fe20007810000 */
[----:B------:R-:W1:Y:S01]  /*11de0*/  MUFU.TANH R84, R84 ;  /* 0x0000005400547308 */ /* 0x000e620000002400 */
[----:B------:R-:W-:Y:S02]  /*11df0*/  ISETP.GT.AND P2, PT, R102, 0x68, PT ;  /* 0x000000686600780c */ /* 0x000fe40003f44270 */
[----:B------:R-:W-:-:S05]  /*11e00*/  FMNMX.FTZ R103, R99, R14, !PT ;  /* 0x0000000e63677209 */ /* 0x000fca0007810000 */
[----:B------:R-:W2:Y:S01]  /*11e10*/  MUFU.TANH R85, R85 ;  /* 0x0000005500557308 */ /* 0x000ea20000002400 */
[----:B0-----:R-:W-:Y:S02]  /*11e20*/  FSEL R90, R90, -INF , P2 ;  /* 0xff8000005a5a7808 */ /* 0x001fe40001000000 */
[----:B------:R-:W-:-:S05]  /*11e30*/  ISETP.GT.AND P2, PT, R102, 0x70, PT ;  /* 0x000000706600780c */ /* 0x000fca0003f44270 */
[----:B------:R0:W-:Y:S08]  /*11e40*/  MUFU.EX2 R60, R100 ;  /* 0x00000064003c7308 */ /* 0x0001f00000000800 */
[----:B------:R-:W3:Y:S01]  /*11e50*/  MUFU.TANH R70, R70 ;  /* 0x0000004600467308 */ /* 0x000ee20000002400 */
[----:B0-----:R-:W-:-:S01]  /*11e60*/  FFMA.FTZ R100, R50, UR60, -R24 ;  /* 0x0000003c32647c23 */ /* 0x001fc20008010818 */
[----:B------:R-:W-:Y:S01]  /*11e70*/  FSEL R50, R41, -INF , P1 ;  /* 0xff80000029327808 */ /* 0x000fe20000800000 */
[----:B------:R-:W-:-:S01]  /*11e80*/  FFMA.FTZ R41, R42, UR60, -R24 ;  /* 0x0000003c2a297c23 */ /* 0x000fc20008010818 */
[----:B------:R-:W-:Y:S01]  /*11e90*/  ISETP.GT.AND P1, PT, R102, 0x69, PT ;  /* 0x000000696600780c */ /* 0x000fe20003f24270 */
[----:B------:R-:W-:-:S01]  /*11ea0*/  FFMA.FTZ R42, R46, UR60, -R24 ;  /* 0x0000003c2e2a7c23 */ /* 0x000fc20008010818 */
[----:B------:R-:W-:Y:S01]  /*11eb0*/  FMNMX.FTZ R103, R50, R103, !PT ;  /* 0x0000006732677209 */ /* 0x000fe20007810000 */
[----:B------:R-:W-:-:S01]  /*11ec0*/  FFMA.FTZ R46, R51, UR60, -R24 ;  /* 0x0000003c332e7c23 */ /* 0x000fc20008010818 */
[----:B------:R-:W0:Y:S01]  /*11ed0*/  MUFU.TANH R80, R80 ;  /* 0x0000005000507308 */ /* 0x000e220000002400 */
[----:B-1----:R-:W-:-:S02]  /*11ee0*/  FSEL R84, R84, -INF , P1 ;  /* 0xff80000054547808 */ /* 0x002fc40000800000 */
[----:B------:R-:W-:Y:S02]  /*11ef0*/  FMNMX.FTZ R103, R90, R103, !PT ;  /* 0x000000675a677209 */ /* 0x000fe40007810000 */
[----:B------:R-:W-:Y:S02]  /*11f00*/  ISETP.GT.AND P1, PT, R102, 0x71, PT ;  /* 0x000000716600780c */ /* 0x000fe40003f24270 */
[----:B--2---:R-:W-:Y:S01]  /*11f10*/  FSEL R85, R85, -INF , P2 ;  /* 0xff80000055557808 */ /* 0x004fe20001000000 */
[----:B------:R-:W1:Y:S01]  /*11f20*/  MUFU.TANH R49, R49 ;  /* 0x0000003100317308 */ /* 0x000e620000002400 */
[----:B------:R-:W-:Y:S02]  /*11f30*/  FMNMX.FTZ R14, R84, R103, !PT ;  /* 0x00000067540e7209 */ /* 0x000fe40007810000 */
[----:B------:R-:W-:Y:S02]  /*11f40*/  ISETP.GT.AND P2, PT, R102, 0x78, PT ;  /* 0x000000786600780c */ /* 0x000fe40003f44270 */
[----:B---3--:R-:W-:-:S02]  /*11f50*/  FSEL R70, R70, -INF , P1 ;  /* 0xff80000046467808 */ /* 0x008fc40000800000 */
[----:B------:R-:W-:Y:S01]  /*11f60*/  FMNMX.FTZ R103, R85, R14, !PT ;  /* 0x0000000e55677209 */ /* 0x000fe20007810000 */
[----:B------:R-:W2:Y:S01]  /*11f70*/  MUFU.TANH R52, R52 ;  /* 0x0000003400347308 */ /* 0x000ea20000002400 */
[----:B------:R-:W-:Y:S02]  /*11f80*/  ISETP.GT.AND P1, PT, R102, 0x79, PT ;  /* 0x000000796600780c */ /* 0x000fe40003f24270 */
[----:B------:R-:W-:-:S05]  /*11f90*/  FMNMX.FTZ R103, R70, R103, !PT ;  /* 0x0000006746677209 */ /* 0x000fca0007810000 */
[----:B------:R-:W3:Y:S08]  /*11fa0*/  MUFU.TANH R53, R53 ;  /* 0x0000003500357308 */ /* 0x000ef00000002400 */
[----:B------:R-:W4:Y:S08]  /*11fb0*/  MUFU.TANH R82, R82 ;  /* 0x0000005200527308 */ /* 0x000f300000002400 */
[----:B------:R0:W-:Y:S08]  /*11fc0*/  MUFU.EX2 R40, R100 ;  /* 0x0000006400287308 */ /* 0x0001f00000000800 */
[----:B------:R-:W5:Y:S01]  /*11fd0*/  MUFU.TANH R83, R83 ;  /* 0x0000005300537308 */ /* 0x000f620000002400 */
[----:B0-----:R-:W-:-:S02]  /*11fe0*/  FSEL R100, R80, -INF , P2 ;  /* 0xff80000050647808 */ /* 0x001fc40001000000 */
[----:B-1----:R-:W-:Y:S02]  /*11ff0*/  FSEL R80, R49, -INF , P1 ;  /* 0xff80000031507808 */ /* 0x002fe40000800000 */
[----:B------:R-:W-:Y:S02]  /*12000*/  ISETP.GT.AND P2, PT, R102, 0x80, PT ;  /* 0x000000806600780c */ /* 0x000fe40003f44270 */
[----:B------:R-:W-:Y:S01]  /*12010*/  FMNMX.FTZ R49, R100, R103, !PT ;  /* 0x0000006764317209 */ /* 0x000fe20007810000 */
[----:B------:R-:W0:Y:S01]  /*12020*/  MUFU.TANH R86, R86 ;  /* 0x0000005600567308 */ /* 0x000e220000002400 */
[----:B------:R-:W-:Y:S02]  /*12030*/  ISETP.GT.AND P1, PT, R102, 0x81, PT ;  /* 0x000000816600780c */ /* 0x000fe40003f24270 */
[----:B--2---:R-:W-:Y:S01]  /*12040*/  FSEL R103, R52, -INF , P2 ;  /* 0xff80000034677808 */ /* 0x004fe20001000000 */
[----:B------:R-:W-:-:S01]  /*12050*/  FFMA.FTZ R52, R31, UR60, -R24 ;  /* 0x0000003c1f347c23 */ /* 0x000fc20008010818 */
[----:B------:R-:W-:Y:S01]  /*12060*/  FMNMX.FTZ R14, R80, R49, !PT ;  /* 0x00000031500e7209 */ /* 0x000fe20007810000 */
[----:B------:R-:W-:-:S01]  /*12070*/  FFMA.FTZ R31, R34, UR60, -R24 ;  /* 0x0000003c221f7c23 */ /* 0x000fc20008010818 */
[----:B------:R-:W-:Y:S01]  /*12080*/  ISETP.GT.AND P2, PT, R102, 0x88, PT ;  /* 0x000000886600780c */ /* 0x000fe20003f44270 */
[----:B------:R-:W1:Y:S01]  /*12090*/  MUFU.TANH R87, R87 ;  /* 0x0000005700577308 */ /* 0x000e620000002400 */
[----:B---3--:R-:W-:Y:S01]  /*120a0*/  FSEL R105, R53, -INF , P1 ;  /* 0xff80000035697808 */ /* 0x008fe20000800000 */
[--C-:B------:R-:W-:Y:S01]  /*120b0*/  FFMA.FTZ R34, R64, UR60, -R24.reuse ;  /* 0x0000003c40227c23 */ /* 0x100fe20008010818 */
[----:B------:R-:W-:Y:S01]  /*120c0*/  FMNMX.FTZ R14, R103, R14, !PT ;  /* 0x0000000e670e7209 */ /* 0x000fe20007810000 */
[--C-:B------:R-:W-:Y:S01]  /*120d0*/  FFMA.FTZ R64, R68, UR60, -R24.reuse ;  /* 0x0000003c44407c23 */ /* 0x100fe20008010818 */
[----:B------:R-:W-:Y:S01]  /*120e0*/  ISETP.GT.AND P1, PT, R102, 0x89, PT ;  /* 0x000000896600780c */ /* 0x000fe20003f24270 */
[----:B------:R-:W-:Y:S01]  /*120f0*/  FFMA.FTZ R53, R67, UR60, -R24 ;  /* 0x0000003c43357c23 */ /* 0x000fe20008010818 */
[----:B----4-:R-:W-:Y:S01]  /*12100*/  FSEL R82, R82, -INF , P2 ;  /* 0xff80000052527808 */ /* 0x010fe20001000000 */
[----:B------:R-:W2:Y:S01]  /*12110*/  MUFU.TANH R92, R92 ;  /* 0x0000005c005c7308 */ /* 0x000ea20000002400 */
[----:B------:R-:W-:-:S02]  /*12120*/  FMNMX.FTZ R49, R105, R14, !PT ;  /* 0x0000000e69317209 */ /* 0x000fc40007810000 */
[----:B------:R-:W-:Y:S02]  /*12130*/  ISETP.GT.AND P2, PT, R102, 0x90, PT ;  /* 0x000000906600780c */ /* 0x000fe40003f44270 */
[----:B-----5:R-:W-:Y:S02]  /*12140*/  FSEL R83, R83, -INF , P1 ;  /* 0xff80000053537808 */ /* 0x020fe40000800000 */
[----:B------:R-:W-:Y:S01]  /*12150*/  FMNMX.FTZ R14, R82, R49, !PT ;  /* 0x00000031520e7209 */ /* 0x000fe20007810000 */
[----:B------:R-:W3:Y:S01]  /*12160*/  MUFU.TANH R37, R37 ;  /* 0x0000002500257308 */ /* 0x000ee20000002400 */
[----:B------:R-:W-:Y:S02]  /*12170*/  ISETP.GT.AND P1, PT, R102, 0x91, PT ;  /* 0x000000916600780c */ /* 0x000fe40003f24270 */
[----:B0-----:R-:W-:Y:S02]  /*12180*/  FSEL R86, R86, -INF , P2 ;  /* 0xff80000056567808 */ /* 0x001fe40001000000 */
[----:B------:R-:W-:-:S02]  /*12190*/  FMNMX.FTZ R49, R83, R14, !PT ;  /* 0x0000000e53317209 */ /* 0x000fc40007810000 */
[----:B------:R-:W-:Y:S01]  /*121a0*/  ISETP.GT.AND P2, PT, R102, 0x98, PT ;  /* 0x000000986600780c */ /* 0x000fe20003f44270 */
[----:B------:R-:W-:Y:S01]  /*121b0*/  MUFU.EX2 R32, R32 ;  /* 0x0000002000207308 */ /* 0x000fe20000000800 */
[----:B-1----:R-:W-:Y:S02]  /*121c0*/  FSEL R87, R87, -INF , P1 ;  /* 0xff80000057577808 */ /* 0x002fe40000800000 */
[----:B------:R-:W-:Y:S02]  /*121d0*/  FMNMX.FTZ R14, R86, R49, !PT ;  /* 0x00000031560e7209 */ /* 0x000fe40007810000 */
[----:B------:R-:W-:Y:S02]  /*121e0*/  ISETP.GT.AND P1, PT, R102, 0x99, PT ;  /* 0x000000996600780c */ /* 0x000fe40003f24270 */
[----:B--2---:R-:W-:Y:S01]  /*121f0*/  FSEL R92, R92, -INF , P2 ;  /* 0xff8000005c5c7808 */ /* 0x004fe20001000000 */
[----:B------:R-:W0:Y:S01]  /*12200*/  MUFU.EX2 R29, R29 ;  /* 0x0000001d001d7308 */ /* 0x000e220000000800 */
[----:B------:R-:W-:-:S02]  /*12210*/  FMNMX.FTZ R49, R87, R14, !PT ;  /* 0x0000000e57317209 */ /* 0x000fc40007810000 */
[----:B---3--:R-:W-:Y:S01]  /*12220*/  FSEL R102, R37, -INF , P1 ;  /* 0xff80000025667808 */ /* 0x008fe20000800000 */
[----:B------:R-:W-:-:S01]  /*12230*/  FFMA.FTZ R37, R54, UR60, -R24 ;  /* 0x0000003c36257c23 */ /* 0x000fc20008010818 */
[----:B------:R-:W-:Y:S01]  /*12240*/  FMNMX.FTZ R49, R92, R49, !PT ;  /* 0x000000315c317209 */ /* 0x000fe20007810000 */
[----:B------:R-:W-:-:S01]  /*12250*/  FFMA.FTZ R54, R35, UR60, -R24 ;  /* 0x0000003c23367c23 */ /* 0x000fc20008010818 */
[--C-:B------:R-:W-:Y:S01]  /*12260*/  FFMA.FTZ R35, R66, UR60, -R24.reuse ;  /* 0x0000003c42237c23 */ /* 0x100fe20008010818 */
[----:B------:R-:W-:Y:S01]  /*12270*/  MUFU.EX2 R28, R28 ;  /* 0x0000001c001c7308 */ /* 0x000fe20000000800 */
[----:B------:R-:W-:Y:S01]  /*12280*/  FMNMX.FTZ R14, R102, R49, !PT ;  /* 0x00000031660e7209 */ /* 0x000fe20007810000 */
[--C-:B------:R-:W-:Y:S01]  /*12290*/  FFMA.FTZ R49, R55, UR60, -R24.reuse ;  /* 0x0000003c37317c23 */ /* 0x100fe20008010818 */
[----:B------:R-:W-:-:S03]  /*122a0*/  FFMA.FTZ R24, R69, UR60, -R24 ;  /* 0x0000003c45187c23 */ /* 0x000fc60008010818 */
[----:B------:R-:W1:Y:S02]  /*122b0*/  SHFL.BFLY PT, R51, R14, 0x2, 0x1f ;  /* 0x0c401f000e337f89 */ /* 0x000e6400000e0000 */
[----:B------:R-:W2:Y:S01]  /*122c0*/  MUFU.EX2 R25, R25 ;  /* 0x0000001900197308 */ /* 0x000ea20000000800 */
[----:B0-----:R-:W-:-:S07]  /*122d0*/  FADD.FTZ R69, R32, R29 ;  /* 0x0000001d20457221 */ /* 0x001fce0000010000 */
[----:B------:R-:W-:Y:S08]  /*122e0*/  MUFU.EX2 R33, R33 ;  /* 0x0000002100217308 */ /* 0x000ff00000000800 */
[----:B------:R-:W-:Y:S01]  /*122f0*/  MUFU.EX2 R48, R48 ;  /* 0x0000003000307308 */ /* 0x000fe20000000800 */
[----:B--2---:R-:W-:-:S04]  /*12300*/  F2FP.SATFINITE.E4M3.F32.PACK_AB_MERGE_C R185, R25, R28, RZ ;  /* 0x0000001c19b9723e */ /* 0x004fc800048070ff */
[----:B------:R-:W-:Y:S02]  /*12310*/  F2FP.SATFINITE.E4M3.F32.PACK_AB_MERGE_C R185, R29, R32, R185 ;  /* 0x000000201db9723e */ /* 0x000fe400048070b9 */
[----:B-1----:R-:W-:Y:S01]  /*12320*/  FMNMX.FTZ R55, R14, R51, !PT ;  /* 0x000000330e377209 */ /* 0x002fe20007810000 */
[----:B------:R-:W0:Y:S04]  /*12330*/  MUFU.EX2 R94, R107 ;  /* 0x0000006b005e7308 */ /* 0x000e280000000800 */
[----:B------:R-:W1:Y:S04]  /*12340*/  SHFL.BFLY PT, R14, R55, 0x1, 0x1f ;  /* 0x0c201f00370e7f89 */ /* 0x000e6800000e0000 */
[----:B------:R-:W-:Y:S08]  /*12350*/  MUFU.EX2 R73, R73 ;  /* 0x0000004900497308 */ /* 0x000ff00000000800 */
[----:B------:R-:W-:Y:S01]  /*12360*/  MUFU.EX2 R51, R65 ;  /* 0x0000004100337308 */ /* 0x000fe20000000800 */
[----:B0-----:R-:W-:-:S04]  /*12370*/  F2FP.SATFINITE.E4M3.F32.PACK_AB_MERGE_C R187, R101, R94, RZ ;  /* 0x0000005e65bb723e */ /* 0x001fc800048070ff */
[----:B------:R-:W-:-:S03]  /*12380*/  F2FP.SATFINITE.E4M3.F32.PACK_AB_MERGE_C R187, R48, R33, R187 ;  /* 0x0000002130bb723e */ /* 0x000fc600048070bb */
[----:B------:R-:W0:Y:S01]  /*12390*/  MUFU.EX2 R95, R95 ;  /* 0x0000005f005f7308 */ /* 0x000e220000000800 */
[----:B-1----:R-:W-:Y:S01]  /*123a0*/  FMNMX.FTZ R14, R55, R14, !PT ;  /* 0x0000000e370e7209 */ /* 0x002fe20007810000 */
[----:B------:R-:W-:-:S03]  /*123b0*/  IMAD.U32 R55, RZ, RZ, UR60 ;  /* 0x0000003cff377e24 */ /* 0x000fc6000f8e00ff */
[C---:B------:R-:W-:Y:S01]  /*123c0*/  FSETP.NEU.FTZ.AND P1, PT, R14.reuse, -INF , PT ;  /* 0xff8000000e00780b */ /* 0x040fe20003f3d000 */
[----:B------:R-:W-:-:S02]  /*123d0*/  FFMA.FTZ R66, R14, R55, -8 ;  /* 0xc10000000e427423 */ /* 0x000fc40000010037 */
[----:B------:R-:W-:Y:S03]  /*123e0*/  MUFU.EX2 R91, R91 ;  /* 0x0000005b005b7308 */ /* 0x000fe60000000800 */
[----:B------:R-:W-:Y:S02]  /*123f0*/  FSEL R66, R66, RZ, P1 ;  /* 0x000000ff42427208 */ /* 0x000fe40000800000 */
[----:B0-----:R-:W-:-:S03]  /*12400*/  F2FP.SATFINITE.E4M3.F32.PACK_AB_MERGE_C R181, R95, R76, RZ ;  /* 0x0000004c5fb5723e */ /* 0x001fc600048070ff */
        /* <DEDUP_REMOVED lines=12> */
[----:B------:R-:W-:-:S02]  /*124d0*/  IMAD.U32 R61, RZ, RZ, UR61 ;  /* 0x0000003dff3d7e24 */ /* 0x000fc4000f8e00ff */
[----:B------:R-:W-:-:S01]  /*124e0*/  FFMA.FTZ R55, R88, UR60, -R66 ;  /* 0x0000003c58377c23 */ /* 0x000fc20008010842 */
[--C-:B------:R-:W-:Y:S01]  /*124f0*/  FFMA.FTZ R88, R98, UR60, -R66.reuse ;  /* 0x0000003c62587c23 */ /* 0x100fe20008010842 */
[----:B------:R-:W-:-:S01]  /*12500*/  FFMA.FTZ R98, R59, UR60, -R66 ;  /* 0x0000003c3b627c23 */ /* 0x000fc20008010842 */
[----:B------:R-:W0:Y:S01]  /*12510*/  MUFU.EX2 R36, R36 ;  /* 0x0000002400247308 */ /* 0x000e220000000800 */
[----:B------:R-:W-:Y:S01]  /*12520*/  PRMT R61, R61, 0x654, R0 ;  /* 0x000006543d3d7816 */ /* 0x000fe20000000000 */
[--C-:B------:R-:W-:Y:S01]  /*12530*/  FFMA.FTZ R59, R62, UR60, -R66.reuse ;  /* 0x0000003c3e3b7c23 */ /* 0x100fe20008010842 */
[----:B------:R-:W-:-:S01]  /*12540*/  FFMA.FTZ R62, R63, UR60, -R66 ;  /* 0x0000003c3f3e7c23 */ /* 0x000fc20008010842 */
[--C-:B------:R-:W-:Y:S01]  /*12550*/  FFMA.FTZ R63, R84, UR60, -R66.reuse ;  /* 0x0000003c543f7c23 */ /* 0x100fe20008010842 */
[----:B------:R1:W-:Y:S01]  /*12560*/  SYNCS.ARRIVE.TRANS64.RED.A1T0 RZ, [R61+URZ], RZ ;  /* 0x000000ff3dff79a7 */ /* 0x0003e2000810043f */
[----:B------:R-:W-:-:S01]  /*12570*/  FFMA.FTZ R182, R77, UR60, -R66 ;  /* 0x0000003c4db67c23 */ /* 0x000fc20008010842 */
[--C-:B------:R-:W-:Y:S01]  /*12580*/  FFMA.FTZ R106, R89, UR60, -R66.reuse ;  /* 0x0000003c596a7c23 */ /* 0x100fe20008010842 */
[----:B------:R-:W2:Y:S01]  /*12590*/  MUFU.EX2 R15, R15 ;  /* 0x0000000f000f7308 */ /* 0x000ea20000000800 */
[----:B------:R-:W-:-:S01]  /*125a0*/  FFMA.FTZ R77, R78, UR60, -R66 ;  /* 0x0000003c4e4d7c23 */ /* 0x000fc20008010842 */
[--C-:B------:R-:W-:Y:S01]  /*125b0*/  FFMA.FTZ R78, R57, UR60, -R66.reuse ;  /* 0x0000003c394e7c23 */ /* 0x100fe20008010842 */
[----:B------:R-:W-:-:S01]  /*125c0*/  FFMA.FTZ R57, R81, UR60, -R66 ;  /* 0x0000003c51397c23 */ /* 0x000fc20008010842 */
[--C-:B------:R-:W-:Y:S01]  /*125d0*/  FFMA.FTZ R74, R74, UR60, -R66.reuse ;  /* 0x0000003c4a4a7c23 */ /* 0x100fe20008010842 */
[----:B-1----:R-:W-:-:S01]  /*125e0*/  FFMA.FTZ R61, R50, UR60, -R66 ;  /* 0x0000003c323d7c23 */ /* 0x002fc20008010842 */
[----:B------:R-:W-:Y:S01]  /*125f0*/  FFMA.FTZ R50, R90, UR60, -R66 ;  /* 0x0000003c5a327c23 */ /* 0x000fe20008010842 */
[----:B------:R-:W-:-:S01]  /*12600*/  FADD.FTZ R90, R28, R69 ;  /* 0x000000451c5a7221 */ /* 0x000fc20000010000 */
[----:B------:R-:W1:Y:S01]  /*12610*/  MUFU.EX2 R68, R68 ;  /* 0x0000004400447308 */ /* 0x000e620000000800 */
[----:B0-----:R-:W-:-:S01]  /*12620*/  FADD.FTZ R84, R13, R36 ;  /* 0x000000240d547221 */ /* 0x001fc20000010000 */
[----:B------:R-:W-:Y:S01]  /*12630*/  FFMA.FTZ R69, R85, UR60, -R66 ;  /* 0x0000003c55457c23 */ /* 0x000fe20008010842 */
[----:B------:R-:W-:-:S01]  /*12640*/  FADD.FTZ R90, R25, R90 ;  /* 0x0000005a195a7221 */ /* 0x000fc20000010000 */
[--C-:B------:R-:W-:Y:S01]  /*12650*/  FFMA.FTZ R75, R75, UR60, -R66.reuse ;  /* 0x0000003c4b4b7c23 */ /* 0x100fe20008010842 */
[----:B------:R-:W-:-:S01]  /*12660*/  FFMA.FTZ R65, R97, UR60, -R66 ;  /* 0x0000003c61417c23 */ /* 0x000fc20008010842 */
[----:B------:R-:W-:Y:S01]  /*12670*/  FFMA.FTZ R67, R93, UR60, -R66 ;  /* 0x0000003c5d437c23 */ /* 0x000fe20008010842 */
[----:B------:R-:W-:-:S01]  /*12680*/  FADD.FTZ R85, R33, R90 ;  /* 0x0000005a21557221 */ /* 0x000fc20000010000 */
[----:B------:R-:W0:Y:S01]  /*12690*/  MUFU.EX2 R3, R3 ;  /* 0x0000000300037308 */ /* 0x000e220000000800 */
[----:B--2---:R-:W-:-:S01]  /*126a0*/  FADD.FTZ R81, R15, R84 ;  /* 0x000000540f517221 */ /* 0x004fc20000010000 */
[----:B------:R-:W-:Y:S01]  /*126b0*/  F2FP.SATFINITE.E4M3.F32.PACK_AB_MERGE_C R183, R71, R60, RZ ;  /* 0x0000003c47b7723e */ /* 0x000fe200048070ff */
[----:B------:R-:W-:-:S01]  /*126c0*/  FADD.FTZ R85, R48, R85 ;  /* 0x0000005530557221 */ /* 0x000fc20000010000 */
[--C-:B------:R-:W-:Y:S01]  /*126d0*/  FFMA.FTZ R99, R99, UR60, -R66.reuse ;  /* 0x0000003c63637c23 */ /* 0x100fe20008010842 */
[----:B------:R-:W-:-:S01]  /*126e0*/  FFMA.FTZ R70, R70, UR60, -R66 ;  /* 0x0000003c46467c23 */ /* 0x000fc20008010842 */
[----:B------:R-:W-:Y:S01]  /*126f0*/  FFMA.FTZ R100, R100, UR60, -R66 ;  /* 0x0000003c64647c23 */ /* 0x000fe20008010842 */
[----:B------:R-:W-:-:S01]  /*12700*/  FADD.FTZ R90, R94, R85 ;  /* 0x000000555e5a7221 */ /* 0x000fc20000010000 */
[----:B------:R-:W2:Y:S01]  /*12710*/  MUFU.EX2 R20, R20 ;  /* 0x0000001400147308 */ /* 0x000ea20000000800 */
[----:B-1----:R-:W-:-:S01]  /*12720*/  FADD.FTZ R84, R68, R81 ;  /* 0x0000005144547221 */ /* 0x002fc20000010000 */
[----:B------:R-:W-:Y:S01]  /*12730*/  F2FP.SATFINITE.E4M3.F32.PACK_AB_MERGE_C R184, R68, R15, RZ ;  /* 0x0000000f44b8723e */ /* 0x000fe200048070ff */
[----:B------:R-:W-:-:S01]  /*12740*/  FADD.FTZ R85, R101, R90 ;  /* 0x0000005a65557221 */ /* 0x000fc20000010000 */
[--C-:B------:R-:W-:Y:S01]  /*12750*/  FFMA.FTZ R80, R80, UR60, -R66.reuse ;  /* 0x0000003c50507c23 */ /* 0x100fe20008010842 */
[----:B------:R-:W-:-:S01]  /*12760*/  FFMA.FTZ R103, R103, UR60, -R66 ;  /* 0x0000003c67677c23 */ /* 0x000fc20008010842 */
[----:B------:R-:W-:Y:S01]  /*12770*/  F2FP.SATFINITE.E4M3.F32.PACK_AB_MERGE_C R184, R36, R13, R184 ;  /* 0x0000000d24b8723e */ /* 0x000fe200048070b8 */
[----:B------:R-:W-:-:S01]  /*12780*/  FADD.FTZ R90, R72, R85 ;  /* 0x00000055485a7221 */ /* 0x000fc20000010000 */
[----:B------:R-:W1:Y:S01]  /*12790*/  MUFU.EX2 R55, R55 ;  /* 0x0000003700377308 */ /* 0x000e620000000800 */
[----:B0-----:R-:W-:-:S01]  /*127a0*/  FADD.FTZ R81, R3, R84 ;  /* 0x0000005403517221 */ /* 0x001fc20000010000 */
[----:B------:R-:W-:Y:S01]  /*127b0*/  FFMA.FTZ R105, R105, UR60, -R66 ;  /* 0x0000003c69697c23 */ /* 0x000fe20008010842 */
[----:B------:R-:W-:-:S01]  /*127c0*/  FADD.FTZ R85, R73, R90 ;  /* 0x0000005a49557221 */ /* 0x000fc20000010000 */
        /* <DEDUP_REMOVED lines=8> */
[----:B------:R-:W-:-:S02]  /*12850*/  F2FP.SATFINITE.E4M3.F32.PACK_AB_MERGE_C R181, R73, R72, R181 ;  /* 0x0000004849b5723e */ /* 0x000fc400048070b5 */
[----:B------:R-:W-:Y:S02]  /*12860*/  CS2R R72, SRZ ;  /* 0x0000000000487805 */ /* 0x000fe4000001ff00 */
[----:B------:R-:W-:Y:S01]  /*12870*/  F2FP.SATFINITE.E4M3.F32.PACK_AB_MERGE_C R183, R91, R56, R183 ;  /* 0x000000385bb7723e */ /* 0x000fe200048070b7 */
[----:B------:R-:W2:Y:S01]  /*12880*/  MUFU.EX2 R21, R21 ;  /* 0x0000001500157308 */ /* 0x000ea20000000800 */
[----:B-1----:R-:W-:-:S07]  /*12890*/  FADD.FTZ R81, R55, R84 ;  /* 0x0000005437517221 */ /* 0x002fce0000010000 */
[----:B------:R-:W1:Y:S01]  /*128a0*/  MUFU.EX2 R88, R88 ;  /* 0x0000005800587308 */ /* 0x000e620000000800 */
[----:B0-----:R-:W-:-:S01]  /*128b0*/  FADD.FTZ R84, R106, R81 ;  /* 0x000000516a547221 */ /* 0x001fc20000010000 */
[----:B------:R-:W-:-:S04]  /*128c0*/  F2FP.SATFINITE.E4M3.F32.PACK_AB_MERGE_C R186, R106, R55, RZ ;  /* 0x000000376aba723e */ /* 0x000fc800048070ff */
[----:B------:R-:W-:Y:S02]  /*128d0*/  F2FP.SATFINITE.E4M3.F32.PACK_AB_MERGE_C R186, R20, R3, R186 ;  /* 0x0000000314ba723e */ /* 0x000fe400048070ba */
[----:B------:R-:W0:Y:S01]  /*128e0*/  MUFU.EX2 R74, R74 ;  /* 0x0000004a004a7308 */ /* 0x000e220000000800 */
[----:B--2---:R-:W-:-:S01]  /*128f0*/  FADD.FTZ R81, R21, R84 ;  /* 0x0000005415517221 */ /* 0x004fc20000010000 */
[----:B------:R-:W-:-:S04]  /*12900*/  FADD.FTZ R84, R76, R85 ;  /* 0x000000554c547221 */ /* 0x000fc80000010000 */
[----:B------:R-:W-:Y:S01]  /*12910*/  FADD.FTZ R25, R95, R84 ;  /* 0x000000545f197221 */ /* 0x000fe20000010000 */
[----:B------:R-:W-:Y:S01]  /*12920*/  CS2R R84, SRZ ;  /* 0x0000000000547805 */ /* 0x000fe2000001ff00 */
[----:B------:R-:W2:Y:S01]  /*12930*/  MUFU.EX2 R75, R75 ;  /* 0x0000004b004b7308 */ /* 0x000ea20000000800 */
[----:B-1----:R-:W-:-:S01]  /*12940*/  FADD.FTZ R81, R88, R81 ;  /* 0x0000005158517221 */ /* 0x002fc20000010000 */
[----:B------:R-:W-:-:S04]  /*12950*/  FADD.FTZ R68, R56, R25 ;  /* 0x0000001938447221 */ /* 0x000fc80000010000 */
[----:B------:R-:W-:Y:S02]  /*12960*/  FADD.FTZ R55, R91, R68 ;  /* 0x000000445b377221 */ /* 0x000fe40000010000 */
[----:B------:R-:W1:Y:S01]  /*12970*/  MUFU.EX2 R65, R65 ;  /* 0x0000004100417308 */ /* 0x000e620000000800 */
[----:B0-----:R-:W-:-:S07]  /*12980*/  FADD.FTZ R28, R74, R81 ;  /* 0x000000514a1c7221 */ /* 0x001fce0000010000 */
[----:B------:R-:W0:Y:S01]  /*12990*/  MUFU.EX2 R182, R182 ;  /* 0x000000b600b67308 */ /* 0x000e220000000800 */
[----:B--2---:R-:W-:-:S01]  /*129a0*/  FADD.FTZ R28, R75, R28 ;  /* 0x0000001c4b1c7221 */ /* 0x004fc20000010000 */
[----:B------:R-:W-:Y:S01]  /*129b0*/  F2FP.SATFINITE.E4M3.F32.PACK_AB_MERGE_C R180, R75, R74, RZ ;  /* 0x0000004a4bb4723e */ /* 0x000fe200048070ff */
[----:B------:R-:W-:-:S03]  /*129c0*/  FADD.FTZ R74, R60, R55 ;  /* 0x000000373c4a7221 */ /* 0x000fc60000010000 */
[----:B------:R-:W-:Y:S01]  /*129d0*/  F2FP.SATFINITE.E4M3.F32.PACK_AB_MERGE_C R180, R88, R21, R180 ;  /* 0x0000001558b4723e */ /* 0x000fe200048070b4 */
[----:B------:R-:W-:-:S01]  /*129e0*/  FADD.FTZ R71, R71, R74 ;  /* 0x0000004a47477221 */ /* 0x000fc20000010000 */
[----:B------:R-:W2:Y:S01]  /*129f0*/  MUFU.EX2 R77, R77 ;  /* 0x0000004d004d7308 */ /* 0x000ea20000000800 */
[----:B-1----:R-:W-:-:S01]  /*12a00*/  FADD.FTZ R25, R65, R28 ;  /* 0x0000001c41197221 */ /* 0x002fc20000010000 */
[----:B------:R-:W-:Y:S01]  /*12a10*/  CS2R R74, SRZ ;  /* 0x00000000004a7805 */ /* 0x000fe2000001ff00 */
[----:B------:R-:W-:-:S05]  /*12a20*/  FADD.FTZ R32, R40, R71 ;  /* 0x0000004728207221 */ /* 0x000fca0000010000 */
        /* <DEDUP_REMOVED lines=8> */
[----:B------:R-:W-:Y:S01]  /*12ab0*/  CS2R R76, SRZ ;  /* 0x00000000004c7805 */ /* 0x000fe2000001ff00 */
        /* <DEDUP_REMOVED lines=16> */
[C---:B0-----:R-:W-:Y:S01]  /*12bc0*/  F2FP.SATFINITE.E4M3.F32.PACK_AB_MERGE_C R176, R98.reuse, R79, RZ ;  /* 0x0000004f62b0723e */ /* 0x041fe200048070ff */
[----:B------:R-:W-:-:S03]  /*12bd0*/  FADD.FTZ R98, R98, R3 ;  /* 0x0000000362627221 */ /* 0x000fc60000010000 */
[----:B------:R-:W-:Y:S02]  /*12be0*/  F2FP.SATFINITE.E4M3.F32.PACK_AB_MERGE_C R176, R78, R67, R176 ;  /* 0x000000434eb0723e */ /* 0x000fe400048070b0 */
        /* <DEDUP_REMOVED lines=16> */
[----:B------:R-:W-:-:S04]  /*12cf0*/  F2FP.SATFINITE.E4M3.F32.PACK_AB_MERGE_C R179, R46, R27, RZ ;  /* 0x0000001b2eb3723e */ /* 0x000fc800048070ff */
[----:B------:R-:W-:Y:S02]  /*12d00*/  F2FP.SATFINITE.E4M3.F32.PACK_AB_MERGE_C R179, R47, R26, R179 ;  /* 0x0000001a2fb3723e */ /* 0x000fe400048070b3 */
[----:B------:R-:W-:Y:S01]  /*12d10*/  CS2R R46, SRZ ;  /* 0x00000000002e7805 */ /* 0x000fe2000001ff00 */
[----:B------:R-:W2:Y:S01]  /*12d20*/  MUFU.EX2 R0, R99 ;  /* 0x0000006300007308 */ /* 0x000ea20000000800 */
[----:B-1----:R-:W-:-:S01]  /*12d30*/  FADD.FTZ R3, R62, R3 ;  /* 0x000000033e037221 */ /* 0x002fc20000010000 */
[----:B------:R-:W-:-:S04]  /*12d40*/  F2FP.SATFINITE.E4M3.F32.PACK_AB_MERGE_C R178, R62, R59, RZ ;  /* 0x0000003b3eb2723e */ /* 0x000fc800048070ff */
[----:B------:R-:W-:Y:S02]  /*12d50*/  F2FP.SATFINITE.E4M3.F32.PACK_AB_MERGE_C R178, R58, R57, R178 ;  /* 0x000000393ab2723e */ /* 0x000fe400048070b2 */
[----:B------:R-:W-:Y:S01]  /*12d60*/  CS2R R56, SRZ ;  /* 0x0000000000387805 */ /* 0x000fe2000001ff00 */
        /* <DEDUP_REMOVED lines=8> */
[----:B0-----:R-:W-:-:S02]  /*12df0*/  FADD.FTZ R3, R61, R32 ;  /* 0x000000203d037221 */ /* 0x001fc40000010000 */
[----:B------:R-:W0:Y:S05]  /*12e00*/  @P4 LDC R32, c[0x0][0x44c] ;  /* 0x00011300ff204b82 */ /* 0x000e2a0000000800 */
[----:B------:R-:W3:Y:S01]  /*12e10*/  MUFU.EX2 R52, R52 ;  /* 0x0000003400347308 */ /* 0x000ee20000000800 */
[----:B--2---:R-:W-:-:S07]  /*12e20*/  FADD.FTZ R13, R49, R36 ;  /* 0x00000024310d7221 */ /* 0x004fce0000010000 */
[----:B------:R-:W2:Y:S01]  /*12e30*/  MUFU.EX2 R63, R63 ;  /* 0x0000003f003f7308 */ /* 0x000ea20000000800 */
[----:B-1----:R-:W-:-:S07]  /*12e40*/  FADD.FTZ R26, R50, R3 ;  /* 0x00000003321a7221 */ /* 0x002fce0000010000 */
[----:B------:R-:W1:Y:S01]  /*12e50*/  MUFU.EX2 R31, R31 ;  /* 0x0000001f001f7308 */ /* 0x000e620000000800 */
[C---:B---3--:R-:W-:Y:S01]  /*12e60*/  F2FP.SATFINITE.E4M3.F32.PACK_AB_MERGE_C R173, R52.reuse, R49, RZ ;  /* 0x0000003134ad723e */ /* 0x048fe200048070ff */
[----:B------:R-:W-:Y:S01]  /*12e70*/  FADD.FTZ R52, R52, R13 ;  /* 0x0000000d34347221 */ /* 0x000fe20000010000 */
[----:B0-----:R-:W-:Y:S01]  /*12e80*/  @P4 IMAD.HI.U32 R27, R197, R32, RZ ;  /* 0x00000020c51b4227 */ /* 0x001fe200078e00ff */
[----:B------:R-:W-:Y:S02]  /*12e90*/  CS2R R32, SRZ ;  /* 0x0000000000207805 */ /* 0x000fe4000001ff00 */
[----:B------:R-:W-:Y:S02]  /*12ea0*/  F2FP.SATFINITE.E4M3.F32.PACK_AB_MERGE_C R173, R37, R30, R173 ;  /* 0x0000001e25ad723e */ /* 0x000fe400048070ad */
[----:B------:R-:W-:Y:S01]  /*12eb0*/  CS2R R36, SRZ ;  /* 0x0000000000247805 */ /* 0x000fe2000001ff00 */
[----:B------:R-:W0:Y:S01]  /*12ec0*/  @P4 LDC R30, c[0x0][0x450] ;  /* 0x00011400ff1e4b82 */ /* 0x000e220000000800 */
[----:B------:R-:W3:Y:S01]  /*12ed0*/  MUFU.EX2 R69, R69 ;  /* 0x0000004500457308 */ /* 0x000ee20000000800 */
[----:B--2---:R-:W-:-:S01]  /*12ee0*/  FADD.FTZ R26, R63, R26 ;  /* 0x0000001a3f1a7221 */ /* 0x004fc20000010000 */
[----:B------:R-:W-:-:S02]  /*12ef0*/  F2FP.SATFINITE.E4M3.F32.PACK_AB_MERGE_C R172, R63, R50, RZ ;  /* 0x000000323fac723e */ /* 0x000fc400048070ff */
[----:B------:R-:W-:Y:S02]  /*12f00*/  CS2R R48, SRZ ;  /* 0x0000000000307805 */ /* 0x000fe4000001ff00 */
[----:B------:R-:W-:Y:S02]  /*12f10*/  CS2R R62, SRZ ;  /* 0x00000000003e7805 */ /* 0x000fe4000001ff00 */
[----:B------:R-:W-:Y:S02]  /*12f20*/  F2FP.SATFINITE.E4M3.F32.PACK_AB_MERGE_C R172, R61, R0, R172 ;  /* 0x000000003dac723e */ /* 0x000fe400048070ac */
[----:B------:R-:W-:Y:S01]  /*12f30*/  CS2R R60, SRZ ;  /* 0x00000000003c7805 */ /* 0x000fe2000001ff00 */
[----:B------:R-:W2:Y:S01]  /*12f40*/  MUFU.EX2 R34, R34 ;  /* 0x0000002200227308 */ /* 0x000ea20000000800 */
[----:B-1----:R-:W-:-:S07]  /*12f50*/  FADD.FTZ R13, R31, R52 ;  /* 0x000000341f0d7221 */ /* 0x002fce0000010000 */
[----:B------:R-:W1:Y:S01]  /*12f60*/  MUFU.EX2 R70, R70 ;  /* 0x0000004600467308 */ /* 0x000e620000000800 */
[----:B---3--:R-:W-:-:S07]  /*12f70*/  FADD.FTZ R3, R69, R26 ;  /* 0x0000001a45037221 */ /* 0x008fce0000010000 */
[----:B------:R-:W3:Y:S01]  /*12f80*/  MUFU.EX2 R54, R54 ;  /* 0x0000003600367308 */ /* 0x000ee20000000800 */
[----:B--2---:R-:W-:-:S07]  /*12f90*/  FADD.FTZ R26, R34, R13 ;  /* 0x0000000d221a7221 */ /* 0x004fce0000010000 */
[----:B------:R-:W-:Y:S01]  /*12fa0*/  MUFU.EX2 R15, R100 ;  /* 0x00000064000f7308 */ /* 0x000fe20000000800 */
[----:B-1----:R-:W-:-:S07]  /*12fb0*/  FADD.FTZ R0, R70, R3 ;  /* 0x0000000346007221 */ /* 0x002fce0000010000 */
[----:B------:R1:W2:Y:S01]  /*12fc0*/  MUFU.EX2 R28, R80 ;  /* 0x00000050001c7308 */ /* 0x0002a20000000800 */
[C---:B---3--:R-:W-:Y:S01]  /*12fd0*/  F2FP.SATFINITE.E4M3.F32.PACK_AB_MERGE_C R175, R54.reuse, R51, RZ ;  /* 0x0000003336af723e */ /* 0x048fe200048070ff */
[----:B------:R-:W-:Y:S01]  /*12fe0*/  FADD.FTZ R51, R51, R26 ;  /* 0x0000001a33337221 */ /* 0x000fe20000010000 */
[----:B------:R-:W-:Y:S01]  /*12ff0*/  IMAD.MOV.U32 R26, RZ, RZ, R197 ;  /* 0x000000ffff1a7224 */ /* 0x000fe200078e00c5 */
[----:B0-----:R-:W-:Y:S02]  /*13000*/  @P4 SHF.R.U32.HI R26, RZ, R30, R27 ;  /* 0x0000001eff1a4219 */ /* 0x001fe4000001161b */
[----:B------:R-:W-:-:S01]  /*13010*/  FADD.FTZ R54, R54, R51 ;  /* 0x0000003336367221 */ /* 0x000fc20000010000 */
[----:B------:R-:W-:Y:S01]  /*13020*/  F2FP.SATFINITE.E4M3.F32.PACK_AB_MERGE_C R175, R34, R31, R175 ;  /* 0x0000001f22af723e */ /* 0x000fe200048070af */
[----:B------:R-:W0:Y:S01]  /*13030*/  MUFU.EX2 R35, R35 ;  /* 0x0000002300237308 */ /* 0x000e220000000800 */
[----:B------:R-:W-:Y:S02]  /*13040*/  CS2R R30, SRZ ;  /* 0x00000000001e7805 */ /* 0x000fe4000001ff00 */
[----:B------:R-:W-:-:S02]  /*13050*/  CS2R R50, SRZ ;  /* 0x0000000000327805 */ /* 0x000fc4000001ff00 */
[----:B-1----:R-:W-:-:S03]  /*13060*/  CS2R R80, SRZ ;  /* 0x0000000000507805 */ /* 0x002fc6000001ff00 */
[----:B------:R-:W1:Y:S01]  /*13070*/  MUFU.EX2 R25, R103 ;  /* 0x0000006700197308 */ /* 0x000e620000000800 */
[----:B--2---:R-:W-:Y:S01]  /*13080*/  F2FP.SATFINITE.E4M3.F32.PACK_AB_MERGE_C R174, R28, R15, RZ ;  /* 0x0000000f1cae723e */ /* 0x004fe200048070ff */
[----:B------:R-:W-:-:S03]  /*13090*/  FADD.FTZ R15, R15, R0 ;  /* 0x000000000f0f7221 */ /* 0x000fc60000010000 */
[----:B------:R-:W-:Y:S01]  /*130a0*/  F2FP.SATFINITE.E4M3.F32.PACK_AB_MERGE_C R174, R70, R69, R174 ;  /* 0x0000004546ae723e */ /* 0x000fe200048070ae */
[----:B------:R-:W-:-:S01]  /*130b0*/  FADD.FTZ R28, R28, R15 ;  /* 0x0000000f1c1c7221 */ /* 0x000fc20000010000 */
[----:B------:R-:W-:Y:S01]  /*130c0*/  CS2R R68, SRZ ;  /* 0x0000000000447805 */ /* 0x000fe2000001ff00 */
[----:B------:R-:W2:Y:S01]  /*130d0*/  MUFU.EX2 R38, R38 ;  /* 0x0000002600267308 */ /* 0x000ea20000000800 */
[----:B0-----:R-:W-:-:S01]  /*130e0*/  FADD.FTZ R15, R35, R54 ;  /* 0x00000036230f7221 */ /* 0x001fc20000010000 */
[----:B------:R-:W-:Y:S02]  /*130f0*/  CS2R R54, SRZ ;  /* 0x0000000000367805 */ /* 0x000fe4000001ff00 */
[----:B------:R-:W-:-:S04]  /*13100*/  CS2R R70, SRZ ;  /* 0x0000000000467805 */ /* 0x000fc8000001ff00 */
[----:B------:R-:W0:Y:S01]  /*13110*/  MUFU.EX2 R20, R105 ;  /* 0x0000006900147308 */ /* 0x000e220000000800 */
[----:B-1----:R-:W-:-:S01]  /*13120*/  FADD.FTZ R13, R25, R28 ;  /* 0x0000001c190d7221 */ /* 0x002fc20000010000 */
[----:B------:R-:W-:-:S06]  /*13130*/  CS2R R28, SRZ ;  /* 0x00000000001c7805 */ /* 0x000fcc000001ff00 */
        /* <DEDUP_REMOVED lines=8> */
[----:B0-----:R-:W-:Y:S01]  /*131c0*/  F2FP.SATFINITE.E4M3.F32.PACK_AB_MERGE_C R21, R83, R82, RZ ;  /* 0x000000525315723e */ /* 0x001fe200048070ff */
[----:B------:R-:W-:-:S03]  /*131d0*/  FADD.FTZ R82, R82, R13 ;  /* 0x0000000d52527221 */ /* 0x000fc60000010000 */
[----:B------:R-:W-:Y:S01]  /*131e0*/  F2FP.SATFINITE.E4M3.F32.PACK_AB_MERGE_C R168, R20, R25, R21 ;  /* 0x0000001914a8723e */ /* 0x000fe20004807015 */
[----:B------:R-:W-:-:S01]  /*131f0*/  FADD.FTZ R83, R83, R82 ;  /* 0x0000005253537221 */ /* 0x000fc20000010000 */
[----:B------:R-:W-:Y:S01]  /*13200*/  IADD3 R20, R26, R199, -R198 ;  /* 0x000000c71a147210 */ /* 0x000fe20007ffe8c6 */
[----:B------:R-:W0:Y:S01]  /*13210*/  MUFU.EX2 R86, R86 ;  /* 0x0000005600567308 */ /* 0x000e220000000800 */
[C---:B-1----:R-:W-:Y:S01]  /*13220*/  F2FP.SATFINITE.E4M3.F32.PACK_AB_MERGE_C R53, R64.reuse, R53, RZ ;  /* 0x000000354035723e */ /* 0x042fe200048070ff */
[----:B------:R-:W-:Y:S01]  /*13230*/  FADD.FTZ R64, R64, R15 ;  /* 0x0000000f40407221 */ /* 0x000fe20000010000 */
[----:B------:R-:W-:Y:S01]  /*13240*/  CS2R R26, SRZ ;  /* 0x00000000001a7805 */ /* 0x000fe2000001ff00 */
[----:B------:R-:W-:Y:S01]  /*13250*/  IMAD.HI R21, R20, 0x66666667, RZ ;  /* 0x6666666714157827 */ /* 0x000fe200078e02ff */
[----:B------:R-:W-:Y:S02]  /*13260*/  F2FP.SATFINITE.E4M3.F32.PACK_AB_MERGE_C R169, R38, R35, R53 ;  /* 0x0000002326a9723e */ /* 0x000fe40004807035 */
[----:B------:R-:W-:-:S02]  /*13270*/  CS2R R34, SRZ ;  /* 0x0000000000227805 */ /* 0x000fc4000001ff00 */
[----:B------:R-:W-:Y:S01]  /*13280*/  CS2R R52, SRZ ;  /* 0x0000000000347805 */ /* 0x000fe2000001ff00 */
[----:B------:R-:W1:Y:S01]  /*13290*/  MUFU.EX2 R44, R44 ;  /* 0x0000002c002c7308 */ /* 0x000e620000000800 */
[----:B--2---:R-:W-:-:S01]  /*132a0*/  FADD.FTZ R13, R39, R64 ;  /* 0x00000040270d7221 */ /* 0x004fc20000010000 */
[----:B------:R-:W-:-:S06]  /*132b0*/  CS2R R64, SRZ ;  /* 0x0000000000407805 */ /* 0x000fcc000001ff00 */
[----:B------:R-:W2:Y:S01]  /*132c0*/  MUFU.EX2 R87, R87 ;  /* 0x0000005700577308 */ /* 0x000ea20000000800 */
[----:B0-----:R-:W-:-:S01]  /*132d0*/  FADD.FTZ R0, R86, R83 ;  /* 0x0000005356007221 */ /* 0x001fc20000010000 */
[----:B------:R-:W-:-:S06]  /*132e0*/  CS2R R82, SRZ ;  /* 0x0000000000527805 */ /* 0x000fcc000001ff00 */
[----:B------:R-:W-:Y:S01]  /*132f0*/  MUFU.EX2 R45, R45 ;  /* 0x0000002d002d7308 */ /* 0x000fe20000000800 */
[----:B-1----:R-:W-:-:S07]  /*13300*/  FADD.FTZ R20, R44, R13 ;  /* 0x0000000d2c147221 */ /* 0x002fce0000010000 */
[----:B------:R-:W0:Y:S01]  /*13310*/  MUFU.EX2 R24, R24 ;  /* 0x0000001800187308 */ /* 0x000e220000000800 */
[----:B--2---:R-:W-:-:S07]  /*13320*/  FADD.FTZ R13, R87, R0 ;  /* 0x00000000570d7221 */ /* 0x004fce0000010000 */
[----:B------:R-:W-:Y:S08]  /*13330*/  MUFU.EX2 R92, R92 ;  /* 0x0000005c005c7308 */ /* 0x000ff00000000800 */
[----:B------:R1:W2:Y:S01]  /*13340*/  MUFU.EX2 R3, R66 ;  /* 0x0000004200037308 */ /* 0x0002a20000000800 */
[----:B0-----:R-:W-:Y:S01]  /*13350*/  F2FP.SATFINITE.E4M3.F32.PACK_AB_MERGE_C R0, R24, R45, RZ ;  /* 0x0000002d1800723e */ /* 0x001fe200048070ff */
[----:B------:R-:W-:Y:S01]  /*13360*/  FADD.FTZ R45, R45, R20 ;  /* 0x000000142d2d7221 */ /* 0x000fe20000010000 */
[----:B------:R-:W-:-:S02]  /*13370*/  SHF.R.U32.HI R20, RZ, 0x1f, R21 ;  /* 0x0000001fff147819 */ /* 0x000fc40000011615 */
[----:B------:R-:W-:Y:S01]  /*13380*/  F2FP.SATFINITE.E4M3.F32.PACK_AB_MERGE_C R171, R44, R39, R0 ;  /* 0x000000272cab723e */ /* 0x000fe20004807000 */
[----:B------:R-:W-:-:S01]  /*13390*/  FADD.FTZ R0, R24, R45 ;  /* 0x0000002d18007221 */ /* 0x000fc20000010000 */
[----:B------:R-:W-:Y:S02]  /*133a0*/  CS2R R24, SRZ ;  /* 0x0000000000187805 */ /* 0x000fe4000001ff00 */
[----:B------:R-:W-:Y:S02]  /*133b0*/  CS2R R38, SRZ ;  /* 0x0000000000267805 */ /* 0x000fe4000001ff00 */
[----:B------:R-:W-:Y:S02]  /*133c0*/  CS2R R44, SRZ ;  /* 0x00000000002c7805 */ /* 0x000fe4000001ff00 */
[----:B-1----:R-:W-:Y:S02]  /*133d0*/  CS2R R66, SRZ ;  /* 0x0000000000427805 */ /* 0x002fe4000001ff00 */
[----:B--2---:R-:W-:Y:S01]  /*133e0*/  F2FP.SATFINITE.E4M3.F32.PACK_AB_MERGE_C R15, R3, R92, RZ ;  /* 0x0000005c030f723e */ /* 0x004fe200048070ff */
[----:B------:R-:W-:-:S01]  /*133f0*/  FADD.FTZ R92, R92, R13 ;  /* 0x0000000d5c5c7221 */ /* 0x000fc20000010000 */
[----:B------:R-:W-:-:S02]  /*13400*/  LEA.HI.SX32 R13, R21, R20, 0x1a ;  /* 0x00000014150d7211 */ /* 0x000fc400078fd2ff */
[----:B------:R-:W-:Y:S01]  /*13410*/  F2FP.SATFINITE.E4M3.F32.PACK_AB_MERGE_C R170, R87, R86, R15 ;  /* 0x0000005657aa723e */ /* 0x000fe2000480700f */
[----:B------:R-:W-:Y:S01]  /*13420*/  FADD.FTZ R3, R3, R92 ;  /* 0x0000005c03037221 */ /* 0x000fe20000010000 */
[----:B------:R-:W-:Y:S02]  /*13430*/  VIMNMX R13, R204, R13, !PT ;  /* 0x0000000dcc0d7248 */ /* 0x000fe40007fe0100 */
[----:B------:R-:W-:Y:S02]  /*13440*/  CS2R R86, SRZ ;  /* 0x0000000000567805 */ /* 0x000fe4000001ff00 */
[----:B------:R-:W-:-:S13]  /*13450*/  ISETP.GE.AND P1, PT, R217, R13, PT ;  /* 0x0000000dd900720c */ /* 0x000fda0003f26270 */
[----:B------:R-:W-:Y:S05]  /*13460*/  @!P1 BRA `(.L_x_3205) ;  /* 0x00000044005c9947 */ /* 0x000fea0003800000 */
        /* <DEDUP_REMOVED lines=36> */
.L_x_3217:
        /* <DEDUP_REMOVED lines=8> */
.L_x_3207:
[----:B------:R-:W-:-:S05]  /*13730*/  VIADD R14, R218, 0x1 ;  /* 0x00000001da0e7836 */ /* 0x000fca0000000000 */
[----:B------:R-:W-:-:S04]  /*13740*/  ISETP.NE.AND P2, PT, R14, 0x2, PT ;  /* 0x000000020e00780c */ /* 0x000fc80003f45270 */
[----:B------:R-:W-:Y:S02]  /*13750*/  SEL R15, R14, RZ, P2 ;  /* 0x000000ff0e0f7207 */ /* 0x000fe40001000000 */
[----:B------:R-:W-:-:S03]  /*13760*/  SHF.L.U32 R14, R194, 0x1f, RZ ;  /* 0x0000001fc20e7819 */ /* 0x000fc600000006ff */
[----:B------:R-:W-:-:S04]  /*13770*/  IMAD R15, R15, 0x8, R18 ;  /* 0x000000080f0f7824 */ /* 0x000fc800078e0212 */
[----:B------:R0:W1:Y:S01]  /*13780*/  SYNCS.PHASECHK.TRANS64.TRYWAIT P2, [R15+URZ+0x22830], R14 ;  /* 0x0228300e0f0075a7 */ /* 0x000062000804017f */
[----:B------:R-:W-:Y:S05]  /*13790*/  @!P0 BRA `(.L_x_3208) ;  /* 0x0000000000048947 */ /* 0x000fea0003800000 */
[----:B------:R-:W-:Y:S01]  /*137a0*/  BPT.TRAP 0x1 ;  /* 0x000000040000795c */ /* 0x000fe20000300000 */
.L_x_3208:
[----:B------:R-:W-:Y:S04]  /*137b0*/  BSSY B0, `(.L_x_3206) ;  /* 0x0000004000007945 */ /* 0x000fe80003800000 */
[----:B-1----:R-:W-:Y:S05]  /*137c0*/  @P2 BRA `(.L_x_3209) ;  /* 0x0000000000082947 */ /* 0x002fea0003800000 */
[----:B------:R-:W1:Y:S02]  /*137d0*/  SYNCS.PHASECHK.TRANS64.TRYWAIT P2, [R15+URZ+0x22830], R14 ;  /* 0x0228300e0f0075a7 */ /* 0x000e64000804017f */
[----:B-1----:R-:W-:Y:S05]  /*137e0*/  @!P2 BRA `(.L_x_3210) ;  /* 0x0000016c0000a947 */ /* 0x002fea0003800000 */
.L_x_3209:
[----:B------:R-:W-:Y:S05]  /*137f0*/  BSYNC B0 ;  /* 0x0000000000007941 */ /* 0x000fea0003800000 */
.L_x_3206:
[----:B01----:R-:W0:Y:S01]  /*13800*/  S2R R14, SR_TID.X ;  /* 0x00000000000e7919 */ /* 0x003e220000002100 */
[----:B------:R-:W-:Y:S01]  /*13810*/  VIADD R189, R218, 0x1 ;  /* 0x00000001dabd7836 */ /* 0x000fe20000000000 */
[----:B------:R-:W-:Y:S05]  /*13820*/  WARPSYNC.ALL ;  /* 0x0000000000007948 */ /* 0x000fea0003800000 */
[C---:B------:R-:W-:Y:S01]  /*13830*/  ISETP.NE.AND P2, PT, R189.reuse, 0x2, PT ;  /* 0x00000002bd00780c */ /* 0x040fe20003f45270 */
[----:B------:R-:W-:Y:S01]  /*13840*/  IMAD.MOV.U32 R21, RZ, RZ, 0x40000040 ;  /* 0x40000040ff157424 */ /* 0x000fe200078e00ff */
[C---:B------:R-:W-:Y:S01]  /*13850*/  R2UR UR28, R4.reuse ;  /* 0x00000000041c72ca */ /* 0x040fe200000e0000 */
        /* <DEDUP_REMOVED lines=11> */
[----:B------:R-:W-:-:S02]  /*13910*/  R2UR UR30, R20 ;  /* 0x00000000141e72ca */ /* 0x000fc400000e0000 */
[----:B------:R-:W-:Y:S02]  /*13920*/  IADD3 R88, R20, 0x100, RZ ;  /* 0x0000010014587810 */ /* 0x000fe40007ffe0ff */
[----:B------:R-:W-:Y:S02]  /*13930*/  R2UR UR33, R5 ;  /* 0x00000000052172ca */ /* 0x000fe400000e0000 */
[----:B------:R-:W-:Y:S01]  /*13940*/  R2UR UR34, R88 ;  /* 0x00000000582272ca */ /* 0x000fe200000e0000 */
[----:B------:R-:W-:Y:S01]  /*13950*/  VIADD R88, R20, 0x400 ;  /* 0x0000040014587836 */ /* 0x000fe20000000000 */
[----:B------:R-:W-:Y:S02]  /*13960*/  R2UR UR39, R15 ;  /* 0x000000000f2772ca */ /* 0x000fe400000e0000 */
[----:B------:R-:W-:Y:S02]  /*13970*/  R2UR UR36, R4 ;  /* 0x00000000042472ca */ /* 0x000fe400000e0000 */
[----:B0-----:R-:W-:-:S02]  /*13980*/  SHF.R.U32.HI R14, RZ, 0x7, R14 ;  /* 0x00000007ff0e7819 */ /* 0x001fc4000001160e */
[----:B------:R-:W-:Y:S02]  /*13990*/  R2UR UR37, R5 ;  /* 0x00000000052572ca */ /* 0x000fe400000e0000 */
[----:B------:R-:W-:Y:S01]  /*139a0*/  R2UR UR8, R88 ;  /* 0x00000000580872ca */ /* 0x000fe200000e0000 */
[----:B------:R-:W-:Y:S01]  /*139b0*/  VIADD R92, R14, 0x8 ;  /* 0x000000080e5c7836 */ /* 0x000fe20000000000 */
[----:B------:R-:W-:Y:S01]  /*139c0*/  MOV R91, 0x40000040 ;  /* 0x40000040005b7802 */ /* 0x000fe20000000f00 */
[C---:B------:R-:W-:Y:S01]  /*139d0*/  VIADD R14, R20.reuse, 0x200 ;  /* 0x00000200140e7836 */ /* 0x040fe20000000000 */
[----:B------:R-:W-:Y:S01]  /*139e0*/  R2UR UR47, R89 ;  /* 0x00000000592f72ca */ /* 0x000fe200000e0000 */
[----:B------:R-:W-:Y:S01]  /*139f0*/  VIADD R88, R20, 0x202 ;  /* 0x0000020214587836 */ /* 0x000fe20000000000 */
[----:B------:R0:W-:Y:S01]  /*13a00*/  BAR.SYNC.DEFER_BLOCKING R92, 0x100 ;  /* 0x0004005c0000751d */ /* 0x0001e20000010000 */
[----:B------:R-:W-:Y:S01]  /*13a10*/  R2UR UR6, R90 ;  /* 0x000000005a0672ca */ /* 0x000fe200000e0000 */
[----:B------:R-:W-:Y:S01]  /*13a20*/  VIADD R90, R20, 0x102 ;  /* 0x00000102145a7836 */ /* 0x000fe20000000000 */
[----:B------:R-:W-:Y:S01]  /*13a30*/  R2UR UR38, R14 ;  /* 0x000000000e2672ca */ /* 0x000fe200000e0000 */
[----:B------:R-:W-:Y:S01]  /*13a40*/  VIADD R14, R20, 0x2 ;  /* 0x00000002140e7836 */ /* 0x000fe20000000000 */
[----:B------:R-:W-:Y:S01]  /*13a50*/  R2UR UR46, R88 ;  /* 0x00000000582e72ca */ /* 0x000fe200000e0000 */
[C---:B------:R-:W-:Y:S01]  /*13a60*/  VIADD R88, R20.reuse, 0x402 ;  /* 0x0000040214587836 */ /* 0x040fe20000000000 */
[----:B------:R-:W-:Y:S01]  /*13a70*/  R2UR UR7, R91 ;  /* 0x000000005b0772ca */ /* 0x000fe200000e0000 */
[----:B0-----:R-:W-:Y:S01]  /*13a80*/  VIADD R92, R20, 0x4 ;  /* 0x00000004145c7836 */ /* 0x001fe20000000000 */
[----:B------:R-:W-:-:S02]  /*13a90*/  R2UR UR44, R4 ;  /* 0x00000000042c72ca */ /* 0x000fc400000e0000 */
[----:B------:R-:W-:Y:S02]  /*13aa0*/  R2UR UR45, R5 ;  /* 0x00000000052d72ca */ /* 0x000fe400000e0000 */
[----:B------:R-:W-:Y:S02]  /*13ab0*/  R2UR UR58, R90 ;  /* 0x000000005a3a72ca */ /* 0x000fe400000e0000 */
[----:B------:R-:W-:Y:S02]  /*13ac0*/  R2UR UR59, R91 ;  /* 0x000000005b3b72ca */ /* 0x000fe400000e0000 */
[----:B------:R-:W-:Y:S02]  /*13ad0*/  MOV R90, UR47 ;  /* 0x0000002f005a7c02 */ /* 0x000fe40008000f00 */
[----:B------:R-:W-:Y:S01]  /*13ae0*/  MOV R91, UR46 ;  /* 0x0000002e005b7c02 */ /* 0x000fe20008000f00 */
[----:B------:R-:W-:Y:S01]  /*13af0*/  UMOV UR46, UR6 ;  /* 0x00000006002e7c82 */ /* 0x000fe20008000000 */
[----:B------:R-:W-:Y:S01]  /*13b00*/  UMOV UR47, UR7 ;  /* 0x00000007002f7c82 */ /* 0x000fe20008000000 */
[----:B------:R-:W-:Y:S01]  /*13b10*/  R2UR UR54, R88 ;  /* 0x00000000583672ca */ /* 0x000fe200000e0000 */
[----:B------:R-:W-:Y:S01]  /*13b20*/  VIADD R88, R20, 0x204 ;  /* 0x0000020414587836 */ /* 0x000fe20000000000 */
[----:B------:R-:W-:Y:S01]  /*13b30*/  WARPGROUP.ARRIVE ;  /* 0x00000000000079c5 */ /* 0x000fe20000000000 */
[----:B------:R-:W-:-:S02]  /*13b40*/  R2UR UR9, R89 ;  /* 0x00000000590972ca */ /* 0x000fc400000e0000 */
[C---:B------:R-:W-:Y:S02]  /*13b50*/  R2UR UR55, R89.reuse ;  /* 0x00000000593772ca */ /* 0x040fe400000e0000 */
[----:B------:R-:W-:Y:S01]  /*13b60*/  R2UR UR14, R88 ;  /* 0x00000000580e72ca */ /* 0x000fe200000e0000 */
[----:B------:R-:W-:Y:S01]  /*13b70*/  QGMMA.64x32x32.F32.E4M3.E4M3 R152, gdesc[UR28], RZ, !UPT, gsb0 ;  /* 0x006000001c9879f3 */ /* 0x000fe2000c0008ff */
[----:B------:R-:W-:Y:S01]  /*13b80*/  VIADD R88, R20, 0x404 ;  /* 0x0000040414587836 */ /* 0x000fe20000000000 */
[----:B------:R-:W-:Y:S01]  /*13b90*/  R2UR UR6, R92 ;  /* 0x000000005c0672ca */ /* 0x000fe200000e0000 */
[----:B------:R-:W-:Y:S01]  /*13ba0*/  VIADD R92, R20, 0x6 ;  /* 0x00000006145c7836 */ /* 0x000fe20000000000 */
[C---:B------:R-:W-:Y:S02]  /*13bb0*/  R2UR UR15, R89.reuse ;  /* 0x00000000590f72ca */ /* 0x040fe400000e0000 */
[----:B------:R-:W-:Y:S02]  /*13bc0*/  R2UR UR22, R88 ;  /* 0x00000000581672ca */ /* 0x000fe400000e0000 */
[----:B------:R-:W-:Y:S01]  /*13bd0*/  R2UR UR23, R89 ;  /* 0x00000000591772ca */ /* 0x000fe200000e0000 */
[----:B------:R-:W-:Y:S01]  /*13be0*/  IMAD.MOV.U32 R89, RZ, RZ, 0x40000040 ;  /* 0x40000040ff597424 */ /* 0x000fe200078e00ff */
[----:B------:R-:W-:-:S02]  /*13bf0*/  R2UR UR56, R4 ;  /* 0x00000000043872ca */ /* 0x000fc400000e0000 */
[----:B------:R-:W-:Y:S02]  /*13c00*/  R2UR UR57, R5 ;  /* 0x00000000053972ca */ /* 0x000fe400000e0000 */
[----:B------:R-:W-:Y:S02]  /*13c10*/  IADD3 R88, R20, 0x206, RZ ;  /* 0x0000020614587810 */ /* 0x000fe40007ffe0ff */
        /* <DEDUP_REMOVED lines=12> */
[----:B------:R-:W-:Y:S02]  /*13ce0*/  R2UR UR50, R14 ;  /* 0x000000000e3272ca */ /* 0x000fe400000e0000 */
        /* <DEDUP_REMOVED lines=9> */
[----:B------:R-:W-:Y:S02]  /*13d80*/  IADD3 R14, R20, 0x104, RZ ;  /* 0x00000104140e7810 */ /* 0x000fe40007ffe0ff */
[----:B------:R-:W-:Y:S02]  /*13d90*/  R2UR UR11, R15 ;  /* 0x000000000f0b72ca */ /* 0x000fe400000e0000 */
[----:B------:R-:W-:Y:S01]  /*13da0*/  R2UR UR10, R14 ;  /* 0x000000000e0a72ca */ /* 0x000fe200000e0000 */
[----:B------:R-:W-:Y:S01]  /*13db0*/  VIADD R14, R20, 0x304 ;  /* 0x00000304140e7836 */ /* 0x000fe20000000000 */
[----:B------:R-:W-:-:S02]  /*13dc0*/  R2UR UR8, R8 ;  /* 0x00000000080872ca */ /* 0x000fc400000e0000 */
[C---:B------:R-:W-:Y:S01]  /*13dd0*/  R2UR UR9, R9.reuse ;  /* 0x00000000090972ca */ /* 0x040fe200000e0000 */
[----:B------:R-:W-:Y:S02]  /*13de0*/  WARPGROUP.DEPBAR.LE gsb0, 0x0 ;  /* 0x00008000000079c5 */ /* 0x000fe40000010000 */
[----:B------:R-:W-:Y:S01]  /*13df0*/  WARPGROUP.ARRIVE ;  /* 0x00000000000079c5 */ /* 0x000fe20000000000 */
[----:B------:R-:W-:Y:S02]  /*13e00*/  R2UR UR12, R8 ;  /* 0x00000000080c72ca */ /* 0x000fe400000e0000 */
[----:B------:R-:W-:Y:S02]  /*13e10*/  R2UR UR13, R9 ;  /* 0x00000000090d72ca */ /* 0x000fe400000e0000 */
[----:B------:R-:W-:Y:S01]  /*13e20*/  R2UR UR18, R14 ;  /* 0x000000000e1272ca */ /* 0x000fe200000e0000 */
[----:B------:R-:W-:Y:S01]  /*13e30*/  QGMMA.64x32x32.F32.E4M3.E4M3 R136, gdesc[UR32], RZ, !UPT, gsb0 ;  /* 0x00600000208879f3 */ /* 0x000fe2000c0008ff */
[----:B------:R-:W-:Y:S01]  /*13e40*/  R2UR UR34, R88 ;  /* 0x00000000582272ca */ /* 0x000fe200000e0000 */
[----:B------:R-:W-:Y:S01]  /*13e50*/  VIADD R14, R20, 0x106 ;  /* 0x00000106140e7836 */ /* 0x000fe20000000000 */
[----:B------:R-:W-:-:S02]  /*13e60*/  R2UR UR35, R89 ;  /* 0x00000000592372ca */ /* 0x000fc400000e0000 */
[----:B------:R-:W-:Y:S02]  /*13e70*/  R2UR UR19, R15 ;  /* 0x000000000f1372ca */ /* 0x000fe400000e0000 */
[C---:B------:R-:W-:Y:S02]  /*13e80*/  R2UR UR16, R8.reuse ;  /* 0x00000000081072ca */ /* 0x040fe400000e0000 */
[C---:B------:R-:W-:Y:S02]  /*13e90*/  R2UR UR17, R9.reuse ;  /* 0x00000000091172ca */ /* 0x040fe400000e0000 */
        /* <DEDUP_REMOVED lines=91> */
.L_x_3212:
[----:B------:R-:W-:Y:S01]  /*14450*/  SHF.L.U32 R14, R221, 0x1f, RZ ;  /* 0x0000001fdd0e7819 */ /* 0x000fe200000006ff */
[----:B------:R-:W-:-:S04]  /*14460*/  IMAD R15, R218, 0x8, R18 ;  /* 0x00000008da0f7824 */ /* 0x000fc800078e0212 */
[----:B------:R0:W1:Y:S01]  /*14470*/  SYNCS.PHASECHK.TRANS64.TRYWAIT P1, [R15+URZ+0x22850], R14 ;  /* 0x0228500e0f0075a7 */ /* 0x000062000802017f */
[----:B------:R-:W-:Y:S05]  /*14480*/  @!P0 BRA `(.L_x_3213) ;  /* 0x0000000000048947 */ /* 0x000fea0003800000 */
[----:B------:R-:W-:Y:S01]  /*14490*/  BPT.TRAP 0x1 ;  /* 0x000000040000795c */ /* 0x000fe20000300000 */
.L_x_3213:
[----:B-1----:R-:W-:Y:S05]  /*144a0*/  @P1 BRA `(.L_x_3211) ;  /* 0x0000000000081947 */ /* 0x002fea0003800000 */
[----:B------:R-:W1:Y:S02]  /*144b0*/  SYNCS.PHASECHK.TRANS64.TRYWAIT P1, [R15+URZ+0x22850], R14 ;  /* 0x0228500e0f0075a7 */ /* 0x000e64000802017f */
[----:B-1----:R-:W-:Y:S05]  /*144c0*/  @!P1 BRA `(.L_x_3214) ;  /* 0x0000015c00dc9947 */ /* 0x002fea0003800000 */
.L_x_3211:
[----:B01----:R-:W-:Y:S01]  /*144d0*/  IADD3 R14, R18, 0x400, RZ ;  /* 0x00000400120e7810 */ /* 0x003fe20007ffe0ff */
[----:B------:R-:W-:Y:S01]  /*144e0*/  IMAD.MOV.U32 R15, RZ, RZ, -0x3ffffff0 ;  /* 0xc0000010ff0f7424 */ /* 0x000fe200078e00ff */
[----:B------:R-:W-:Y:S05]  /*144f0*/  WARPSYNC.ALL ;  /* 0x0000000000007948 */ /* 0x000fea0003800000 */
[----:B------:R-:W-:Y:S01]  /*14500*/  SHF.R.U32.HI R14, RZ, 0x4, R14 ;  /* 0x00000004ff0e7819 */ /* 0x000fe2000001160e */
[----:B------:R-:W-:Y:S01]  /*14510*/  WARPGROUP.ARRIVE ;  /* 0x00000000000079c5 */ /* 0x000fe20000000000 */
[----:B------:R-:W-:Y:S01]  /*14520*/  R2UR UR7, R15 ;  /* 0x000000000f0772ca */ /* 0x000fe200000e0000 */
[----:B------:R-:W-:Y:S01]  /*14530*/  IMAD.MOV.U32 R21, RZ, RZ, -0x3ffffff0 ;  /* 0xc0000010ff157424 */ /* 0x000fe200078e00ff */
[----:B------:R-:W-:Y:S01]  /*14540*/  LOP3.LUT R14, R14, 0x3fff, RZ, 0xc0, !PT ;  /* 0x00003fff0e0e7812 */ /* 0x000fe200078ec0ff */
[----:B------:R-:W-:-:S02]  /*14550*/  IMAD.MOV.U32 R15, RZ, RZ, -0x3ffffff0 ;  /* 0xc0000010ff0f7424 */ /* 0x000fc400078e00ff */
[----:B------:R-:W0:Y:S01]  /*14560*/  S2R R221, SR_TID.X ;  /* 0x0000000000dd7919 */ /* 0x000e220000002100 */
        /* <DEDUP_REMOVED lines=36> */
.L_x_3215:
[----:B0-----:R-:W0:Y:S01]  /*147b0*/  LDC R14, c[0x0][0x448] ;  /* 0x00011200ff0e7b82 */ /* 0x001e220000000800 */
[C---:B------:R-:W-:Y:S01]  /*147c0*/  FMUL.FTZ R21, R2.reuse, R154 ;  /* 0x0000009a02157220 */ /* 0x040fe20000410000 */
[C---:B------:R-:W-:Y:S01]  /*147d0*/  FMUL.FTZ R154, R2.reuse, R157 ;  /* 0x0000009d029a7220 */ /* 0x040fe20000410000 */
[C---:B------:R-:W-:Y:S01]  /*147e0*/  FMUL.FTZ R157, R2.reuse, R160 ;  /* 0x000000a0029d7220 */ /* 0x040fe20000410000 */
[C---:B------:R-:W-:Y:S01]  /*147f0*/  FMUL.FTZ R160, R2.reuse, R163 ;  /* 0x000000a302a07220 */ /* 0x040fe20000410000 */
[C---:B------:R-:W-:Y:S01]  /*14800*/  FMUL.FTZ R163, R2.reuse, R166 ;  /* 0x000000a602a37220 */ /* 0x040fe20000410000 */
[----:B------:R-:W-:Y:S02]  /*14810*/  IMAD R166, R217, -0xa0, RZ ;  /* 0xffffff60d9a67824 */ /* 0x000fe400078e02ff */
[C---:B------:R-:W-:Y:S01]  /*14820*/  FMUL.FTZ R136, R2.reuse, R136 ;  /* 0x0000008802887220 */ /* 0x040fe20000410000 */
[----:B------:R-:W-:Y:S01]  /*14830*/  MUFU.TANH R154, R154 ;  /* 0x0000009a009a7308 */ /* 0x000fe20000002400 */
[C---:B------:R-:W-:Y:S01]  /*14840*/  FMUL.FTZ R137, R2.reuse, R137 ;  /* 0x0000008902897220 */ /* 0x040fe20000410000 */
[----:B------:R-:W-:Y:S01]  /*14850*/  FMUL.FTZ R140, R2, R140 ;  /* 0x0000008c028c7220 */ /* 0x000fe20000410000 */
[----:B------:R-:W-:Y:S01]  /*14860*/  IADD3 R166, -R200, 0x1, R166 ;  /* 0x00000001c8a67810 */ /* 0x000fe20007ffe1a6 */
[C---:B------:R-:W-:Y:S01]  /*14870*/  FMUL.FTZ R141, R2.reuse, R141 ;  /* 0x0000008d028d7220 */ /* 0x040fe20000410000 */
[C---:B------:R-:W-:Y:S01]  /*14880*/  FMUL.FTZ R144, R2.reuse, R144 ;  /* 0x0000009002907220 */ /* 0x040fe20000410000 */
[----:B------:R-:W-:Y:S01]  /*14890*/  FMUL.FTZ R145, R2, R145 ;  /* 0x0000009102917220 */ /* 0x000fe20000410000 */
[----:B------:R-:W-:Y:S01]  /*148a0*/  IADD3 R166, -R198, R166, R199 ;  /* 0x000000a6c6a67210 */ /* 0x000fe20007ffe1c7 */
[----:B------:R-:W-:Y:S01]  /*148b0*/  MUFU.TANH R157, R157 ;  /* 0x0000009d009d7308 */ /* 0x000fe20000002400 */
[C---:B------:R-:W-:Y:S01]  /*148c0*/  FMUL.FTZ R148, R2.reuse, R148 ;  /* 0x0000009402947220 */ /* 0x040fe20000410000 */
[C---:B------:R-:W-:Y:S01]  /*148d0*/  FMUL.FTZ R149, R2.reuse, R149 ;  /* 0x0000009502957220 */ /* 0x040fe20000410000 */
[C---:B------:R-:W-:Y:S01]  /*148e0*/  FMUL.FTZ R120, R2.reuse, R120 ;  /* 0x0000007802787220 */ /* 0x040fe20000410000 */
[C---:B------:R-:W-:Y:S01]  /*148f0*/  FMUL.FTZ R121, R2.reuse, R121 ;  /* 0x0000007902797220 */ /* 0x040fe20000410000 */
[C---:B------:R-:W-:Y:S01]  /*14900*/  FMUL.FTZ R124, R2.reuse, R124 ;  /* 0x0000007c027c7220 */ /* 0x040fe20000410000 */
[C---:B------:R-:W-:Y:S01]  /*14910*/  FMUL.FTZ R125, R2.reuse, R125 ;  /* 0x0000007d027d7220 */ /* 0x040fe20000410000 */
[----:B------:R-:W-:Y:S01]  /*14920*/  FMUL.FTZ R128, R2, R128 ;  /* 0x0000008002807220 */ /* 0x000fe20000410000 */
[----:B0-----:R-:W-:Y:S01]  /*14930*/  ISETP.NE.AND P1, PT, R14, 0x1, PT ;  /* 0x000000010e00780c */ /* 0x001fe20003f25270 */
[----:B------:R-:W-:Y:S01]  /*14940*/  IMAD.IADD R14, R208, 0x1, R197 ;  /* 0x00000001d00e7824 */ /* 0x000fe200078e02c5 */
[----:B------:R-:W-:Y:S01]  /*14950*/  MUFU.TANH R136, R136 ;  /* 0x0000008800887308 */ /* 0x000fe20000002400 */
[C---:B------:R-:W-:Y:S01]  /*14960*/  FMUL.FTZ R129, R2.reuse, R129 ;  /* 0x0000008102817220 */ /* 0x040fe20000410000 */
[C---:B------:R-:W-:Y:S01]  /*14970*/  FMUL.FTZ R132, R2.reuse, R132 ;  /* 0x0000008402847220 */ /* 0x040fe20000410000 */
[C---:B------:R-:W-:Y:S01]  /*14980*/  FMUL.FTZ R133, R2.reuse, R133 ;  /* 0x0000008502857220 */ /* 0x040fe20000410000 */
[C---:B------:R-:W-:Y:S01]  /*14990*/  FMUL.FTZ R104, R2.reuse, R104 ;  /* 0x0000006802687220 */ /* 0x040fe20000410000 */
[C---:B------:R-:W-:Y:S01]  /*149a0*/  FMUL.FTZ R105, R2.reuse, R105 ;  /* 0x0000006902697220 */ /* 0x040fe20000410000 */
[C---:B------:R-:W-:Y:S01]  /*149b0*/  FMUL.FTZ R108, R2.reuse, R108 ;  /* 0x0000006c026c7220 */ /* 0x040fe20000410000 */
[C---:B------:R-:W-:Y:S01]  /*149c0*/  FMUL.FTZ R109, R2.reuse, R109 ;  /* 0x0000006d026d7220 */ /* 0x040fe20000410000 */
[----:B------:R-:W-:Y:S01]  /*149d0*/  MUFU.TANH R137, R137 ;  /* 0x0000008900897308 */ /* 0x000fe20000002400 */
[C---:B------:R-:W-:Y:S01]  /*149e0*/  FMUL.FTZ R112, R2.reuse, R112 ;  /* 0x0000007002707220 */ /* 0x040fe20000410000 */
[C---:B------:R-:W-:Y:S01]  /*149f0*/  FMUL.FTZ R113, R2.reuse, R113 ;  /* 0x0000007102717220 */ /* 0x040fe20000410000 */
[----:B------:R-:W0:Y:S01]  /*14a00*/  @P1 LDC R20, c[0x0][0x44c] ;  /* 0x00011300ff141b82 */ /* 0x000e220000000800 */
[C---:B------:R-:W-:Y:S01]  /*14a10*/  FMUL.FTZ R116, R2.reuse, R116 ;  /* 0x0000007402747220 */ /* 0x040fe20000410000 */
[C---:B------:R-:W-:Y:S01]  /*14a20*/  FMUL.FTZ R117, R2.reuse, R117 ;  /* 0x0000007502757220 */ /* 0x040fe20000410000 */
[C---:B------:R-:W-:Y:S01]  /*14a30*/  FMUL.FTZ R88, R2.reuse, R88 ;  /* 0x0000005802587220 */ /* 0x040fe20000410000 */
[C---:B------:R-:W-:Y:S01]  /*14a40*/  FMUL.FTZ R89, R2.reuse, R89 ;  /* 0x0000005902597220 */ /* 0x040fe20000410000 */
[----:B------:R-:W-:Y:S01]  /*14a50*/  MUFU.TANH R140, R140 ;  /* 0x0000008c008c7308 */ /* 0x000fe20000002400 */
[C---:B------:R-:W-:Y:S01]  /*14a60*/  FMUL.FTZ R92, R2.reuse, R92 ;  /* 0x0000005c025c7220 */ /* 0x040fe20000410000 */
[C---:B------:R-:W-:Y:S01]  /*14a70*/  FMUL.FTZ R93, R2.reuse, R93 ;  /* 0x0000005d025d7220 */ /* 0x040fe20000410000 */
[----:B------:R-:W1:Y:S01]  /*14a80*/  @P1 LDC R15, c[0x0][0x450] ;  /* 0x00011400ff0f1b82 */ /* 0x000e620000000800 */
[C---:B------:R-:W-:Y:S01]  /*14a90*/  FMUL.FTZ R96, R2.reuse, R96 ;  /* 0x0000006002607220 */ /* 0x040fe20000410000 */
[C---:B------:R-:W-:Y:S01]  /*14aa0*/  FMUL.FTZ R97, R2.reuse, R97 ;  /* 0x0000006102617220 */ /* 0x040fe20000410000 */
[C---:B------:R-:W-:Y:S01]  /*14ab0*/  FMUL.FTZ R100, R2.reuse, R100 ;  /* 0x0000006402647220 */ /* 0x040fe20000410000 */
[C---:B------:R-:W-:Y:S01]  /*14ac0*/  FMUL.FTZ R138, R2.reuse, R138 ;  /* 0x0000008a028a7220 */ /* 0x040fe20000410000 */
        /* <DEDUP_REMOVED lines=10> */
[----:B------:R-:W-:Y:S01]  /*14b70*/  FMUL.FTZ R123, R2, R123 ;  /* 0x0000007b027b7220 */ /* 0x000fe20000410000 */
[----:B0-----:R-:W-:-:S04]  /*14b80*/  @P1 IMAD.HI.U32 R20, R14, R20, RZ ;  /* 0x000000140e141227 */ /* 0x001fc800078e00ff */
[C---:B------:R-:W-:Y:S01]  /*14b90*/  FMUL.FTZ R126, R2.reuse, R126 ;  /* 0x0000007e027e7220 */ /* 0x040fe20000410000 */
[C---:B------:R-:W-:Y:S01]  /*14ba0*/  FMUL.FTZ R127, R2.reuse, R127 ;  /* 0x0000007f027f7220 */ /* 0x040fe20000410000 */
[C---:B------:R-:W-:Y:S01]  /*14bb0*/  FMUL.FTZ R130, R2.reuse, R130 ;  /* 0x0000008202827220 */ /* 0x040fe20000410000 */
[C---:B------:R-:W-:Y:S01]  /*14bc0*/  FMUL.FTZ R131, R2.reuse, R131 ;  /* 0x0000008302837220 */ /* 0x040fe20000410000 */
[----:B------:R-:W-:Y:S01]  /*14bd0*/  MUFU.TANH R145, R145 ;  /* 0x0000009100917308 */ /* 0x000fe20000002400 */
[C---:B------:R-:W-:Y:S01]  /*14be0*/  FMUL.FTZ R134, R2.reuse, R134 ;  /* 0x0000008602867220 */ /* 0x040fe20000410000 */
[C---:B------:R-:W-:Y:S01]  /*14bf0*/  FMUL.FTZ R135, R2.reuse, R135 ;  /* 0x0000008702877220 */ /* 0x040fe20000410000 */
[----:B-1----:R-:W-:Y:S01]  /*14c00*/  @P1 SHF.R.U32.HI R14, RZ, R15, R20 ;  /* 0x0000000fff0e1219 */ /* 0x002fe20000011614 */
[C---:B------:R-:W-:Y:S01]  /*14c10*/  FMUL.FTZ R20, R2.reuse, R153 ;  /* 0x0000009902147220 */ /* 0x040fe20000410000 */
[C---:B------:R-:W-:Y:S01]  /*14c20*/  FMUL.FTZ R153, R2.reuse, R156 ;  /* 0x0000009c02997220 */ /* 0x040fe20000410000 */
[C---:B------:R-:W-:Y:S01]  /*14c30*/  FMUL.FTZ R156, R2.reuse, R159 ;  /* 0x0000009f029c7220 */ /* 0x040fe20000410000 */
[C---:B------:R-:W-:Y:S01]  /*14c40*/  FMUL.FTZ R159, R2.reuse, R162 ;  /* 0x000000a2029f7220 */ /* 0x040fe20000410000 */
[C---:B------:R-:W-:Y:S01]  /*14c50*/  FMUL.FTZ R162, R2.reuse, R165 ;  /* 0x000000a502a27220 */ /* 0x040fe20000410000 */
[C---:B------:R-:W-:Y:S01]  /*14c60*/  FMUL.FTZ R15, R2.reuse, R152 ;  /* 0x00000098020f7220 */ /* 0x040fe20000410000 */
[----:B------:R-:W0:Y:S01]  /*14c70*/  SHFL.IDX PT, R165, R14, RZ, 0x1c1f ;  /* 0x001c1fff0ea57589 */ /* 0x000e2200000e0000 */
[C---:B------:R-:W-:Y:S01]  /*14c80*/  FMUL.FTZ R152, R2.reuse, R155 ;  /* 0x0000009b02987220 */ /* 0x040fe20000410000 */
[C---:B------:R-:W-:Y:S01]  /*14c90*/  FMUL.FTZ R155, R2.reuse, R158 ;  /* 0x0000009e029b7220 */ /* 0x040fe20000410000 */
[C---:B------:R-:W-:Y:S01]  /*14ca0*/  FMUL.FTZ R158, R2.reuse, R161 ;  /* 0x000000a1029e7220 */ /* 0x040fe20000410000 */
[C---:B------:R-:W-:Y:S01]  /*14cb0*/  FMUL.FTZ R161, R2.reuse, R164 ;  /* 0x000000a402a17220 */ /* 0x040fe20000410000 */
[----:B------:R-:W1:Y:S01]  /*14cc0*/  MUFU.TANH R15, R15 ;  /* 0x0000000f000f7308 */ /* 0x000e620000002400 */
[----:B------:R-:W2:Y:S01]  /*14cd0*/  SHFL.IDX PT, R14, R14, 0x1, 0x1c1f ;  /* 0x003c1f000e0e7f89 */ /* 0x000ea200000e0000 */
[C---:B------:R-:W-:Y:S01]  /*14ce0*/  FMUL.FTZ R164, R2.reuse, R167 ;  /* 0x000000a702a47220 */ /* 0x040fe20000410000 */
        /* <DEDUP_REMOVED lines=8> */
[C---:B------:R-:W-:Y:S01]  /*14d70*/  FMUL.FTZ R119, R2.reuse, R119 ;  /* 0x0000007702777220 */ /* 0x040fe20000410000 */
[C---:B------:R-:W-:Y:S01]  /*14d80*/  FMUL.FTZ R90, R2.reuse, R90 ;  /* 0x0000005a025a7220 */ /* 0x040fe20000410000 */
[C---:B------:R-:W-:Y:S01]  /*14d90*/  FMUL.FTZ R91, R2.reuse, R91 ;  /* 0x0000005b025b7220 */ /* 0x040fe20000410000 */
[----:B------:R-:W-:Y:S01]  /*14da0*/  ULDC UR4, c[0x0][0x988] ;  /* 0x0002620000047ab9 */ /* 0x000fe20000000800 */
[C---:B------:R-:W-:Y:S01]  /*14db0*/  FMUL.FTZ R95, R2.reuse, R95 ;  /* 0x0000005f025f7220 */ /* 0x040fe20000410000 */
[----:B------:R-:W4:Y:S01]  /*14dc0*/  MUFU.TANH R153, R153 ;  /* 0x0000009900997308 */ /* 0x000f220000002400 */
[----:B------:R-:W-:Y:S01]  /*14dd0*/  UMOV UR60, UR4 ;  /* 0x00000004003c7c82 */ /* 0x000fe20008000000 */
[----:B------:R-:W-:Y:S01]  /*14de0*/  FMUL.FTZ R98, R2, R98 ;  /* 0x0000006202627220 */ /* 0x000fe20000410000 */
[----:B0-----:R-:W-:-:S02]  /*14df0*/  IMAD.IADD R165, R166, 0x1, R165 ;  /* 0x00000001a6a57824 */ /* 0x001fc400078e02a5 */
[C---:B------:R-:W-:Y:S01]  /*14e00*/  FMUL.FTZ R99, R2.reuse, R99 ;  /* 0x0000006302637220 */ /* 0x040fe20000410000 */
[C---:B------:R-:W-:Y:S01]  /*14e10*/  FMUL.FTZ R102, R2.reuse, R102 ;  /* 0x0000006602667220 */ /* 0x040fe20000410000 */
[----:B------:R-:W-:Y:S01]  /*14e20*/  FMUL.FTZ R103, R2, R103 ;  /* 0x0000006702677220 */ /* 0x000fe20000410000 */
[----:B------:R-:W-:Y:S01]  /*14e30*/  IMAD.U32 R169, RZ, RZ, UR61 ;  /* 0x0000003dffa97e24 */ /* 0x000fe2000f8e00ff */
[----:B------:R-:W0:Y:S01]  /*14e40*/  MUFU.TANH R158, R158 ;  /* 0x0000009e009e7308 */ /* 0x000e220000002400 */
[C---:B------:R-:W-:Y:S01]  /*14e50*/  ISETP.GT.AND P2, PT, R165.reuse, RZ, PT ;  /* 0x000000ffa500720c */ /* 0x040fe20003f44270 */
[----:B--2---:R-:W-:Y:S01]  /*14e60*/  IMAD.IADD R14, R166, 0x1, R14 ;  /* 0x00000001a60e7824 */ /* 0x004fe200078e020e */
[C---:B------:R-:W-:Y:S01]  /*14e70*/  ISETP.GT.AND P3, PT, R165.reuse, 0x1, PT ;  /* 0x00000001a500780c */ /* 0x040fe20003f64270 */
[C---:B------:R-:W-:Y:S01]  /*14e80*/  FMUL.FTZ R166, R2.reuse, R101 ;  /* 0x0000006502a67220 */ /* 0x040fe20000410000 */
[C---:B------:R-:W-:Y:S01]  /*14e90*/  ISETP.GT.AND P4, PT, R165.reuse, 0x8, PT ;  /* 0x00000008a500780c */ /* 0x040fe20003f84270 */
[----:B------:R-:W-:Y:S01]  /*14ea0*/  FMUL.FTZ R101, R2, R94 ;  /* 0x0000005e02657220 */ /* 0x000fe20000410000 */
[----:B------:R-:W-:Y:S01]  /*14eb0*/  ISETP.GT.AND P1, PT, R165, 0x9, PT ;  /* 0x00000009a500780c */ /* 0x000fe20003f24270 */
[----:B------:R-:W2:Y:S01]  /*14ec0*/  MUFU.TANH R161, R161 ;  /* 0x000000a100a17308 */ /* 0x000ea20000002400 */
[----:B-1----:R-:W-:-:S02]  /*14ed0*/  FSEL R15, R15, -INF , P2 ;  /* 0xff8000000f0f7808 */ /* 0x002fc40001000000 */
[----:B---3--:R-:W-:Y:S02]  /*14ee0*/  FSEL R20, R20, -INF , P3 ;  /* 0xff80000014147808 */ /* 0x008fe40001800000 */
[----:B----4-:R-:W-:Y:S02]  /*14ef0*/  FSEL R153, R153, -INF , P4 ;  /* 0xff80000099997808 */ /* 0x010fe40002000000 */
[----:B------:R-:W-:Y:S01]  /*14f00*/  FSEL R154, R154, -INF , P1 ;  /* 0xff8000009a9a7808 */ /* 0x000fe20000800000 */
[----:B------:R-:W1:Y:S01]  /*14f10*/  MUFU.TANH R162, R162 ;  /* 0x000000a200a27308 */ /* 0x000e620000002400 */
[C---:B------:R-:W-:Y:S02]  /*14f20*/  ISETP.GT.AND P2, PT, R165.reuse, 0x10, PT ;  /* 0x00000010a500780c */ /* 0x040fe40003f44270 */
[C---:B------:R-:W-:Y:S02]  /*14f30*/  ISETP.GT.AND P3, PT, R165.reuse, 0x11, PT ;  /* 0x00000011a500780c */ /* 0x040fe40003f64270 */
[----:B------:R-:W-:-:S02]  /*14f40*/  ISETP.GT.AND P4, PT, R165, 0x18, PT ;  /* 0x00000018a500780c */ /* 0x000fc40003f84270 */
[----:B------:R-:W-:Y:S01]  /*14f50*/  ISETP.GT.AND P1, PT, R165, 0x19, PT ;  /* 0x00000019a500780c */ /* 0x000fe20003f24270 */
[----:B------:R-:W3:Y:S01]  /*14f60*/  MUFU.TANH R148, R148 ;  /* 0x0000009400947308 */ /* 0x000ee20000002400 */
[----:B------:R-:W-:Y:S02]  /*14f70*/  FSEL R157, R157, -INF , P2 ;  /* 0xff8000009d9d7808 */ /* 0x000fe40001000000 */
[----:B0-----:R-:W-:Y:S02]  /*14f80*/  FSEL R158, R158, -INF , P3 ;  /* 0xff8000009e9e7808 */ /* 0x001fe40001800000 */
[----:B--2---:R-:W-:Y:S02]  /*14f90*/  FSEL R161, R161, -INF , P4 ;  /* 0xff800000a1a17808 */ /* 0x004fe40002000000 */
[----:B------:R-:W-:Y:S01]  /*14fa0*/  ISETP.GT.AND P2, PT, R165, 0x20, PT ;  /* 0x00000020a500780c */ /* 0x000fe20003f44270 */
[----:B------:R-:W0:Y:S01]  /*14fb0*/  MUFU.TANH R149, R149 ;  /* 0x0000009500957308 */ /* 0x000e220000002400 */
[----:B-1----:R-:W-:-:S02]  /*14fc0*/  FSEL R162, R162, -INF , P1 ;  /* 0xff800000a2a27808 */ /* 0x002fc40000800000 */
[C---:B------:R-:W-:Y:S02]  /*14fd0*/  ISETP.GT.AND P3, PT, R165.reuse, 0x21, PT ;  /* 0x00000021a500780c */ /* 0x040fe40003f64270 */
[C---:B------:R-:W-:Y:S02]  /*14fe0*/  ISETP.GT.AND P4, PT, R165.reuse, 0x28, PT ;  /* 0x00000028a500780c */ /* 0x040fe40003f84270 */
[----:B------:R-:W-:Y:S01]  /*14ff0*/  ISETP.GT.AND P1, PT, R165, 0x29, PT ;  /* 0x00000029a500780c */ /* 0x000fe20003f24270 */
[----:B------:R-:W1:Y:S01]  /*15000*/  MUFU.TANH R120, R120 ;  /* 0x0000007800787308 */ /* 0x000e620000002400 */
[----:B------:R-:W-:Y:S02]  /*15010*/  FSEL R136, R136, -INF , P2 ;  /* 0xff80000088887808 */ /* 0x000fe40001000000 */
[----:B------:R-:W-:Y:S02]  /*15020*/  FSEL R137, R137, -INF , P3 ;  /* 0xff80000089897808 */ /* 0x000fe40001800000 */
[----:B------:R-:W-:-:S02]  /*15030*/  FSEL R140, R140, -INF , P4 ;  /* 0xff8000008c8c7808 */ /* 0x000fc40002000000 */
[----:B------:R-:W-:Y:S01]  /*15040*/  FSEL R141, R141, -INF , P1 ;  /* 0xff8000008d8d7808 */ /* 0x000fe20000800000 */
[----:B------:R-:W2:Y:S01]  /*15050*/  MUFU.TANH R121, R121 ;  /* 0x0000007900797308 */ /* 0x000ea20000002400 */
[C---:B------:R-:W-:Y:S02]  /*15060*/  ISETP.GT.AND P2, PT, R165.reuse, 0x30, PT ;  /* 0x00000030a500780c */ /* 0x040fe40003f44270 */
[C---:B------:R-:W-:Y:S02]  /*15070*/  ISETP.GT.AND P3, PT, R165.reuse, 0x31, PT ;  /* 0x00000031a500780c */ /* 0x040fe40003f64270 */
[C---:B------:R-:W-:Y:S02]  /*15080*/  ISETP.GT.AND P4, PT, R165.reuse, 0x38, PT ;  /* 0x00000038a500780c */ /* 0x040fe40003f84270 */
[----:B------:R-:W-:Y:S01]  /*15090*/  ISETP.GT.AND P1, PT, R165, 0x39, PT ;  /* 0x00000039a500780c */ /* 0x000fe20003f24270 */
[----:B------:R-:W4:Y:S01]  /*150a0*/  MUFU.TANH R124, R124 ;  /* 0x0000007c007c7308 */ /* 0x000f220000002400 */
[----:B------:R-:W-:-:S02]  /*150b0*/  FSEL R144, R144, -INF , P2 ;  /* 0xff80000090907808 */ /* 0x000fc40001000000 */
[----:B------:R-:W-:Y:S02]  /*150c0*/  FSEL R145, R145, -INF , P3 ;  /* 0xff80000091917808 */ /* 0x000fe40001800000 */
[----:B---3--:R-:W-:Y:S02]  /*150d0*/  FSEL R148, R148, -INF , P4 ;  /* 0xff80000094947808 */ /* 0x008fe40002000000 */
[----:B0-----:R-:W-:Y:S01]  /*150e0*/  FSEL R149, R149, -INF , P1 ;  /* 0xff80000095957808 */ /* 0x001fe20000800000 */
[----:B------:R-:W0:Y:S01]  /*150f0*/  MUFU.TANH R125, R125 ;  /* 0x0000007d007d7308 */ /* 0x000e220000002400 */
[C---:B------:R-:W-:Y:S02]  /*15100*/  ISETP.GT.AND P2, PT, R165.reuse, 0x40, PT ;  /* 0x00000040a500780c */ /* 0x040fe40003f44270 */
[C---:B------:R-:W-:Y:S02]  /*15110*/  ISETP.GT.AND P3, PT, R165.reuse, 0x41, PT ;  /* 0x00000041a500780c */ /* 0x040fe40003f64270 */
[----:B------:R-:W-:-:S02]  /*15120*/  ISETP.GT.AND P4, PT, R165, 0x48, PT ;  /* 0x00000048a500780c */ /* 0x000fc40003f84270 */
[----:B------:R-:W-:Y:S01]  /*15130*/  ISETP.GT.AND P1, PT, R165, 0x49, PT ;  /* 0x00000049a500780c */ /* 0x000fe20003f24270 */
[----:B------:R-:W3:Y:S01]  /*15140*/  MUFU.TANH R128, R128 ;  /* 0x0000008000807308 */ /* 0x000ee20000002400 */
[----:B-1----:R-:W-:Y:S02]  /*15150*/  FSEL R120, R120, -INF , P2 ;  /* 0xff80000078787808 */ /* 0x002fe40001000000 */
[----:B--2---:R-:W-:Y:S02]  /*15160*/  FSEL R121, R121, -INF , P3 ;  /* 0xff80000079797808 */ /* 0x004fe40001800000 */
[----:B----4-:R-:W-:Y:S02]  /*15170*/  FSEL R124, R124, -INF , P4 ;  /* 0xff8000007c7c7808 */ /* 0x010fe40002000000 */
[----:B------:R-:W-:Y:S01]  /*15180*/  ISETP.GT.AND P2, PT, R165, 0x50, PT ;  /* 0x00000050a500780c */ /* 0x000fe20003f44270 */
[----:B------:R-:W1:Y:S01]  /*15190*/  MUFU.TANH R129, R129 ;  /* 0x0000008100817308 */ /* 0x000e620000002400 */
[----:B0-----:R-:W-:-:S02]  /*151a0*/  FSEL R125, R125, -INF , P1 ;  /* 0xff8000007d7d7808 */ /* 0x001fc40000800000 */
[C---:B------:R-:W-:Y:S02]  /*151b0*/  ISETP.GT.AND P3, PT, R165.reuse, 0x51, PT ;  /* 0x00000051a500780c */ /* 0x040fe40003f64270 */
[C---:B------:R-:W-:Y:S02]  /*151c0*/  ISETP.GT.AND P4, PT, R165.reuse, 0x58, PT ;  /* 0x00000058a500780c */ /* 0x040fe40003f84270 */
[C---:B------:R-:W-:Y:S01]  /*151d0*/  ISETP.GT.AND P1, PT, R165.reuse, 0x59, PT ;  /* 0x00000059a500780c */ /* 0x040fe20003f24270 */
[----:B------:R-:W0:Y:S01]  /*151e0*/  MUFU.TANH R132, R132 ;  /* 0x0000008400847308 */ /* 0x000e220000002400 */
[----:B---3--:R-:W-:Y:S02]  /*151f0*/  FSEL R128, R128, -INF , P2 ;  /* 0xff80000080807808 */ /* 0x008fe40001000000 */
[----:B------:R-:W-:Y:S02]  /*15200*/  ISETP.GT.AND P2, PT, R165, 0x60, PT ;  /* 0x00000060a500780c */ /* 0x000fe40003f44270 */
[----:B------:R-:W-:-:S03]  /*15210*/  ISETP.GT.AND P5, PT, R14, 0x99, PT ;  /* 0x000000990e00780c */ /* 0x000fc60003fa4270 */
[----:B------:R-:W2:Y:S01]  /*15220*/  MUFU.TANH R133, R133 ;  /* 0x0000008500857308 */ /* 0x000ea20000002400 */
[----:B-1----:R-:W-:Y:S02]  /*15230*/  FSEL R129, R129, -INF , P3 ;  /* 0xff80000081817808 */ /* 0x002fe40001800000 */
[----:B------:R-:W-:-:S05]  /*15240*/  ISETP.GT.AND P3, PT, R165, 0x61, PT ;  /* 0x00000061a500780c */ /* 0x000fca0003f64270 */
[----:B------:R-:W1:Y:S01]  /*15250*/  MUFU.TANH R104, R104 ;  /* 0x0000006800687308 */ /* 0x000e620000002400 */
[----:B0-----:R-:W-:Y:S02]  /*15260*/  FSEL R132, R132, -INF , P4 ;  /* 0xff80000084847808 */ /* 0x001fe40002000000 */
[----:B------:R-:W-:-:S05]  /*15270*/  ISETP.GT.AND P4, PT, R165, 0x68, PT ;  /* 0x00000068a500780c */ /* 0x000fca0003f84270 */
[----:B------:R-:W0:Y:S01]  /*15280*/  MUFU.TANH R105, R105 ;  /* 0x0000006900697308 */ /* 0x000e220000002400 */
[----:B--2---:R-:W-:Y:S02]  /*15290*/  FSEL R133, R133, -INF , P1 ;  /* 0xff80000085857808 */ /* 0x004fe40000800000 */
[----:B------:R-:W-:-:S05]  /*152a0*/  ISETP.GT.AND P1, PT, R165, 0x69, PT ;  /* 0x00000069a500780c */ /* 0x000fca0003f24270 */
        /* <DEDUP_REMOVED lines=35> */
[----:B------:R-:W-:Y:S02]  /*154e0*/  ISETP.GT.AND P1, PT, R165, 0x99, PT ;  /* 0x00000099a500780c */ /* 0x000fe40003f24270 */
[----:B------:R-:W-:-:S03]  /*154f0*/  FMNMX.FTZ R165, R15, R216, !PT ;  /* 0x000000d80fa57209 */ /* 0x000fc60007810000 */
[----:B------:R-:W2:Y:S01]  /*15500*/  MUFU.TANH R100, R100 ;  /* 0x0000006400647308 */ /* 0x000ea20000002400 */
[----:B------:R-:W-:Y:S02]  /*15510*/  FMNMX.FTZ R165, R20, R165, !PT ;  /* 0x000000a514a57209 */ /* 0x000fe40007810000 */
[----:B-1----:R-:W-:Y:S02]  /*15520*/  FSEL R96, R96, -INF , P2 ;  /* 0xff80000060607808 */ /* 0x002fe40001000000 */
[----:B------:R-:W-:Y:S02]  /*15530*/  FMNMX.FTZ R165, R153, R165, !PT ;  /* 0x000000a599a57209 */ /* 0x000fe40007810000 */
[----:B------:R-:W-:Y:S01]  /*15540*/  ISETP.GT.AND P2, PT, R14, RZ, PT ;  /* 0x000000ff0e00720c */ /* 0x000fe20003f44270 */
[----:B------:R-:W1:Y:S01]  /*15550*/  MUFU.TANH R21, R21 ;  /* 0x0000001500157308 */ /* 0x000e620000002400 */
[----:B------:R-:W-:Y:S02]  /*15560*/  FMNMX.FTZ R165, R154, R165, !PT ;  /* 0x000000a59aa57209 */ /* 0x000fe40007810000 */
[----:B0-----:R-:W-:-:S02]  /*15570*/  FSEL R97, R97, -INF , P3 ;  /* 0xff80000061617808 */ /* 0x001fc40001800000 */
[----:B------:R-:W-:Y:S02]  /*15580*/  FMNMX.FTZ R165, R157, R165, !PT ;  /* 0x000000a59da57209 */ /* 0x000fe40007810000 */
[----:B------:R-:W-:Y:S01]  /*15590*/  ISETP.GT.AND P3, PT, R14, 0x1, PT ;  /* 0x000000010e00780c */ /* 0x000fe20003f64270 */
[----:B------:R-:W0:Y:S01]  /*155a0*/  MUFU.TANH R152, R152 ;  /* 0x0000009800987308 */ /* 0x000e220000002400 */
[----:B------:R-:W-:Y:S02]  /*155b0*/  FMNMX.FTZ R165, R158, R165, !PT ;  /* 0x000000a59ea57209 */ /* 0x000fe40007810000 */
[----:B--2---:R-:W-:Y:S02]  /*155c0*/  FSEL R100, R100, -INF , P4 ;  /* 0xff80000064647808 */ /* 0x004fe40002000000 */
[----:B------:R-:W-:Y:S02]  /*155d0*/  FMNMX.FTZ R165, R161, R165, !PT ;  /* 0x000000a5a1a57209 */ /* 0x000fe40007810000 */
[----:B------:R-:W-:Y:S01]  /*155e0*/  ISETP.GT.AND P4, PT, R14, 0x8, PT ;  /* 0x000000080e00780c */ /* 0x000fe20003f84270 */
[----:B------:R-:W2:Y:S01]  /*155f0*/  MUFU.TANH R155, R155 ;  /* 0x0000009b009b7308 */ /* 0x000ea20000002400 */
[----:B------:R-:W-:-:S02]  /*15600*/  FMNMX.FTZ R165, R162, R165, !PT ;  /* 0x000000a5a2a57209 */ /* 0x000fc40007810000 */
[----:B-1----:R-:W-:Y:S02]  /*15610*/  FSEL R21, R21, -INF , P2 ;  /* 0xff80000015157808 */ /* 0x002fe40001000000 */
[----:B------:R-:W-:Y:S02]  /*15620*/  FMNMX.FTZ R165, R136, R165, !PT ;  /* 0x000000a588a57209 */ /* 0x000fe40007810000 */
[----:B------:R-:W-:Y:S01]  /*15630*/  ISETP.GT.AND P2, PT, R14, 0x10, PT ;  /* 0x000000100e00780c */ /* 0x000fe20003f44270 */
[----:B------:R1:W3:Y:S01]  /*15640*/  MUFU.TANH R94, R166 ;  /* 0x000000a6005e7308 */ /* 0x0002e20000002400 */
[----:B------:R-:W-:Y:S02]  /*15650*/  FMNMX.FTZ R165, R137, R165, !PT ;  /* 0x000000a589a57209 */ /* 0x000fe40007810000 */
[----:B0-----:R-:W-:Y:S02]  /*15660*/  FSEL R152, R152, -INF , P3 ;  /* 0xff80000098987808 */ /* 0x001fe40001800000 */
[----:B------:R-:W-:-:S02]  /*15670*/  FMNMX.FTZ R165, R140, R165, !PT ;  /* 0x000000a58ca57209 */ /* 0x000fc40007810000 */
[----:B------:R-:W-:Y:S01]  /*15680*/  ISETP.GT.AND P3, PT, R14, 0x11, PT ;  /* 0x000000110e00780c */ /* 0x000fe20003f64270 */
[----:B------:R-:W0:Y:S01]  /*15690*/  MUFU.TANH R156, R156 ;  /* 0x0000009c009c7308 */ /* 0x000e220000002400 */
[----:B------:R-:W-:Y:S01]  /*156a0*/  FMNMX.FTZ R165, R141, R165, !PT ;  /* 0x000000a58da57209 */ /* 0x000fe20007810000 */
[----:B-1----:R-:W-:Y:S01]  /*156b0*/  IMAD.U32 R166, RZ, RZ, UR60 ;  /* 0x0000003cffa67e24 */ /* 0x002fe2000f8e00ff */
[----:B--2---:R-:W-:Y:S02]  /*156c0*/  FSEL R155, R155, -INF , P4 ;  /* 0xff8000009b9b7808 */ /* 0x004fe40002000000 */
[----:B------:R-:W-:Y:S02]  /*156d0*/  FMNMX.FTZ R165, R144, R165, !PT ;  /* 0x000000a590a57209 */ /* 0x000fe40007810000 */
[----:B------:R-:W-:Y:S01]  /*156e0*/  ISETP.GT.AND P4, PT, R14, 0x18, PT ;  /* 0x000000180e00780c */ /* 0x000fe20003f84270 */
[----:B------:R-:W1:Y:S01]  /*156f0*/  MUFU.TANH R159, R159 ;  /* 0x0000009f009f7308 */ /* 0x000e620000002400 */
[----:B------:R-:W-:-:S02]  /*15700*/  FMNMX.FTZ R165, R145, R165, !PT ;  /* 0x000000a591a57209 */ /* 0x000fc40007810000 */
[----:B---3--:R-:W-:Y:S02]  /*15710*/  FSEL R94, R94, -INF , P1 ;  /* 0xff8000005e5e7808 */ /* 0x008fe40000800000 */
[----:B------:R-:W-:Y:S02]  /*15720*/  FMNMX.FTZ R165, R148, R165, !PT ;  /* 0x000000a594a57209 */ /* 0x000fe40007810000 */
[----:B------:R-:W-:Y:S01]  /*15730*/  ISETP.GT.AND P1, PT, R14, 0x9, PT ;  /* 0x000000090e00780c */ /* 0x000fe20003f24270 */
[----:B------:R-:W2:Y:S01]  /*15740*/  MUFU.TANH R160, R160 ;  /* 0x000000a000a07308 */ /* 0x000ea20000002400 */
[----:B------:R-:W-:Y:S02]  /*15750*/  FMNMX.FTZ R165, R149, R165, !PT ;  /* 0x000000a595a57209 */ /* 0x000fe40007810000 */
[----:B0-----:R-:W-:Y:S02]  /*15760*/  FSEL R156, R156, -INF , P1 ;  /* 0xff8000009c9c7808 */ /* 0x001fe40000800000 */
[----:B------:R-:W-:-:S02]  /*15770*/  FMNMX.FTZ R165, R120, R165, !PT ;  /* 0x000000a578a57209 */ /* 0x000fc40007810000 */
[----:B------:R-:W-:Y:S01]  /*15780*/  ISETP.GT.AND P1, PT, R14, 0x19, PT ;  /* 0x000000190e00780c */ /* 0x000fe20003f24270 */
[----:B------:R-:W0:Y:S01]  /*15790*/  MUFU.TANH R163, R163 ;  /* 0x000000a300a37308 */ /* 0x000e220000002400 */
[----:B------:R-:W-:Y:S02]  /*157a0*/  FMNMX.FTZ R165, R121, R165, !PT ;  /* 0x000000a579a57209 */ /* 0x000fe40007810000 */
[----:B-1----:R-:W-:Y:S02]  /*157b0*/  FSEL R159, R159, -INF , P2 ;  /* 0xff8000009f9f7808 */ /* 0x002fe40001000000 */
[----:B------:R-:W-:Y:S02]  /*157c0*/  FMNMX.FTZ R165, R124, R165, !PT ;  /* 0x000000a57ca57209 */ /* 0x000fe40007810000 */
[----:B------:R-:W-:Y:S01]  /*157d0*/  ISETP.GT.AND P2, PT, R14, 0x20, PT ;  /* 0x000000200e00780c */ /* 0x000fe20003f44270 */
[----:B------:R-:W1:Y:S01]  /*157e0*/  MUFU.TANH R164, R164 ;  /* 0x000000a400a47308 */ /* 0x000e620000002400 */
[----:B------:R-:W-:-:S02]  /*157f0*/  FMNMX.FTZ R165, R125, R165, !PT ;  /* 0x000000a57da57209 */ /* 0x000fc40007810000 */
[----:B--2---:R-:W-:Y:S02]  /*15800*/  FSEL R160, R160, -INF , P3 ;  /* 0xff800000a0a07808 */ /* 0x004fe40001800000 */
        /* <DEDUP_REMOVED lines=30> */
[----:B------:R-:W-:Y:S02]  /*159f0*/  ISETP.GT.AND P1, PT, R14, 0x39, PT ;  /* 0x000000390e00780c */ /* 0x000fe40003f24270 */
[----:B------:R-:W-:Y:S01]  /*15a00*/  FMNMX.FTZ R165, R88, R165, !PT ;  /* 0x000000a558a57209 */ /* 0x000fe20007810000 */
        /* <DEDUP_REMOVED lines=23> */
[----:B------:R-:W2:Y:S01]  /*15b80*/  MUFU.TANH R130, R130 ;  /* 0x0000008200827308 */ /* 0x000ea20000002400 */
[----:B0-----:R-:W-:Y:S02]  /*15b90*/  FSEL R126, R126, -INF , P4 ;  /* 0xff8000007e7e7808 */ /* 0x001fe40002000000 */
        /* <DEDUP_REMOVED lines=48> */
[----:B------:R-:W-:Y:S02]  /*15ea0*/  ISETP.GT.AND P4, PT, R14, 0x98, PT ;  /* 0x000000980e00780c */ /* 0x000fe40003f84270 */
[----:B------:R-:W-:-:S03]  /*15eb0*/  FMNMX.FTZ R14, R100, R165, !PT ;  /* 0x000000a5640e7209 */ /* 0x000fc60007810000 */
[----:B------:R-:W1:Y:S01]  /*15ec0*/  MUFU.TANH R99, R99 ;  /* 0x0000006300637308 */ /* 0x000e620000002400 */
[----:B------:R-:W-:Y:S02]  /*15ed0*/  FMNMX.FTZ R14, R94, R14, !PT ;  /* 0x0000000e5e0e7209 */ /* 0x000fe40007810000 */
[----:B--2---:R-:W-:-:S03]  /*15ee0*/  FSEL R95, R95, -INF , P1 ;  /* 0xff8000005f5f7808 */ /* 0x004fc60000800000 */
[----:B------:R-:W2:Y:S02]  /*15ef0*/  SHFL.BFLY PT, R165, R14, 0x2, 0x1f ;  /* 0x0c401f000ea57f89 */ /* 0x000ea400000e0000 */
[----:B------:R-:W3:Y:S01]  /*15f00*/  MUFU.TANH R102, R102 ;  /* 0x0000006600667308 */ /* 0x000ee20000002400 */
[----:B0-----:R-:W-:-:S07]  /*15f10*/  FSEL R98, R98, -INF , P2 ;  /* 0xff80000062627808 */ /* 0x001fce0001000000 */
[----:B------:R-:W0:Y:S01]  /*15f20*/  MUFU.TANH R103, R103 ;  /* 0x0000006700677308 */ /* 0x000e220000002400 */
[----:B-1----:R-:W-:Y:S02]  /*15f30*/  FSEL R99, R99, -INF , P3 ;  /* 0xff80000063637808 */ /* 0x002fe40001800000 */
[----:B---3--:R-:W-:Y:S02]  /*15f40*/  FSEL R102, R102, -INF , P4 ;  /* 0xff80000066667808 */ /* 0x008fe40002000000 */
[----:B--2---:R-:W-:Y:S02]  /*15f50*/  FMNMX.FTZ R14, R14, R165, !PT ;  /* 0x000000a50e0e7209 */ /* 0x004fe40007810000 */
[----:B0-----:R-:W-:-:S03]  /*15f60*/  FSEL R103, R103, -INF , P5 ;  /* 0xff80000067677808 */ /* 0x001fc60002800000 */
[----:B------:R-:W0:Y:S02]  /*15f70*/  SHFL.BFLY PT, R165, R14, 0x1, 0x1f ;  /* 0x0c201f000ea57f89 */ /* 0x000e2400000e0000 */
[----:B0-----:R-:W-:-:S04]  /*15f80*/  FMNMX.FTZ R14, R14, R165, !PT ;  /* 0x000000a50e0e7209 */ /* 0x001fc80007810000 */
[C---:B------:R-:W-:Y:S01]  /*15f90*/  FSETP.NEU.FTZ.AND P6, PT, R14.reuse, -INF , PT ;  /* 0xff8000000e00780b */ /* 0x040fe20003fdd000 */
[----:B------:R-:W-:-:S03]  /*15fa0*/  FFMA.FTZ R166, R14, R166, -8 ;  /* 0xc10000000ea67423 */ /* 0x000fc600000100a6 */
[----:B------:R-:W-:Y:S02]  /*15fb0*/  FSEL R165, R14, RZ, P6 ;  /* 0x000000ff0ea57208 */ /* 0x000fe40003000000 */
[----:B------:R-:W-:Y:S02]  /*15fc0*/  FSEL R167, R166, RZ, P6 ;  /* 0x000000ffa6a77208 */ /* 0x000fe40003000000 */
[----:B------:R-:W-:Y:S01]  /*15fd0*/  FMNMX.FTZ R166, R21, R215, !PT ;  /* 0x000000d715a67209 */ /* 0x000fe20007810000 */
[----:B------:R-:W-:-:S02]  /*15fe0*/  FADD.FTZ R165, -R165, R216 ;  /* 0x000000d8a5a57221 */ /* 0x000fc40000010100 */
        /* <DEDUP_REMOVED lines=52> */
[----:B------:R-:W-:Y:S01]  /*16330*/  FFMA.FTZ R94, R94, UR60, -R167 ;  /* 0x0000003c5e5e7c23 */ /* 0x000fe200080108a7 */
[----:B------:R-:W-:Y:S01]  /*16340*/  FMNMX.FTZ R166, R150, R166, !PT ;  /* 0x000000a696a67209 */ /* 0x000fe20007810000 */
[----:B------:R-:W-:Y:S01]  /*16350*/  MUFU.EX2 R168, R104 ;  /* 0x0000006800a87308 */ /* 0x000fe20000000800 */
[----:B------:R-:W-:-:S02]  /*16360*/  FMUL.FTZ R165, R165, UR60 ;  /* 0x0000003ca5a57c20 */ /* 0x000fc40008410000 */
[----:B------:R-:W-:-:S04]  /*16370*/  FMNMX.FTZ R166, R151, R166, !PT ;  /* 0x000000a697a67209 */ /* 0x000fc80007810000 */
[----:B------:R-:W-:Y:S01]  /*16380*/  FMNMX.FTZ R166, R122, R166, !PT ;  /* 0x000000a67aa67209 */ /* 0x000fe20007810000 */
[----:B------:R-:W-:Y:S03]  /*16390*/  MUFU.EX2 R15, R15 ;  /* 0x0000000f000f7308 */ /* 0x000fe60000000800 */
[----:B------:R-:W-:-:S04]  /*163a0*/  FMNMX.FTZ R166, R123, R166, !PT ;  /* 0x000000a67ba67209 */ /* 0x000fc80007810000 */
[----:B------:R-:W-:Y:S01]  /*163b0*/  FMNMX.FTZ R166, R126, R166, !PT ;  /* 0x000000a67ea67209 */ /* 0x000fe20007810000 */
[----:B------:R-:W0:Y:S03]  /*163c0*/  MUFU.EX2 R165, R165 ;  /* 0x000000a500a57308 */ /* 0x000e260000000800 */
[----:B------:R-:W-:-:S04]  /*163d0*/  FMNMX.FTZ R166, R127, R166, !PT ;  /* 0x000000a67fa67209 */ /* 0x000fc80007810000 */
[----:B------:R-:W-:Y:S01]  /*163e0*/  FMNMX.FTZ R166, R130, R166, !PT ;  /* 0x000000a682a67209 */ /* 0x000fe20007810000 */
[----:B------:R-:W1:Y:S03]  /*163f0*/  MUFU.EX2 R20, R20 ;  /* 0x0000001400147308 */ /* 0x000e660000000800 */
[----:B------:R-:W-:-:S04]  /*16400*/  FMNMX.FTZ R166, R131, R166, !PT ;  /* 0x000000a683a67209 */ /* 0x000fc80007810000 */
[----:B------:R-:W-:Y:S01]  /*16410*/  FMNMX.FTZ R166, R134, R166, !PT ;  /* 0x000000a686a67209 */ /* 0x000fe20007810000 */
[----:B------:R-:W-:Y:S01]  /*16420*/  MUFU.EX2 R153, R153 ;  /* 0x0000009900997308 */ /* 0x000fe20000000800 */
[----:B0-----:R-:W-:-:S02]  /*16430*/  FFMA.FTZ R3, R165, R3, R15 ;  /* 0x00000003a5037223 */ /* 0x001fc4000001000f */
[----:B------:R-:W-:-:S04]  /*16440*/  FMNMX.FTZ R166, R135, R166, !PT ;  /* 0x000000a687a67209 */ /* 0x000fc80007810000 */
[----:B------:R-:W-:Y:S01]  /*16450*/  FMNMX.FTZ R166, R106, R166, !PT ;  /* 0x000000a66aa67209 */ /* 0x000fe20007810000 */
[----:B------:R-:W-:Y:S01]  /*16460*/  MUFU.EX2 R154, R154 ;  /* 0x0000009a009a7308 */ /* 0x000fe20000000800 */
[----:B-1----:R-:W-:-:S02]  /*16470*/  FADD.FTZ R3, R20, R3 ;  /* 0x0000000314037221 */ /* 0x002fc40000010000 */
        /* <DEDUP_REMOVED lines=21> */
[----:B------:R-:W-:-:S05]  /*165d0*/  FMNMX.FTZ R166, R103, R166, !PT ;  /* 0x000000a667a67209 */ /* 0x000fca0007810000 */
[----:B------:R-:W0:Y:S01]  /*165e0*/  SHFL.BFLY PT, R167, R166, 0x2, 0x1f ;  /* 0x0c401f00a6a77f89 */ /* 0x000e2200000e0000 */
[----:B------:R-:W-:Y:S08]  /*165f0*/  MUFU.EX2 R141, R141 ;  /* 0x0000008d008d7308 */ /* 0x000ff00000000800 */
[----:B------:R-:W-:Y:S08]  /*16600*/  MUFU.EX2 R144, R144 ;  /* 0x0000009000907308 */ /* 0x000ff00000000800 */
[----:B------:R-:W-:Y:S01]  /*16610*/  MUFU.EX2 R145, R145 ;  /* 0x0000009100917308 */ /* 0x000fe20000000800 */
[----:B0-----:R-:W-:-:S07]  /*16620*/  FMNMX.FTZ R167, R166, R167, !PT ;  /* 0x000000a7a6a77209 */ /* 0x001fce0007810000 */
[----:B------:R-:W-:Y:S01]  /*16630*/  MUFU.EX2 R148, R148 ;  /* 0x0000009400947308 */ /* 0x000fe20000000800 */
[----:B------:R-:W0:Y:S07]  /*16640*/  SHFL.BFLY PT, R166, R167, 0x1, 0x1f ;  /* 0x0c201f00a7a67f89 */ /* 0x000e2e00000e0000 */
[----:B------:R-:W-:Y:S08]  /*16650*/  MUFU.EX2 R149, R149 ;  /* 0x0000009500957308 */ /* 0x000ff00000000800 */
[----:B------:R-:W-:Y:S08]  /*16660*/  MUFU.EX2 R120, R120 ;  /* 0x0000007800787308 */ /* 0x000ff00000000800 */
[----:B------:R-:W-:Y:S01]  /*16670*/  MUFU.EX2 R121, R121 ;  /* 0x0000007900797308 */ /* 0x000fe20000000800 */
[----:B0-----:R-:W-:-:S02]  /*16680*/  FMNMX.FTZ R104, R167, R166, !PT ;  /* 0x000000a6a7687209 */ /* 0x001fc40007810000 */
[----:B------:R-:W-:Y:S02]  /*16690*/  MOV R167, UR60 ;  /* 0x0000003c00a77c02 */ /* 0x000fe40008000f00 */
[----:B------:R-:W-:-:S03]  /*166a0*/  FSETP.NEU.FTZ.AND P1, PT, R104, -INF , PT ;  /* 0xff8000006800780b */ /* 0x000fc60003f3d000 */
[----:B------:R-:W-:Y:S01]  /*166b0*/  MUFU.EX2 R124, R124 ;  /* 0x0000007c007c7308 */ /* 0x000fe20000000800 */
[----:B------:R-:W-:-:S01]  /*166c0*/  FFMA.FTZ R167, R104, R167, -8 ;  /* 0xc100000068a77423 */ /* 0x000fc200000100a7 */
[----:B------:R-:W-:-:S04]  /*166d0*/  FSEL R166, R104, RZ, P1 ;  /* 0x000000ff68a67208 */ /* 0x000fc80000800000 */
[----:B------:R-:W-:Y:S01]  /*166e0*/  FSEL R170, R167, RZ, P1 ;  /* 0x000000ffa7aa7208 */ /* 0x000fe20000800000 */
[----:B------:R-:W-:-:S01]  /*166f0*/  FADD.FTZ R166, -R166, R215 ;  /* 0x000000d7a6a67221 */ /* 0x000fc20000010100 */
[----:B------:R-:W-:Y:S01]  /*16700*/  IMAD R167, R189, 0x8, R18 ;  /* 0x00000008bda77824 */ /* 0x000fe200078e0212 */
[----:B------:R-:W-:Y:S02]  /*16710*/  MUFU.EX2 R125, R125 ;  /* 0x0000007d007d7308 */ /* 0x000fe40000000800 */
[----:B------:R-:W-:-:S01]  /*16720*/  FFMA.FTZ R21, R21, UR60, -R170 ;  /* 0x0000003c15157c23 */ /* 0x000fc200080108aa */
[----:B------:R-:W-:Y:S01]  /*16730*/  FMUL.FTZ R166, R166, UR60 ;  /* 0x0000003ca6a67c20 */ /* 0x000fe20008410000 */
[----:B------:R-:W-:-:S01]  /*16740*/  FFMA.FTZ R152, R152, UR60, -R170 ;  /* 0x0000003c98987c23 */ /* 0x000fc200080108aa */
[--C-:B------:R-:W-:Y:S01]  /*16750*/  FFMA.FTZ R155, R155, UR60, -R170.reuse ;  /* 0x0000003c9b9b7c23 */ /* 0x100fe200080108aa */
[----:B------:R-:W-:-:S01]  /*16760*/  FFMA.FTZ R156, R156, UR60, -R170 ;  /* 0x0000003c9c9c7c23 */ /* 0x000fc200080108aa */
[----:B------:R-:W-:Y:S01]  /*16770*/  FFMA.FTZ R159, R159, UR60, -R170 ;  /* 0x0000003c9f9f7c23 */ /* 0x000fe200080108aa */
[----:B------:R-:W-:Y:S01]  /*16780*/  MUFU.EX2 R21, R21 ;  /* 0x0000001500157308 */ /* 0x000fe20000000800 */
[----:B------:R-:W-:-:S02]  /*16790*/  VIADD R167, R167, 0x22840 ;  /* 0x00022840a7a77836 */ /* 0x000fc40000000000 */
[--C-:B------:R-:W-:Y:S01]  /*167a0*/  FFMA.FTZ R160, R160, UR60, -R170.reuse ;  /* 0x0000003ca0a07c23 */ /* 0x100fe200080108aa */
[----:B------:R-:W-:-:S01]  /*167b0*/  FFMA.FTZ R163, R163, UR60, -R170 ;  /* 0x0000003ca3a37c23 */ /* 0x000fc200080108aa */
[--C-:B------:R-:W-:Y:S01]  /*167c0*/  FFMA.FTZ R164, R164, UR60, -R170.reuse ;  /* 0x0000003ca4a47c23 */ /* 0x100fe200080108aa */
[----:B------:R-:W-:-:S01]  /*167d0*/  FFMA.FTZ R138, R138, UR60, -R170 ;  /* 0x0000003c8a8a7c23 */ /* 0x000fc200080108aa */
[----:B------:R-:W-:Y:S01]  /*167e0*/  PRMT R167, R169, 0x654, R167 ;  /* 0x00000654a9a77816 */ /* 0x000fe200000000a7 */
[----:B------:R-:W-:-:S01]  /*167f0*/  FFMA.FTZ R139, R139, UR60, -R170 ;  /* 0x0000003c8b8b7c23 */ /* 0x000fc200080108aa */
[----:B------:R-:W0:Y:S01]  /*16800*/  MUFU.EX2 R166, R166 ;  /* 0x000000a600a67308 */ /* 0x000e220000000800 */
[----:B------:R-:W-:-:S01]  /*16810*/  FFMA.FTZ R142, R142, UR60, -R170 ;  /* 0x0000003c8e8e7c23 */ /* 0x000fc200080108aa */
[----:B------:R1:W-:Y:S01]  /*16820*/  SYNCS.ARRIVE.TRANS64.RED.A1T0 RZ, [R167+URZ], RZ ;  /* 0x000000ffa7ff79a7 */ /* 0x0003e2000810043f */
        /* <DEDUP_REMOVED lines=43> */
[----:B------:R-:W-:-:S02]  /*16ae0*/  FADD.FTZ R0, R162, R0 ;  /* 0x00000000a2007221 */ /* 0x000fc40000010000 */
        /* <DEDUP_REMOVED lines=123> */
.L_x_3216:
[----:B------:R-:W-:Y:S01]  /*172a0*/  IMAD R167, R218, 0x8, R18 ;  /* 0x00000008daa77824 */ /* 0x000fe200078e0212 */
[----:B------:R-:W-:Y:S01]  /*172b0*/  ISETP.GT.AND P1, PT, R217, R13, PT ;  /* 0x0000000dd900720c */ /* 0x000fe20003f24270 */
        /* <DEDUP_REMOVED lines=108> */
[----:B------:R-:W-:Y:S01]  /*17980*/  IADD3 R217, R217, -0x1, RZ ;  /* 0xffffffffd9d97810 */ /* 0x000fe20007ffe0ff */
[----:B------:R-:W-:-:S02]  /*17990*/  IMAD.MOV.U32 R215, RZ, RZ, R104 ;  /* 0x000000ffffd77224 */ /* 0x000fc400078e0068 */
[----:B------:R-:W-:Y:S02]  /*179a0*/  IMAD.MOV.U32 R216, RZ, RZ, R14 ;  /* 0x000000ffffd87224 */ /* 0x000fe400078e000e */
[----:B------:R-:W-:Y:S02]  /*179b0*/  IMAD.MOV.U32 R221, RZ, RZ, R194 ;  /* 0x000000ffffdd7224 */ /* 0x000fe400078e00c2 */
[----:B------:R-:W-:Y:S01]  /*179c0*/  IMAD.MOV.U32 R218, RZ, RZ, R189 ;  /* 0x000000ffffda7224 */ /* 0x000fe200078e00bd */
[----:B0-----:R-:W-:Y:S06]  /*179d0*/  @P1 BRA `(.L_x_3217) ;  /* 0xffffffbc00341947 */ /* 0x001fec000383ffff */
.L_x_3205:
[----:B------:R-:W-:-:S13]  /*179e0*/  ISETP.GE.AND P1, PT, R217, R204, PT ;  /* 0x000000ccd900720c */ /* 0x000fda0003f26270 */
[----:B------:R-:W-:Y:S05]  /*179f0*/  @!P1 BRA `(.L_x_3218) ;  /* 0x0000003400f89947 */ /* 0x000fea0003800000 */
[----:B------:R-:W-:Y:S01]  /*17a00*/  IMAD.MOV.U32 R13, RZ, RZ, R104 ;  /* 0x000000ffff0d7224 */ /* 0x000fe200078e0068 */
[----:B------:R-:W-:Y:S01]  /*17a10*/  MOV R215, R194 ;  /* 0x000000c200d77202 */ /* 0x000fe20000000f00 */
[----:B------:R-:W-:Y:S02]  /*17a20*/  IMAD.MOV.U32 R198, RZ, RZ, R14 ;  /* 0x000000ffffc67224 */ /* 0x000fe400078e000e */
[----:B------:R-:W-:-:S07]  /*17a30*/  IMAD.MOV.U32 R199, RZ, RZ, R189 ;  /* 0x000000ffffc77224 */ /* 0x000fce00078e00bd */
.L_x_3230:
        /* <DEDUP_REMOVED lines=10> */
.L_x_3220:
[----:B------:R-:W-:Y:S01]  /*17ae0*/  IMAD R14, R189, 0x8, R18 ;  /* 0x00000008bd0e7824 */ /* 0x000fe200078e0212 */
[----:B------:R-:W-:-:S04]  /*17af0*/  SHF.L.U32 R15, R194, 0x1f, RZ ;  /* 0x0000001fc20f7819 */ /* 0x000fc800000006ff */
[----:B------:R0:W1:Y:S01]  /*17b00*/  SYNCS.PHASECHK.TRANS64.TRYWAIT P1, [R14+URZ+0x22830], R15 ;  /* 0x0228300f0e0075a7 */ /* 0x000062000802017f */
[----:B------:R-:W-:Y:S05]  /*17b10*/  @!P0 BRA `(.L_x_3221) ;  /* 0x0000000000048947 */ /* 0x000fea0003800000 */
[----:B------:R-:W-:Y:S01]  /*17b20*/  BPT.TRAP 0x1 ;  /* 0x000000040000795c */ /* 0x000fe20000300000 */
.L_x_3221:
[----:B------:R-:W-:Y:S04]  /*17b30*/  BSSY B0, `(.L_x_3219) ;  /* 0x0000004000007945 */ /* 0x000fe80003800000 */
[----:B-1----:R-:W-:Y:S05]  /*17b40*/  @P1 BRA `(.L_x_3222) ;  /* 0x0000000000081947 */ /* 0x002fea0003800000 */
[----:B------:R-:W1:Y:S02]  /*17b50*/  SYNCS.PHASECHK.TRANS64.TRYWAIT P1, [R14+URZ+0x22830], R15 ;  /* 0x0228300f0e0075a7 */ /* 0x000e64000802017f */
[----:B-1----:R-:W-:Y:S05]  /*17b60*/  @!P1 BRA `(.L_x_3223) ;  /* 0x0000012800489947 */ /* 0x002fea0003800000 */
.L_x_3222:
[----:B------:R-:W-:Y:S05]  /*17b70*/  BSYNC B0 ;  /* 0x0000000000007941 */ /* 0x000fea0003800000 */
.L_x_3219:
[----:B01----:R-:W0:Y:S01]  /*17b80*/  S2R R14, SR_TID.X ;  /* 0x00000000000e7919 */ /* 0x003e220000002100 */
[----:B------:R-:W-:Y:S05]  /*17b90*/  WARPSYNC.ALL ;  /* 0x0000000000007948 */ /* 0x000fea0003800000 */
[----:B------:R-:W-:Y:S01]  /*17ba0*/  IMAD R20, R189, 0x500, R12 ;  /* 0x00000500bd147824 */ /* 0x000fe200078e020c */
[----:B------:R-:W-:Y:S01]  /*17bb0*/  R2UR UR44, R4 ;  /* 0x00000000042c72ca */ /* 0x000fe200000e0000 */
[----:B------:R-:W-:Y:S01]  /*17bc0*/  IMAD.MOV.U32 R21, RZ, RZ, 0x40000040 ;  /* 0x40000040ff157424 */ /* 0x000fe200078e00ff */
[----:B------:R-:W-:Y:S01]  /*17bd0*/  R2UR UR45, R5 ;  /* 0x00000000052d72ca */ /* 0x000fe200000e0000 */
[C---:B------:R-:W-:Y:S01]  /*17be0*/  VIADD R88, R20.reuse, 0x100 ;  /* 0x0000010014587836 */ /* 0x040fe20000000000 */
        /* <DEDUP_REMOVED lines=16> */
[----:B------:R-:W-:Y:S02]  /*17cf0*/  IADD3 R90, R20, 0x102, RZ ;  /* 0x00000102145a7810 */ /* 0x000fe40007ffe0ff */
[----:B0-----:R-:W-:Y:S02]  /*17d00*/  SHF.R.U32.HI R14, RZ, 0x7, R14 ;  /* 0x00000007ff0e7819 */ /* 0x001fe4000001160e */
[----:B------:R-:W-:-:S02]  /*17d10*/  R2UR UR6, R90 ;  /* 0x000000005a0672ca */ /* 0x000fc400000e0000 */
[----:B------:R-:W-:Y:S01]  /*17d20*/  R2UR UR7, R91 ;  /* 0x000000005b0772ca */ /* 0x000fe200000e0000 */
[----:B------:R-:W-:Y:S01]  /*17d30*/  VIADD R92, R14, 0x8 ;  /* 0x000000080e5c7836 */ /* 0x000fe20000000000 */
[----:B------:R-:W-:Y:S02]  /*17d40*/  IADD3 R14, R20, 0x200, RZ ;  /* 0x00000200140e7810 */ /* 0x000fe40007ffe0ff */
[----:B------:R-:W-:Y:S01]  /*17d50*/  R2UR UR10, R88 ;  /* 0x00000000580a72ca */ /* 0x000fe200000e0000 */
[----:B------:R-:W-:Y:S01]  /*17d60*/  VIADD R88, R20, 0x202 ;  /* 0x0000020214587836 */ /* 0x000fe20000000000 */
[----:B------:R0:W-:Y:S01]  /*17d70*/  BAR.SYNC.DEFER_BLOCKING R92, 0x100 ;  /* 0x0004005c0000751d */ /* 0x0001e20000010000 */
[----:B------:R-:W-:Y:S01]  /*17d80*/  R2UR UR54, R14 ;  /* 0x000000000e3672ca */ /* 0x000fe200000e0000 */
[----:B------:R-:W-:Y:S01]  /*17d90*/  VIADD R14, R20, 0x2 ;  /* 0x00000002140e7836 */ /* 0x000fe20000000000 */
[----:B------:R-:W-:Y:S02]  /*17da0*/  R2UR UR11, R89 ;  /* 0x00000000590b72ca */ /* 0x000fe400000e0000 */
[----:B------:R-:W-:-:S02]  /*17db0*/  MOV R218, UR6 ;  /* 0x0000000600da7c02 */ /* 0x000fc40008000f00 */
[----:B------:R-:W-:Y:S01]  /*17dc0*/  MOV R216, UR7 ;  /* 0x0000000700d87c02 */ /* 0x000fe20008000f00 */
[----:B0-----:R-:W-:Y:S01]  /*17dd0*/  VIADD R92, R20, 0x4 ;  /* 0x00000004145c7836 */ /* 0x001fe20000000000 */
[----:B------:R-:W-:Y:S02]  /*17de0*/  R2UR UR9, R91 ;  /* 0x000000005b0972ca */ /* 0x000fe400000e0000 */
[----:B------:R-:W-:Y:S01]  /*17df0*/  UMOV UR6, UR10 ;  /* 0x0000000a00067c82 */ /* 0x000fe20008000000 */
[----:B------:R-:W-:Y:S01]  /*17e00*/  R2UR UR10, R88 ;  /* 0x00000000580a72ca */ /* 0x000fe200000e0000 */
[----:B------:R-:W-:Y:S01]  /*17e10*/  VIADD R88, R20, 0x402 ;  /* 0x0000040214587836 */ /* 0x000fe20000000000 */
[----:B------:R-:W-:Y:S02]  /*17e20*/  MOV R93, 0x40000040 ;  /* 0x40000040005d7802 */ /* 0x000fe40000000f00 */
[----:B------:R-:W-:Y:S01]  /*17e30*/  UMOV UR7, UR11 ;  /* 0x0000000b00077c82 */ /* 0x000fe20008000000 */
[----:B------:R-:W-:-:S02]  /*17e40*/  R2UR UR11, R89 ;  /* 0x00000000590b72ca */ /* 0x000fc400000e0000 */
[----:B------:R-:W-:Y:S01]  /*17e50*/  R2UR UR22, R92 ;  /* 0x000000005c1672ca */ /* 0x000fe200000e0000 */
[----:B------:R-:W-:Y:S01]  /*17e60*/  VIADD R92, R20, 0x6 ;  /* 0x00000006145c7836 */ /* 0x000fe20000000000 */
[----:B------:R-:W-:Y:S02]  /*17e70*/  R2UR UR23, R93 ;  /* 0x000000005d1772ca */ /* 0x000fe400000e0000 */
[----:B------:R-:W-:Y:S01]  /*17e80*/  R2UR UR4, R14 ;  /* 0x000000000e0472ca */ /* 0x000fe200000e0000 */
[----:B------:R-:W-:Y:S01]  /*17e90*/  WARPGROUP.ARRIVE ;  /* 0x00000000000079c5 */ /* 0x000fe20000000000 */
[----:B------:R-:W-:Y:S01]  /*17ea0*/  MOV R91, UR10 ;  /* 0x0000000a005b7c02 */ /* 0x000fe20008000f00 */
[----:B------:R-:W-:Y:S01]  /*17eb0*/  UMOV UR10, UR8 ;  /* 0x00000008000a7c82 */ /* 0x000fe20008000000 */
[----:B------:R-:W-:Y:S01]  /*17ec0*/  R2UR UR8, R4 ;  /* 0x00000000040872ca */ /* 0x000fe200000e0000 */
[----:B------:R-:W-:Y:S01]  /*17ed0*/  VIADD R14, R20, 0x302 ;  /* 0x00000302140e7836 */ /* 0x000fe20000000000 */
[----:B------:R-:W-:Y:S01]  /*17ee0*/  R2UR UR5, R15 ;  /* 0x000000000f0572ca */ /* 0x000fe200000e0000 */
[----:B------:R-:W-:Y:S01]  /*17ef0*/  QGMMA.64x32x32.F32.E4M3.E4M3 R152, gdesc[UR44], RZ, !UPT, gsb0 ;  /* 0x006000002c9879f3 */ /* 0x000fe2000c0008ff */
[----:B------:R-:W-:Y:S01]  /*17f00*/  MOV R90, UR11 ;  /* 0x0000000b005a7c02 */ /* 0x000fe20008000f00 */
[----:B------:R-:W-:Y:S01]  /*17f10*/  UMOV UR11, UR9 ;  /* 0x00000009000b7c82 */ /* 0x000fe20008000000 */
[----:B------:R-:W-:-:S02]  /*17f20*/  R2UR UR9, R5 ;  /* 0x00000000050972ca */ /* 0x000fc400000e0000 */
[----:B------:R-:W-:Y:S01]  /*17f30*/  R2UR UR18, R88 ;  /* 0x00000000581272ca */ /* 0x000fe200000e0000 */
[----:B------:R-:W-:Y:S01]  /*17f40*/  VIADD R88, R20, 0x204 ;  /* 0x0000020414587836 */ /* 0x000fe20000000000 */
[----:B------:R-:W-:Y:S02]  /*17f50*/  MOV R221, UR23 ;  /* 0x0000001700dd7c02 */ /* 0x000fe40008000f00 */
[----:B------:R-:W-:Y:S01]  /*17f60*/  MOV R222, UR22 ;  /* 0x0000001600de7c02 */ /* 0x000fe20008000f00 */
[----:B------:R-:W-:Y:S01]  /*17f70*/  UMOV UR22, UR4 ;  /* 0x0000000400167c82 */ /* 0x000fe20008000000 */
[----:B------:R-:W-:Y:S01]  /*17f80*/  R2UR UR30, R88 ;  /* 0x00000000581e72ca */ /* 0x000fe200000e0000 */
[----:B------:R-:W-:Y:S01]  /*17f90*/  VIADD R88, R20, 0x404 ;  /* 0x0000040414587836 */ /* 0x000fe20000000000 */
[----:B------:R-:W-:Y:S01]  /*17fa0*/  UMOV UR23, UR5 ;  /* 0x0000000500177c82 */ /* 0x000fe20008000000 */
[C---:B------:R-:W-:Y:S02]  /*17fb0*/  R2UR UR19, R89.reuse ;  /* 0x00000000591372ca */ /* 0x040fe400000e0000 */
        /* <DEDUP_REMOVED lines=27> */
[----:B------:R-:W-:Y:S02]  /*18170*/  WARPGROUP.DEPBAR.LE gsb0, 0x0 ;  /* 0x00008000000079c5 */ /* 0x000fe40000010000 */
[----:B------:R-:W-:Y:S01]  /*18180*/  WARPGROUP.ARRIVE ;  /* 0x00000000000079c5 */ /* 0x000fe20000000000 */
[----:B------:R-:W-:Y:S02]  /*18190*/  R2UR UR35, R15 ;  /* 0x000000000f2372ca */ /* 0x000fe400000e0000 */
[----:B------:R-:W-:-:S02]  /*181a0*/  R2UR UR32, R8 ;  /* 0x00000000082072ca */ /* 0x000fc400000e0000 */
[----:B------:R-:W-:Y:S01]  /*181b0*/  R2UR UR33, R9 ;  /* 0x00000000092172ca */ /* 0x000fe200000e0000 */
[----:B------:R-:W-:Y:S01]  /*181c0*/  QGMMA.64x32x32.F32.E4M3.E4M3 R136, gdesc[UR48], RZ, !UPT, gsb0 ;  /* 0x00600000308879f3 */ /* 0x000fe2000c0008ff */
[----:B------:R-:W-:Y:S02]  /*181d0*/  R2UR UR50, R88 ;  /* 0x00000000583272ca */ /* 0x000fe400000e0000 */
[----:B------:R-:W-:Y:S02]  /*181e0*/  R2UR UR51, R89 ;  /* 0x00000000593372ca */ /* 0x000fe400000e0000 */
        /* <DEDUP_REMOVED lines=8> */
[C---:B------:R-:W-:Y:S02]  /*18270*/  R2UR UR44, R6.reuse ;  /* 0x00000000062c72ca */ /* 0x040fe400000e0000 */
[----:B------:R-:W-:Y:S02]  /*18280*/  R2UR UR45, R7 ;  /* 0x00000000072d72ca */ /* 0x000fe400000e0000 */
[----:B------:R-:W-:-:S02]  /*18290*/  R2UR UR48, R6 ;  /* 0x00000000063072ca */ /* 0x000fc400000e0000 */
[----:B------:R-:W-:Y:S02]  /*182a0*/  R2UR UR49, R7 ;  /* 0x00000000073172ca */ /* 0x000fe400000e0000 */
[----:B------:R-:W-:Y:S02]  /*182b0*/  IADD3 R20, R20, 0x406, RZ ;  /* 0x0000040614147810 */ /* 0x000fe40007ffe0ff */
        /* <DEDUP_REMOVED lines=78> */
.L_x_3225:
[----:B------:R-:W-:Y:S01]  /*187a0*/  SHF.L.U32 R14, R215, 0x1f, RZ ;  /* 0x0000001fd70e7819 */ /* 0x000fe200000006ff */
[----:B------:R-:W-:-:S04]  /*187b0*/  IMAD R15, R199, 0x8, R18 ;  /* 0x00000008c70f7824 */ /* 0x000fc800078e0212 */
[----:B------:R0:W1:Y:S01]  /*187c0*/  SYNCS.PHASECHK.TRANS64.TRYWAIT P1, [R15+URZ+0x22850], R14 ;  /* 0x0228500e0f0075a7 */ /* 0x000062000802017f */
[----:B------:R-:W-:Y:S05]  /*187d0*/  @!P0 BRA `(.L_x_3226) ;  /* 0x0000000000048947 */ /* 0x000fea0003800000 */
[----:B------:R-:W-:Y:S01]  /*187e0*/  BPT.TRAP 0x1 ;  /* 0x000000040000795c */ /* 0x000fe20000300000 */
.L_x_3226:
[----:B-1----:R-:W-:Y:S05]  /*187f0*/  @P1 BRA `(.L_x_3224) ;  /* 0x0000000000081947 */ /* 0x002fea0003800000 */
[----:B------:R-:W1:Y:S02]  /*18800*/  SYNCS.PHASECHK.TRANS64.TRYWAIT P1, [R15+URZ+0x22850], R14 ;  /* 0x0228500e0f0075a7 */ /* 0x000e64000802017f */
[----:B-1----:R-:W-:Y:S05]  /*18810*/  @!P1 BRA `(.L_x_3227) ;  /* 0x0000011c00309947 */ /* 0x002fea0003800000 */
.L_x_3224:
        /* <DEDUP_REMOVED lines=8> */
[----:B------:R-:W-:Y:S02]  /*188a0*/  R2UR UR7, R15 ;  /* 0x000000000f0772ca */ /* 0x000fe400000e0000 */
[----:B------:R-:W-:Y:S02]  /*188b0*/  LOP3.LUT R14, R14, 0x10000, RZ, 0xfc, !PT ;  /* 0x000100000e0e7812 */ /* 0x000fe400078efcff */
[----:B------:R-:W-:-:S03]  /*188c0*/  MOV R15, 0xc0000010 ;  /* 0xc0000010000f7802 */ /* 0x000fc60000000f00 */
        /* <DEDUP_REMOVED lines=35> */
.L_x_3228:
[C---:B------:R-:W-:Y:S01]  /*18b00*/  FMUL.FTZ R15, R2.reuse, R152 ;  /* 0x00000098020f7220 */ /* 0x040fe20000410000 */
[C---:B------:R-:W-:Y:S01]  /*18b10*/  FMUL.FTZ R20, R2.reuse, R153 ;  /* 0x0000009902147220 */ /* 0x040fe20000410000 */
[C---:B------:R-:W-:Y:S01]  /*18b20*/  FMUL.FTZ R153, R2.reuse, R156 ;  /* 0x0000009c02997220 */ /* 0x040fe20000410000 */
[----:B0-----:R-:W-:Y:S02]  /*18b30*/  IMAD R14, R189, 0x8, R18 ;  /* 0x00000008bd0e7824 */ /* 0x001fe400078e0212 */
[C---:B------:R-:W-:Y:S01]  /*18b40*/  FMUL.FTZ R156, R2.reuse, R159 ;  /* 0x0000009f029c7220 */ /* 0x040fe20000410000 */
[C---:B------:R-:W-:Y:S01]  /*18b50*/  FMUL.FTZ R21, R2.reuse, R154 ;  /* 0x0000009a02157220 */ /* 0x040fe20000410000 */
[----:B------:R-:W0:Y:S01]  /*18b60*/  MUFU.TANH R15, R15 ;  /* 0x0000000f000f7308 */ /* 0x000e220000002400 */
[C---:B------:R-:W-:Y:S01]  /*18b70*/  FMUL.FTZ R159, R2.reuse, R162 ;  /* 0x000000a2029f7220 */ /* 0x040fe20000410000 */
[C---:B------:R-:W-:Y:S01]  /*18b80*/  FMUL.FTZ R154, R2.reuse, R157 ;  /* 0x0000009d029a7220 */ /* 0x040fe20000410000 */
[----:B------:R-:W-:Y:S01]  /*18b90*/  FMUL.FTZ R162, R2, R165 ;  /* 0x000000a502a27220 */ /* 0x000fe20000410000 */
[----:B------:R-:W-:-:S02]  /*18ba0*/  VIADD R14, R14, 0x22840 ;  /* 0x000228400e0e7836 */ /* 0x000fc40000000000 */
[C---:B------:R-:W-:Y:S01]  /*18bb0*/  FMUL.FTZ R157, R2.reuse, R160 ;  /* 0x000000a0029d7220 */ /* 0x040fe20000410000 */
[----:B------:R-:W-:Y:S02]  /*18bc0*/  IMAD.U32 R165, RZ, RZ, UR61 ;  /* 0x0000003dffa57e24 */ /* 0x000fe4000f8e00ff */
[C---:B------:R-:W-:Y:S01]  /*18bd0*/  FMUL.FTZ R152, R2.reuse, R155 ;  /* 0x0000009b02987220 */ /* 0x040fe20000410000 */
[----:B------:R-:W1:Y:S01]  /*18be0*/  MUFU.TANH R20, R20 ;  /* 0x0000001400147308 */ /* 0x000e620000002400 */
[C---:B------:R-:W-:Y:S01]  /*18bf0*/  FMUL.FTZ R155, R2.reuse, R158 ;  /* 0x0000009e029b7220 */ /* 0x040fe20000410000 */
[C---:B------:R-:W-:Y:S01]  /*18c00*/  FMUL.FTZ R158, R2.reuse, R161 ;  /* 0x000000a1029e7220 */ /* 0x040fe20000410000 */
[----:B------:R-:W-:Y:S01]  /*18c10*/  PRMT R14, R165, 0x654, R14 ;  /* 0x00000654a50e7816 */ /* 0x000fe2000000000e */
[C---:B------:R-:W-:Y:S01]  /*18c20*/  FMUL.FTZ R161, R2.reuse, R164 ;  /* 0x000000a402a17220 */ /* 0x040fe20000410000 */
[C---:B------:R-:W-:Y:S01]  /*18c30*/  FMUL.FTZ R136, R2.reuse, R136 ;  /* 0x0000008802887220 */ /* 0x040fe20000410000 */
[C---:B------:R-:W-:Y:S01]  /*18c40*/  FMUL.FTZ R137, R2.reuse, R137 ;  /* 0x0000008902897220 */ /* 0x040fe20000410000 */
[----:B------:R0:W-:Y:S01]  /*18c50*/  SYNCS.ARRIVE.TRANS64.RED.A1T0 RZ, [R14+URZ], RZ ;  /* 0x000000ff0eff79a7 */ /* 0x0001e2000810043f */
[----:B------:R-:W2:Y:S01]  /*18c60*/  MUFU.TANH R153, R153 ;  /* 0x0000009900997308 */ /* 0x000ea20000002400 */
[C---:B------:R-:W-:Y:S01]  /*18c70*/  FMUL.FTZ R140, R2.reuse, R140 ;  /* 0x0000008c028c7220 */ /* 0x040fe20000410000 */
[C---:B------:R-:W-:Y:S01]  /*18c80*/  FMUL.FTZ R141, R2.reuse, R141 ;  /* 0x0000008d028d7220 */ /* 0x040fe20000410000 */
[C---:B------:R-:W-:Y:S01]  /*18c90*/  FMUL.FTZ R144, R2.reuse, R144 ;  /* 0x0000009002907220 */ /* 0x040fe20000410000 */
[C---:B------:R-:W-:Y:S01]  /*18ca0*/  FMUL.FTZ R145, R2.reuse, R145 ;  /* 0x0000009102917220 */ /* 0x040fe20000410000 */
[C---:B------:R-:W-:Y:S01]  /*18cb0*/  FMUL.FTZ R148, R2.reuse, R148 ;  /* 0x0000009402947220 */ /* 0x040fe20000410000 */
[C---:B------:R-:W-:Y:S01]  /*18cc0*/  FMUL.FTZ R149, R2.reuse, R149 ;  /* 0x0000009502957220 */ /* 0x040fe20000410000 */
[----:B0-----:R-:W-:Y:S01]  /*18cd0*/  FMNMX.FTZ R14, R15, R198, !PT ;  /* 0x000000c60f0e7209 */ /* 0x001fe20007810000 */
[----:B------:R-:W0:Y:S01]  /*18ce0*/  MUFU.TANH R154, R154 ;  /* 0x0000009a009a7308 */ /* 0x000e220000002400 */
[C---:B------:R-:W-:Y:S01]  /*18cf0*/  FMUL.FTZ R120, R2.reuse, R120 ;  /* 0x0000007802787220 */ /* 0x040fe20000410000 */
[----:B------:R-:W-:Y:S01]  /*18d00*/  FMUL.FTZ R121, R2, R121 ;  /* 0x0000007902797220 */ /* 0x000fe20000410000 */
[----:B-1----:R-:W-:Y:S01]  /*18d10*/  FMNMX.FTZ R14, R20, R14, !PT ;  /* 0x0000000e140e7209 */ /* 0x002fe20007810000 */
        /* <DEDUP_REMOVED lines=226> */
[----:B------:R-:W-:-:S01]  /*19b40*/  FADD.FTZ R13, -R104, R13 ;  /* 0x0000000d680d7221 */ /* 0x000fc20000010100 */
[----:B------:R-:W-:Y:S02]  /*19b50*/  FFMA.FTZ R103, R104, R103, -8 ;  /* 0xc100000068677423 */ /* 0x000fe40000010067 */
[----:B------:R-:W-:-:S01]  /*19b60*/  FFMA.FTZ R15, R15, UR60, -R168 ;  /* 0x0000003c0f0f7c23 */ /* 0x000fc200080108a8 */
[----:B------:R-:W-:Y:S01]  /*19b70*/  FMUL.FTZ R13, R13, UR60 ;  /* 0x0000003c0d0d7c20 */ /* 0x000fe20008410000 */
[----:B------:R-:W-:-:S01]  /*19b80*/  FFMA.FTZ R21, R21, UR60, -R103 ;  /* 0x0000003c15157c23 */ /* 0x000fc20008010867 */
[----:B------:R-:W-:Y:S01]  /*19b90*/  FFMA.FTZ R20, R20, UR60, -R168 ;  /* 0x0000003c14147c23 */ /* 0x000fe200080108a8 */
[----:B------:R-:W-:-:S01]  /*19ba0*/  FFMA.FTZ R152, R152, UR60, -R103 ;  /* 0x0000003c98987c23 */ /* 0x000fc20008010867 */
[----:B------:R-:W-:Y:S01]  /*19bb0*/  FFMA.FTZ R153, R153, UR60, -R168 ;  /* 0x0000003c99997c23 */ /* 0x000fe200080108a8 */
        /* <DEDUP_REMOVED lines=48> */
[----:B------:R-:W3:Y:S01]  /*19ec0*/  MUFU.EX2 R155, R155 ;  /* 0x0000009b009b7308 */ /* 0x000ee20000000800 */
[----:B------:R-:W-:-:S01]  /*19ed0*/  FFMA.FTZ R102, R102, UR60, -R103 ;  /* 0x0000003c66667c23 */ /* 0x000fc20008010867 */
[----:B------:R-:W-:Y:S01]  /*19ee0*/  FFMA.FTZ R103, R166, UR60, -R103 ;  /* 0x0000003ca6677c23 */ /* 0x000fe20008010867 */
[----:B0-----:R-:W-:-:S01]  /*19ef0*/  FADD.FTZ R3, R20, R3 ;  /* 0x0000000314037221 */ /* 0x001fc20000010000 */
[----:B------:R-:W-:Y:S01]  /*19f00*/  FFMA.FTZ R162, R162, UR60, -R168 ;  /* 0x0000003ca2a27c23 */ /* 0x000fe200080108a8 */
[----:B--2---:R-:W-:-:S01]  /*19f10*/  FADD.FTZ R166, R152, R0 ;  /* 0x0000000098a67221 */ /* 0x004fc20000010000 */
        /* <DEDUP_REMOVED lines=11> */
[----:B---3--:R-:W-:-:S01]  /*19fd0*/  FADD.FTZ R3, R155, R166 ;  /* 0x000000a69b037221 */ /* 0x008fc20000010000 */
        /* <DEDUP_REMOVED lines=172> */
.L_x_3229:
        /* <DEDUP_REMOVED lines=116> */
.L_x_3218:
[----:B------:R-:W-:Y:S05]  /*1b1e0*/  WARPSYNC.ALL ;  /* 0x0000000000007948 */ /* 0x000fea0003800000 */
[----:B------:R-:W-:Y:S06]  /*1b1f0*/  BAR.ARV 0x8, 0x180 ;  /* 0x0206000000007b1d */ /* 0x000fec0000002000 */
[----:B------:R-:W-:Y:S05]  /*1b200*/  @!P0 BRA `(.L_x_3231) ;  /* 0x0000000000048947 */ /* 0x000fea0003800000 */
[----:B------:R-:W-:Y:S01]  /*1b210*/  BPT.TRAP 0x1 ;  /* 0x000000040000795c */ /* 0x000fe20000300000 */
.L_x_3231:
[----:B------:R-:W-:Y:S01]  /*1b220*/  IMAD R11, R189, 0x8, R18 ;  /* 0x00000008bd0b7824 */ /* 0x000fe200078e0212 */
[----:B------:R-:W-:-:S04]  /*1b230*/  SHF.L.U32 R2, R194, 0x1f, RZ ;  /* 0x0000001fc2027819 */ /* 0x000fc800000006ff */
[----:B------:R0:W1:Y:S01]  /*1b240*/  SYNCS.PHASECHK.TRANS64.TRYWAIT P1, [R11+URZ+0x22850], R2 ;  /* 0x022850020b0075a7 */ /* 0x000062000802017f */
[----:B------:R-:W-:Y:S05]  /*1b250*/  @!P0 BRA `(.L_x_3232) ;  /* 0x0000000000048947 */ /* 0x000fea0003800000 */
[----:B------:R-:W-:Y:S01]  /*1b260*/  BPT.TRAP 0x1 ;  /* 0x000000040000795c */ /* 0x000fe20000300000 */
.L_x_3232:
[----:B------:R-:W-:-:S04]  /*1b270*/  IADD3 R18, R18, 0x400, RZ ;  /* 0x0000040012127810 */ /* 0x000fc80007ffe0ff */
[----:B------:R-:W-:-:S04]  /*1b280*/  SHF.R.U32.HI R18, RZ, 0x4, R18 ;  /* 0x00000004ff127819 */ /* 0x000fc80000011612 */
[----:B------:R-:W-:-:S04]  /*1b290*/  LOP3.LUT R18, R18, 0x3fff, RZ, 0xc0, !PT ;  /* 0x00003fff12127812 */ /* 0x000fc800078ec0ff */
[----:B------:R-:W-:Y:S01]  /*1b2a0*/  LOP3.LUT R18, R18, 0x10000, RZ, 0xfc, !PT ;  /* 0x0001000012127812 */ /* 0x000fe200078efcff */
[----:B-1----:R-:W-:Y:S06]  /*1b2b0*/  @P1 BRA `(.L_x_3233) ;  /* 0x0000000000081947 */ /* 0x002fec0003800000 */
[----:B------:R-:W1:Y:S02]  /*1b2c0*/  SYNCS.PHASECHK.TRANS64.TRYWAIT P1, [R11+URZ+0x22850], R2 ;  /* 0x022850020b0075a7 */ /* 0x000e64000802017f */
[----:B-1----:R-:W-:Y:S05]  /*1b2d0*/  @!P1 BRA `(.L_x_3234) ;  /* 0x000000f000949947 */ /* 0x002fea0003800000 */
.L_x_3233:
        /* <DEDUP_REMOVED lines=44> */
[----:B0-----:R-:W0:Y:S01]  /*1b5a0*/  SHFL.BFLY PT, R7, R0, 0x2, 0x1f ;  /* 0x0c401f0000077f89 */ /* 0x001e2200000e0000 */
[----:B------:R-:W-:-:S02]  /*1b5b0*/  WARPGROUP.DEPBAR.LE gsb0, 0x0 ;  /* 0x00008000000079c5 */ /* 0x000fc40000010000 */
[----:B------:R-:W-:-:S06]  /*1b5c0*/  WARPGROUP.ARRIVE ;  /* 0x00000000000079c5 */ /* 0x000fcc0000000000 */
[----:B------:R-:W-:Y:S01]  /*1b5d0*/  QGMMA.64x128x32.F32.E4M3.E4M3 R24, R172, gdesc[UR4], R24, gsb0 ;  /* 0x01e00004ac187df3 */ /* 0x000fe20008000818 */
[----:B------:R-:W-:Y:S02]  /*1b5e0*/  R2UR UR6, R4 ;  /* 0x00000000040672ca */ /* 0x000fe400000e0000 */
[----:B------:R-:W-:Y:S01]  /*1b5f0*/  R2UR UR7, R5 ;  /* 0x00000000050772ca */ /* 0x000fe200000e0000 */
[----:B-1----:R-:W-:-:S01]  /*1b600*/  FADD.FTZ R8, R8, R3 ;  /* 0x0000000308087221 */ /* 0x002fc20000010000 */
[----:B0-----:R-:W-:-:S04]  /*1b610*/  FADD.FTZ R7, R7, R0 ;  /* 0x0000000007077221 */ /* 0x001fc80000010000 */
        /* <DEDUP_REMOVED lines=10> */
[----:B------:R0:W-:Y:S01]  /*1b6c0*/  @P1 MUFU.RCP R3, R5 ;  /* 0x0000000500031308 */ /* 0x0001e20000001000 */
[----:B------:R-:W-:Y:S01]  /*1b6d0*/  FSETP.NE.FTZ.AND P1, PT, R6, RZ, PT ;  /* 0x000000ff0600720b */ /* 0x000fe20003f35000 */
[----:B------:R-:W-:Y:S01]  /*1b6e0*/  IMAD.MOV.U32 R7, RZ, RZ, RZ ;  /* 0x000000ffff077224 */ /* 0x000fe200078e00ff */
[----:B------:R-:W-:Y:S02]  /*1b6f0*/  WARPGROUP.DEPBAR.LE gsb0, 0x0 ;  /* 0x00008000000079c5 */ /* 0x000fe40000010000 */
[----:B------:R-:W-:-:S06]  /*1b700*/  WARPGROUP.ARRIVE ;  /* 0x00000000000079c5 */ /* 0x000fcc0000000000 */
[----:B------:R-:W-:Y:S01]  /*1b710*/  QGMMA.64x128x32.F32.E4M3.E4M3 R24, R168, gdesc[UR4], R24, gsb0 ;  /* 0x01e00004a8187df3 */ /* 0x000fe20008000818 */
[----:B------:R-:W1:Y:S08]  /*1b720*/  @P2 MUFU.LG2 R0, R9 ;  /* 0x0000000900002308 */ /* 0x000e700000000c00 */
[----:B------:R-:W3:Y:S01]  /*1b730*/  @P3 MUFU.LG2 R4, R4 ;  /* 0x0000000400043308 */ /* 0x000ee20000000c00 */
[----:B------:R-:W-:-:S07]  /*1b740*/  MOV R8, UR60 ;  /* 0x0000003c00087c02 */ /* 0x000fce0008000f00 */
[----:B------:R-:W4:Y:S01]  /*1b750*/  @P1 MUFU.RCP R7, R6 ;  /* 0x0000000600071308 */ /* 0x000f220000001000 */
[----:B------:R-:W-:Y:S02]  /*1b760*/  IMAD.U32 R10, RZ, RZ, UR60 ;  /* 0x0000003cff0a7e24 */ /* 0x000fe4000f8e00ff */
[----:B0-----:R-:W-:Y:S01]  /*1b770*/  @P2 FMUL.FTZ R5, R8, 0.69314718246459960938 ;  /* 0x3f31721808052820 */ /* 0x001fe20000410000 */
[----:B-1----:R-:W-:Y:S01]  /*1b780*/  @P2 FMUL.FTZ R0, R0, 0.69314718246459960938 ;  /* 0x3f31721800002820 */ /* 0x002fe20000410000 */
[----:B------:R-:W-:Y:S01]  /*1b790*/  @P3 FMUL.FTZ R8, R10, 0.69314718246459960938 ;  /* 0x3f3172180a083820 */ /* 0x000fe20000410000 */
[----:B------:R-:W-:Y:S02]  /*1b7a0*/  IMAD.MOV.U32 R88, RZ, RZ, -0x800000 ;  /* 0xff800000ff587424 */ /* 0x000fe400078e00ff */
[----:B---3--:R-:W-:Y:S01]  /*1b7b0*/  @P3 FMUL.FTZ R9, R4, 0.69314718246459960938 ;  /* 0x3f31721804093820 */ /* 0x008fe20000410000 */
[----:B------:R-:W-:Y:S02]  /*1b7c0*/  IMAD.MOV.U32 R89, RZ, RZ, -0x800000 ;  /* 0xff800000ff597424 */ /* 0x000fe400078e00ff */
[----:B------:R-:W-:Y:S01]  /*1b7d0*/  @P2 FFMA.FTZ R88, R5, R14, R0 ;  /* 0x0000000e05582223 */ /* 0x000fe20000010000 */
[----:B--2---:R-:W-:Y:S01]  /*1b7e0*/  FMUL.FTZ R5, R3, R2 ;  /* 0x0000000203057220 */ /* 0x004fe20000410000 */
[----:B------:R-:W-:Y:S01]  /*1b7f0*/  @P3 FFMA.FTZ R89, R8, R104, R9 ;  /* 0x0000006808593223 */ /* 0x000fe20000010009 */
[----:B----4-:R-:W-:Y:S01]  /*1b800*/  FMUL.FTZ R7, R7, R2 ;  /* 0x0000000207077220 */ /* 0x010fe20000410000 */
[----:B------:R-:W-:-:S02]  /*1b810*/  WARPGROUP.DEPBAR.LE gsb0, 0x0 ;  /* 0x00008000000079c5 */ /* 0x000fc40000010000 */
[----:B------:R-:W-:Y:S05]  /*1b820*/  @!P0 BRA `(.L_x_3235) ;  /* 0x0000000000048947 */ /* 0x000fea0003800000 */
[----:B------:R-:W-:Y:S01]  /*1b830*/  BPT.TRAP 0x1 ;  /* 0x000000040000795c */ /* 0x000fe20000300000 */
.L_x_3235:
[----:B------:R-:W2:Y:S01]  /*1b840*/  LDL.LU R0, [R1+0x28] ;  /* 0x0000280001007983 */ /* 0x000ea20000300800 */
[----:B------:R-:W-:Y:S02]  /*1b850*/  IMAD.U32 R3, RZ, RZ, UR61 ;  /* 0x0000003dff037e24 */ /* 0x000fe4000f8e00ff */
[-C--:B------:R-:W-:Y:S01]  /*1b860*/  FMUL.FTZ R126, R53, R5.reuse ;  /* 0x00000005357e7220 */ /* 0x080fe20000410000 */
[----:B------:R-:W-:Y:S02]  /*1b870*/  VIADD R189, R189, 0x1 ;  /* 0x00000001bdbd7836 */ /* 0x000fe40000000000 */
        /* <DEDUP_REMOVED lines=68> */
[----:B------:R-:W-:Y:S01]  /*1bcc0*/  FMUL.FTZ R3, R36, R5 ;  /* 0x0000000524037220 */ /* 0x000fe20000410000 */
[----:B------:R-:W-:Y:S01]  /*1bcd0*/  SEL R5, RZ, 0x1, P1 ;  /* 0x00000001ff057807 */ /* 0x000fe20000800000 */
[----:B------:R0:W-:Y:S03]  /*1bce0*/  SYNCS.ARRIVE.TRANS64.RED.A1T0 RZ, [R4+URZ], RZ ;  /* 0x000000ff04ff79a7 */ /* 0x0001e6000810043f */
[----:B------:R-:W-:Y:S01]  /*1bcf0*/  UIADD3 UR4, UR4, 0x1, URZ ;  /* 0x0000000104047890 */ /* 0x000fe2000fffe03f */
[----:B------:R-:W-:-:S05]  /*1bd00*/  LOP3.LUT R194, R194, R5, RZ, 0x3c, !PT ;  /* 0x00000005c2c27212 */ /* 0x000fca00078e3cff */
[----:B0-----:R-:W-:-:S05]  /*1bd10*/  MOV R4, UR4 ;  /* 0x0000000400047c02 */ /* 0x001fca0008000f00 */
[----:B------:R1:W-:Y:S02]  /*1bd20*/  STL [R1+0x28], R4 ;  /* 0x0000280401007387 */ /* 0x0003e40000100800 */
.L_x_3165:
[----:B------:R-:W-:Y:S05]  /*1bd30*/  WARPSYNC.ALL ;  /* 0x0000000000007948 */ /* 0x000fea0003800000 */
[----:B------:R-:W2:Y:S08]  /*1bd40*/  S2UR UR61, SR_CgaCtaId ;  /* 0x00000000003d79c3 */ /* 0x000eb00000008800 */
[----:B------:R-:W-:Y:S01]  /*1bd50*/  BAR.SYNC.DEFER_BLOCKING 0x5, 0x180 ;  /* 0x0146000000007b1d */ /* 0x000fe20000010000 */
[----:B------:R-:W-:-:S05]  /*1bd60*/  ISETP.NE.AND P1, PT, R213, RZ, PT ;  /* 0x000000ffd500720c */ /* 0x000fca0003f25270 */
[----:B------:R-:W-:Y:S01]  /*1bd70*/  UMOV UR4, 0x400 ;  /* 0x0000040000047882 */ /* 0x000fe20000000000 */
[----:B------:R-:W-:Y:S07]  /*1bd80*/  BSSY B0, `(.L_x_3236) ;  /* 0x0000441000007945 */ /* 0x000fee0003800000 */
[----:B------:R-:W3:Y:S01]  /*1bd90*/  @!P1 LDC R213, c[0x0][0xad4] ;  /* 0x0002b500ffd59b82 */ /* 0x000ee20000000800 */
[----:B--2---:R-:W-:-:S06]  /*1bda0*/  ULEA UR4, UR61, UR4, 0x18 ;  /* 0x000000043d047291 */ /* 0x004fcc000f8ec03f */
[----:B------:R-:W-:-:S05]  /*1bdb0*/  IMAD.U32 R18, RZ, RZ, UR4 ;  /* 0x00000004ff127e24 */ /* 0x000fca000f8e00ff */
[----:B-1----:R1:W2:Y:S01]  /*1bdc0*/  LDS.128 R4, [R18+0x228d0] ;  /* 0x0228d00012047984 */ /* 0x0022a20000000c00 */
[----:B------:R-:W-:Y:S06]  /*1bdd0*/  BAR.ARV 0x4, 0x180 ;  /* 0x0106000000007b1d */ /* 0x000fec0000002000 */
[----:B------:R-:W-:Y:S05]  /*1bde0*/  @P0 BRA `(.L_x_3237) ;  /* 0x0000003400ac0947 */ /* 0x000fea0003800000 */
[----:B------:R-:W4:Y:S01]  /*1bdf0*/  LDL R21, [R1+0x40] ;  /* 0x0000400001157983 */ /* 0x000f220000100800 */
[----:B------:R-:W-:Y:S01]  /*1be00*/  ULDC.64 UR4, c[0x4][0x38] ;  /* 0x01000e0000047ab9 */ /* 0x000fe20000000a00 */
[----:B-----5:R-:W2:Y:S01]  /*1be10*/  S2R R24, SR_TID.X ;  /* 0x0000000000187919 */ /* 0x020ea20000002100 */
[----:B0-----:R-:W0:Y:S01]  /*1be20*/  S2R R13, SR_SWINHI ;  /* 0x00000000000d7919 */ /* 0x001e220000002f00 */
[----:B--2---:R-:W-:Y:S01]  /*1be30*/  IMAD.SHL.U32 R4, R24, 0x4, RZ ;  /* 0x0000000418047824 */ /* 0x004fe200078e00ff */
[----:B------:R-:W-:Y:S02]  /*1be40*/  MOV R62, R18 ;  /* 0x00000012003e7202 */ /* 0x000fe40000000f00 */
[----:B0-----:R-:W-:Y:S02]  /*1be50*/  MOV R63, R13 ;  /* 0x0000000d003f7202 */ /* 0x001fe40000000f00 */
[----:B------:R-:W-:-:S04]  /*1be60*/  LOP3.LUT R4, R4, 0xc, RZ, 0xc0, !PT ;  /* 0x0000000c04047812 */ /* 0x000fc800078ec0ff */
[----:B------:R-:W-:-:S05]  /*1be70*/  IADD3 R8, P0, R4, UR4, RZ ;  /* 0x0000000404087c10 */ /* 0x000fca000ff1e0ff */
[----:B------:R-:W-:Y:S01]  /*1be80*/  IMAD.X R9, RZ, RZ, UR5, P0 ;  /* 0x00000005ff097e24 */ /* 0x000fe200080e06ff */
[----:B------:R-:W-:-:S04]  /*1be90*/  LOP3.LUT P0, R4, R24, 0x3, RZ, 0xc0, !PT ;  /* 0x0000000318047812 */ /* 0x000fc8000780c0ff */
[----:B------:R-:W-:-:S04]  /*1bea0*/  ISETP.EQ.OR P0, PT, R4, 0x3, !P0 ;  /* 0x000000030400780c */ /* 0x000fc80004702670 */
[----:B------:R-:W-:Y:S02]  /*1beb0*/  SEL R13, R15, R14, P0 ;  /* 0x0000000e0f0d7207 */ /* 0x000fe40000000000 */
[----:B------:R-:W-:Y:S01]  /*1bec0*/  SEL R4, R14, R15, P0 ;  /* 0x0000000f0e047207 */ /* 0x000fe20000000000 */
[----:B------:R-:W-:Y:S02]  /*1bed0*/  ULDC.64 UR6, c[0x0][0x208] ;  /* 0x0000820000067ab9 */ /* 0x000fe40000000a00 */
[----:B------:R0:W5:Y:S01]  /*1bee0*/  LDG.E.CONSTANT R8, desc[UR6][R8.64] ;  /* 0x0000000608087981 */ /* 0x000162000c1e9900 */
[----:B------:R-:W-:Y:S01]  /*1bef0*/  UMOV UR4, 0xffffffff ;  /* 0xffffffff00047882 */ /* 0x000fe20000000000 */
[----:B----4-:R-:W-:-:S03]  /*1bf00*/  IMAD.WIDE R38, R21, 0x2, R62 ;  /* 0x0000000215267825 */ /* 0x010fc600078e023e */
[C---:B------:R-:W-:Y:S02]  /*1bf10*/  IADD3 R107, P5, R38.reuse, 0x4060, RZ ;  /* 0x00004060266b7810 */ /* 0x040fe40007fbe0ff */
[----:B------:R-:W-:Y:S02]  /*1bf20*/  IADD3 R37, P1, R38, 0x4040, RZ ;  /* 0x0000404026257810 */ /* 0x000fe40007f3e0ff */
[----:B------:R-:W-:Y:S02]  /*1bf30*/  LOP3.LUT R106, R107, 0x380, RZ, 0xc0, !PT ;  /* 0x000003806b6a7812 */ /* 0x000fe400078ec0ff */
[----:B------:R-:W-:Y:S02]  /*1bf40*/  LOP3.LUT R36, R37, 0x380, RZ, 0xc0, !PT ;  /* 0x0000038025247812 */ /* 0x000fe400078ec0ff */
[----:B------:R-:W-:Y:S02]  /*1bf50*/  SHF.R.U64 R106, R106, 0x3, RZ ;  /* 0x000000036a6a7819 */ /* 0x000fe400000012ff */
[----:B------:R-:W-:-:S02]  /*1bf60*/  SHF.R.U64 R36, R36, 0x3, RZ ;  /* 0x0000000324247819 */ /* 0x000fc400000012ff */
[----:B------:R-:W-:Y:S02]  /*1bf70*/  SEL R21, R2, R25, P0 ;  /* 0x0000001902157207 */ /* 0x000fe40000000000 */
[----:B------:R-:W-:Y:S01]  /*1bf80*/  LOP3.LUT R106, R106, R107, RZ, 0x3c, !PT ;  /* 0x0000006b6a6a7212 */ /* 0x000fe200078e3cff */
[--C-:B------:R-:W-:Y:S01]  /*1bf90*/  IMAD.X R107, RZ, RZ, R39.reuse, P5 ;  /* 0x000000ffff6b7224 */ /* 0x100fe200028e0627 */
[----:B------:R-:W-:Y:S01]  /*1bfa0*/  LOP3.LUT R36, R36, R37, RZ, 0x3c, !PT ;  /* 0x0000002524247212 */ /* 0x000fe200078e3cff */
[----:B------:R-:W-:Y:S01]  /*1bfb0*/  IMAD.X R37, RZ, RZ, R39, P1 ;  /* 0x000000ffff257224 */ /* 0x000fe200008e0627 */
[----:B------:R-:W-:Y:S02]  /*1bfc0*/  SEL R2, R25, R2, P0 ;  /* 0x0000000219027207 */ /* 0x000fe40000000000 */
[C---:B------:R-:W-:Y:S02]  /*1bfd0*/  IADD3 R35, P2, R38.reuse, 0x4020, RZ ;  /* 0x0000402026237810 */ /* 0x040fe40007f5e0ff */
[----:B------:R-:W-:-:S02]  /*1bfe0*/  IADD3 R31, P4, R38, 0x60, RZ ;  /* 0x00000060261f7810 */ /* 0x000fc40007f9e0ff */
[C---:B------:R-:W-:Y:S02]  /*1bff0*/  IADD3 R25, P5, R38.reuse, 0x40, RZ ;  /* 0x0000004026197810 */ /* 0x040fe40007fbe0ff */
[C---:B------:R-:W-:Y:S02]  /*1c000*/  IADD3 R15, P1, R38.reuse, 0x20, RZ ;  /* 0x00000020260f7810 */ /* 0x040fe40007f3e0ff */
[----:B------:R-:W-:Y:S02]  /*1c010*/  IADD3 R33, P3, R38, 0x4000, RZ ;  /* 0x0000400026217810 */ /* 0x000fe40007f7e0ff */
[----:B------:R-:W-:Y:S02]  /*1c020*/  LOP3.LUT R34, R35, 0x380, RZ, 0xc0, !PT ;  /* 0x0000038023227812 */ /* 0x000fe400078ec0ff */
[----:B------:R-:W-:Y:S02]  /*1c030*/  LOP3.LUT R30, R31, 0x380, RZ, 0xc0, !PT ;  /* 0x000003801f1e7812 */ /* 0x000fe400078ec0ff */
[----:B------:R-:W-:-:S02]  /*1c040*/  LOP3.LUT R24, R25, 0x380, RZ, 0xc0, !PT ;  /* 0x0000038019187812 */ /* 0x000fc400078ec0ff */
[----:B------:R-:W-:Y:S02]  /*1c050*/  LOP3.LUT R14, R15, 0x380, RZ, 0xc0, !PT ;  /* 0x000003800f0e7812 */ /* 0x000fe400078ec0ff */
[----:B------:R-:W-:Y:S02]  /*1c060*/  LOP3.LUT R32, R33, 0x380, RZ, 0xc0, !PT ;  /* 0x0000038021207812 */ /* 0x000fe400078ec0ff */
[----:B0-----:R-:W-:Y:S02]  /*1c070*/  LOP3.LUT R9, R38, 0x380, RZ, 0xc0, !PT ;  /* 0x0000038026097812 */ /* 0x001fe400078ec0ff */
[----:B------:R-:W-:Y:S02]  /*1c080*/  SHF.R.U64 R34, R34, 0x3, RZ ;  /* 0x0000000322227819 */ /* 0x000fe400000012ff */
[----:B------:R-:W-:Y:S02]  /*1c090*/  SHF.R.U64 R30, R30, 0x3, RZ ;  /* 0x000000031e1e7819 */ /* 0x000fe400000012ff */
[----:B------:R-:W-:-:S02]  /*1c0a0*/  SHF.R.U64 R24, R24, 0x3, RZ ;  /* 0x0000000318187819 */ /* 0x000fc400000012ff */
[----:B------:R-:W-:Y:S02]  /*1c0b0*/  SHF.R.U64 R14, R14, 0x3, RZ ;  /* 0x000000030e0e7819 */ /* 0x000fe400000012ff */
        /* <DEDUP_REMOVED lines=11> */
[----:B------:R-:W-:Y:S02]  /*1c170*/  LOP3.LUT R38, R9, R38, RZ, 0x3c, !PT ;  /* 0x0000002609267212 */ /* 0x000fe400078e3cff */
[----:B------:R-:W-:Y:S02]  /*1c180*/  IADD3.X R33, RZ, R39, RZ, P3, !PT ;  /* 0x00000027ff217210 */ /* 0x000fe40001ffe4ff */
[----:B------:R-:W-:Y:S02]  /*1c190*/  MOV R106, R106 ;  /* 0x0000006a006a7202 */ /* 0x000fe40000000f00 */
[----:B------:R-:W-:Y:S02]  /*1c1a0*/  MOV R110, R38 ;  /* 0x00000026006e7202 */ /* 0x000fe40000000f00 */
[----:B------:R-:W-:Y:S02]  /*1c1b0*/  MOV R105, R36 ;  /* 0x0000002400697202 */ /* 0x000fe40000000f00 */
[----:B------:R-:W-:-:S02]  /*1c1c0*/  MOV R104, R34 ;  /* 0x0000002200687202 */ /* 0x000fc40000000f00 */
[----:B------:R-:W-:Y:S02]  /*1c1d0*/  MOV R103, R32 ;  /* 0x0000002000677202 */ /* 0x000fe40000000f00 */
[----:B------:R-:W-:Y:S02]  /*1c1e0*/  MOV R109, R30 ;  /* 0x0000001e006d7202 */ /* 0x000fe40000000f00 */
[----:B------:R-:W-:Y:S02]  /*1c1f0*/  MOV R108, R24 ;  /* 0x00000018006c7202 */ /* 0x000fe40000000f00 */
[----:B------:R-:W-:Y:S01]  /*1c200*/  MOV R107, R14 ;  /* 0x0000000e006b7202 */ /* 0x000fe20000000f00 */
[----:B------:R-:W-:Y:S06]  /*1c210*/  BRA.DIV UR4, `(.L_x_3238) ;  /* 0x000000e204d87947 */ /* 0x000fec000b800000 */
[----:B------:R-:W-:Y:S01]  /*1c220*/  SEL R79, R85, R126, P0 ;  /* 0x0000007e554f7207 */ /* 0x000fe20000000000 */
[----:B-----5:R-:W-:Y:S01]  /*1c230*/  SHFL.IDX PT, R100, R21, R8, 0x1c1f ;  /* 0x001c1f0815647589 */ /* 0x020fe200000e0000 */
[----:B------:R-:W-:Y:S02]  /*1c240*/  SEL R126, R126, R85, P0 ;  /* 0x000000557e7e7207 */ /* 0x000fe40000000000 */
[----:B------:R-:W-:Y:S01]  /*1c250*/  SEL R87, R69, R118, P0 ;  /* 0x0000007645577207 */ /* 0x000fe20000000000 */
[----:B------:R-:W-:Y:S01]  /*1c260*/  SHFL.IDX PT, R98, R13, R8, 0x1c1f ;  /* 0x001c1f080d627589 */ /* 0x000fe200000e0000 */
[----:B------:R-:W-:Y:S02]  /*1c270*/  SEL R75, R53, R112, P0 ;  /* 0x00000070354b7207 */ /* 0x000fe40000000000 */
[----:B------:R-:W-:Y:S02]  /*1c280*/  SEL R118, R118, R69, P0 ;  /* 0x0000004576767207 */ /* 0x000fe40000000000 */
[----:B------:R-:W-:Y:S01]  /*1c290*/  SEL R112, R112, R53, P0 ;  /* 0x0000003570707207 */ /* 0x000fe20000000000 */
[----:B------:R-:W-:Y:S01]  /*1c2a0*/  SHFL.IDX PT, R50, R75, R8, 0x1c1f ;  /* 0x001c1f084b327589 */ /* 0x000fe200000e0000 */
[----:B------:R-:W-:-:S02]  /*1c2b0*/  SEL R85, R49, R114, P0 ;  /* 0x0000007231557207 */ /* 0x000fc40000000000 */
[----:B------:R-:W-:Y:S02]  /*1c2c0*/  SEL R83, R55, R92, P0 ;  /* 0x0000005c37537207 */ /* 0x000fe40000000000 */
        /* <DEDUP_REMOVED lines=13> */
[----:B------:R-:W-:Y:S02]  /*1c3a0*/  SEL R96, R96, R61, P0 ;  /* 0x0000003d60607207 */ /* 0x000fe40000000000 */
[----:B------:R-:W-:Y:S02]  /*1c3b0*/  SEL R49, R45, R58, P0 ;  /* 0x0000003a2d317207 */ /* 0x000fe40000000000 */
[----:B------:R-:W-:-:S02]  /*1c3c0*/  SEL R55, R117, R68, P0 ;  /* 0x0000004475377207 */ /* 0x000fc40000000000 */
[----:B------:R-:W-:Y:S01]  /*1c3d0*/  SEL R31, R26, R29, P0 ;  /* 0x0000001d1a1f7207 */ /* 0x000fe20000000000 */
[----:B------:R-:W-:Y:S01]  /*1c3e0*/  SHFL.IDX PT, R60, R49, R8, 0x1c1f ;  /* 0x001c1f08313c7589 */ /* 0x000fe200000e0000 */
[----:B------:R-:W-:Y:S02]  /*1c3f0*/  LOP3.LUT R9, R8, 0x2, RZ, 0x3c, !PT ;  /* 0x0000000208097812 */ /* 0x000fe400078e3cff */
        /* <DEDUP_REMOVED lines=10> */
[----:B------:R-:W0:Y:S01]  /*1c4a0*/  SHFL.IDX PT, R45, R2, R9, 0x1c1f ;  /* 0x001c1f09022d7589 */ /* 0x000e2200000e0000 */
        /* <DEDUP_REMOVED lines=8> */
[----:B------:R-:W2:Y:S01]  /*1c530*/  SHFL.IDX PT, R21, R4, R9, 0x1c1f ;  /* 0x001c1f0904157589 */ /* 0x000ea200000e0000 */
        /* <DEDUP_REMOVED lines=29> */
[----:B------:R-:W-:Y:S01]  /*1c710*/  SHFL.IDX PT, R46, R69, R8, 0x1c1f ;  /* 0x001c1f08452e7589 */ /* 0x000fe200000e0000 */
[----:B------:R-:W-:-:S02]  /*1c720*/  SEL R33, R93, R20, P0 ;  /* 0x000000145d217207 */ /* 0x000fc40000000000 */
[----:B------:R-:W-:Y:S01]  /*1c730*/  SEL R52, R52, R111, P0 ;  /* 0x0000006f34347207 */ /* 0x000fe20000000000 */
[----:B------:R-:W1:Y:S01]  /*1c740*/  SHFL.IDX PT, R51, R96, R9, 0x1c1f ;  /* 0x001c1f0960337589 */ /* 0x000e6200000e0000 */
[----:B------:R-:W-:Y:S02]  /*1c750*/  SEL R27, R81, R42, P0 ;  /* 0x0000002a511b7207 */ /* 0x000fe40000000000 */
[----:B------:R-:W-:Y:S01]  /*1c760*/  SEL R24, R42, R81, P0 ;  /* 0x000000512a187207 */ /* 0x000fe20000000000 */
[----:B------:R-:W3:Y:S01]  /*1c770*/  SHFL.IDX PT, R68, R68, R9, 0x1c1f ;  /* 0x001c1f0944447589 */ /* 0x000ee200000e0000 */
[----:B------:R-:W-:Y:S02]  /*1c780*/  SEL R25, R10, R91, P0 ;  /* 0x0000005b0a197207 */ /* 0x000fe40000000000 */
[----:B------:R-:W-:Y:S01]  /*1c790*/  SEL R10, R91, R10, P0 ;  /* 0x0000000a5b0a7207 */ /* 0x000fe20000000000 */
[----:B------:R-:W-:Y:S01]  /*1c7a0*/  SHFL.IDX PT, R42, R87, R8, 0x1c1f ;  /* 0x001c1f08572a7589 */ /* 0x000fe200000e0000 */
[----:B0-----:R-:W-:-:S02]  /*1c7b0*/  SEL R102, R100, R45, P0 ;  /* 0x0000002d64667207 */ /* 0x001fc40000000000 */
[----:B------:R-:W-:Y:S01]  /*1c7c0*/  SEL R100, R45, R100, P0 ;  /* 0x000000642d647207 */ /* 0x000fe20000000000 */
[----:B------:R-:W0:Y:S01]  /*1c7d0*/  SHFL.IDX PT, R87, R118, R9, 0x1c1f ;  /* 0x001c1f0976577589 */ /* 0x000e2200000e0000 */
[----:B--2---:R-:W-:Y:S02]  /*1c7e0*/  SEL R99, R98, R21, P0 ;  /* 0x0000001562637207 */ /* 0x004fe40000000000 */
[----:B------:R-:W-:Y:S01]  /*1c7f0*/  SEL R98, R21, R98, P0 ;  /* 0x0000006215627207 */ /* 0x000fe20000000000 */
[----:B------:R3:W-:Y:S01]  /*1c800*/  SHFL.IDX PT, R94, R54, R9, 0x1c1f ;  /* 0x001c1f09365e7589 */ /* 0x0007e200000e0000 */
[----:B----4-:R-:W-:Y:S02]  /*1c810*/  SEL R81, R0, R43, P0 ;  /* 0x0000002b00517207 */ /* 0x010fe40000000000 */
[----:B------:R-:W-:Y:S01]  /*1c820*/  SEL R0, R43, R0, P0 ;  /* 0x000000002b007207 */ /* 0x000fe20000000000 */
[----:B------:R2:W-:Y:S01]  /*1c830*/  SHFL.IDX PT, R72, R56, R9, 0x1c1f ;  /* 0x001c1f0938487589 */ /* 0x0005e200000e0000 */
[----:B------:R-:W-:-:S02]  /*1c840*/  SEL R43, R44, R113, P0 ;  /* 0x000000712c2b7207 */ /* 0x000fc40000000000 */
[----:B------:R-:W-:Y:S01]  /*1c850*/  SEL R44, R113, R44, P0 ;  /* 0x0000002c712c7207 */ /* 0x000fe20000000000 */
[----:B------:R4:W-:Y:S01]  /*1c860*/  SHFL.IDX PT, R20, R79, R8, 0x1c1f ;  /* 0x001c1f084f147589 */ /* 0x0009e200000e0000 */
[----:B-1----:R-:W-:Y:S02]  /*1c870*/  SEL R45, R46, R51, P0 ;  /* 0x000000332e2d7207 */ /* 0x002fe40000000000 */
[----:B------:R-:W-:Y:S01]  /*1c880*/  SEL R46, R51, R46, P0 ;  /* 0x0000002e332e7207 */ /* 0x000fe20000000000 */
[----:B------:R-:W-:Y:S01]  /*1c890*/  SHFL.IDX PT, R82, R67, R8, 0x1c1f ;  /* 0x001c1f0843527589 */ /* 0x000fe200000e0000 */
[----:B---3--:R-:W-:Y:S02]  /*1c8a0*/  SEL R54, R55, R68, P0 ;  /* 0x0000004437367207 */ /* 0x008fe40000000000 */
[----:B--2---:R-:W-:Y:S01]  /*1c8b0*/  SEL R56, R60, R125, P0 ;  /* 0x0000007d3c387207 */ /* 0x004fe20000000000 */
[----:B------:R-:W-:Y:S01]  /*1c8c0*/  SHFL.IDX PT, R86, R73, R8, 0x1c1f ;  /* 0x001c1f0849567589 */ /* 0x000fe200000e0000 */
[----:B------:R-:W-:-:S02]  /*1c8d0*/  SEL R55, R68, R55, P0 ;  /* 0x0000003744377207 */ /* 0x000fc40000000000 */
[----:B----4-:R-:W-:Y:S01]  /*1c8e0*/  SEL R79, R80, R47, P0 ;  /* 0x0000002f504f7207 */ /* 0x010fe20000000000 */
[----:B------:R-:W1:Y:S01]  /*1c8f0*/  SHFL.IDX PT, R101, R126, R9, 0x1c1f ;  /* 0x001c1f097e657589 */ /* 0x000e6200000e0000 */
[----:B------:R-:W-:Y:S02]  /*1c900*/  SEL R80, R47, R80, P0 ;  /* 0x000000502f507207 */ /* 0x000fe40000000000 */
[----:B------:R-:W-:Y:S01]  /*1c910*/  SEL R47, R48, R115, P0 ;  /* 0x00000073302f7207 */ /* 0x000fe20000000000 */
[----:B------:R-:W-:Y:S01]  /*1c920*/  SHFL.IDX PT, R3, R3, R8, 0x1c1f ;  /* 0x001c1f0803037589 */ /* 0x000fe200000e0000 */
[----:B------:R-:W-:-:S03]  /*1c930*/  SEL R48, R115, R48, P0 ;  /* 0x0000003073307207 */ /* 0x000fc60000000000 */
[----:B------:R2:W-:Y:S04]  /*1c940*/  SHFL.IDX PT, R40, R77, R8, 0x1c1f ;  /* 0x001c1f084d287589 */ /* 0x0005e800000e0000 */
[----:B------:R-:W-:Y:S04]  /*1c950*/  SHFL.IDX PT, R64, R65, R8, 0x1c1f ;  /* 0x001c1f0841407589 */ /* 0x000fe800000e0000 */
[----:B------:R3:W-:Y:S01]  /*1c960*/  SHFL.IDX PT, R69, R57, R8, 0x1c1f ;  /* 0x001c1f0839457589 */ /* 0x0007e200000e0000 */
[----:B--2---:R-:W-:-:S03]  /*1c970*/  SEL R77, R78, R41, P0 ;  /* 0x000000294e4d7207 */ /* 0x004fc60000000000 */
[----:B------:R-:W-:Y:S01]  /*1c980*/  SHFL.IDX PT, R75, R39, R8, 0x1c1f ;  /* 0x001c1f08274b7589 */ /* 0x000fe200000e0000 */
[----:B------:R-:W-:Y:S02]  /*1c990*/  SEL R78, R41, R78, P0 ;  /* 0x0000004e294e7207 */ /* 0x000fe40000000000 */
[----:B0-----:R-:W-:Y:S01]  /*1c9a0*/  SEL R41, R42, R87, P0 ;  /* 0x000000572a297207 */ /* 0x001fe20000000000 */
[----:B------:R-:W-:Y:S01]  /*1c9b0*/  SHFL.IDX PT, R73, R37, R8, 0x1c1f ;  /* 0x001c1f0825497589 */ /* 0x000fe200000e0000 */
[----:B-1----:R-:W-:Y:S02]  /*1c9c0*/  SEL R4, R20, R101, P0 ;  /* 0x0000006514047207 */ /* 0x002fe40000000000 */
[----:B---3--:R-:W-:Y:S01]  /*1c9d0*/  SEL R57, R125, R60, P0 ;  /* 0x0000003c7d397207 */ /* 0x008fe20000000000 */
[----:B------:R-:W-:Y:S01]  /*1c9e0*/  SHFL.IDX PT, R93, R35, R8, 0x1c1f ;  /* 0x001c1f08235d7589 */ /* 0x000fe200000e0000 */
[----:B------:R-:W-:Y:S02]  /*1c9f0*/  SEL R60, R61, R94, P0 ;  /* 0x0000005e3d3c7207 */ /* 0x000fe40000000000 */
[----:B------:R-:W-:Y:S01]  /*1ca00*/  SEL R42, R87, R42, P0 ;  /* 0x0000002a572a7207 */ /* 0x000fe20000000000 */
[----:B------:R-:W-:Y:S01]  /*1ca10*/  SHFL.IDX PT, R91, R33, R8, 0x1c1f ;  /* 0x001c1f08215b7589 */ /* 0x000fe200000e0000 */
[----:B------:R-:W-:-:S02]  /*1ca20*/  SEL R61, R94, R61, P0 ;  /* 0x0000003d5e3d7207 */ /* 0x000fc40000000000 */
[----:B------:R-:W-:Y:S01]  /*1ca30*/  SEL R20, R101, R20, P0 ;  /* 0x0000001465147207 */ /* 0x000fe20000000000 */
[----:B------:R-:W-:Y:S01]  /*1ca40*/  SHFL.IDX PT, R97, R31, R8, 0x1c1f ;  /* 0x001c1f081f617589 */ /* 0x000fe200000e0000 */
[----:B------:R-:W-:-:S03]  /*1ca50*/  IMAD.MOV.U32 R101, RZ, RZ, RZ ;  /* 0x000000ffff657224 */ /* 0x000fc600078e00ff */
[----:B------:R-:W-:Y:S04]  /*1ca60*/  SHFL.IDX PT, R95, R29, R8, 0x1c1f ;  /* 0x001c1f081d5f7589 */ /* 0x000fe800000e0000 */
[----:B------:R-:W0:Y:S04]  /*1ca70*/  SHFL.IDX PT, R120, R120, R9, 0x1c1f ;  /* 0x001c1f0978787589 */ /* 0x000e2800000e0000 */
        /* <DEDUP_REMOVED lines=11> */
[----:B------:R-:W-:Y:S01]  /*1cb30*/  SHFL.IDX PT, R34, R34, R9, 0x1c1f ;  /* 0x001c1f0922227589 */ /* 0x000fe200000e0000 */
[----:B--2---:R-:W-:Y:S02]  /*1cb40*/  SEL R49, R50, R67, P0 ;  /* 0x0000004332317207 */ /* 0x004fe40000000000 */
[----:B------:R-:W-:Y:S01]  /*1cb50*/  SEL R50, R67, R50, P0 ;  /* 0x0000003243327207 */ /* 0x000fe20000000000 */
[----:B------:R-:W1:Y:S01]  /*1cb60*/  SHFL.IDX PT, R36, R36, R9, 0x1c1f ;  /* 0x001c1f0924247589 */ /* 0x000e6200000e0000 */
[----:B---3--:R-:W-:-:S02]  /*1cb70*/  SEL R51, R82, R117, P0 ;  /* 0x0000007552337207 */ /* 0x008fc40000000000 */
[----:B------:R-:W-:Y:S01]  /*1cb80*/  SEL R82, R117, R82, P0 ;  /* 0x0000005275527207 */ /* 0x000fe20000000000 */
[----:B------:R-:W2:Y:S01]  /*1cb90*/  SHFL.IDX PT, R30, R30, R9, 0x1c1f ;  /* 0x001c1f091e1e7589 */ /* 0x000ea200000e0000 */
[----:B----4-:R-:W-:Y:S02]  /*1cba0*/  SEL R83, R84, R119, P0 ;  /* 0x0000007754537207 */ /* 0x010fe40000000000 */
[----:B------:R-:W-:Y:S01]  /*1cbb0*/  SEL R84, R119, R84, P0 ;  /* 0x0000005477547207 */ /* 0x000fe20000000000 */
[----:B------:R-:W3:Y:S01]  /*1cbc0*/  SHFL.IDX PT, R32, R32, R9, 0x1c1f ;  /* 0x001c1f0920207589 */ /* 0x000ee200000e0000 */
[----:B------:R-:W-:Y:S02]  /*1cbd0*/  SEL R85, R86, R121, P0 ;  /* 0x0000007956557207 */ /* 0x000fe40000000000 */
[----:B------:R-:W-:Y:S01]  /*1cbe0*/  SEL R86, R121, R86, P0 ;  /* 0x0000005679567207 */ /* 0x000fe20000000000 */
[----:B------:R-:W-:Y:S01]  /*1cbf0*/  SHFL.IDX PT, R28, R28, R9, 0x1c1f ;  /* 0x001c1f091c1c7589 */ /* 0x000fe200000e0000 */
[----:B------:R-:W-:-:S02]  /*1cc00*/  SEL R87, R90, R123, P0 ;  /* 0x0000007b5a577207 */ /* 0x000fc40000000000 */
[----:B------:R-:W-:Y:S01]  /*1cc10*/  SEL R90, R123, R90, P0 ;  /* 0x0000005a7b5a7207 */ /* 0x000fe20000000000 */
[----:B------:R-:W4:Y:S01]  /*1cc20*/  SHFL.IDX PT, R26, R26, R9, 0x1c1f ;  /* 0x001c1f091a1a7589 */ /* 0x000f2200000e0000 */
[----:B0-----:R-:W-:Y:S02]  /*1cc30*/  SEL R68, R69, R38, P0 ;  /* 0x0000002645447207 */ /* 0x001fe40000000000 */
[----:B------:R-:W-:Y:S01]  /*1cc40*/  SEL R69, R38, R69, P0 ;  /* 0x0000004526457207 */ /* 0x000fe20000000000 */
[----:B------:R0:W4:Y:S04]  /*1cc50*/  SHFL.IDX PT, R65, R52, R9, 0x1c1f ;  /* 0x001c1f0934417589 */ /* 0x00012800000e0000 */
[----:B------:R3:W4:Y:S01]  /*1cc60*/  SHFL.IDX PT, R66, R25, R8, 0x1c1f ;  /* 0x001c1f0819427589 */ /* 0x00072200000e0000 */
[----:B-1----:R-:W-:-:S02]  /*1cc70*/  SEL R74, R75, R36, P0 ;  /* 0x000000244b4a7207 */ /* 0x002fc40000000000 */
[----:B------:R-:W-:Y:S01]  /*1cc80*/  SEL R75, R36, R75, P0 ;  /* 0x0000004b244b7207 */ /* 0x000fe20000000000 */
[----:B------:R1:W1:Y:S01]  /*1cc90*/  SHFL.IDX PT, R27, R27, R8, 0x1c1f ;  /* 0x001c1f081b1b7589 */ /* 0x00026200000e0000 */
[----:B--2---:R-:W-:Y:S02]  /*1cca0*/  SEL R76, R91, R30, P0 ;  /* 0x0000001e5b4c7207 */ /* 0x004fe40000000000 */
[----:B0-----:R-:W-:Y:S01]  /*1ccb0*/  SEL R52, R53, R70, P0 ;  /* 0x0000004635347207 */ /* 0x001fe20000000000 */
[----:B------:R0:W2:Y:S01]  /*1ccc0*/  SHFL.IDX PT, R24, R24, R9, 0x1c1f ;  /* 0x001c1f0918187589 */ /* 0x0000a200000e0000 */
[----:B------:R-:W-:Y:S02]  /*1ccd0*/  SEL R53, R70, R53, P0 ;  /* 0x0000003546357207 */ /* 0x000fe40000000000 */
[----:B------:R-:W-:Y:S01]  /*1cce0*/  SEL R70, R71, R72, P0 ;  /* 0x0000004847467207 */ /* 0x000fe20000000000 */
[----:B------:R0:W0:Y:S01]  /*1ccf0*/  SHFL.IDX PT, R14, R10, R9, 0x1c1f ;  /* 0x001c1f090a0e7589 */ /* 0x00002200000e0000 */
[----:B------:R-:W-:-:S02]  /*1cd00*/  SEL R71, R72, R71, P0 ;  /* 0x0000004748477207 */ /* 0x000fc40000000000 */
[----:B------:R-:W-:Y:S02]  /*1cd10*/  SEL R72, R73, R34, P0 ;  /* 0x0000002249487207 */ /* 0x000fe40000000000 */
[----:B---3--:R-:W-:Y:S02]  /*1cd20*/  SEL R92, R93, R32, P0 ;  /* 0x000000205d5c7207 */ /* 0x008fe40000000000 */
        /* <DEDUP_REMOVED lines=8> */
[----:B-12---:R-:W-:-:S07]  /*1cdb0*/  SEL R95, R28, R95, P0 ;  /* 0x0000005f1c5f7207 */ /* 0x006fce0000000000 */
.L_x_3537:
[----:B------:R-:W-:Y:S05]  /*1cdc0*/  WARPSYNC.ALL ;  /* 0x0000000000007948 */ /* 0x000fea0003800000 */
[----:B------:R-:W-:Y:S01]  /*1cdd0*/  BAR.SYNC.DEFER_BLOCKING 0x1, 0x100 ;  /* 0x0044000000007b1d */ /* 0x000fe20000010000 */
[----:B0-----:R-:W-:Y:S02]  /*1cde0*/  SEL R64, R66, R14, P0 ;  /* 0x0000000e42407207 */ /* 0x001fe40000000000 */
[----:B------:R-:W-:Y:S02]  /*1cdf0*/  SEL R66, R14, R66, P0 ;  /* 0x000000420e427207 */ /* 0x000fe40000000000 */
[----:B------:R-:W-:Y:S01]  /*1ce00*/  F2FP.BF16.F32.PACK_AB R8, R99, R102 ;  /* 0x000000666308723e */ /* 0x000fe200000010ff */
[----:B------:R-:W-:Y:S01]  /*1ce10*/  ULDC.64 UR6, c[0x0][0xc08] ;  /* 0x0003020000067ab9 */ /* 0x000fe20000000a00 */
[----:B------:R-:W-:Y:S01]  /*1ce20*/  F2FP.BF16.F32.PACK_AB R9, R87, R52 ;  /* 0x000000345709723e */ /* 0x000fe200000010ff */
[----:B------:R-:W-:Y:S01]  /*1ce30*/  ULDC.64 UR4, c[0x0][0xc00] ;  /* 0x0003000000047ab9 */ /* 0x000fe20000000a00 */
[----:B------:R-:W-:Y:S01]  /*1ce40*/  F2FP.BF16.F32.PACK_AB R10, R98, R100 ;  /* 0x00000064620a723e */ /* 0x000fe200000010ff */
[----:B------:R-:W-:Y:S01]  /*1ce50*/  ULDC.64 UR8, c[0x0][0x208] ;  /* 0x0000820000087ab9 */ /* 0x000fe20000000a00 */
[----:B------:R-:W-:-:S02]  /*1ce60*/  F2FP.BF16.F32.PACK_AB R11, R90, R53 ;  /* 0x000000355a0b723e */ /* 0x000fc400000010ff */
[----:B------:R-:W-:Y:S02]  /*1ce70*/  SEL R65, R27, R24, P0 ;  /* 0x000000181b417207 */ /* 0x000fe40000000000 */
[----:B------:R-:W-:Y:S02]  /*1ce80*/  SEL R67, R24, R27, P0 ;  /* 0x0000001b18437207 */ /* 0x000fe40000000000 */
[----:B------:R-:W-:Y:S02]  /*1ce90*/  F2FP.BF16.F32.PACK_AB R12, R77, R79 ;  /* 0x0000004f4d0c723e */ /* 0x000fe400000010ff */
        /* <DEDUP_REMOVED lines=24> */
[----:B0-----:R-:W-:Y:S02]  /*1d020*/  F2FP.BF16.F32.PACK_AB R8, R49, R51 ;  /* 0x000000333108723e */ /* 0x001fe400000010ff */
[----:B------:R-:W-:Y:S01]  /*1d030*/  F2FP.BF16.F32.PACK_AB R9, R94, R96 ;  /* 0x000000605e09723e */ /* 0x000fe200000010ff */
[----:B------:R0:W-:Y:S01]  /*1d040*/  STSM.16.M88.4 [R104], R36 ;  /* 0x0000002468007844 */ /* 0x0001e20000000200 */
[----:B------:R-:W-:-:S02]  /*1d050*/  F2FP.BF16.F32.PACK_AB R10, R50, R82 ;  /* 0x00000052320a723e */ /* 0x000fc400000010ff */
[----:B------:R-:W-:Y:S02]  /*1d060*/  F2FP.BF16.F32.PACK_AB R11, R95, R97 ;  /* 0x000000615f0b723e */ /* 0x000fe400000010ff */
[----:B-1----:R-:W-:Y:S02]  /*1d070*/  F2FP.BF16.F32.PACK_AB R12, R83, R85 ;  /* 0x00000055530c723e */ /* 0x002fe400000010ff */
[----:B------:R-:W-:Y:S01]  /*1d080*/  F2FP.BF16.F32.PACK_AB R14, R84, R86 ;  /* 0x00000056540e723e */ /* 0x000fe200000010ff */
[----:B------:R-:W-:Y:S01]  /*1d090*/  STSM.16.M88.4 [R105], R8 ;  /* 0x0000000869007844 */ /* 0x000fe20000000200 */
[----:B------:R-:W-:Y:S02]  /*1d0a0*/  F2FP.BF16.F32.PACK_AB R13, R65, R64 ;  /* 0x00000040410d723e */ /* 0x000fe400000010ff */
[----:B------:R-:W-:Y:S02]  /*1d0b0*/  F2FP.BF16.F32.PACK_AB R15, R67, R66 ;  /* 0x00000042430f723e */ /* 0x000fe400000010ff */
[----:B------:R-:W-:-:S02]  /*1d0c0*/  ISETP.GT.AND P2, PT, R213, 0x1, PT ;  /* 0x00000001d500780c */ /* 0x000fc40003f44270 */
[----:B------:R-:W-:Y:S01]  /*1d0d0*/  ISETP.NE.U32.AND P3, PT, RZ, UR6, PT ;  /* 0x00000006ff007c0c */ /* 0x000fe2000bf65070 */
[----:B------:R1:W-:Y:S01]  /*1d0e0*/  STSM.16.M88.4 [R106], R12 ;  /* 0x0000000c6a007844 */ /* 0x0003e20000000200 */
[----:B0-----:R-:W0:Y:S08]  /*1d0f0*/  LDC R104, c[0x0][0xbe8] ;  /* 0x0002fa00ff687b82 */ /* 0x001e300000000800 */
[----:B------:R-:W-:Y:S01]  /*1d100*/  BAR.SYNC.DEFER_BLOCKING 0x1, 0x100 ;  /* 0x0044000000007b1d */ /* 0x000fe20000010000 */
[----:B------:R-:W-:-:S02]  /*1d110*/  ISETP.NE.U32.AND P0, PT, RZ, UR4, PT ;  /* 0x00000004ff007c0c */ /* 0x000fc4000bf05070 */
[----:B------:R-:W-:Y:S02]  /*1d120*/  ISETP.NE.AND.EX P3, PT, RZ, UR7, PT, P3 ;  /* 0x00000007ff007c0c */ /* 0x000fe4000bf65330 */
[----:B------:R-:W-:Y:S02]  /*1d130*/  IADD3 R24, P1, R214, UR4, RZ ;  /* 0x00000004d6187c10 */ /* 0x000fe4000ff3e0ff */
[----:B------:R-:W-:Y:S02]  /*1d140*/  ISETP.NE.AND.EX P0, PT, RZ, UR5, PT, P0 ;  /* 0x00000005ff007c0c */ /* 0x000fe4000bf05300 */
[----:B------:R-:W-:Y:S01]  /*1d150*/  IADD3.X R25, R219, UR5, RZ, P1, !PT ;  /* 0x00000005db197c10 */ /* 0x000fe20008ffe4ff */
[----:B-1----:R-:W-:-:S05]  /*1d160*/  IMAD.MOV.U32 R14, RZ, RZ, 0x9b8 ;  /* 0x000009b8ff0e7424 */ /* 0x002fca00078e00ff */
[----:B------:R-:W-:-:S04]  /*1d170*/  SEL R14, R14, 0x978, P2 ;  /* 0x000009780e0e7807 */ /* 0x000fc80001000000 */
[----:B------:R1:W2:Y:S01]  /*1d180*/  LDC.64 R8, c[0x0][R14+0x220] ;  /* 0x000088000e087b82 */ /* 0x0002a20000000a00 */
[----:B------:R-:W-:Y:S01]  /*1d190*/  @P3 IADD3 R214, P1, R214, UR6, RZ ;  /* 0x00000006d6d63c10 */ /* 0x000fe2000ff3e0ff */
[----:B------:R1:W5:Y:S01]  /*1d1a0*/  @P0 LDG.E R101, desc[UR8][R24.64] ;  /* 0x0000000818650981 */ /* 0x000362000c1e1900 */
[----:B------:R-:W-:Y:S02]  /*1d1b0*/  ULDC UR6, c[0x0][0xa88] ;  /* 0x0002a20000067ab9 */ /* 0x000fe40000000800 */
[----:B------:R-:W-:Y:S01]  /*1d1c0*/  @P3 IADD3.X R215, R219, UR7, RZ, P1, !PT ;  /* 0x00000007dbd73c10 */ /* 0x000fe20008ffe4ff */
[----:B------:R-:W-:Y:S02]  /*1d1d0*/  IMAD.U32 R103, RZ, RZ, UR6 ;  /* 0x00000006ff677e24 */ /* 0x000fe4000f8e00ff */
[----:B------:R1:W3:Y:S08]  /*1d1e0*/  LDC.64 R10, c[0x0][R14+0x218] ;  /* 0x000086000e0a7b82 */ /* 0x0002f00000000a00 */
[----:B------:R1:W4:Y:S01]  /*1d1f0*/  LDC.64 R12, c[0x0][R14+0x228] ;  /* 0x00008a000e0c7b82 */ /* 0x0003220000000a00 */
[----:B------:R1:W5:Y:S01]  /*1d200*/  @P3 LDG.E R103, desc[UR8][R214.64] ;  /* 0x00000008d6673981 */ /* 0x000362000c1e1900 */
[----:B0-----:R-:W-:Y:S01]  /*1d210*/  ISETP.NE.AND P1, PT, R104, 0x1, PT ;  /* 0x000000016800780c */ /* 0x001fe20003f25270 */
[----:B------:R-:W-:-:S12]  /*1d220*/  @P3 BRA `(.L_x_3239) ;  /* 0x0000000000143947 */ /* 0x000fd80003800000 */
[----:B------:R-:W-:Y:S05]  /*1d230*/  @!P0 BRA `(.L_x_3239) ;  /* 0x0000000000108947 */ /* 0x000fea0003800000 */
[----:B------:R-:W-:Y:S02]  /*1d240*/  ULDC.64 UR6, c[0x0][0x208] ;  /* 0x0000820000067ab9 */ /* 0x000fe40000000a00 */
[----:B------:R-:W2:Y:S04]  /*1d250*/  LDG.E R26, desc[UR6][R24.64] ;  /* 0x00000006181a7981 */ /* 0x000ea8000c1e1900 */
[----:B-----5:R-:W2:Y:S02]  /*1d260*/  LDG.E R103, desc[UR6][R24.64+0x4] ;  /* 0x0000040618677981 */ /* 0x020ea4000c1e1900 */
[----:B--2---:R-:W-:-:S07]  /*1d270*/  IADD3 R103, -R26, R103, RZ ;  /* 0x000000671a677210 */ /* 0x004fce0007ffe1ff */
.L_x_3239:
[----:B------:R-:W4:Y:S01]  /*1d280*/  LDL R30, [R1+0x3c] ;  /* 0x00003c00011e7983 */ /* 0x000f220000100800 */
[----:B-1----:R-:W0:Y:S01]  /*1d290*/  LDC.64 R14, c[0x0][R14+0x210] ;  /* 0x000084000e0e7b82 */ /* 0x002e220000000a00 */
[----:B------:R-:W-:Y:S01]  /*1d2a0*/  ISETP.NE.U32.AND P0, PT, RZ, UR4, PT ;  /* 0x00000004ff007c0c */ /* 0x000fe2000bf05070 */
[-C--:B---3--:R-:W-:Y:S01]  /*1d2b0*/  IMAD R29, R11, R192.reuse, RZ ;  /* 0x000000c00b1d7224 */ /* 0x088fe200078e02ff */
[----:B------:R-:W1:Y:S01]  /*1d2c0*/  S2R R28, SR_TID.X ;  /* 0x00000000001c7919 */ /* 0x000e620000002100 */
[----:B------:R-:W-:Y:S01]  /*1d2d0*/  IMAD.WIDE.U32 R10, R10, R192, RZ ;  /* 0x000000c00a0a7225 */ /* 0x000fe200078e00ff */
[----:B------:R-:W-:Y:S01]  /*1d2e0*/  ISETP.NE.AND.EX P0, PT, RZ, UR5, PT, P0 ;  /* 0x00000005ff007c0c */ /* 0x000fe2000bf05300 */
[----:B------:R-:W-:Y:S01]  /*1d2f0*/  ULDC.64 UR6, c[0x0][0x208] ;  /* 0x0000820000067ab9 */ /* 0x000fe20000000a00 */
[----:B-----5:R-:W-:Y:S01]  /*1d300*/  SHF.R.S32.HI R106, RZ, 0x1f, R101 ;  /* 0x0000001fff6a7819 */ /* 0x020fe20000011465 */
[----:B------:R-:W3:Y:S01]  /*1d310*/  @P1 LDC R26, c[0x0][0xbec] ;  /* 0x0002fb00ff1a1b82 */ /* 0x000ee20000000800 */
[----:B------:R-:W-:Y:S01]  /*1d320*/  SEL R105, R210, RZ, !P0 ;  /* 0x000000ffd2697207 */ /* 0x000fe20004000000 */
[----:B------:R-:W-:Y:S01]  /*1d330*/  IMAD.IADD R35, R208, 0x1, R197 ;  /* 0x00000001d0237824 */ /* 0x000fe200078e02c5 */
[----:B------:R-:W-:Y:S01]  /*1d340*/  SEL R27, R220, RZ, !P0 ;  /* 0x000000ffdc1b7207 */ /* 0x000fe20004000000 */
[----:B------:R-:W-:-:S02]  /*1d350*/  IMAD.IADD R11, R11, 0x1, R29 ;  /* 0x000000010b0b7824 */ /* 0x000fc400078e021d */
[----:B--2---:R-:W-:Y:S02]  /*1d360*/  IMAD R9, R9, R105, RZ ;  /* 0x0000006909097224 */ /* 0x004fe400078e02ff */
[----:B------:R-:W2:Y:S01]  /*1d370*/  @P1 LDC R33, c[0x0][0xbf0] ;  /* 0x0002fc00ff211b82 */ /* 0x000ea20000000800 */
[----:B------:R-:W-:Y:S02]  /*1d380*/  IMAD R103, R103, R104, RZ ;  /* 0x0000006867677224 */ /* 0x000fe400078e02ff */
[----:B------:R-:W-:Y:S01]  /*1d390*/  IMAD R31, R8, R27, R9 ;  /* 0x0000001b081f7224 */ /* 0x000fe200078e0209 */
[----:B------:R-:W-:Y:S01]  /*1d3a0*/  SEL R27, R226, RZ, P2 ;  /* 0x000000ffe21b7207 */ /* 0x000fe20001000000 */
[----:B------:R-:W-:-:S03]  /*1d3b0*/  IMAD.WIDE.U32 R8, R8, R105, RZ ;  /* 0x0000006908087225 */ /* 0x000fc600078e00ff */
[----:B------:R-:W0:Y:S01]  /*1d3c0*/  LDC.64 R24, c[0x0][0xba8] ;  /* 0x0002ea00ff187b82 */ /* 0x000e220000000a00 */
[----:B------:R-:W-:Y:S01]  /*1d3d0*/  IMAD.IADD R31, R9, 0x1, R31 ;  /* 0x00000001091f7824 */ /* 0x000fe200078e021f */
[----:B------:R-:W-:Y:S01]  /*1d3e0*/  IADD3 R10, P0, P3, R8, R10, R101 ;  /* 0x0000000a080a7210 */ /* 0x000fe20007b1e065 */
[----:B------:R-:W-:Y:S02]  /*1d3f0*/  IMAD.MOV.U32 R9, RZ, RZ, R35 ;  /* 0x000000ffff097224 */ /* 0x000fe400078e0023 */
[----:B----4-:R-:W-:Y:S01]  /*1d400*/  IMAD R29, R13, R27, RZ ;  /* 0x0000001b0d1d7224 */ /* 0x010fe200078e02ff */
[----:B------:R-:W-:Y:S01]  /*1d410*/  IADD3.X R11, R31, R11, R106, P0, P3 ;  /* 0x0000000b1f0b7210 */ /* 0x000fe200007e646a */
[----:B------:R-:W-:-:S04]  /*1d420*/  IMAD.WIDE.U32 R12, R12, R27, RZ ;  /* 0x0000001b0c0c7225 */ /* 0x000fc800078e00ff */
[----:B---3--:R-:W-:-:S04]  /*1d430*/  @P1 IMAD.HI.U32 R8, R35, R26, RZ ;  /* 0x0000001a23081227 */ /* 0x008fc800078e00ff */
[----:B------:R-:W-:Y:S01]  /*1d440*/  IMAD.IADD R29, R13, 0x1, R29 ;  /* 0x000000010d1d7824 */ /* 0x000fe200078e021d */
[----:B--2---:R-:W-:Y:S01]  /*1d450*/  @P1 SHF.R.U32.HI R9, RZ, R33, R8 ;  /* 0x00000021ff091219 */ /* 0x004fe20000011608 */
[----:B-1----:R-:W-:-:S03]  /*1d460*/  VIADD R32, R28, 0xffffff80 ;  /* 0xffffff801c207836 */ /* 0x002fc60000000000 */
[----:B------:R-:W-:Y:S01]  /*1d470*/  IADD3 R12, P0, P3, R9, R10, R12 ;  /* 0x0000000a090c7210 */ /* 0x000fe20007b1e00c */
[--C-:B------:R-:W-:Y:S01]  /*1d480*/  IMAD.MOV R27, RZ, RZ, -R9.reuse ;  /* 0x000000ffff1b7224 */ /* 0x100fe200078e0a09 */
[----:B------:R-:W-:Y:S01]  /*1d490*/  SHF.R.S32.HI R8, RZ, 0x1f, R9 ;  /* 0x0000001fff087819 */ /* 0x000fe20000011409 */
[----:B0-----:R-:W0:Y:S02]  /*1d4a0*/  @!P2 LDC R24, c[0x0][0xb50] ;  /* 0x0002d400ff18ab82 */ /* 0x001e240000000800 */
[----:B------:R-:W-:Y:S01]  /*1d4b0*/  IMAD R9, R104, R27, R35 ;  /* 0x0000001b68097224 */ /* 0x000fe200078e0223 */
[----:B------:R-:W-:Y:S02]  /*1d4c0*/  IADD3.X R13, R8, R11, R29, P0, P3 ;  /* 0x0000000b080d7210 */ /* 0x000fe400007e641d */
[----:B------:R-:W-:Y:S01]  /*1d4d0*/  SHF.R.S32.HI R28, RZ, 0x1f, R32 ;  /* 0x0000001fff1c7819 */ /* 0x000fe20000011420 */
[-C--:B------:R-:W-:Y:S01]  /*1d4e0*/  IMAD R8, R15, R9.reuse, RZ ;  /* 0x000000090f087224 */ /* 0x080fe200078e02ff */
[----:B------:R-:W-:Y:S01]  /*1d4f0*/  SHF.R.S32.HI R11, RZ, 0x1f, R9 ;  /* 0x0000001fff0b7819 */ /* 0x000fe20000011409 */
[----:B------:R-:W-:Y:S01]  /*1d500*/  IMAD.WIDE.U32 R12, R14, R9, R12 ;  /* 0x000000090e0c7225 */ /* 0x000fe200078e000c */
[----:B------:R-:W1:Y:S01]  /*1d510*/  @!P2 LDC R25, c[0x0][0xb54] ;  /* 0x0002d500ff19ab82 */ /* 0x000e620000000800 */
[----:B------:R-:W-:-:S02]  /*1d520*/  LEA.HI R28, R28, R32, RZ, 0x7 ;  /* 0x000000201c1c7211 */ /* 0x000fc400078f38ff */
[----:B------:R-:W-:Y:S02]  /*1d530*/  IMAD R11, R14, R11, R8 ;  /* 0x0000000b0e0b7224 */ /* 0x000fe400078e0208 */
[----:B------:R-:W-:-:S03]  /*1d540*/  LOP3.LUT R28, R28, 0xffffff80, RZ, 0xc0, !PT ;  /* 0xffffff801c1c7812 */ /* 0x000fc600078ec0ff */
[----:B------:R-:W-:Y:S02]  /*1d550*/  IADD3 R8, R13, R11, RZ ;  /* 0x0000000b0d087210 */ /* 0x000fe40007ffe0ff */
        /* <DEDUP_REMOVED lines=8> */
[----:B------:R-:W-:-:S04]  /*1d5e0*/  IMAD.IADD R26, R30, 0x1, R197 ;  /* 0x000000011e1a7824 */ /* 0x000fc800078e02c5 */
[C---:B------:R-:W-:Y:S01]  /*1d5f0*/  VIADD R32, R26.reuse, 0x8 ;  /* 0x000000081a207836 */ /* 0x040fe20000000000 */
[----:B------:R-:W-:-:S04]  /*1d600*/  ISETP.GE.OR P3, PT, R26, R103, P0 ;  /* 0x000000671a00720c */ /* 0x000fc80000766670 */
[----:B------:R-:W-:-:S09]  /*1d610*/  ISETP.GE.OR P0, PT, R32, R103, P0 ;  /* 0x000000672000720c */ /* 0x000fd20000706670 */
[----:B0-----:R0:W-:Y:S04]  /*1d620*/  @!P3 ST.E desc[UR6][R8.64], R88 ;  /* 0x000000580800b985 */ /* 0x0011e8000c101906 */
[----:B-1----:R0:W-:Y:S01]  /*1d630*/  @!P0 ST.E desc[UR6][R10.64], R89 ;  /* 0x000000590a008985 */ /* 0x0021e2000c101906 */
[----:B------:R-:W-:Y:S05]  /*1d640*/  @P2 BRA `(.L_x_3240) ;  /* 0x0000000800e82947 */ /* 0x000fea0003800000 */
[----:B------:R-:W1:Y:S01]  /*1d650*/  S2R R28, SR_TID.X ;  /* 0x00000000001c7919 */ /* 0x000e620000002100 */
[----:B------:R-:W-:Y:S01]  /*1d660*/  ULDC.64 UR4, c[0x0][0x208] ;  /* 0x0000820000047ab9 */ /* 0x000fe20000000a00 */
[----:B0-----:R-:W0:Y:S08]  /*1d670*/  @P1 LDC R11, c[0x0][0xbec] ;  /* 0x0002fb00ff0b1b82 */ /* 0x001e300000000800 */
[----:B------:R-:W2:Y:S01]  /*1d680*/  @P1 LDC R13, c[0x0][0xbf0] ;  /* 0x0002fc00ff0d1b82 */ /* 0x000ea20000000800 */
[----:B-1----:R-:W-:-:S05]  /*1d690*/  VIADD R28, R28, 0xffffff80 ;  /* 0xffffff801c1c7836 */ /* 0x002fca0000000000 */
        /* <DEDUP_REMOVED lines=11> */
[----:B------:R-:W-:Y:S02]  /*1d750*/  LOP3.LUT R28, R28, R29, RZ, 0x3c, !PT ;  /* 0x0000001d1c1c7212 */ /* 0x000fe400078e3cff */
[----:B------:R-:W-:Y:S01]  /*1d760*/  LOP3.LUT R32, R32, R33, RZ, 0x3c, !PT ;  /* 0x0000002120207212 */ /* 0x000fe200078e3cff */
[----:B------:R-:W-:Y:S01]  /*1d770*/  IMAD.X R33, RZ, RZ, R63, P0 ;  /* 0x000000ffff217224 */ /* 0x000fe200000e063f */
[----:B------:R-:W-:Y:S02]  /*1d780*/  IADD3.X R29, RZ, R63, RZ, P5, !PT ;  /* 0x0000003fff1d7210 */ /* 0x000fe40002ffe4ff */
[C---:B------:R-:W-:Y:S02]  /*1d790*/  IADD3 R37, P2, R62.reuse, 0x3000, RZ ;  /* 0x000030003e257810 */ /* 0x040fe40007f5e0ff */
[C---:B------:R-:W-:Y:S01]  /*1d7a0*/  IADD3 R41, P3, R62.reuse, 0x4000, RZ ;  /* 0x000040003e297810 */ /* 0x040fe20007f7e0ff */
[----:B------:R-:W5:Y:S01]  /*1d7b0*/  LD.E.128 R32, desc[UR4][R32.64] ;  /* 0x0000000420207980 */ /* 0x000f62000c101d00 */
[----:B------:R-:W-:-:S02]  /*1d7c0*/  IADD3 R45, P4, R62, 0x5000, RZ ;  /* 0x000050003e2d7810 */ /* 0x000fc40007f9e0ff */
[C---:B------:R-:W-:Y:S01]  /*1d7d0*/  IADD3 R49, P5, R62.reuse, 0x6000, RZ ;  /* 0x000060003e317810 */ /* 0x040fe20007fbe0ff */
[----:B------:R-:W5:Y:S01]  /*1d7e0*/  LD.E.128 R28, desc[UR4][R28.64] ;  /* 0x000000041c1c7980 */ /* 0x000f62000c101d00 */
[----:B------:R-:W-:Y:S02]  /*1d7f0*/  IADD3 R3, P0, R62, 0x7000, RZ ;  /* 0x000070003e037810 */ /* 0x000fe40007f1e0ff */
[----:B------:R-:W-:Y:S02]  /*1d800*/  LOP3.LUT R36, R37, 0x380, RZ, 0xc0, !PT ;  /* 0x0000038025247812 */ /* 0x000fe400078ec0ff */
[----:B------:R-:W-:Y:S01]  /*1d810*/  LOP3.LUT R40, R41, 0x380, RZ, 0xc0, !PT ;  /* 0x0000038029287812 */ /* 0x000fe200078ec0ff */
[----:B------:R-:W-:Y:S01]  /*1d820*/  IMAD.X R53, RZ, RZ, R63, P0 ;  /* 0x000000ffff357224 */ /* 0x000fe200000e063f */
[----:B------:R-:W-:Y:S02]  /*1d830*/  LOP3.LUT R44, R45, 0x380, RZ, 0xc0, !PT ;  /* 0x000003802d2c7812 */ /* 0x000fe400078ec0ff */
[----:B------:R-:W-:-:S02]  /*1d840*/  LOP3.LUT R48, R49, 0x380, RZ, 0xc0, !PT ;  /* 0x0000038031307812 */ /* 0x000fc400078ec0ff */
[----:B------:R-:W-:Y:S02]  /*1d850*/  LOP3.LUT R0, R3, 0x380, RZ, 0xc0, !PT ;  /* 0x0000038003007812 */ /* 0x000fe400078ec0ff */
[----:B------:R-:W-:Y:S02]  /*1d860*/  LOP3.LUT R9, R62, 0x380, RZ, 0xc0, !PT ;  /* 0x000003803e097812 */ /* 0x000fe400078ec0ff */
[----:B------:R-:W-:Y:S02]  /*1d870*/  SHF.R.U64 R36, R36, 0x3, RZ ;  /* 0x0000000324247819 */ /* 0x000fe400000012ff */
        /* <DEDUP_REMOVED lines=23> */
[----:B------:R-:W-:Y:S01]  /*1d9f0*/  @!PT LDS RZ, [RZ] ;  /* 0x00000000fffff984 */ /* 0x000fe20000000800 */
[----:B------:R-:W-:Y:S01]  /*1da00*/  @!PT LDS RZ, [RZ] ;  /* 0x00000000fffff984 */ /* 0x000fe20000000800 */
[----:B------:R-:W-:Y:S01]  /*1da10*/  @!PT LDS RZ, [RZ] ;  /* 0x00000000fffff984 */ /* 0x000fe20000000800 */
[----:B------:R-:W-:Y:S01]  /*1da20*/  @!PT LDS RZ, [RZ] ;  /* 0x00000000fffff984 */ /* 0x000fe20000000800 */
[----:B------:R3:W-:Y:S06]  /*1da30*/  MEMBAR.ALL.CTA ;  /* 0x0000000000007992 */ /* 0x0007ec0000008000 */
[----:B---3--:R-:W3:Y:S01]  /*1da40*/  FENCE.VIEW.ASYNC.S ;  /* 0x00000000000073c6 */ /* 0x008ee20000000000 */
[----:B------:R-:W-:-:S04]  /*1da50*/  IMAD.WIDE.U32 R2, R101, UR4, RZ ;  /* 0x0000000465027c25 */ /* 0x000fc8000f8e00ff */
[----:B------:R-:W-:Y:S01]  /*1da60*/  IMAD R9, R101, UR5, R106 ;  /* 0x0000000565097c24 */ /* 0x000fe2000f8e026a */
[----:B------:R-:W-:Y:S01]  /*1da70*/  ULDC.64 UR4, c[0x0][0xae8] ;  /* 0x0002ba0000047ab9 */ /* 0x000fe20000000a00 */
[----:B------:R-:W-:-:S03]  /*1da80*/  IMAD R0, R212, 0x20, R107 ;  /* 0x00000020d4007824 */ /* 0x000fc600078e026b */
[----:B------:R-:W-:Y:S01]  /*1da90*/  IADD3 R3, R3, R9, RZ ;  /* 0x0000000903037210 */ /* 0x000fe20007ffe0ff */
[----:B------:R-:W-:Y:S01]  /*1daa0*/  IMAD.IADD R8, R197, 0x1, R0 ;  /* 0x00000001c5087824 */ /* 0x000fe200078e0200 */
[----:B------:R-:W-:Y:S01]  /*1dab0*/  SHF.R.S32.HI R4, RZ, 0x1f, R105 ;  /* 0x0000001fff047819 */ /* 0x000fe20000011469 */
[----:B------:R-:W-:-:S04]  /*1dac0*/  IMAD.WIDE.U32 R2, R192, UR4, R2 ;  /* 0x00000004c0027c25 */ /* 0x000fc8000f8e0002 */
[----:B------:R-:W-:Y:S01]  /*1dad0*/  IMAD R3, R192, UR5, R3 ;  /* 0x00000005c0037c24 */ /* 0x000fe2000f8e0203 */
[----:B------:R-:W-:Y:S01]  /*1dae0*/  ULDC.64 UR4, c[0x0][0xaf0] ;  /* 0x0002bc0000047ab9 */ /* 0x000fe20000000a00 */
[----:B0-----:R-:W-:-:S04]  /*1daf0*/  @P1 IMAD.HI.U32 R0, R8, R11, RZ ;  /* 0x0000000b08001227 */ /* 0x001fc800078e00ff */
[----:B------:R-:W-:Y:S02]  /*1db00*/  IMAD R4, R4, UR4, RZ ;  /* 0x0000000404047c24 */ /* 0x000fe4000f8e02ff */
[----:B------:R-:W-:Y:S01]  /*1db10*/  IMAD.MOV.U32 R9, RZ, RZ, R8 ;  /* 0x000000ffff097224 */ /* 0x000fe200078e0008 */
[----:B--2---:R-:W-:Y:S01]  /*1db20*/  @P1 SHF.R.U32.HI R9, RZ, R13, R0 ;  /* 0x0000000dff091219 */ /* 0x004fe20000011600 */
[C---:B------:R-:W-:Y:S02]  /*1db30*/  IMAD R11, R105.reuse, UR5, R4 ;  /* 0x00000005690b7c24 */ /* 0x040fe4000f8e0204 */
[----:B------:R-:W-:Y:S01]  /*1db40*/  IMAD.WIDE.U32 R2, R105, UR4, R2 ;  /* 0x0000000469027c25 */ /* 0x000fe2000f8e0002 */
[----:B------:R-:W-:Y:S01]  /*1db50*/  SHF.R.S32.HI R4, RZ, 0x1f, R9 ;  /* 0x0000001fff047819 */ /* 0x000fe20000011409 */
[----:B------:R-:W-:Y:S02]  /*1db60*/  ULDC.64 UR4, c[0x0][0xae0] ;  /* 0x0002b80000047ab9 */ /* 0x000fe40000000a00 */
[----:B------:R-:W-:-:S02]  /*1db70*/  IMAD.IADD R3, R3, 0x1, R11 ;  /* 0x0000000103037824 */ /* 0x000fc400078e020b */
[----:B------:R-:W-:Y:S02]  /*1db80*/  VIADD R0, R18, 0x22820 ;  /* 0x0002282012007836 */ /* 0x000fe40000000000 */
[----:B------:R-:W-:Y:S02]  /*1db90*/  IMAD.MOV R11, RZ, RZ, -R9 ;  /* 0x000000ffff0b7224 */ /* 0x000fe400078e0a09 */
[----:B------:R-:W-:Y:S01]  /*1dba0*/  IMAD R4, R4, UR4, RZ ;  /* 0x0000000404047c24 */ /* 0x000fe2000f8e02ff */
[----:B------:R-:W-:Y:S01]  /*1dbb0*/  PRMT R0, RZ, 0x654, R0 ;  /* 0x00000654ff007816 */ /* 0x000fe20000000000 */
[----:B------:R-:W-:Y:S02]  /*1dbc0*/  IMAD R11, R104, R11, R8 ;  /* 0x0000000b680b7224 */ /* 0x000fe400078e0208 */
[C---:B------:R-:W-:Y:S01]  /*1dbd0*/  IMAD R13, R9.reuse, UR5, R4 ;  /* 0x00000005090d7c24 */ /* 0x040fe2000f8e0204 */
[----:B---3--:R0:W-:Y:S01]  /*1dbe0*/  SYNCS.ARRIVE.TRANS64.RED.A1T0 RZ, [R0+URZ], RZ ;  /* 0x000000ff00ff79a7 */ /* 0x0081e2000810043f */
[----:B------:R-:W-:Y:S01]  /*1dbf0*/  IMAD.WIDE.U32 R2, R9, UR4, R2 ;  /* 0x0000000409027c25 */ /* 0x000fe2000f8e0002 */
[----:B------:R-:W-:Y:S01]  /*1dc00*/  ULDC.64 UR4, c[0x0][0xad8] ;  /* 0x0002b60000047ab9 */ /* 0x000fe20000000a00 */
[----:B0-----:R-:W-:-:S03]  /*1dc10*/  SHF.R.S32.HI R0, RZ, 0x1f, R11 ;  /* 0x0000001fff007819 */ /* 0x001fc6000001140b */
[----:B------:R-:W-:Y:S02]  /*1dc20*/  IADD3 R3, R3, R13, RZ ;  /* 0x0000000d03037210 */ /* 0x000fe40007ffe0ff */
        /* <DEDUP_REMOVED lines=8> */
[----:B-1----:R-:W-:Y:S06]  /*1dcb0*/  BRA.DIV UR4, `(.L_x_3241) ;  /* 0x000000e6049c7947 */ /* 0x002fec000b800000 */
[----:B------:R0:W1:Y:S04]  /*1dcc0*/  SHFL.IDX PT, R0, R3, RZ, 0x181f ;  /* 0x00181fff03007589 */ /* 0x00006800000e0000 */
[----:B------:R0:W2:Y:S02]  /*1dcd0*/  SHFL.IDX PT, R14, R2, RZ, 0x181f ;  /* 0x00181fff020e7589 */ /* 0x0000a400000e0000 */
.L_x_3540:
[----:B------:R-:W-:Y:S01]  /*1dce0*/  IMAD.IADD R10, R107, 0x1, R197 ;  /* 0x000000016b0a7824 */ /* 0x000fe200078e02c5 */
[----:B------:R-:W-:Y:S04]  /*1dcf0*/  BSSY B1, `(.L_x_3242) ;  /* 0x000000f000017945 */ /* 0x000fe80003800000 */
[----:B------:R-:W-:-:S13]  /*1dd00*/  ISETP.GE.AND P0, PT, R10, R103, PT ;  /* 0x000000670a00720c */ /* 0x000fda0003f06270 */
[----:B------:R-:W-:Y:S05]  /*1dd10*/  @P0 BRA `(.L_x_3243) ;  /* 0x0000000000300947 */ /* 0x000fea0003800000 */
[----:B------:R-:W-:Y:S01]  /*1dd20*/  ULDC UR4, c[0x0][0xac8] ;  /* 0x0002b20000047ab9 */ /* 0x000fe20000000800 */
[----:B------:R-:W-:Y:S01]  /*1dd30*/  SHF.R.S32.HI R11, RZ, 0x1f, R203 ;  /* 0x0000001fff0b7819 */ /* 0x000fe200000114cb */
[----:B------:R-:W-:Y:S01]  /*1dd40*/  ULDC.64 UR6, c[0x0][0x208] ;  /* 0x0000820000067ab9 */ /* 0x000fe20000000a00 */
        /* <DEDUP_REMOVED lines=9> */
.L_x_3243:
[----:B------:R-:W-:Y:S05]  /*1dde0*/  BSYNC B1 ;  /* 0x0000000000017941 */ /* 0x000fea0003800000 */
.L_x_3242:
[----:B------:R-:W-:-:S03]  /*1ddf0*/  UMOV UR4, 0xffffffff ;  /* 0xffffffff00047882 */ /* 0x000fc60000000000 */
[----:B------:R-:W-:Y:S05]  /*1de00*/  BRA.DIV UR4, `(.L_x_3244) ;  /* 0x000000e6047c7947 */ /* 0x000fea000b800000 */
[----:B-1----:R1:W4:Y:S04]  /*1de10*/  SHFL.IDX PT, R0, R3, 0x1, 0x181f ;  /* 0x00381f0003007f89 */ /* 0x00232800000e0000 */
[----:B--23--:R1:W2:Y:S02]  /*1de20*/  SHFL.IDX PT, R14, R2, 0x1, 0x181f ;  /* 0x00381f00020e7f89 */ /* 0x00c2a400000e0000 */
.L_x_3544:
[----:B------:R-:W-:Y:S01]  /*1de30*/  VIADD R4, R10, 0x20 ;  /* 0x000000200a047836 */ /* 0x000fe20000000000 */
        /* <DEDUP_REMOVED lines=11> */
[-C--:B----4-:R-:W-:Y:S02]  /*1def0*/  @!P2 LEA.HI.X R9, R203, R0.reuse, R12, 0x1, P0 ;  /* 0x00000000cb09a211 */ /* 0x090fe400000f0c0c */
[----:B------:R-:W-:-:S03]  /*1df00*/  @!P3 LEA.HI.X R15, R211, R0, R11, 0x1, P1 ;  /* 0x00000000d30fb211 */ /* 0x000fc600008f0c0b */
[----:B-----5:R3:W-:Y:S04]  /*1df10*/  @!P2 ST.E.128 desc[UR6][R8.64], R28 ;  /* 0x0000001c0800a985 */ /* 0x0207e8000c101d06 */
[----:B------:R3:W-:Y:S02]  /*1df20*/  @!P3 ST.E.128 desc[UR6][R14.64], R44 ;  /* 0x0000002c0e00b985 */ /* 0x0007e4000c101d06 */
.L_x_3246:
[----:B------:R-:W-:Y:S05]  /*1df30*/  BSYNC B1 ;  /* 0x0000000000017941 */ /* 0x000fea0003800000 */
.L_x_3245:
[----:B------:R-:W-:-:S03]  /*1df40*/  UMOV UR4, 0xffffffff ;  /* 0xffffffff00047882 */ /* 0x000fc60000000000 */
[----:B------:R-:W-:Y:S05]  /*1df50*/  BRA.DIV UR4, `(.L_x_3247) ;  /* 0x000000e604707947 */ /* 0x000fea000b800000 */
[----:B----4-:R4:W0:Y:S04]  /*1df60*/  SHFL.IDX PT, R0, R3, 0x2, 0x181f ;  /* 0x00581f0003007f89 */ /* 0x01082800000e0000 */
[----:B--23--:R4:W2:Y:S02]  /*1df70*/  SHFL.IDX PT, R14, R2, 0x2, 0x181f ;  /* 0x00581f00020e7f89 */ /* 0x00c8a400000e0000 */
.L_x_3548:
        /* <DEDUP_REMOVED lines=12> */
[-C--:B0-----:R-:W-:Y:S02]  /*1e040*/  @!P2 LEA.HI.X R9, R203, R0.reuse, R12, 0x1, P0 ;  /* 0x00000000cb09a211 */ /* 0x081fe400000f0c0c */
[----:B------:R-:W-:-:S03]  /*1e050*/  @!P3 LEA.HI.X R15, R211, R0, R11, 0x1, P1 ;  /* 0x00000000d30fb211 */ /* 0x000fc600008f0c0b */
[----:B-----5:R3:W-:Y:S04]  /*1e060*/  @!P2 ST.E.128 desc[UR6][R8.64], R32 ;  /* 0x000000200800a985 */ /* 0x0207e8000c101d06 */
[----:B------:R3:W-:Y:S02]  /*1e070*/  @!P3 ST.E.128 desc[UR6][R14.64], R48 ;  /* 0x000000300e00b985 */ /* 0x0007e4000c101d06 */
.L_x_3249:
[----:B------:R-:W-:Y:S05]  /*1e080*/  BSYNC B1 ;  /* 0x0000000000017941 */ /* 0x000fea0003800000 */
.L_x_3248:
[----:B------:R-:W-:-:S03]  /*1e090*/  UMOV UR4, 0xffffffff ;  /* 0xffffffff00047882 */ /* 0x000fc60000000000 */
[----:B------:R-:W-:Y:S05]  /*1e0a0*/  BRA.DIV UR4, `(.L_x_3250) ;  /* 0x000000e604647947 */ /* 0x000fea000b800000 */
[----:B0-----:R0:W0:Y:S04]  /*1e0b0*/  SHFL.IDX PT, R0, R3, 0x3, 0x181f ;  /* 0x00781f0003007f89 */ /* 0x00102800000e0000 */
[----:B--23--:R2:W3:Y:S02]  /*1e0c0*/  SHFL.IDX PT, R14, R2, 0x3, 0x181f ;  /* 0x00781f00020e7f89 */ /* 0x00c4e400000e0000 */
.L_x_3552:
[----:B-12-4-:R-:W-:-:S05]  /*1e0d0*/  VIADD R2, R10, 0x60 ;  /* 0x000000600a027836 */ /* 0x016fca0000000000 */
[----:B------:R-:W-:-:S13]  /*1e0e0*/  ISETP.GE.AND P0, PT, R2, R103, PT ;  /* 0x000000670200720c */ /* 0x000fda0003f06270 */
[----:B------:R-:W-:Y:S05]  /*1e0f0*/  @P0 BRA `(.L_x_3251) ;  /* 0x0000002000240947 */ /* 0x000fea0003800000 */
[----:B------:R-:W-:Y:S01]  /*1e100*/  ULDC UR4, c[0x0][0xac8] ;  /* 0x0002b20000047ab9 */ /* 0x000fe20000000800 */
[----:B------:R-:W-:Y:S01]  /*1e110*/  SHF.R.S32.HI R4, RZ, 0x1f, R203 ;  /* 0x0000001fff047819 */ /* 0x000fe200000114cb */
[----:B------:R-:W-:Y:S01]  /*1e120*/  ULDC.64 UR6, c[0x0][0x208] ;  /* 0x0000820000067ab9 */ /* 0x000fe20000000a00 */
[----:B------:R-:W-:-:S13]  /*1e130*/  ISETP.GE.AND P1, PT, R203, UR4, PT ;  /* 0x00000004cb007c0c */ /* 0x000fda000bf26270 */
[----:B---3--:R-:W-:-:S04]  /*1e140*/  @!P1 LEA R2, P0, R203, R14, 0x1 ;  /* 0x0000000ecb029211 */ /* 0x008fc800078008ff */
[----:B0-----:R-:W-:Y:S02]  /*1e150*/  @!P1 LEA.HI.X R3, R203, R0, R4, 0x1, P0 ;  /* 0x00000000cb039211 */ /* 0x001fe400000f0c04 */
[----:B------:R-:W-:-:S03]  /*1e160*/  ISETP.GE.AND P0, PT, R211, UR4, PT ;  /* 0x00000004d3007c0c */ /* 0x000fc6000bf06270 */
[----:B-----5:R1:W-:Y:S10]  /*1e170*/  @!P1 ST.E.128 desc[UR6][R2.64], R36 ;  /* 0x0000002402009985 */ /* 0x0203f4000c101d06 */
[----:B------:R-:W-:Y:S05]  /*1e180*/  @P0 BRA `(.L_x_3251) ;  /* 0x0000002000000947 */ /* 0x000fea0003800000 */
[----:B------:R-:W-:Y:S01]  /*1e190*/  SHF.R.S32.HI R4, RZ, 0x1f, R211 ;  /* 0x0000001fff047819 */ /* 0x000fe200000114d3 */
[----:B------:R-:W-:Y:S01]  /*1e1a0*/  ULDC.64 UR4, c[0x0][0x208] ;  /* 0x0000820000047ab9 */ /* 0x000fe20000000a00 */
[----:B------:R-:W-:-:S04]  /*1e1b0*/  LEA R14, P0, R211, R14, 0x1 ;  /* 0x0000000ed30e7211 */ /* 0x000fc800078008ff */
[----:B------:R-:W-:-:S05]  /*1e1c0*/  LEA.HI.X R15, R211, R0, R4, 0x1, P0 ;  /* 0x00000000d30f7211 */ /* 0x000fca00000f0c04 */
[----:B------:R2:W-:Y:S01]  /*1e1d0*/  ST.E.128 desc[UR4][R14.64], R52 ;  /* 0x000000340e007985 */ /* 0x0005e2000c101d04 */
[----:B------:R-:W-:Y:S05]  /*1e1e0*/  BRA `(.L_x_3251) ;  /* 0x0000001c00e87947 */ /* 0x000fea0003800000 */
.L_x_3240:
[----:B------:R-:W1:Y:S01]  /*1e1f0*/  @P1 LDC R12, c[0x0][0xbec] ;  /* 0x0002fb00ff0c1b82 */ /* 0x000e620000000800 */
[----:B------:R-:W-:Y:S01]  /*1e200*/  ULDC.64 UR4, c[0x0][0xb08] ;  /* 0x0002c20000047ab9 */ /* 0x000fe20000000a00 */
[----:B0-----:R-:W-:Y:S01]  /*1e210*/  SHF.R.S32.HI R10, RZ, 0x1f, R105 ;  /* 0x0000001fff0a7819 */ /* 0x001fe20000011469 */
[----:B------:R-:W-:Y:S01]  /*1e220*/  IMAD R106, R106, UR4, RZ ;  /* 0x000000046a6a7c24 */ /* 0x000fe2000f8e02ff */
[----:B------:R-:W-:Y:S01]  /*1e230*/  MOV R11, R35 ;  /* 0x00000023000b7202 */ /* 0x000fe20000000f00 */
[C---:B------:R-:W-:Y:S01]  /*1e240*/  IMAD.WIDE.U32 R8, R101.reuse, UR4, RZ ;  /* 0x0000000465087c25 */ /* 0x040fe2000f8e00ff */
[----:B------:R-:W-:Y:S01]  /*1e250*/  ULDC.64 UR6, c[0x0][0xb30] ;  /* 0x0002cc0000067ab9 */ /* 0x000fe20000000a00 */
[C---:B------:R-:W-:Y:S01]  /*1e260*/  IADD3 R89, R200.reuse, 0x10, RZ ;  /* 0x00000010c8597810 */ /* 0x040fe20007ffe0ff */
[----:B------:R-:W0:Y:S01]  /*1e270*/  @P1 LDC R15, c[0x0][0xbf0] ;  /* 0x0002fc00ff0f1b82 */ /* 0x000e220000000800 */
[----:B------:R-:W-:Y:S01]  /*1e280*/  IMAD R101, R101, UR5, R106 ;  /* 0x0000000565657c24 */ /* 0x000fe2000f8e026a */
[----:B------:R-:W-:Y:S01]  /*1e290*/  ULDC.64 UR4, c[0x0][0xb38] ;  /* 0x0002ce0000047ab9 */ /* 0x000fe20000000a00 */
[----:B------:R-:W-:Y:S01]  /*1e2a0*/  VIADD R39, R200, 0x18 ;  /* 0x00000018c8277836 */ /* 0x000fe20000000000 */
[----:B------:R-:W-:Y:S01]  /*1e2b0*/  SHF.R.S32.HI R63, RZ, 0x1f, R89 ;  /* 0x0000001fff3f7819 */ /* 0x000fe20000011459 */
[----:B------:R-:W-:-:S02]  /*1e2c0*/  IMAD.IADD R9, R9, 0x1, R101 ;  /* 0x0000000109097824 */ /* 0x000fc400078e0265 */
[----:B------:R-:W-:Y:S01]  /*1e2d0*/  VIADD R101, R200, 0x8 ;  /* 0x00000008c8657836 */ /* 0x000fe20000000000 */
[----:B------:R-:W-:Y:S01]  /*1e2e0*/  SHF.R.S32.HI R33, RZ, 0x1f, R39 ;  /* 0x0000001fff217819 */ /* 0x000fe20000011427 */
[----:B------:R-:W-:-:S03]  /*1e2f0*/  IMAD.WIDE.U32 R8, R192, UR4, R8 ;  /* 0x00000004c0087c25 */ /* 0x000fc6000f8e0008 */
[----:B------:R-:W-:Y:S01]  /*1e300*/  SHF.R.S32.HI R36, RZ, 0x1f, R101 ;  /* 0x0000001fff247819 */ /* 0x000fe20000011465 */
[----:B------:R-:W-:Y:S01]  /*1e310*/  IMAD R9, R192, UR5, R9 ;  /* 0x00000005c0097c24 */ /* 0x000fe2000f8e0209 */
[----:B------:R-:W-:Y:S01]  /*1e320*/  ULDC.64 UR4, c[0x0][0xb40] ;  /* 0x0002d00000047ab9 */ /* 0x000fe20000000a00 */
[----:B------:R-:W-:Y:S02]  /*1e330*/  VIADD R37, R200, 0x20 ;  /* 0x00000020c8257836 */ /* 0x000fe40000000000 */
[----:B------:R-:W-:Y:S02]  /*1e340*/  IMAD R10, R10, UR4, RZ ;  /* 0x000000040a0a7c24 */ /* 0x000fe4000f8e02ff */
[----:B-1----:R-:W-:Y:S01]  /*1e350*/  @P1 IMAD.HI.U32 R12, R35, R12, RZ ;  /* 0x0000000c230c1227 */ /* 0x002fe200078e00ff */
[----:B------:R-:W-:-:S03]  /*1e360*/  SHF.R.S32.HI R31, RZ, 0x1f, R37 ;  /* 0x0000001fff1f7819 */ /* 0x000fc60000011425 */
[C---:B------:R-:W-:Y:S01]  /*1e370*/  IMAD R13, R105.reuse, UR5, R10 ;  /* 0x00000005690d7c24 */ /* 0x040fe2000f8e020a */
[----:B0-----:R-:W-:Y:S01]  /*1e380*/  @P1 SHF.R.U32.HI R11, RZ, R15, R12 ;  /* 0x0000000fff0b1219 */ /* 0x001fe2000001160c */
        /* <DEDUP_REMOVED lines=13> */
[----:B------:R-:W-:Y:S02]  /*1e460*/  VIADD R11, R18, 0x22820 ;  /* 0x00022820120b7836 */ /* 0x000fe40000000000 */
[----:B------:R-:W-:Y:S02]  /*1e470*/  IMAD R10, R10, UR4, RZ ;  /* 0x000000040a0a7c24 */ /* 0x000fe4000f8e02ff */
[----:B------:R-:W-:Y:S01]  /*1e480*/  IMAD.IADD R9, R9, 0x1, R15 ;  /* 0x0000000109097824 */ /* 0x000fe200078e020f */
[----:B------:R-:W-:Y:S01]  /*1e490*/  PRMT R12, RZ, 0x654, R11 ;  /* 0x00000654ff0c7816 */ /* 0x000fe2000000000b */
[C---:B------:R-:W-:Y:S02]  /*1e4a0*/  IMAD R11, R13.reuse, UR5, R10 ;  /* 0x000000050d0b7c24 */ /* 0x040fe4000f8e020a */
[----:B------:R-:W-:Y:S01]  /*1e4b0*/  IMAD.WIDE.U32 R8, R13, UR4, R8 ;  /* 0x000000040d087c25 */ /* 0x000fe2000f8e0008 */
[----:B------:R-:W-:Y:S01]  /*1e4c0*/  ULDC.64 UR4, c[0x0][0xb00] ;  /* 0x0002c00000047ab9 */ /* 0x000fe20000000a00 */
[----:B------:R0:W-:Y:S02]  /*1e4d0*/  SYNCS.ARRIVE.TRANS64.RED.A1T0 RZ, [R12+URZ], RZ ;  /* 0x000000ff0cff79a7 */ /* 0x0001e4000810043f */
[----:B------:R-:W-:Y:S01]  /*1e4e0*/  IMAD.IADD R9, R9, 0x1, R11 ;  /* 0x0000000109097824 */ /* 0x000fe200078e020b */
[----:B------:R-:W-:Y:S01]  /*1e4f0*/  LEA R25, P0, R8, UR4, 0x2 ;  /* 0x0000000408197c11 */ /* 0x000fe2000f8010ff */
[----:B------:R-:W-:Y:S01]  /*1e500*/  VIADD R35, R200, 0x28 ;  /* 0x00000028c8237836 */ /* 0x000fe20000000000 */
[----:B------:R-:W-:-:S02]  /*1e510*/  UMOV UR4, 0xffffffff ;  /* 0xffffffff00047882 */ /* 0x000fc40000000000 */
[----:B------:R-:W-:Y:S02]  /*1e520*/  LEA.HI.X R30, R8, UR5, R9, 0x2, P0 ;  /* 0x00000005081e7c11 */ /* 0x000fe400080f1409 */
[----:B------:R-:W-:Y:S01]  /*1e530*/  SHF.R.S32.HI R34, RZ, 0x1f, R35 ;  /* 0x0000001fff227819 */ /* 0x000fe20000011423 */
[----:B0-----:R-:W-:Y:S06]  /*1e540*/  BRA.DIV UR4, `(.L_x_3252) ;  /* 0x000000e204847947 */ /* 0x001fec000b800000 */
[----:B------:R0:W1:Y:S04]  /*1e550*/  SHFL.IDX PT, R24, R30, RZ, 0x1c1f ;  /* 0x001c1fff1e187589 */ /* 0x00006800000e0000 */
[----:B------:R0:W2:Y:S02]  /*1e560*/  SHFL.IDX PT, R14, R25, RZ, 0x1c1f ;  /* 0x001c1fff190e7589 */ /* 0x0000a400000e0000 */
.L_x_3555:
[----:B------:R-:W-:Y:S01]  /*1e570*/  ISETP.GE.AND P0, PT, R26, R103, PT ;  /* 0x000000671a00720c */ /* 0x000fe20003f06270 */
[----:B------:R-:W-:-:S12]  /*1e580*/  BSSY B1, `(.L_x_3253) ;  /* 0x0000079000017945 */ /* 0x000fd80003800000 */
[----:B------:R-:W-:Y:S05]  /*1e590*/  @P0 BRA `(.L_x_3254) ;  /* 0x0000000400dc0947 */ /* 0x000fea0003800000 */
[----:B------:R-:W-:Y:S01]  /*1e5a0*/  ULDC UR4, c[0x0][0xac8] ;  /* 0x0002b20000047ab9 */ /* 0x000fe20000000800 */
[----:B------:R-:W-:Y:S01]  /*1e5b0*/  ULDC.64 UR6, c[0x0][0x208] ;  /* 0x0000820000067ab9 */ /* 0x000fe20000000a00 */
[C---:B------:R-:W-:Y:S01]  /*1e5c0*/  ISETP.GE.AND P0, PT, R200.reuse, UR4, PT ;  /* 0x00000004c8007c0c */ /* 0x040fe2000bf06270 */
[C---:B------:R-:W-:Y:S01]  /*1e5d0*/  VIADD R29, R200.reuse, 0x30 ;  /* 0x00000030c81d7836 */ /* 0x040fe20000000000 */
[----:B------:R-:W-:Y:S01]  /*1e5e0*/  ISETP.GE.AND P3, PT, R101, UR4, PT ;  /* 0x0000000465007c0c */ /* 0x000fe2000bf66270 */
[C---:B------:R-:W-:Y:S01]  /*1e5f0*/  VIADD R27, R200.reuse, 0x38 ;  /* 0x00000038c81b7836 */ /* 0x040fe20000000000 */
[----:B------:R-:W-:Y:S01]  /*1e600*/  ISETP.GE.AND P2, PT, R89, UR4, PT ;  /* 0x0000000459007c0c */ /* 0x000fe2000bf46270 */
[C---:B------:R-:W-:Y:S01]  /*1e610*/  VIADD R15, R200.reuse, 0x40 ;  /* 0x00000040c80f7836 */ /* 0x040fe20000000000 */
[----:B------:R-:W-:Y:S01]  /*1e620*/  ISETP.GE.AND P1, PT, R39, UR4, PT ;  /* 0x0000000427007c0c */ /* 0x000fe2000bf26270 */
[C---:B------:R-:W-:Y:S01]  /*1e630*/  VIADD R62, R200.reuse, 0x30 ;  /* 0x00000030c83e7836 */ /* 0x040fe20000000000 */
[C---:B------:R-:W-:Y:S01]  /*1e640*/  IADD3 R88, R200.reuse, 0x48, RZ ;  /* 0x00000048c8587810 */ /* 0x040fe20007ffe0ff */
[----:B------:R-:W-:-:S02]  /*1e650*/  VIADD R28, R200, 0x38 ;  /* 0x00000038c81c7836 */ /* 0x000fc40000000000 */
[C---:B------:R-:W-:Y:S01]  /*1e660*/  VIADD R38, R200.reuse, 0x50 ;  /* 0x00000050c8267836 */ /* 0x040fe20000000000 */
[----:B------:R-:W-:Y:S01]  /*1e670*/  SHF.R.S32.HI R62, RZ, 0x1f, R62 ;  /* 0x0000001fff3e7819 */ /* 0x000fe2000001143e */
[----:B--2---:R-:W-:Y:S01]  /*1e680*/  @!P0 IMAD.MOV.U32 R10, RZ, RZ, R14 ;  /* 0x000000ffff0a8224 */ /* 0x004fe200078e000e */
[----:B------:R-:W-:Y:S01]  /*1e690*/  @!P0 MOV R13, R99 ;  /* 0x00000063000d8202 */ /* 0x000fe20000000f00 */
[----:B-1----:R-:W-:Y:S01]  /*1e6a0*/  @!P0 IMAD.MOV.U32 R11, RZ, RZ, R24 ;  /* 0x000000ffff0b8224 */ /* 0x002fe200078e0018 */
[C---:B------:R-:W-:Y:S01]  /*1e6b0*/  @!P3 LEA R8, P4, R101.reuse, R14, 0x2 ;  /* 0x0000000e6508b211 */ /* 0x040fe200078810ff */
[----:B------:R-:W-:Y:S01]  /*1e6c0*/  @!P0 IMAD.MOV.U32 R12, RZ, RZ, R102 ;  /* 0x000000ffff0c8224 */ /* 0x000fe200078e0066 */
[----:B------:R-:W-:Y:S01]  /*1e6d0*/  SHF.R.S32.HI R28, RZ, 0x1f, R28 ;  /* 0x0000001fff1c7819 */ /* 0x000fe2000001141c */
[----:B------:R-:W-:Y:S01]  /*1e6e0*/  @!P0 IMAD.WIDE R10, R200, 0x4, R10 ;  /* 0x00000004c80a8825 */ /* 0x000fe200078e020a */
[----:B------:R-:W-:-:S03]  /*1e6f0*/  @!P3 LEA.HI.X R9, R101, R24, R36, 0x2, P4 ;  /* 0x000000186509b211 */ /* 0x000fc600020f1424 */
[----:B------:R-:W-:Y:S01]  /*1e700*/  VIADD R104, R200, 0x48 ;  /* 0x00000048c8687836 */ /* 0x000fe20000000000 */
[----:B------:R1:W-:Y:S01]  /*1e710*/  @!P0 ST.E.64 desc[UR6][R10.64], R12 ;  /* 0x0000000c0a008985 */ /* 0x0003e2000c101b06 */
[----:B------:R-:W-:-:S03]  /*1e720*/  ISETP.GE.AND P0, PT, R37, UR4, PT ;  /* 0x0000000425007c0c */ /* 0x000fc6000bf06270 */
[----:B------:R-:W-:Y:S01]  /*1e730*/  SHF.R.S32.HI R104, RZ, 0x1f, R104 ;  /* 0x0000001fff687819 */ /* 0x000fe20000011468 */
[----:B-1----:R-:W-:Y:S01]  /*1e740*/  @!P3 IMAD.MOV.U32 R10, RZ, RZ, R100 ;  /* 0x000000ffff0ab224 */ /* 0x002fe200078e0064 */
[----:B------:R-:W-:Y:S01]  /*1e750*/  @!P2 LEA R12, P4, R89, R14, 0x2 ;  /* 0x0000000e590ca211 */ /* 0x000fe200078810ff */
[----:B------:R-:W-:-:S03]  /*1e760*/  @!P3 IMAD.MOV.U32 R11, RZ, RZ, R98 ;  /* 0x000000ffff0bb224 */ /* 0x000fc600078e0062 */
[----:B------:R-:W-:Y:S02]  /*1e770*/  @!P2 LEA.HI.X R13, R89, R24, R63, 0x2, P4 ;  /* 0x00000018590da211 */ /* 0x000fe400020f143f */
[----:B------:R1:W-:Y:S01]  /*1e780*/  @!P3 ST.E.64 desc[UR6][R8.64], R10 ;  /* 0x0000000a0800b985 */ /* 0x0003e2000c101b06 */
[----:B------:R-:W-:Y:S02]  /*1e790*/  ISETP.GE.AND P3, PT, R35, UR4, PT ;  /* 0x0000000423007c0c */ /* 0x000fe4000bf66270 */
[C---:B-1----:R-:W-:Y:S01]  /*1e7a0*/  @!P1 LEA R8, P5, R39.reuse, R14, 0x2 ;  /* 0x0000000e27089211 */ /* 0x042fe200078a10ff */
[----:B------:R-:W-:Y:S01]  /*1e7b0*/  @!P2 IMAD.MOV.U32 R10, RZ, RZ, R79 ;  /* 0x000000ffff0aa224 */ /* 0x000fe200078e004f */
[----:B------:R-:W-:Y:S01]  /*1e7c0*/  @!P1 MOV R79, R78 ;  /* 0x0000004e004f9202 */ /* 0x000fe20000000f00 */
[----:B------:R-:W-:Y:S01]  /*1e7d0*/  @!P2 IMAD.MOV.U32 R11, RZ, RZ, R77 ;  /* 0x000000ffff0ba224 */ /* 0x000fe200078e004d */
[----:B------:R-:W-:Y:S01]  /*1e7e0*/  @!P1 LEA.HI.X R9, R39, R24, R33, 0x2, P5 ;  /* 0x0000001827099211 */ /* 0x000fe200028f1421 */
[----:B------:R-:W-:-:S03]  /*1e7f0*/  @!P1 IMAD.MOV.U32 R78, RZ, RZ, R80 ;  /* 0x000000ffff4e9224 */ /* 0x000fc600078e0050 */
[----:B------:R1:W-:Y:S01]  /*1e800*/  @!P2 ST.E.64 desc[UR6][R12.64], R10 ;  /* 0x0000000a0c00a985 */ /* 0x0003e2000c101b06 */
[----:B------:R-:W-:-:S03]  /*1e810*/  ISETP.GE.AND P2, PT, R29, UR4, PT ;  /* 0x000000041d007c0c */ /* 0x000fc6000bf46270 */
[----:B------:R2:W-:Y:S01]  /*1e820*/  @!P1 ST.E.64 desc[UR6][R8.64], R78 ;  /* 0x0000004e08009985 */ /* 0x0005e2000c101b06 */
[----:B------:R-:W-:Y:S02]  /*1e830*/  ISETP.GE.AND P1, PT, R27, UR4, PT ;  /* 0x000000041b007c0c */ /* 0x000fe4000bf26270 */
[-C--:B-1----:R-:W-:Y:S01]  /*1e840*/  @!P0 LEA R10, P4, R37, R14.reuse, 0x2 ;  /* 0x0000000e250a8211 */ /* 0x082fe200078810ff */
[----:B------:R-:W-:Y:S02]  /*1e850*/  @!P0 IMAD.MOV.U32 R12, RZ, RZ, R2 ;  /* 0x000000ffff0c8224 */ /* 0x000fe400078e0002 */
[----:B------:R-:W-:Y:S01]  /*1e860*/  @!P0 IMAD.MOV.U32 R13, RZ, RZ, R81 ;  /* 0x000000ffff0d8224 */ /* 0x000fe200078e0051 */
[----:B--2---:R-:W-:Y:S01]  /*1e870*/  @!P3 LEA R8, P5, R35, R14, 0x2 ;  /* 0x0000000e2308b211 */ /* 0x004fe200078a10ff */
[----:B------:R-:W-:Y:S01]  /*1e880*/  @!P3 IMAD.MOV.U32 R2, RZ, RZ, R3 ;  /* 0x000000ffff02b224 */ /* 0x000fe200078e0003 */
[-C--:B------:R-:W-:Y:S01]  /*1e890*/  @!P0 LEA.HI.X R11, R37, R24.reuse, R31, 0x2, P4 ;  /* 0x00000018250b8211 */ /* 0x080fe200020f141f */
[----:B------:R-:W-:Y:S01]  /*1e8a0*/  @!P3 IMAD.MOV.U32 R3, RZ, RZ, R0 ;  /* 0x000000ffff03b224 */ /* 0x000fe200078e0000 */
[----:B------:R-:W-:-:S02]  /*1e8b0*/  @!P3 LEA.HI.X R9, R35, R24, R34, 0x2, P5 ;  /* 0x000000182309b211 */ /* 0x000fc400028f1422 */
[----:B------:R-:W-:Y:S01]  /*1e8c0*/  SHF.R.S32.HI R0, RZ, 0x1f, R227 ;  /* 0x0000001fff007819 */ /* 0x000fe200000114e3 */
[----:B------:R1:W-:Y:S01]  /*1e8d0*/  @!P0 ST.E.64 desc[UR6][R10.64], R12 ;  /* 0x0000000c0a008985 */ /* 0x0003e2000c101b06 */
[----:B------:R-:W-:-:S03]  /*1e8e0*/  ISETP.GE.AND P0, PT, R15, UR4, PT ;  /* 0x000000040f007c0c */ /* 0x000fc6000bf06270 */
[----:B------:R2:W-:Y:S01]  /*1e8f0*/  @!P3 ST.E.64 desc[UR6][R8.64], R2 ;  /* 0x000000020800b985 */ /* 0x0005e2000c101b06 */
[----:B------:R-:W-:Y:S02]  /*1e900*/  ISETP.GE.AND P3, PT, R88, UR4, PT ;  /* 0x0000000458007c0c */ /* 0x000fe4000bf66270 */
[-C--:B-1----:R-:W-:Y:S02]  /*1e910*/  @!P2 LEA R10, P5, R29, R14.reuse, 0x2 ;  /* 0x0000000e1d0aa211 */ /* 0x082fe400078a10ff */
[----:B--2---:R-:W-:Y:S01]  /*1e920*/  @!P1 LEA R2, P4, R27, R14, 0x2 ;  /* 0x0000000e1b029211 */ /* 0x004fe200078810ff */
[----:B------:R-:W-:Y:S01]  /*1e930*/  @!P2 IMAD.MOV.U32 R8, RZ, RZ, R21 ;  /* 0x000000ffff08a224 */ /* 0x000fe200078e0015 */
[-C--:B------:R-:W-:Y:S01]  /*1e940*/  @!P2 LEA.HI.X R11, R29, R24.reuse, R62, 0x2, P5 ;  /* 0x000000181d0ba211 */ /* 0x080fe200028f143e */
[----:B------:R-:W-:Y:S01]  /*1e950*/  @!P2 IMAD.MOV.U32 R9, RZ, RZ, R4 ;  /* 0x000000ffff09a224 */ /* 0x000fe200078e0004 */
[----:B------:R-:W-:Y:S01]  /*1e960*/  @!P1 LEA.HI.X R3, R27, R24, R28, 0x2, P4 ;  /* 0x000000181b039211 */ /* 0x000fe200020f141c */
[----:B------:R-:W-:Y:S01]  /*1e970*/  VIADD R28, R200, 0x40 ;  /* 0x00000040c81c7836 */ /* 0x000fe20000000000 */
[----:B------:R-:W-:Y:S01]  /*1e980*/  ISETP.GE.AND P5, PT, R38, UR4, PT ;  /* 0x0000000426007c0c */ /* 0x000fe2000bfa6270 */
[----:B------:R-:W-:-:S02]  /*1e990*/  @!P1 IMAD.MOV.U32 R21, RZ, RZ, R20 ;  /* 0x000000ffff159224 */ /* 0x000fc400078e0014 */
[----:B------:R-:W-:Y:S01]  /*1e9a0*/  @!P3 LEA R26, P4, R88, R14, 0x2 ;  /* 0x0000000e581ab211 */ /* 0x000fe200078810ff */
[----:B------:R-:W-:Y:S01]  /*1e9b0*/  @!P2 ST.E.64 desc[UR6][R10.64], R8 ;  /* 0x000000080a00a985 */ /* 0x000fe2000c101b06 */
[----:B------:R-:W-:Y:S01]  /*1e9c0*/  @!P1 MOV R20, R40 ;  /* 0x0000002800149202 */ /* 0x000fe20000000f00 */
[----:B------:R-:W-:Y:S01]  /*1e9d0*/  VIADD R62, R200, 0x58 ;  /* 0x00000058c83e7836 */ /* 0x000fe20000000000 */
[C---:B------:R-:W-:Y:S01]  /*1e9e0*/  @!P0 LEA R12, P2, R15.reuse, R14, 0x2 ;  /* 0x0000000e0f0c8211 */ /* 0x040fe200078410ff */
[----:B------:R-:W-:Y:S01]  /*1e9f0*/  @!P0 IMAD.MOV.U32 R40, RZ, RZ, R43 ;  /* 0x000000ffff288224 */ /* 0x000fe200078e002b */
[----:B------:R-:W-:Y:S01]  /*1ea00*/  SHF.R.S32.HI R28, RZ, 0x1f, R28 ;  /* 0x0000001fff1c7819 */ /* 0x000fe2000001141c */
[----:B------:R1:W-:Y:S01]  /*1ea10*/  @!P1 ST.E.64 desc[UR6][R2.64], R20 ;  /* 0x0000001402009985 */ /* 0x0003e2000c101b06 */
[-C--:B------:R-:W-:Y:S01]  /*1ea20*/  @!P3 LEA.HI.X R27, R88, R24.reuse, R104, 0x2, P4 ;  /* 0x00000018581bb211 */ /* 0x080fe200020f1468 */
[C---:B------:R-:W-:Y:S01]  /*1ea30*/  VIADD R88, R200.reuse, 0x50 ;  /* 0x00000050c8587836 */ /* 0x040fe20000000000 */
[----:B------:R-:W-:Y:S01]  /*1ea40*/  @!P0 LEA.HI.X R13, R15, R24, R28, 0x2, P2 ;  /* 0x000000180f0d8211 */ /* 0x000fe200010f141c */
[----:B------:R-:W-:Y:S01]  /*1ea50*/  VIADD R15, R200, 0x60 ;  /* 0x00000060c80f7836 */ /* 0x000fe20000000000 */
[----:B------:R-:W-:-:S02]  /*1ea60*/  ISETP.GE.AND P1, PT, R62, UR4, PT ;  /* 0x000000043e007c0c */ /* 0x000fc4000bf26270 */
[C---:B------:R-:W-:Y:S01]  /*1ea70*/  @!P5 LEA R28, P2, R38.reuse, R14, 0x2 ;  /* 0x0000000e261cd211 */ /* 0x040fe200078410ff */
[----:B------:R2:W-:Y:S01]  /*1ea80*/  @!P0 ST.E.64 desc[UR6][R12.64], R40 ;  /* 0x000000280c008985 */ /* 0x0005e2000c101b06 */
[----:B------:R-:W-:Y:S02]  /*1ea90*/  SHF.R.S32.HI R88, RZ, 0x1f, R88 ;  /* 0x0000001fff587819 */ /* 0x000fe40000011458 */
[----:B------:R-:W-:Y:S02]  /*1eaa0*/  ISETP.GE.AND P0, PT, R15, UR4, PT ;  /* 0x000000040f007c0c */ /* 0x000fe4000bf06270 */
[----:B------:R-:W-:Y:S01]  /*1eab0*/  @!P3 MOV R43, R42 ;  /* 0x0000002a002bb202 */ /* 0x000fe20000000f00 */
[----:B------:R-:W-:Y:S01]  /*1eac0*/  @!P3 IMAD.MOV.U32 R42, RZ, RZ, R44 ;  /* 0x000000ffff2ab224 */ /* 0x000fe200078e002c */
[----:B------:R-:W-:Y:S01]  /*1ead0*/  @!P5 LEA.HI.X R29, R38, R24, R88, 0x2, P2 ;  /* 0x00000018261dd211 */ /* 0x000fe200010f1458 */
[----:B------:R-:W-:Y:S01]  /*1eae0*/  VIADD R88, R200, 0x58 ;  /* 0x00000058c8587836 */ /* 0x000fe20000000000 */
[----:B------:R-:W-:Y:S01]  /*1eaf0*/  ISETP.GE.AND P4, PT, R227, UR4, PT ;  /* 0x00000004e3007c0c */ /* 0x000fe2000bf86270 */
[----:B------:R-:W-:Y:S01]  /*1eb00*/  @!P5 IMAD.MOV.U32 R44, RZ, RZ, R47 ;  /* 0x000000ffff2cd224 */ /* 0x000fe200078e002f */
[----:B------:R3:W-:Y:S01]  /*1eb10*/  @!P3 ST.E.64 desc[UR6][R26.64], R42 ;  /* 0x0000002a1a00b985 */ /* 0x0007e2000c101b06 */
[----:B-1----:R-:W-:Y:S01]  /*1eb20*/  @!P1 LEA R2, P2, R62, R14, 0x2 ;  /* 0x0000000e3e029211 */ /* 0x002fe200078410ff */
[----:B------:R-:W-:Y:S01]  /*1eb30*/  VIADD R38, R200, 0x60 ;  /* 0x00000060c8267836 */ /* 0x000fe20000000000 */
[----:B------:R-:W-:Y:S01]  /*1eb40*/  SHF.R.S32.HI R88, RZ, 0x1f, R88 ;  /* 0x0000001fff587819 */ /* 0x000fe20000011458 */
[----:B------:R3:W-:Y:S01]  /*1eb50*/  @!P5 ST.E.64 desc[UR6][R28.64], R44 ;  /* 0x0000002c1c00d985 */ /* 0x0007e2000c101b06 */
[----:B------:R-:W-:Y:S01]  /*1eb60*/  ISETP.GE.AND P3, PT, R229, UR4, PT ;  /* 0x00000004e5007c0c */ /* 0x000fe2000bf66270 */
[----:B------:R-:W-:Y:S01]  /*1eb70*/  @!P1 IMAD.MOV.U32 R47, RZ, RZ, R46 ;  /* 0x000000ffff2f9224 */ /* 0x000fe200078e002e */
[----:B------:R-:W-:Y:S01]  /*1eb80*/  ISETP.GE.AND P5, PT, R228, UR4, PT ;  /* 0x00000004e4007c0c */ /* 0x000fe2000bfa6270 */
[----:B------:R-:W-:Y:S01]  /*1eb90*/  @!P1 IMAD.MOV.U32 R46, RZ, RZ, R48 ;  /* 0x000000ffff2e9224 */ /* 0x000fe200078e0030 */
[----:B------:R-:W-:-:S02]  /*1eba0*/  @!P1 LEA.HI.X R3, R62, R24, R88, 0x2, P2 ;  /* 0x000000183e039211 */ /* 0x000fc400010f1458 */
[----:B------:R-:W-:Y:S02]  /*1ebb0*/  SHF.R.S32.HI R38, RZ, 0x1f, R38 ;  /* 0x0000001fff267819 */ /* 0x000fe40000011426 */
[C---:B------:R-:W-:Y:S01]  /*1ebc0*/  @!P0 LEA R8, P2, R15.reuse, R14, 0x2 ;  /* 0x0000000e0f088211 */ /* 0x040fe200078410ff */
[----:B------:R3:W-:Y:S01]  /*1ebd0*/  @!P1 ST.E.64 desc[UR6][R2.64], R46 ;  /* 0x0000002e02009985 */ /* 0x0007e2000c101b06 */
[----:B------:R-:W-:Y:S02]  /*1ebe0*/  @!P0 MOV R48, R51 ;  /* 0x0000003300308202 */ /* 0x000fe40000000f00 */
[----:B------:R-:W-:Y:S01]  /*1ebf0*/  @!P0 LEA.HI.X R9, R15, R24, R38, 0x2, P2 ;  /* 0x000000180f098211 */ /* 0x000fe200010f1426 */
[----:B------:R-:W-:Y:S01]  /*1ec00*/  @!P3 IMAD.MOV.U32 R51, RZ, RZ, R50 ;  /* 0x000000ffff33b224 */ /* 0x000fe200078e0032 */
[-C--:B------:R-:W-:Y:S01]  /*1ec10*/  @!P3 LEA R10, P1, R229, R14.reuse, 0x2 ;  /* 0x0000000ee50ab211 */ /* 0x080fe200078210ff */
[----:B------:R-:W-:Y:S01]  /*1ec20*/  @!P3 IMAD.MOV.U32 R50, RZ, RZ, R82 ;  /* 0x000000ffff32b224 */ /* 0x000fe200078e0052 */
[----:B------:R-:W-:Y:S01]  /*1ec30*/  SHF.R.S32.HI R38, RZ, 0x1f, R229 ;  /* 0x0000001fff267819 */ /* 0x000fe200000114e5 */
[----:B------:R3:W-:Y:S01]  /*1ec40*/  @!P0 ST.E.64 desc[UR6][R8.64], R48 ;  /* 0x0000003008008985 */ /* 0x0007e2000c101b06 */
[-C--:B--2---:R-:W-:Y:S01]  /*1ec50*/  @!P5 LEA R12, P0, R228, R14.reuse, 0x2 ;  /* 0x0000000ee40cd211 */ /* 0x084fe200078010ff */
[----:B------:R-:W-:Y:S01]  /*1ec60*/  @!P5 IMAD.MOV.U32 R82, RZ, RZ, R85 ;  /* 0x000000ffff52d224 */ /* 0x000fe200078e0055 */
[----:B------:R-:W-:Y:S01]  /*1ec70*/  SHF.R.S32.HI R4, RZ, 0x1f, R228 ;  /* 0x0000001fff047819 */ /* 0x000fe200000114e4 */
[----:B------:R-:W-:Y:S01]  /*1ec80*/  @!P4 IMAD.MOV.U32 R85, RZ, RZ, R84 ;  /* 0x000000ffff55c224 */ /* 0x000fe200078e0054 */
[----:B------:R-:W-:Y:S01]  /*1ec90*/  @!P4 LEA R14, P2, R227, R14, 0x2 ;  /* 0x0000000ee30ec211 */ /* 0x000fe200078410ff */
[----:B------:R-:W-:Y:S01]  /*1eca0*/  @!P4 IMAD.MOV.U32 R84, RZ, RZ, R86 ;  /* 0x000000ffff54c224 */ /* 0x000fe200078e0056 */
[----:B------:R-:W-:-:S02]  /*1ecb0*/  @!P3 LEA.HI.X R11, R229, R24, R38, 0x2, P1 ;  /* 0x00000018e50bb211 */ /* 0x000fc400008f1426 */
[-C--:B------:R-:W-:Y:S02]  /*1ecc0*/  @!P5 LEA.HI.X R13, R228, R24.reuse, R4, 0x2, P0 ;  /* 0x00000018e40dd211 */ /* 0x080fe400000f1404 */
[----:B------:R-:W-:Y:S01]  /*1ecd0*/  @!P4 LEA.HI.X R15, R227, R24, R0, 0x2, P2 ;  /* 0x00000018e30fc211 */ /* 0x000fe200010f1400 */
[----:B------:R3:W-:Y:S04]  /*1ece0*/  @!P3 ST.E.64 desc[UR6][R10.64], R50 ;  /* 0x000000320a00b985 */ /* 0x0007e8000c101b06 */
[----:B------:R3:W-:Y:S04]  /*1ecf0*/  @!P5 ST.E.64 desc[UR6][R12.64], R82 ;  /* 0x000000520c00d985 */ /* 0x0007e8000c101b06 */
[----:B------:R3:W-:Y:S02]  /*1ed00*/  @!P4 ST.E.64 desc[UR6][R14.64], R84 ;  /* 0x000000540e00c985 */ /* 0x0007e4000c101b06 */
.L_x_3254:
[----:B------:R-:W-:Y:S05]  /*1ed10*/  BSYNC B1 ;  /* 0x0000000000017941 */ /* 0x000fea0003800000 */
.L_x_3253:
[----:B------:R-:W-:-:S03]  /*1ed20*/  UMOV UR4, 0xffffffff ;  /* 0xffffffff00047882 */ /* 0x000fc60000000000 */
[----:B------:R-:W-:Y:S05]  /*1ed30*/  BRA.DIV UR4, `(.L_x_3255) ;  /* 0x000000da04bc7947 */ /* 0x000fea000b800000 */
[----:B------:R4:W0:Y:S04]  /*1ed40*/  SHFL.IDX PT, R0, R30, 0x1, 0x1c1f ;  /* 0x003c1f001e007f89 */ /* 0x00082800000e0000 */
[----:B--23--:R4:W2:Y:S02]  /*1ed50*/  SHFL.IDX PT, R14, R25, 0x1, 0x1c1f ;  /* 0x003c1f00190e7f89 */ /* 0x00c8a400000e0000 */
.L_x_3559:
[----:B------:R-:W-:-:S13]  /*1ed60*/  ISETP.GE.AND P0, PT, R32, R103, PT ;  /* 0x000000672000720c */ /* 0x000fda0003f06270 */
        /* <DEDUP_REMOVED lines=10> */
[----:B------:R-:W-:Y:S01]  /*1ee10*/  VIADD R26, R200, 0x48 ;  /* 0x00000048c81a7836 */ /* 0x000fe20000000000 */
[----:B------:R-:W-:-:S02]  /*1ee20*/  ISETP.GE.AND P3, PT, R39, UR4, PT ;  /* 0x0000000427007c0c */ /* 0x000fc4000bf66270 */
[----:B------:R-:W-:Y:S02]  /*1ee30*/  SHF.R.S32.HI R29, RZ, 0x1f, R29 ;  /* 0x0000001fff1d7819 */ /* 0x000fe4000001141d */
[C---:B------:R-:W-:Y:S01]  /*1ee40*/  IADD3 R27, R200.reuse, 0x40, RZ ;  /* 0x00000040c81b7810 */ /* 0x040fe20007ffe0ff */
[----:B0-----:R-:W-:Y:S01]  /*1ee50*/  @!P0 IMAD.MOV.U32 R15, RZ, RZ, R0 ;  /* 0x000000ffff0f8224 */ /* 0x001fe200078e0000 */
[----:B------:R-:W-:Y:S02]  /*1ee60*/  @!P0 MOV R86, R52 ;  /* 0x0000003400568202 */ /* 0x000fe40000000f00 */
[----:B--2---:R-:W-:Y:S01]  /*1ee70*/  @!P5 LEA R8, P1, R101, R14, 0x2 ;  /* 0x0000000e6508d211 */ /* 0x004fe200078210ff */
[----:B------:R-:W-:-:S03]  /*1ee80*/  @!P0 IMAD.WIDE R2, R200, 0x4, R14 ;  /* 0x00000004c8028825 */ /* 0x000fc600078e020e */
[----:B------:R-:W-:Y:S02]  /*1ee90*/  @!P5 LEA.HI.X R9, R101, R0, R36, 0x2, P1 ;  /* 0x000000006509d211 */ /* 0x000fe400008f1424 */
[----:B------:R-:W-:Y:S01]  /*1eea0*/  @!P4 LEA R10, P1, R89, R14, 0x2 ;  /* 0x0000000e590ac211 */ /* 0x000fe200078210ff */
[----:B------:R0:W-:Y:S01]  /*1eeb0*/  @!P0 ST.E.64 desc[UR6][R2.64], R86 ;  /* 0x0000005602008985 */ /* 0x0001e2000c101b06 */
[----:B------:R-:W-:Y:S02]  /*1eec0*/  ISETP.GE.AND P0, PT, R35, UR4, PT ;  /* 0x0000000423007c0c */ /* 0x000fe4000bf06270 */
[----:B------:R-:W-:Y:S02]  /*1eed0*/  @!P4 LEA.HI.X R11, R89, R0, R63, 0x2, P1 ;  /* 0x00000000590bc211 */ /* 0x000fe400008f143f */
[----:B------:R-:W-:-:S04]  /*1eee0*/  @!P2 LEA R20, P1, R37, R14, 0x2 ;  /* 0x0000000e2514a211 */ /* 0x000fc800078210ff */
[----:B------:R-:W-:Y:S02]  /*1eef0*/  @!P2 LEA.HI.X R21, R37, R0, R31, 0x2, P1 ;  /* 0x000000002515a211 */ /* 0x000fe400008f141f */
[----:B------:R-:W-:Y:S01]  /*1ef00*/  ISETP.GE.AND P1, PT, R28, UR4, PT ;  /* 0x000000041c007c0c */ /* 0x000fe2000bf26270 */
[----:B0-----:R-:W-:Y:S02]  /*1ef10*/  @!P5 IMAD.MOV.U32 R2, RZ, RZ, R53 ;  /* 0x000000ffff02d224 */ /* 0x001fe400078e0035 */
[----:B------:R-:W-:-:S05]  /*1ef20*/  @!P5 IMAD.MOV.U32 R3, RZ, RZ, R90 ;  /* 0x000000ffff03d224 */ /* 0x000fca00078e005a */
[----:B------:R0:W-:Y:S01]  /*1ef30*/  @!P5 ST.E.64 desc[UR6][R8.64], R2 ;  /* 0x000000020800d985 */ /* 0x0001e2000c101b06 */
[----:B------:R-:W-:-:S04]  /*1ef40*/  @!P3 LEA R12, P5, R39, R14, 0x2 ;  /* 0x0000000e270cb211 */ /* 0x000fc800078a10ff */
[----:B------:R-:W-:Y:S02]  /*1ef50*/  @!P3 LEA.HI.X R13, R39, R0, R33, 0x2, P5 ;  /* 0x00000000270db211 */ /* 0x000fe400028f1421 */
[----:B-1----:R-:W-:-:S04]  /*1ef60*/  @!P0 LEA R24, P5, R35, R14, 0x2 ;  /* 0x0000000e23188211 */ /* 0x002fc800078a10ff */
[----:B----4-:R-:W-:Y:S01]  /*1ef70*/  @!P0 LEA.HI.X R25, R35, R0, R34, 0x2, P5 ;  /* 0x0000000023198211 */ /* 0x010fe200028f1422 */
[----:B0-----:R-:W-:Y:S01]  /*1ef80*/  @!P4 IMAD.MOV.U32 R2, RZ, RZ, R56 ;  /* 0x000000ffff02c224 */ /* 0x001fe200078e0038 */
[C---:B------:R-:W-:Y:S01]  /*1ef90*/  @!P1 LEA R8, P5, R28.reuse, R14, 0x2 ;  /* 0x0000000e1c089211 */ /* 0x040fe200078a10ff */
[----:B------:R-:W-:Y:S02]  /*1efa0*/  @!P4 IMAD.MOV.U32 R3, RZ, RZ, R54 ;  /* 0x000000ffff03c224 */ /* 0x000fe400078e0036 */
[----:B------:R-:W-:Y:S01]  /*1efb0*/  @!P3 IMAD.MOV.U32 R54, RZ, RZ, R57 ;  /* 0x000000ffff36b224 */ /* 0x000fe200078e0039 */
[----:B------:R-:W-:Y:S01]  /*1efc0*/  @!P1 LEA.HI.X R9, R28, R0, R29, 0x2, P5 ;  /* 0x000000001c099211 */ /* 0x000fe200028f141d */
[----:B------:R-:W-:Y:S01]  /*1efd0*/  VIADD R29, R200, 0x38 ;  /* 0x00000038c81d7836 */ /* 0x000fe20000000000 */
[----:B------:R0:W-:Y:S01]  /*1efe0*/  @!P4 ST.E.64 desc[UR6][R10.64], R2 ;  /* 0x000000020a00c985 */ /* 0x0001e2000c101b06 */
[----:B------:R-:W-:Y:S01]  /*1eff0*/  ISETP.GE.AND P4, PT, R4, UR4, PT ;  /* 0x0000000404007c0c */ /* 0x000fe2000bf86270 */
[----:B------:R-:W-:-:S02]  /*1f000*/  VIADD R28, R200, 0x50 ;  /* 0x00000050c81c7836 */ /* 0x000fc40000000000 */
[----:B------:R-:W-:Y:S01]  /*1f010*/  @!P3 ST.E.64 desc[UR6][R12.64], R54 ;  /* 0x000000360c00b985 */ /* 0x000fe2000c101b06 */
[----:B------:R-:W-:Y:S02]  /*1f020*/  ISETP.GE.AND P3, PT, R27, UR4, PT ;  /* 0x000000041b007c0c */ /* 0x000fe4000bf66270 */
[----:B------:R-:W-:Y:S01]  /*1f030*/  SHF.R.S32.HI R29, RZ, 0x1f, R29 ;  /* 0x0000001fff1d7819 */ /* 0x000fe2000001141d */
[----:B0-----:R-:W-:Y:S02]  /*1f040*/  @!P2 IMAD.MOV.U32 R2, RZ, RZ, R60 ;  /* 0x000000ffff02a224 */ /* 0x001fe400078e003c */
[----:B------:R-:W-:Y:S02]  /*1f050*/  @!P2 IMAD.MOV.U32 R3, RZ, RZ, R58 ;  /* 0x000000ffff03a224 */ /* 0x000fe400078e003a */
[----:B------:R-:W-:-:S03]  /*1f060*/  @!P0 IMAD.MOV.U32 R58, RZ, RZ, R61 ;  /* 0x000000ffff3a8224 */ /* 0x000fc600078e003d */
[----:B------:R0:W-:Y:S01]  /*1f070*/  @!P2 ST.E.64 desc[UR6][R20.64], R2 ;  /* 0x000000021400a985 */ /* 0x0001e2000c101b06 */
[----:B------:R-:W-:-:S03]  /*1f080*/  ISETP.GE.AND P2, PT, R26, UR4, PT ;  /* 0x000000041a007c0c */ /* 0x000fc6000bf46270 */
[----:B------:R-:W-:Y:S01]  /*1f090*/  @!P0 ST.E.64 desc[UR6][R24.64], R58 ;  /* 0x0000003a18008985 */ /* 0x000fe2000c101b06 */
[----:B------:R-:W-:-:S04]  /*1f0a0*/  @!P4 LEA R10, P0, R4, R14, 0x2 ;  /* 0x0000000e040ac211 */ /* 0x000fc800078010ff */
[----:B------:R-:W-:Y:S01]  /*1f0b0*/  @!P4 LEA.HI.X R11, R4, R0, R29, 0x2, P0 ;  /* 0x00000000040bc211 */ /* 0x000fe200000f141d */
[----:B------:R-:W-:Y:S01]  /*1f0c0*/  VIADD R29, R200, 0x40 ;  /* 0x00000040c81d7836 */ /* 0x000fe20000000000 */
[----:B------:R-:W-:Y:S01]  /*1f0d0*/  ISETP.GE.AND P0, PT, R28, UR4, PT ;  /* 0x000000041c007c0c */ /* 0x000fe2000bf06270 */
[----:B------:R-:W-:Y:S01]  /*1f0e0*/  VIADD R4, R200, 0x58 ;  /* 0x00000058c8047836 */ /* 0x000fe20000000000 */
[----:B0-----:R-:W-:Y:S01]  /*1f0f0*/  @!P1 MOV R2, R70 ;  /* 0x0000004600029202 */ /* 0x001fe20000000f00 */
[----:B------:R-:W-:Y:S01]  /*1f100*/  @!P1 IMAD.MOV.U32 R3, RZ, RZ, R68 ;  /* 0x000000ffff039224 */ /* 0x000fe200078e0044 */
[----:B------:R-:W-:Y:S01]  /*1f110*/  SHF.R.S32.HI R29, RZ, 0x1f, R29 ;  /* 0x0000001fff1d7819 */ /* 0x000fe2000001141d */
[----:B------:R-:W-:Y:S01]  /*1f120*/  @!P4 IMAD.MOV.U32 R68, RZ, RZ, R71 ;  /* 0x000000ffff44c224 */ /* 0x000fe200078e0047 */
[-C--:B------:R-:W-:Y:S02]  /*1f130*/  @!P2 LEA R20, P5, R26, R14.reuse, 0x2 ;  /* 0x0000000e1a14a211 */ /* 0x080fe400078a10ff */
[----:B------:R0:W-:Y:S01]  /*1f140*/  @!P1 ST.E.64 desc[UR6][R8.64], R2 ;  /* 0x0000000208009985 */ /* 0x0001e2000c101b06 */
[----:B------:R-:W-:-:S03]  /*1f150*/  @!P3 LEA R12, P1, R27, R14, 0x2 ;  /* 0x0000000e1b0cb211 */ /* 0x000fc600078210ff */
[----:B------:R1:W-:Y:S01]  /*1f160*/  @!P4 ST.E.64 desc[UR6][R10.64], R68 ;  /* 0x000000440a00c985 */ /* 0x0003e2000c101b06 */
[-C--:B------:R-:W-:Y:S01]  /*1f170*/  @!P3 LEA.HI.X R13, R27, R0.reuse, R29, 0x2, P1 ;  /* 0x000000001b0db211 */ /* 0x080fe200008f141d */
[C---:B------:R-:W-:Y:S01]  /*1f180*/  VIADD R27, R200.reuse, 0x60 ;  /* 0x00000060c81b7836 */ /* 0x040fe20000000000 */
[----:B------:R-:W-:Y:S02]  /*1f190*/  IADD3 R29, R200, 0x48, RZ ;  /* 0x00000048c81d7810 */ /* 0x000fe40007ffe0ff */
[----:B------:R-:W-:Y:S02]  /*1f1a0*/  ISETP.GE.AND P1, PT, R4, UR4, PT ;  /* 0x0000000404007c0c */ /* 0x000fe4000bf26270 */
[----:B------:R-:W-:Y:S02]  /*1f1b0*/  SHF.R.S32.HI R29, RZ, 0x1f, R29 ;  /* 0x0000001fff1d7819 */ /* 0x000fe4000001141d */
[----:B------:R-:W-:Y:S01]  /*1f1c0*/  ISETP.GE.AND P4, PT, R27, UR4, PT ;  /* 0x000000041b007c0c */ /* 0x000fe2000bf86270 */
[----:B0-----:R-:W-:Y:S01]  /*1f1d0*/  @!P3 IMAD.MOV.U32 R2, RZ, RZ, R74 ;  /* 0x000000ffff02b224 */ /* 0x001fe200078e004a */
[----:B------:R-:W-:Y:S01]  /*1f1e0*/  @!P2 LEA.HI.X R21, R26, R0, R29, 0x2, P5 ;  /* 0x000000001a15a211 */ /* 0x000fe200028f141d */
[----:B------:R-:W-:Y:S01]  /*1f1f0*/  @!P3 IMAD.MOV.U32 R3, RZ, RZ, R72 ;  /* 0x000000ffff03b224 */ /* 0x000fe200078e0048 */
[----:B------:R-:W-:Y:S01]  /*1f200*/  @!P0 MOV R77, R76 ;  /* 0x0000004c004d8202 */ /* 0x000fe20000000f00 */
[----:B------:R-:W-:Y:S01]  /*1f210*/  VIADD R29, R200, 0x50 ;  /* 0x00000050c81d7836 */ /* 0x000fe20000000000 */
[----:B------:R-:W-:Y:S01]  /*1f220*/  ISETP.GE.AND P5, PT, R229, UR4, PT ;  /* 0x00000004e5007c0c */ /* 0x000fe2000bfa6270 */
[----:B------:R-:W-:Y:S01]  /*1f230*/  @!P2 IMAD.MOV.U32 R72, RZ, RZ, R75 ;  /* 0x000000ffff48a224 */ /* 0x000fe200078e004b */
[----:B------:R0:W-:Y:S01]  /*1f240*/  @!P3 ST.E.64 desc[UR6][R12.64], R2 ;  /* 0x000000020c00b985 */ /* 0x0001e2000c101b06 */
[----:B------:R-:W-:Y:S01]  /*1f250*/  @!P0 LEA R8, P3, R28, R14, 0x2 ;  /* 0x0000000e1c088211 */ /* 0x000fe200078610ff */
[----:B------:R-:W-:Y:S01]  /*1f260*/  VIADD R26, R200, 0x58 ;  /* 0x00000058c81a7836 */ /* 0x000fe20000000000 */
[----:B------:R-:W-:Y:S01]  /*1f270*/  SHF.R.S32.HI R29, RZ, 0x1f, R29 ;  /* 0x0000001fff1d7819 */ /* 0x000fe2000001141d */
[----:B------:R2:W-:Y:S01]  /*1f280*/  @!P2 ST.E.64 desc[UR6][R20.64], R72 ;  /* 0x000000481400a985 */ /* 0x0005e2000c101b06 */
[----:B------:R-:W-:Y:S01]  /*1f290*/  @!P0 IMAD.MOV.U32 R76, RZ, RZ, R92 ;  /* 0x000000ffff4c8224 */ /* 0x000fe200078e005c */
[----:B------:R-:W-:Y:S01]  /*1f2a0*/  ISETP.GE.AND P2, PT, R228, UR4, PT ;  /* 0x00000004e4007c0c */ /* 0x000fe2000bf46270 */
[----:B------:R-:W-:Y:S01]  /*1f2b0*/  @!P1 IMAD.MOV.U32 R90, RZ, RZ, R93 ;  /* 0x000000ffff5a9224 */ /* 0x000fe200078e005d */
[----:B------:R-:W-:Y:S01]  /*1f2c0*/  @!P0 LEA.HI.X R9, R28, R0, R29, 0x2, P3 ;  /* 0x000000001c098211 */ /* 0x000fe200018f141d */
[----:B------:R-:W-:Y:S01]  /*1f2d0*/  VIADD R28, R200, 0x60 ;  /* 0x00000060c81c7836 */ /* 0x000fe20000000000 */
[----:B------:R-:W-:-:S02]  /*1f2e0*/  SHF.R.S32.HI R26, RZ, 0x1f, R26 ;  /* 0x0000001fff1a7819 */ /* 0x000fc4000001141a */
[CC--:B-1----:R-:W-:Y:S01]  /*1f2f0*/  @!P1 LEA R10, P3, R4.reuse, R14.reuse, 0x2 ;  /* 0x0000000e040a9211 */ /* 0x0c2fe200078610ff */
[----:B------:R1:W-:Y:S01]  /*1f300*/  @!P0 ST.E.64 desc[UR6][R8.64], R76 ;  /* 0x0000004c08008985 */ /* 0x0003e2000c101b06 */
[C---:B0-----:R-:W-:Y:S01]  /*1f310*/  @!P4 LEA R12, P0, R27.reuse, R14, 0x2 ;  /* 0x0000000e1b0cc211 */ /* 0x041fe200078010ff */
[----:B------:R-:W-:Y:S01]  /*1f320*/  @!P4 IMAD.MOV.U32 R2, RZ, RZ, R96 ;  /* 0x000000ffff02c224 */ /* 0x000fe200078e0060 */
[----:B------:R-:W-:Y:S01]  /*1f330*/  SHF.R.S32.HI R28, RZ, 0x1f, R28 ;  /* 0x0000001fff1c7819 */ /* 0x000fe2000001141c */
[----:B------:R-:W-:Y:S01]  /*1f340*/  @!P4 IMAD.MOV.U32 R3, RZ, RZ, R94 ;  /* 0x000000ffff03c224 */ /* 0x000fe200078e005e */
[-C--:B------:R-:W-:Y:S01]  /*1f350*/  @!P1 LEA.HI.X R11, R4, R0.reuse, R26, 0x2, P3 ;  /* 0x00000000040b9211 */ /* 0x080fe200018f141a */
[----:B------:R-:W-:Y:S01]  /*1f360*/  @!P5 IMAD.MOV.U32 R94, RZ, RZ, R97 ;  /* 0x000000ffff5ed224 */ /* 0x000fe200078e0061 */
[----:B------:R-:W-:Y:S02]  /*1f370*/  @!P4 LEA.HI.X R13, R27, R0, R28, 0x2, P0 ;  /* 0x000000001b0dc211 */ /* 0x000fe400000f141c */
[----:B------:R-:W-:Y:S01]  /*1f380*/  ISETP.GE.AND P0, PT, R227, UR4, PT ;  /* 0x00000004e3007c0c */ /* 0x000fe2000bf06270 */
[----:B------:R1:W-:Y:S01]  /*1f390*/  @!P1 ST.E.64 desc[UR6][R10.64], R90 ;  /* 0x0000005a0a009985 */ /* 0x0003e2000c101b06 */
[----:B--2---:R-:W-:-:S02]  /*1f3a0*/  @!P5 LEA R20, P1, R229, R14, 0x2 ;  /* 0x0000000ee514d211 */ /* 0x004fc400078210ff */
[----:B------:R-:W-:Y:S01]  /*1f3b0*/  SHF.R.S32.HI R26, RZ, 0x1f, R229 ;  /* 0x0000001fff1a7819 */ /* 0x000fe200000114e5 */
[----:B------:R1:W-:Y:S01]  /*1f3c0*/  @!P4 ST.E.64 desc[UR6][R12.64], R2 ;  /* 0x000000020c00c985 */ /* 0x0003e2000c101b06 */
[C---:B------:R-:W-:Y:S02]  /*1f3d0*/  @!P2 LEA R24, P3, R228.reuse, R14, 0x2 ;  /* 0x0000000ee418a211 */ /* 0x040fe400078610ff */
[----:B------:R-:W-:Y:S02]  /*1f3e0*/  SHF.R.S32.HI R4, RZ, 0x1f, R228 ;  /* 0x0000001fff047819 */ /* 0x000fe400000114e4 */
[-C--:B------:R-:W-:Y:S02]  /*1f3f0*/  @!P5 LEA.HI.X R21, R229, R0.reuse, R26, 0x2, P1 ;  /* 0x00000000e515d211 */ /* 0x080fe400008f141a */
[----:B------:R-:W-:-:S03]  /*1f400*/  @!P2 LEA.HI.X R25, R228, R0, R4, 0x2, P3 ;  /* 0x00000000e419a211 */ /* 0x000fc600018f1404 */
[----:B------:R1:W-:Y:S04]  /*1f410*/  @!P5 ST.E.64 desc[UR6][R20.64], R94 ;  /* 0x0000005e1400d985 */ /* 0x0003e8000c101b06 */
[----:B------:R1:W-:Y:S01]  /*1f420*/  @!P2 ST.E.64 desc[UR6][R24.64], R64 ;  /* 0x000000401800a985 */ /* 0x0003e2000c101b06 */
[----:B------:R-:W-:Y:S05]  /*1f430*/  @P0 BRA `(.L_x_3251) ;  /* 0x0000000c00540947 */ /* 0x000fea0003800000 */
[----:B------:R-:W-:Y:S01]  /*1f440*/  SHF.R.S32.HI R4, RZ, 0x1f, R227 ;  /* 0x0000001fff047819 */ /* 0x000fe200000114e3 */
[----:B------:R-:W-:Y:S01]  /*1f450*/  ULDC.64 UR4, c[0x0][0x208] ;  /* 0x0000820000047ab9 */ /* 0x000fe20000000a00 */
[----:B------:R-:W-:-:S04]  /*1f460*/  LEA R14, P0, R227, R14, 0x2 ;  /* 0x0000000ee30e7211 */ /* 0x000fc800078010ff */
[----:B------:R-:W-:-:S05]  /*1f470*/  LEA.HI.X R15, R227, R0, R4, 0x2, P0 ;  /* 0x00000000e30f7211 */ /* 0x000fca00000f1404 */
[----:B------:R0:W-:Y:S01]  /*1f480*/  ST.E.64 desc[UR4][R14.64], R66 ;  /* 0x000000420e007985 */ /* 0x0001e2000c101b04 */
[----:B------:R-:W-:Y:S05]  /*1f490*/  BRA `(.L_x_3251) ;  /* 0x0000000c003c7947 */ /* 0x000fea0003800000 */
.L_x_3237:
[----:B0-----:R-:W0:Y:S01]  /*1f4a0*/  S2R R8, SR_TID.X ;  /* 0x0000000000087919 */ /* 0x001e220000002100 */
[----:B------:R-:W-:Y:S01]  /*1f4b0*/  ULDC.64 UR6, c[0x0][0xc08] ;  /* 0x0003020000067ab9 */ /* 0x000fe20000000a00 */
[----:B------:R-:W-:Y:S01]  /*1f4c0*/  ULDC.64 UR4, c[0x0][0xc00] ;  /* 0x0003000000047ab9 */ /* 0x000fe20000000a00 */
[----:B------:R-:W-:Y:S01]  /*1f4d0*/  ISETP.NE.U32.AND P1, PT, RZ, UR6, PT ;  /* 0x00000006ff007c0c */ /* 0x000fe2000bf25070 */
[----:B------:R-:W-:Y:S01]  /*1f4e0*/  ULDC.64 UR8, c[0x0][0x208] ;  /* 0x0000820000087ab9 */ /* 0x000fe20000000a00 */
[----:B------:R-:W-:Y:S02]  /*1f4f0*/  ISETP.NE.U32.AND P0, PT, RZ, UR4, PT ;  /* 0x00000004ff007c0c */ /* 0x000fe4000bf05070 */
[----:B------:R-:W-:Y:S02]  /*1f500*/  ISETP.NE.AND.EX P1, PT, RZ, UR7, PT, P1 ;  /* 0x00000007ff007c0c */ /* 0x000fe4000bf25310 */
[----:B------:R-:W-:Y:S02]  /*1f510*/  IADD3 R2, P2, R214, UR4, RZ ;  /* 0x00000004d6027c10 */ /* 0x000fe4000ff5e0ff */
[----:B------:R-:W-:-:S02]  /*1f520*/  ISETP.NE.AND.EX P0, PT, RZ, UR5, PT, P0 ;  /* 0x00000005ff007c0c */ /* 0x000fc4000bf05300 */
[----:B------:R-:W-:Y:S01]  /*1f530*/  IADD3.X R3, R219, UR5, RZ, P2, !PT ;  /* 0x00000005db037c10 */ /* 0x000fe200097fe4ff */
[----:B------:R-:W-:Y:S01]  /*1f540*/  ULDC UR4, c[0x0][0xa88] ;  /* 0x0002a20000047ab9 */ /* 0x000fe20000000800 */
[----:B------:R-:W-:Y:S01]  /*1f550*/  MOV R21, RZ ;  /* 0x000000ff00157202 */ /* 0x000fe20000000f00 */
[----:B--2---:R-:W-:-:S04]  /*1f560*/  IMAD.U32 R4, RZ, RZ, UR4 ;  /* 0x00000004ff047e24 */ /* 0x004fc8000f8e00ff */
[----:B------:R-:W-:-:S04]  /*1f570*/  @P1 IADD3 R214, P2, R214, UR6, RZ ;  /* 0x00000006d6d61c10 */ /* 0x000fc8000ff5e0ff */
[----:B------:R-:W-:Y:S01]  /*1f580*/  @P1 IADD3.X R215, R219, UR7, RZ, P2, !PT ;  /* 0x00000007dbd71c10 */ /* 0x000fe200097fe4ff */
[----:B------:R2:W5:Y:S01]  /*1f590*/  @P0 LDG.E R21, desc[UR8][R2.64] ;  /* 0x0000000802150981 */ /* 0x000562000c1e1900 */
[----:B---3--:R-:W-:-:S03]  /*1f5a0*/  ISETP.GT.AND P2, PT, R213, 0x1, PT ;  /* 0x00000001d500780c */ /* 0x008fc60003f44270 */
[----:B------:R2:W5:Y:S01]  /*1f5b0*/  @P1 LDG.E R4, desc[UR8][R214.64] ;  /* 0x00000008d6041981 */ /* 0x000562000c1e1900 */
[----:B0-----:R-:W-:-:S05]  /*1f5c0*/  VIADD R26, R8, 0xffffff80 ;  /* 0xffffff80081a7836 */ /* 0x001fca0000000000 */
[----:B------:R-:W-:Y:S01]  /*1f5d0*/  ISETP.GT.AND P3, PT, R26, 0x7f, PT ;  /* 0x0000007f1a00780c */ /* 0x000fe20003f64270 */
[----:B------:R-:W-:-:S12]  /*1f5e0*/  @P1 BRA `(.L_x_3256) ;  /* 0x0000000000141947 */ /* 0x000fd80003800000 */
[----:B------:R-:W-:Y:S05]  /*1f5f0*/  @!P0 BRA `(.L_x_3256) ;  /* 0x0000000000108947 */ /* 0x000fea0003800000 */
[----:B------:R-:W-:Y:S02]  /*1f600*/  ULDC.64 UR4, c[0x0][0x208] ;  /* 0x0000820000047ab9 */ /* 0x000fe40000000a00 */
[----:B------:R-:W3:Y:S04]  /*1f610*/  LDG.E R9, desc[UR4][R2.64] ;  /* 0x0000000402097981 */ /* 0x000ee8000c1e1900 */
[----:B-----5:R-:W3:Y:S02]  /*1f620*/  LDG.E R4, desc[UR4][R2.64+0x4] ;  /* 0x0000040402047981 */ /* 0x020ee4000c1e1900 */
[----:B---3--:R-:W-:-:S07]  /*1f630*/  IMAD.IADD R4, R4, 0x1, -R9 ;  /* 0x0000000104047824 */ /* 0x008fce00078e0a09 */
.L_x_3256:
[----:B------:R-:W-:Y:S01]  /*1f640*/  BSSY B1, `(.L_x_3257) ;  /* 0x0000036000017945 */ /* 0x000fe20003800000 */
[----:B------:R-:W-:Y:S02]  /*1f650*/  SEL R27, R210, RZ, !P0 ;  /* 0x000000ffd21b7207 */ /* 0x000fe40004000000 */
[----:B------:R-:W-:Y:S02]  /*1f660*/  SEL R220, R220, RZ, !P0 ;  /* 0x000000ffdcdc7207 */ /* 0x000fe40004000000 */
[----:B-----5:R-:W-:Y:S01]  /*1f670*/  SHF.R.S32.HI R20, RZ, 0x1f, R21 ;  /* 0x0000001fff147819 */ /* 0x020fe20000011415 */
[----:B------:R-:W-:Y:S06]  /*1f680*/  @P3 BRA `(.L_x_3258) ;  /* 0x0000000000c43947 */ /* 0x000fec0003800000 */
[----:B------:R-:W0:Y:S01]  /*1f690*/  LDC R31, c[0x0][0xbe8] ;  /* 0x0002fa00ff1f7b82 */ /* 0x000e220000000800 */
[----:B------:R-:W-:Y:S01]  /*1f6a0*/  IADD3 R29, R197, -0x80, R8 ;  /* 0xffffff80c51d7810 */ /* 0x000fe20007ffe008 */
[----:B0-----:R-:W-:-:S05]  /*1f6b0*/  IMAD R0, R4, R31, RZ ;  /* 0x0000001f04007224 */ /* 0x001fca00078e02ff */
        /* <DEDUP_REMOVED lines=8> */
[----:B------:R-:W-:-:S04]  /*1f740*/  ULDC.64 UR4, c[0x0][0x208] ;  /* 0x0000820000047ab9 */ /* 0x000fc80000000a00 */
[----:B------:R-:W3:Y:S08]  /*1f750*/  LDC.64 R10, c[0x0][R24+0x220] ;  /* 0x00008800180a7b82 */ /* 0x000ef00000000a00 */
[----:B--2---:R-:W2:Y:S08]  /*1f760*/  LDC.64 R2, c[0x0][R24+0x218] ;  /* 0x0000860018027b82 */ /* 0x004eb00000000a00 */
[----:B------:R-:W4:Y:S08]  /*1f770*/  LDC.64 R12, c[0x0][R24+0x228] ;  /* 0x00008a00180c7b82 */ /* 0x000f300000000a00 */
[----:B------:R-:W5:Y:S08]  /*1f780*/  LDC.64 R8, c[0x0][R24+0x210] ;  /* 0x0000840018087b82 */ /* 0x000f700000000a00 */
[----:B------:R-:W1:Y:S08]  /*1f790*/  @P0 LDC R0, c[0x0][0xbec] ;  /* 0x0002fb00ff000b82 */ /* 0x000e700000000800 */
[----:B------:R-:W4:Y:S01]  /*1f7a0*/  @P0 LDC R37, c[0x0][0xbf0] ;  /* 0x0002fc00ff250b82 */ /* 0x000f220000000800 */
[----:B---3--:R-:W-:-:S07]  /*1f7b0*/  IMAD R11, R11, R27, RZ ;  /* 0x0000001b0b0b7224 */ /* 0x008fce00078e02ff */
[----:B0-----:R-:W0:Y:S01]  /*1f7c0*/  @!P3 LDC R32, c[0x0][0xb50] ;  /* 0x0002d400ff20bb82 */ /* 0x001e220000000800 */
[----:B------:R-:W-:Y:S02]  /*1f7d0*/  IMAD R11, R10, R220, R11 ;  /* 0x000000dc0a0b7224 */ /* 0x000fe400078e020b */
[----:B-1----:R-:W-:-:S05]  /*1f7e0*/  @P0 IMAD.HI.U32 R0, R29, R0, RZ ;  /* 0x000000001d000227 */ /* 0x002fca00078e00ff */
[----:B------:R-:W1:Y:S01]  /*1f7f0*/  @!P3 LDC R33, c[0x0][0xb54] ;  /* 0x0002d500ff21bb82 */ /* 0x000e620000000800 */
[-C--:B--2---:R-:W-:Y:S02]  /*1f800*/  IMAD R35, R3, R192.reuse, RZ ;  /* 0x000000c003237224 */ /* 0x084fe400078e02ff */
[----:B------:R-:W-:Y:S01]  /*1f810*/  IMAD.WIDE.U32 R14, R2, R192, RZ ;  /* 0x000000c0020e7225 */ /* 0x000fe200078e00ff */
[----:B----4-:R-:W-:-:S03]  /*1f820*/  @P0 SHF.R.U32.HI R25, RZ, R37, R0 ;  /* 0x00000025ff190219 */ /* 0x010fc60000011600 */
[----:B------:R-:W-:Y:S01]  /*1f830*/  IMAD.WIDE.U32 R2, R10, R27, RZ ;  /* 0x0000001b0a027225 */ /* 0x000fe200078e00ff */
[----:B------:R-:W-:Y:S02]  /*1f840*/  SEL R37, R226, RZ, P3 ;  /* 0x000000ffe2257207 */ /* 0x000fe40001800000 */
[----:B------:R-:W-:Y:S01]  /*1f850*/  IADD3 R0, -R25, RZ, RZ ;  /* 0x000000ff19007210 */ /* 0x000fe20007ffe1ff */
[----:B------:R-:W-:Y:S01]  /*1f860*/  IMAD.IADD R15, R35, 0x1, R15 ;  /* 0x00000001230f7824 */ /* 0x000fe200078e020f */
[----:B------:R-:W-:Y:S01]  /*1f870*/  IADD3 R14, P0, P1, R2, R14, R21 ;  /* 0x0000000e020e7210 */ /* 0x000fe2000791e015 */
        /* <DEDUP_REMOVED lines=18> */
.L_x_3258:
[----:B------:R-:W-:Y:S05]  /*1f9a0*/  BSYNC B1 ;  /* 0x0000000000017941 */ /* 0x000fea0003800000 */
.L_x_3257:
[----:B------:R-:W-:Y:S05]  /*1f9b0*/  @P2 BRA `(.L_x_3251) ;  /* 0x0000000400f42947 */ /* 0x000fea0003800000 */
[----:B------:R-:W3:Y:S01]  /*1f9c0*/  LDC R25, c[0x0][0xbe8] ;  /* 0x0002fa00ff197b82 */ /* 0x000ee20000000800 */
[----:B------:R-:W-:Y:S01]  /*1f9d0*/  SHF.R.S32.HI R10, RZ, 0x1f, R26 ;  /* 0x0000001fff0a7819 */ /* 0x000fe2000001141a */
[----:B------:R-:W-:Y:S01]  /*1f9e0*/  ULDC.64 UR4, c[0x0][0xaa0] ;  /* 0x0002a80000047ab9 */ /* 0x000fe20000000a00 */
[----:B------:R-:W-:Y:S01]  /*1f9f0*/  ULDC.64 UR6, c[0x0][0xaf0] ;  /* 0x0002bc0000067ab9 */ /* 0x000fe20000000a00 */
[----:B------:R-:W-:Y:S01]  /*1fa00*/  IMAD R0, R20, UR4, RZ ;  /* 0x0000000414007c24 */ /* 0x000fe2000f8e02ff */
[----:B------:R-:W-:Y:S01]  /*1fa10*/  LEA.HI R10, R10, R26, RZ, 0x3 ;  /* 0x0000001a0a0a7211 */ /* 0x000fe200078f18ff */
[----:B0-2---:R-:W-:-:S03]  /*1fa20*/  IMAD.WIDE.U32 R2, R21, UR4, RZ ;  /* 0x0000000415027c25 */ /* 0x005fc6000f8e00ff */
[----:B------:R-:W-:Y:S01]  /*1fa30*/  SHF.R.S32.HI R10, RZ, 0x3, R10 ;  /* 0x00000003ff0a7819 */ /* 0x000fe2000001140a */
[----:B------:R-:W-:Y:S01]  /*1fa40*/  IMAD R9, R21, UR5, R0 ;  /* 0x0000000515097c24 */ /* 0x000fe2000f8e0200 */
[----:B------:R-:W-:-:S03]  /*1fa50*/  ULDC.64 UR4, c[0x0][0xae8] ;  /* 0x0002ba0000047ab9 */ /* 0x000fc60000000a00 */
[----:B------:R-:W-:Y:S02]  /*1fa60*/  IMAD R0, R212, 0x20, R10 ;  /* 0x00000020d4007824 */ /* 0x000fe400078e020a */
[----:B------:R-:W-:-:S03]  /*1fa70*/  IMAD.IADD R3, R3, 0x1, R9 ;  /* 0x0000000103037824 */ /* 0x000fc600078e0209 */
[----:B------:R-:W-:Y:S01]  /*1fa80*/  IADD3 R13, R197, R0, RZ ;  /* 0x00000000c50d7210 */ /* 0x000fe20007ffe0ff */
[----:B------:R-:W-:Y:S01]  /*1fa90*/  IMAD.WIDE.U32 R2, R192, UR4, R2 ;  /* 0x00000004c0027c25 */ /* 0x000fe2000f8e0002 */
[----:B---3--:R-:W-:-:S03]  /*1faa0*/  ISETP.NE.AND P0, PT, R25, 0x1, PT ;  /* 0x000000011900780c */ /* 0x008fc60003f05270 */
[----:B------:R-:W-:Y:S02]  /*1fab0*/  IMAD.MOV.U32 R9, RZ, RZ, R13 ;  /* 0x000000ffff097224 */ /* 0x000fe400078e000d */
[----:B------:R-:W-:Y:S01]  /*1fac0*/  IMAD R3, R192, UR5, R3 ;  /* 0x00000005c0037c24 */ /* 0x000fe2000f8e0203 */
[----:B------:R-:W-:Y:S01]  /*1fad0*/  ULDC.64 UR4, c[0x0][0xae0] ;  /* 0x0002b80000047ab9 */ /* 0x000fe20000000a00 */
[----:B------:R-:W-:-:S06]  /*1fae0*/  IMAD.WIDE.U32 R2, R27, UR6, R2 ;  /* 0x000000061b027c25 */ /* 0x000fcc000f8e0002 */
[----:B------:R-:W0:Y:S08]  /*1faf0*/  @P0 LDC R8, c[0x0][0xbec] ;  /* 0x0002fb00ff080b82 */ /* 0x000e300000000800 */
[----:B------:R-:W2:Y:S01]  /*1fb00*/  @P0 LDC R11, c[0x0][0xbf0] ;  /* 0x0002fc00ff0b0b82 */ /* 0x000ea20000000800 */
[----:B0-----:R-:W-:-:S04]  /*1fb10*/  @P0 IMAD.HI.U32 R0, R13, R8, RZ ;  /* 0x000000080d000227 */ /* 0x001fc800078e00ff */
[----:B------:R-:W-:Y:S01]  /*1fb20*/  IMAD R8, R220, UR6, RZ ;  /* 0x00000006dc087c24 */ /* 0x000fe2000f8e02ff */
[----:B--2---:R-:W-:-:S03]  /*1fb30*/  @P0 SHF.R.U32.HI R9, RZ, R11, R0 ;  /* 0x0000000bff090219 */ /* 0x004fc60000011600 */
        /* <DEDUP_REMOVED lines=20> */
[----:B------:R0:W2:Y:S04]  /*1fc80*/  SHFL.IDX PT, R0, R3, RZ, 0x181f ;  /* 0x00181fff03007589 */ /* 0x0000a800000e0000 */
[----:B------:R0:W3:Y:S02]  /*1fc90*/  SHFL.IDX PT, R14, R2, RZ, 0x181f ;  /* 0x00181fff020e7589 */ /* 0x0000e400000e0000 */
.L_x_3562:
[----:B------:R-:W-:Y:S01]  /*1fca0*/  IMAD R25, R4, R25, RZ ;  /* 0x0000001904197224 */ /* 0x000fe200078e02ff */
[----:B------:R-:W-:Y:S01]  /*1fcb0*/  BSSY B1, `(.L_x_3260) ;  /* 0x0000010000017945 */ /* 0x000fe20003800000 */
[----:B------:R-:W-:-:S05]  /*1fcc0*/  IMAD.IADD R8, R10, 0x1, R197 ;  /* 0x000000010a087824 */ /* 0x000fca00078e02c5 */
        /* <DEDUP_REMOVED lines=8> */
[-C--:B---3--:R-:W-:Y:S02]  /*1fd50*/  @!P2 LEA R10, P0, R203, R14.reuse, 0x1 ;  /* 0x0000000ecb0aa211 */ /* 0x088fe400078008ff */
[----:B------:R-:W-:Y:S02]  /*1fd60*/  @!P3 LEA R14, P1, R211, R14, 0x1 ;  /* 0x0000000ed30eb211 */ /* 0x000fe400078208ff */
[-C--:B--2---:R-:W-:Y:S02]  /*1fd70*/  @!P2 LEA.HI.X R11, R203, R0.reuse, R12, 0x1, P0 ;  /* 0x00000000cb0ba211 */ /* 0x084fe400000f0c0c */
[----:B------:R-:W-:-:S03]  /*1fd80*/  @!P3 LEA.HI.X R15, R211, R0, R9, 0x1, P1 ;  /* 0x00000000d30fb211 */ /* 0x000fc600008f0c09 */
[----:B------:R4:W-:Y:S04]  /*1fd90*/  @!P2 ST.E.128 desc[UR6][R10.64], RZ ;  /* 0x000000ff0a00a985 */ /* 0x0009e8000c101d06 */
[----:B------:R4:W-:Y:S02]  /*1fda0*/  @!P3 ST.E.128 desc[UR6][R14.64], RZ ;  /* 0x000000ff0e00b985 */ /* 0x0009e4000c101d06 */
.L_x_3261:
[----:B------:R-:W-:Y:S05]  /*1fdb0*/  BSYNC B1 ;  /* 0x0000000000017941 */ /* 0x000fea0003800000 */
.L_x_3260:
[----:B------:R-:W-:-:S03]  /*1fdc0*/  UMOV UR4, 0xffffffff ;  /* 0xffffffff00047882 */ /* 0x000fc60000000000 */
[----:B------:R-:W-:Y:S05]  /*1fdd0*/  BRA.DIV UR4, `(.L_x_3262) ;  /* 0x000000ce04107947 */ /* 0x000fea000b800000 */
[----:B--2---:R2:W0:Y:S04]  /*1fde0*/  SHFL.IDX PT, R0, R3, 0x1, 0x181f ;  /* 0x00381f0003007f89 */ /* 0x00442800000e0000 */
[----:B---34-:R2:W3:Y:S02]  /*1fdf0*/  SHFL.IDX PT, R14, R2, 0x1, 0x181f ;  /* 0x00381f00020e7f89 */ /* 0x0184e400000e0000 */
.L_x_3566:
[----:B------:R-:W-:Y:S01]  /*1fe00*/  IADD3 R4, R8, 0x20, RZ ;  /* 0x0000002008047810 */ /* 0x000fe20007ffe0ff */
[----:B------:R-:W-:Y:S03]  /*1fe10*/  BSSY B1, `(.L_x_3263) ;  /* 0x000000f000017945 */ /* 0x000fe60003800000 */
        /* <DEDUP_REMOVED lines=10> */
[-C--:B0-----:R-:W-:Y:S02]  /*1fec0*/  @!P2 LEA.HI.X R11, R203, R0.reuse, R12, 0x1, P0 ;  /* 0x00000000cb0ba211 */ /* 0x081fe400000f0c0c */
[----:B------:R-:W-:-:S03]  /*1fed0*/  @!P3 LEA.HI.X R15, R211, R0, R9, 0x1, P1 ;  /* 0x00000000d30fb211 */ /* 0x000fc600008f0c09 */
[----:B------:R4:W-:Y:S04]  /*1fee0*/  @!P2 ST.E.128 desc[UR6][R10.64], RZ ;  /* 0x000000ff0a00a985 */ /* 0x0009e8000c101d06 */
[----:B------:R4:W-:Y:S02]  /*1fef0*/  @!P3 ST.E.128 desc[UR6][R14.64], RZ ;  /* 0x000000ff0e00b985 */ /* 0x0009e4000c101d06 */
.L_x_3264:
[----:B------:R-:W-:Y:S05]  /*1ff00*/  BSYNC B1 ;  /* 0x0000000000017941 */ /* 0x000fea0003800000 */
.L_x_3263:
[----:B------:R-:W-:-:S03]  /*1ff10*/  UMOV UR4, 0xffffffff ;  /* 0xffffffff00047882 */ /* 0x000fc60000000000 */
[----:B------:R-:W-:Y:S05]  /*1ff20*/  BRA.DIV UR4, `(.L_x_3265) ;  /* 0x000000ce04047947 */ /* 0x000fea000b800000 */
[----:B0-----:R0:W0:Y:S04]  /*1ff30*/  SHFL.IDX PT, R0, R3, 0x2, 0x181f ;  /* 0x00581f0003007f89 */ /* 0x00102800000e0000 */
[----:B---34-:R3:W4:Y:S02]  /*1ff40*/  SHFL.IDX PT, R14, R2, 0x2, 0x181f ;  /* 0x00581f00020e7f89 */ /* 0x01872400000e0000 */
.L_x_3570:
        /* <DEDUP_REMOVED lines=16> */
.L_x_3267:
[----:B------:R-:W-:Y:S05]  /*20050*/  BSYNC B1 ;  /* 0x0000000000017941 */ /* 0x000fea0003800000 */
.L_x_3266:
[----:B------:R-:W-:-:S03]  /*20060*/  UMOV UR4, 0xffffffff ;  /* 0xffffffff00047882 */ /* 0x000fc60000000000 */
[----:B------:R-:W-:Y:S05]  /*20070*/  BRA.DIV UR4, `(.L_x_3268) ;  /* 0x000000ca04f87947 */ /* 0x000fea000b800000 */
[----:B0-----:R0:W0:Y:S04]  /*20080*/  SHFL.IDX PT, R0, R3, 0x3, 0x181f ;  /* 0x00781f0003007f89 */ /* 0x00102800000e0000 */
[----:B----4-:R4:W0:Y:S02]  /*20090*/  SHFL.IDX PT, R14, R2, 0x3, 0x181f ;  /* 0x00781f00020e7f89 */ /* 0x01082400000e0000 */
.L_x_3574:
[----:B--234-:R-:W-:-:S05]  /*200a0*/  VIADD R2, R8, 0x60 ;  /* 0x0000006008027836 */ /* 0x01cfca0000000000 */
        /* <DEDUP_REMOVED lines=14> */
.L_x_3251:
[----:B------:R-:W-:Y:S05]  /*20190*/  BSYNC B0 ;  /* 0x0000000000007941 */ /* 0x000fea0003800000 */
.L_x_3236:
[----:B------:R-:W-:Y:S02]  /*201a0*/  ULDC UR4, c[0x0][0xc3c] ;  /* 0x00030f0000047ab9 */ /* 0x000fe40000000800 */
[----:B------:R-:W-:-:S13]  /*201b0*/  ISETP.GE.AND P0, PT, R7, UR4, PT ;  /* 0x0000000407007c0c */ /* 0x000fda000bf06270 */
[----:B------:R-:W-:Y:S05]  /*201c0*/  @!P0 BRA `(.L_x_3269) ;  /* 0xfffffe1000208947 */ /* 0x000fea000383ffff */
[----:B------:R-:W-:Y:S05]  /*201d0*/  BRA `(.L_x_3076) ;  /* 0x0000008c00187947 */ /* 0x000fea0003800000 */
.L_x_3074:
[----:B------:R-:W-:-:S08]  /*201e0*/  NOP ;  /* 0x0000000000007918 */ /* 0x000fd00000000000 */
[----:B0-----:R-:W0:-:S00]  /*201f0*/  USETMAXREG.DEALLOC.CTAPOOL 0x28 ;  /* 0x00000028000079c8 */ /* 0x001e0000080e0500 */
[----:B0-----:R-:W2:Y:S01]  /*20200*/  LDL.LU R3, [R1] ;  /* 0x0000000001037983 */ /* 0x001ea20000300800 */
[----:B------:R-:W-:-:S06]  /*20210*/  LOP3.LUT R0, R0, 0x3, RZ, 0xc0, !PT ;  /* 0x0000000300007812 */ /* 0x000fcc00078ec0ff */
[----:B------:R-:W0:Y:S02]  /*20220*/  SHFL.IDX PT, R0, R0, RZ, 0x1f ;  /* 0x00001fff00007589 */ /* 0x000e2400000e0000 */
[----:B0-----:R-:W-:-:S13]  /*20230*/  ISETP.NE.AND P0, PT, R0, RZ, PT ;  /* 0x000000ff0000720c */ /* 0x001fda0003f05270 */
[----:B------:R-:W-:Y:S01]  /*20240*/  @P0 BAR.SYNC.DEFER_BLOCKING 0x5, 0x180 ;  /* 0x0146000000000b1d */ /* 0x000fe20000010000 */
[----:B--2---:R-:W-:-:S04]  /*20250*/  LOP3.LUT R3, R3, 0xfffffdff, RZ, 0xc0, !PT ;  /* 0xfffffdff03037812 */ /* 0x004fc800078ec0ff */
[----:B------:R-:W-:-:S05]  /*20260*/  @P0 LOP3.LUT R3, R3, 0x200, RZ, 0xfc, !PT ;  /* 0x0000020003030812 */ /* 0x000fca00078efcff */
[----:B------:R0:W-:Y:S02]  /*20270*/  STL [R1], R3 ;  /* 0x0000000301007387 */ /* 0x0001e40000100800 */
[----:B0-----:R-:W-:-:S04]  /*20280*/  @P0 MOV R3, 0x400 ;  /* 0x0000040000030802 */ /* 0x001fc80000000f00 */
        /* <DEDUP_REMOVED lines=39> */
[----:B--2---:R-:W-:-:S04]  /*20500*/  SEL R5, R4, RZ, P5 ;  /* 0x000000ff04057207 */ /* 0x004fc80002800000 */
[----:B------:R-:W-:-:S05]  /*20510*/  IADD3 R5, R2, R5, RZ ;  /* 0x0000000502057210 */ /* 0x000fca0007ffe0ff */
        /* <DEDUP_REMOVED lines=8> */
.L_x_3273:
        /* <DEDUP_REMOVED lines=37> */
.L_x_3271:
        /* <DEDUP_REMOVED lines=13> */
.L_x_3274:
[----:B-1----:R-:W-:Y:S01]  /*208c0*/  IMAD R16, R16, UR5, R3 ;  /* 0x0000000510107c24 */ /* 0x002fe2000f8e0203 */
[----:B------:R-:W-:-:S04]  /*208d0*/  IADD3 R19, R19, UR4, RZ ;  /* 0x0000000413137c10 */ /* 0x000fc8000fffe0ff */
        /* <DEDUP_REMOVED lines=22> */
[----:B------:R-:W-:Y:S01]  /*20a40*/  @!P1 IMAD.IADD R3, R3, 0x1, -R12 ;  /* 0x0000000103039824 */ /* 0x000fe200078e0a0c */
[----:B------:R-:W-:Y:S02]  /*20a50*/  @!P1 IADD3 R2, R2, 0x1, RZ ;  /* 0x0000000102029810 */ /* 0x000fe40007ffe0ff */
        /* <DEDUP_REMOVED lines=14> */
[----:B------:R-:W-:Y:S01]  /*20b40*/  IMAD.HI.U32 R2, R3, R9, R2 ;  /* 0x0000000903027227 */ /* 0x000fe200078e0002 */
[----:B------:R-:W-:-:S03]  /*20b50*/  MOV R3, R8 ;  /* 0x0000000800037202 */ /* 0x000fc60000000f00 */
        /* <DEDUP_REMOVED lines=10> */
[----:B------:R-:W-:-:S05]  /*20c00*/  IADD3 R3, -R12, RZ, RZ ;  /* 0x000000ff0c037210 */ /* 0x000fca0007ffe1ff */
        /* <DEDUP_REMOVED lines=9> */
.L_x_3275:
        /* <DEDUP_REMOVED lines=20> */
[-C--:B------:R-:W-:Y:S01]  /*20de0*/  @!P1 IADD3 R3, R3, -R10.reuse, RZ ;  /* 0x8000000a03039210 */ /* 0x080fe20007ffe0ff */
        /* <DEDUP_REMOVED lines=21> */
[----:B0-----:R-:W-:-:S05]  /*20f40*/  IADD3 R11, RZ, -R3, RZ ;  /* 0x80000003ff0b7210 */ /* 0x001fca0007ffe0ff */
        /* <DEDUP_REMOVED lines=16> */
[----:B------:R-:W-:Y:S02]  /*21050*/  @!P2 IADD3 R2, -R2, RZ, RZ ;  /* 0x000000ff0202a210 */ /* 0x000fe40007ffe1ff */
[----:B------:R-:W-:-:S05]  /*21060*/  @!P1 LOP3.LUT R2, RZ, R7, RZ, 0x33, !PT ;  /* 0x00000007ff029212 */ /* 0x000fca00078e33ff */
[----:B------:R-:W-:-:S07]  /*21070*/  IMAD R18, R2, R18, R3 ;  /* 0x0000001202127224 */ /* 0x000fce00078e0203 */
.L_x_3276:
[----:B------:R-:W-:-:S05]  /*21080*/  LOP3.LUT R17, RZ, R2, RZ, 0x33, !PT ;  /* 0x00000002ff117212 */ /* 0x000fca00078e33ff */
[----:B------:R-:W-:Y:S01]  /*21090*/  IMAD.IADD R17, R6, 0x1, R17 ;  /* 0x0000000106117824 */ /* 0x000fe200078e0211 */
[----:B------:R-:W-:Y:S06]  /*210a0*/  BRA `(.L_x_3277) ;  /* 0x00000000000c7947 */ /* 0x000fec0003800000 */
.L_x_3272:
[----:B------:R-:W-:Y:S02]  /*210b0*/  IMAD.MOV.U32 R17, RZ, RZ, RZ ;  /* 0x000000ffff117224 */ /* 0x000fe400078e00ff */
[----:B------:R-:W-:Y:S02]  /*210c0*/  IMAD.U32 R16, RZ, RZ, UR6 ;  /* 0x00000006ff107e24 */ /* 0x000fe4000f8e00ff */
[----:B------:R-:W-:-:S07]  /*210d0*/  IMAD.MOV.U32 R18, RZ, RZ, RZ ;  /* 0x000000ffff127224 */ /* 0x000fce00078e00ff */
.L_x_3277:
[----:B------:R-:W-:-:S13]  /*210e0*/  ISETP.NE.AND P0, PT, R0, RZ, PT ;  /* 0x000000ff0000720c */ /* 0x000fda0003f05270 */
[----:B------:R-:W0:Y:S01]  /*210f0*/  @!P0 S2R R3, SR_CgaCtaId ;  /* 0x0000000000038919 */ /* 0x000e220000008800 */
[----:B------:R-:W-:-:S04]  /*21100*/  @!P0 MOV R0, 0x400 ;  /* 0x0000040000008802 */ /* 0x000fc80000000f00 */
[----:B0-----:R-:W-:-:S05]  /*21110*/  @!P0 LEA R0, R3, R0, 0x18 ;  /* 0x0000000003008211 */ /* 0x001fca00078ec0ff */
[----:B------:R2:W-:Y:S01]  /*21120*/  @!P0 STS.128 [R0+0x228d0], R16 ;  /* 0x0228d01000008388 */ /* 0x0005e20000000c00 */
[----:B------:R-:W-:Y:S06]  /*21130*/  BAR.ARV 0x5, 0x180 ;  /* 0x0146000000007b1d */ /* 0x000fec0000002000 */
.L_x_3270:
[----:B------:R3:W-:Y:S01]  /*21140*/  STL [R1+0x34], RZ ;  /* 0x000034ff01007387 */ /* 0x0007e20000100800 */
[----:B------:R-:W-:Y:S01]  /*21150*/  ULDC UR4, c[0x0][0xc3c] ;  /* 0x00030f0000047ab9 */ /* 0x000fe20000000800 */
[----:B------:R-:W-:Y:S01]  /*21160*/  IMAD.MOV.U32 R35, RZ, RZ, 0x1 ;  /* 0x00000001ff237424 */ /* 0x000fe200078e00ff */
[----:B-1----:R-:W-:Y:S02]  /*21170*/  ISETP.GE.AND P0, PT, R19, UR4, PT ;  /* 0x0000000413007c0c */ /* 0x002fe4000bf06270 */
[----:B------:R-:W-:-:S11]  /*21180*/  MOV R30, RZ ;  /* 0x000000ff001e7202 */ /* 0x000fd60000000f00 */
[----:B---3--:R-:W-:Y:S05]  /*21190*/  @P0 BRA `(.L_x_3278) ;  /* 0x0000007800240947 */ /* 0x008fea0003800000 */
[----:B--2---:R-:W2:Y:S01]  /*211a0*/  LDL R0, [R1+0x44] ;  /* 0x0000440001007983 */ /* 0x004ea20000100800 */
[----:B------:R-:W1:Y:S01]  /*211b0*/  S2UR UR4, SR_CgaCtaId ;  /* 0x00000000000479c3 */ /* 0x000e620000008800 */
[----:B------:R-:W-:Y:S01]  /*211c0*/  MOV R22, 0x400 ;  /* 0x0000040000167802 */ /* 0x000fe20000000f00 */
[----:B------:R-:W-:Y:S01]  /*211d0*/  BSSY B7, `(.L_x_3278) ;  /* 0x0000785000077945 */ /* 0x000fe20003800000 */
[----:B------:R-:W3:Y:S01]  /*211e0*/  S2R R14, SR_TID.X ;  /* 0x00000000000e7919 */ /* 0x000ee20000002100 */
[----:B------:R-:W-:Y:S01]  /*211f0*/  IMAD.MOV.U32 R36, RZ, RZ, 0x1 ;  /* 0x00000001ff247424 */ /* 0x000fe200078e00ff */
[----:B------:R-:W-:Y:S01]  /*21200*/  ULDC.64 UR38, c[0x0][0x198] ;  /* 0x0000660000267ab9 */ /* 0x000fe20000000a00 */
[----:B------:R-:W-:Y:S01]  /*21210*/  IMAD.MOV.U32 R33, RZ, RZ, RZ ;  /* 0x000000ffff217224 */ /* 0x000fe200078e00ff */
[----:B------:R-:W-:Y:S01]  /*21220*/  ULDC UR37, c[0x0][0xc] ;  /* 0x0000030000257ab9 */ /* 0x000fe20000000800 */
[----:B------:R-:W-:Y:S02]  /*21230*/  IMAD.MOV.U32 R30, RZ, RZ, RZ ;  /* 0x000000ffff1e7224 */ /* 0x000fe400078e00ff */
        /* <DEDUP_REMOVED lines=37> */
[----:B0-----:R-:W-:-:S04]  /*21490*/  MOV R2, 0x40 ;  /* 0x0000004000027802 */ /* 0x001fc80000000f00 */
[----:B------:R-:W-:-:S05]  /*214a0*/  SEL R2, R2, 0xffffffc0, !P0 ;  /* 0xffffffc002027807 */ /* 0x000fca0004000000 */
[----:B------:R0:W-:Y:S04]  /*214b0*/  STL [R1+0x1c], R2 ;  /* 0x00001c0201007387 */ /* 0x0001e80000100800 */
[----:B------:R1:W-:Y:S04]  /*214c0*/  STL [R1+0xc], R4 ;  /* 0x00000c0401007387 */ /* 0x0003e80000100800 */
[----:B------:R1:W-:Y:S01]  /*214d0*/  STL [R1+0x2c], R0 ;  /* 0x00002c0001007387 */ /* 0x0003e20000100800 */
[----:B0-----:R-:W-:-:S07]  /*214e0*/  LOP3.LUT R2, R3, 0x80, RZ, 0xfc, !PT ;  /* 0x0000008003027812 */ /* 0x001fce00078efcff */
.L_x_3390:
[----:B--2---:R-:W0:Y:S01]  /*214f0*/  LDC.64 R2, c[0x0][0xc88] ;  /* 0x00032200ff027b82 */ /* 0x004e220000000a00 */
[----:B------:R-:W-:Y:S01]  /*21500*/  ULDC.64 UR4, c[0x0][0x208] ;  /* 0x0000820000047ab9 */ /* 0x000fe20000000a00 */
[----:B0-----:R-:W-:-:S05]  /*21510*/  IMAD.WIDE R2, R19, 0x4, R2 ;  /* 0x0000000413027825 */ /* 0x001fca00078e0202 */
[----:B-1----:R-:W1:Y:S01]  /*21520*/  LDG.E R23, desc[UR4][R2.64] ;  /* 0x0000000402177981 */ /* 0x002e62000c1e1900 */
[----:B------:R-:W-:Y:S05]  /*21530*/  YIELD ;  /* 0x0000000000007946 */ /* 0x000fea0003800000 */
[----:B------:R-:W-:Y:S01]  /*21540*/  ULDC.64 UR4, c[0x0][0xa28] ;  /* 0x00028a0000047ab9 */ /* 0x000fe20000000a00 */
[----:B------:R-:W-:Y:S01]  /*21550*/  MOV R37, RZ ;  /* 0x000000ff00257202 */ /* 0x000fe20000000f00 */
[----:B------:R-:W-:Y:S01]  /*21560*/  ULDC.64 UR8, c[0x0][0xa18] ;  /* 0x0002860000087ab9 */ /* 0x000fe20000000a00 */
[----:B------:R-:W-:Y:S01]  /*21570*/  ISETP.NE.U32.AND P0, PT, RZ, UR4, PT ;  /* 0x00000004ff007c0c */ /* 0x000fe2000bf05070 */
[----:B------:R-:W-:Y:S01]  /*21580*/  ULDC.64 UR10, c[0x0][0x208] ;  /* 0x00008200000a7ab9 */ /* 0x000fe20000000a00 */
[----:B------:R-:W-:-:S02]  /*21590*/  ULDC.64 UR6, c[0x0][0xa10] ;  /* 0x0002840000067ab9 */ /* 0x000fc40000000a00 */
[----:B------:R-:W-:Y:S02]  /*215a0*/  ISETP.NE.AND.EX P0, PT, RZ, UR5, PT, P0 ;  /* 0x00000005ff007c0c */ /* 0x000fe4000bf05300 */
[----:B------:R-:W-:-:S04]  /*215b0*/  ISETP.NE.U32.AND P2, PT, RZ, UR8, PT ;  /* 0x00000008ff007c0c */ /* 0x000fc8000bf45070 */
[----:B------:R-:W-:Y:S01]  /*215c0*/  ISETP.NE.AND.EX P2, PT, RZ, UR9, PT, P2 ;  /* 0x00000009ff007c0c */ /* 0x000fe2000bf45320 */
[----:B------:R-:W-:Y:S01]  /*215d0*/  IMAD.MOV.U32 R28, RZ, RZ, RZ ;  /* 0x000000ffff1c7224 */ /* 0x000fe200078e00ff */
[----:B-1----:R-:W-:-:S05]  /*215e0*/  SHF.R.S32.HI R0, RZ, 0x1f, R23 ;  /* 0x0000001fff007819 */ /* 0x002fca0000011417 */
[C---:B------:R-:W-:Y:S01]  /*215f0*/  @P0 LEA R2, P1, R23.reuse, UR4, 0x2 ;  /* 0x0000000417020c11 */ /* 0x040fe2000f8210ff */
[C---:B------:R-:W-:Y:S01]  /*21600*/  IMAD.SHL.U32 R24, R23.reuse, 0x4, RZ ;  /* 0x0000000417187824 */ /* 0x040fe200078e00ff */
[C-C-:B------:R-:W-:Y:S01]  /*21610*/  SHF.L.U64.HI R25, R23.reuse, 0x2, R0.reuse ;  /* 0x0000000217197819 */ /* 0x140fe20000010200 */
[----:B------:R0:W-:Y:S01]  /*21620*/  STL [R1+0x30], R0 ;  /* 0x0000300001007387 */ /* 0x0001e20000100800 */
[----:B------:R-:W-:Y:S01]  /*21630*/  @P0 LEA.HI.X R3, R23, UR5, R0, 0x2, P1 ;  /* 0x0000000517030c11 */ /* 0x000fe200088f1400 */
[----:B------:R-:W-:-:S04]  /*21640*/  ULDC.64 UR4, c[0x0][0xa00] ;  /* 0x0002800000047ab9 */ /* 0x000fc80000000a00 */
[----:B------:R1:W5:Y:S01]  /*21650*/  @P0 LDG.E R37, desc[UR10][R2.64] ;  /* 0x0000000a02250981 */ /* 0x000362000c1e1900 */
[----:B------:R-:W-:Y:S02]  /*21660*/  ISETP.NE.U32.AND P0, PT, RZ, UR4, PT ;  /* 0x00000004ff007c0c */ /* 0x000fe4000bf05070 */
[----:B------:R-:W-:Y:S01]  /*21670*/  ISETP.NE.U32.AND P1, PT, RZ, UR6, PT ;  /* 0x00000006ff007c0c */ /* 0x000fe2000bf25070 */
[----:B0-----:R-:W-:Y:S01]  /*21680*/  IMAD.MOV.U32 R0, RZ, RZ, RZ ;  /* 0x000000ffff007224 */ /* 0x001fe200078e00ff */
[----:B------:R-:W-:Y:S02]  /*21690*/  ISETP.NE.AND.EX P0, PT, RZ, UR5, PT, P0 ;  /* 0x00000005ff007c0c */ /* 0x000fe4000bf05300 */
[----:B------:R-:W-:Y:S02]  /*216a0*/  ISETP.NE.AND.EX P1, PT, RZ, UR7, PT, P1 ;  /* 0x00000007ff007c0c */ /* 0x000fe4000bf25310 */
[C---:B------:R-:W-:Y:S02]  /*216b0*/  IADD3 R4, P4, R24.reuse, UR6, RZ ;  /* 0x0000000618047c10 */ /* 0x040fe4000ff9e0ff */
[----:B-1----:R-:W-:Y:S01]  /*216c0*/  IADD3 R2, P3, R24, UR4, RZ ;  /* 0x0000000418027c10 */ /* 0x002fe2000ff7e0ff */
[----:B------:R-:W-:Y:S01]  /*216d0*/  ULDC UR4, c[0x0][0x288] ;  /* 0x0000a20000047ab9 */ /* 0x000fe20000000800 */
[C---:B------:R-:W-:Y:S01]  /*216e0*/  IADD3.X R5, R25.reuse, UR7, RZ, P4, !PT ;  /* 0x0000000719057c10 */ /* 0x040fe2000a7fe4ff */
[----:B------:R-:W-:Y:S01]  /*216f0*/  IMAD.U32 R31, RZ, RZ, UR4 ;  /* 0x00000004ff1f7e24 */ /* 0x000fe2000f8e00ff */
[----:B------:R-:W-:Y:S01]  /*21700*/  IADD3.X R3, R25, UR5, RZ, P3, !PT ;  /* 0x0000000519037c10 */ /* 0x000fe20009ffe4ff */
[----:B------:R-:W-:-:S02]  /*21710*/  ULDC.64 UR4, c[0x0][0x418] ;  /* 0x0001060000047ab9 */ /* 0x000fc40000000a00 */
[----:B------:R-:W-:Y:S01]  /*21720*/  UISETP.NE.U32.AND UP0, UPT, UR4, URZ, UPT ;  /* 0x0000003f0400728c */ /* 0x000fe2000bf05070 */
[----:B------:R-:W-:Y:S01]  /*21730*/  @P2 IADD3 R6, P3, R24, UR8, RZ ;  /* 0x0000000818062c10 */ /* 0x000fe2000ff7e0ff */
[----:B------:R-:W5:Y:S01]  /*21740*/  @P0 LDG.E R28, desc[UR10][R2.64] ;  /* 0x0000000a021c0981 */ /* 0x000f62000c1e1900 */
[----:B------:R-:W-:Y:S01]  /*21750*/  ULDC UR4, c[0x0][0x424] ;  /* 0x0001090000047ab9 */ /* 0x000fe20000000800 */
[----:B------:R-:W-:Y:S01]  /*21760*/  UISETP.NE.AND.EX UP0, UPT, UR5, URZ, UPT, UP0 ;  /* 0x0000003f0500728c */ /* 0x000fe2000bf05300 */
[----:B------:R-:W-:Y:S01]  /*21770*/  @P2 IADD3.X R7, R25, UR9, RZ, P3, !PT ;  /* 0x0000000919072c10 */ /* 0x000fe20009ffe4ff */
[----:B------:R-:W5:Y:S01]  /*21780*/  @P1 LDG.E R0, desc[UR10][R4.64] ;  /* 0x0000000a04001981 */ /* 0x000f62000c1e1900 */
[----:B------:R-:W-:Y:S01]  /*21790*/  ULDC UR5, c[0x0][0x2f0] ;  /* 0x0000bc0000057ab9 */ /* 0x000fe20000000800 */
[----:B------:R-:W-:Y:S02]  /*217a0*/  USEL UR4, UR4, 0x1, UP0 ;  /* 0x0000000104047887 */ /* 0x000fe40008000000 */
[----:B------:R0:W5:Y:S02]  /*217b0*/  @P2 LDG.E R31, desc[UR10][R6.64] ;  /* 0x0000000a061f2981 */ /* 0x000164000c1e1900 */
[----:B------:R-:W-:-:S03]  /*217c0*/  UIMAD UR4, UR4, UR5, URZ ;  /* 0x00000005040472a4 */ /* 0x000fc6000f8e023f */
[----:B------:R-:W-:-:S03]  /*217d0*/  ULDC UR5, c[0x0][0x348] ;  /* 0x0000d20000057ab9 */ /* 0x000fc60000000800 */
[----:B------:R-:W-:Y:S02]  /*217e0*/  IMAD.U32 R10, RZ, RZ, UR4 ;  /* 0x00000004ff0a7e24 */ /* 0x000fe4000f8e00ff */
[----:B0-----:R-:W-:Y:S01]  /*217f0*/  IMAD.U32 R6, RZ, RZ, UR5 ;  /* 0x00000005ff067e24 */ /* 0x001fe2000f8e00ff */
[----:B------:R-:W-:Y:S06]  /*21800*/  @P2 BRA `(.L_x_3279) ;  /* 0x0000000000142947 */ /* 0x000fec0003800000 */
[----:B------:R-:W-:Y:S05]  /*21810*/  @!P0 BRA `(.L_x_3279) ;  /* 0x0000000000108947 */ /* 0x000fea0003800000 */
[----:B------:R-:W-:Y:S02]  /*21820*/  ULDC.64 UR4, c[0x0][0x208] ;  /* 0x0000820000047ab9 */ /* 0x000fe40000000a00 */
[----:B-----5:R-:W2:Y:S04]  /*21830*/  LDG.E R31, desc[UR4][R2.64] ;  /* 0x00000004021f7981 */ /* 0x020ea8000c1e1900 */
[----:B------:R-:W2:Y:S02]  /*21840*/  LDG.E R2, desc[UR4][R2.64+0x4] ;  /* 0x0000040402027981 */ /* 0x000ea4000c1e1900 */
[----:B--2---:R-:W-:-:S07]  /*21850*/  IADD3 R31, -R31, R2, RZ ;  /* 0x000000021f1f7210 */ /* 0x004fce0007ffe1ff */
.L_x_3279:
[----:B------:R-:W-:Y:S01]  /*21860*/  ULDC.64 UR4, c[0x0][0xa20] ;  /* 0x0002880000047ab9 */ /* 0x000fe20000000a00 */
[C---:B------:R-:W-:Y:S01]  /*21870*/  LOP3.LUT R9, R18.reuse, 0xff000000, RZ, 0xc0, !PT ;  /* 0xff00000012097812 */ /* 0x040fe200078ec0ff */
[----:B------:R-:W-:Y:S01]  /*21880*/  IMAD.MOV.U32 R34, RZ, RZ, R23 ;  /* 0x000000ffff227224 */ /* 0x000fe200078e0017 */
[----:B------:R-:W-:Y:S02]  /*21890*/  ISETP.NE.U32.AND P0, PT, RZ, UR4, PT ;  /* 0x00000004ff007c0c */ /* 0x000fe4000bf05070 */
[----:B------:R-:W-:Y:S02]  /*218a0*/  SHF.R.U32.HI R9, RZ, 0x8, R9 ;  /* 0x00000008ff097819 */ /* 0x000fe40000011609 */
[----:B------:R-:W-:Y:S02]  /*218b0*/  ISETP.NE.AND.EX P0, PT, RZ, UR5, PT, P0 ;  /* 0x00000005ff007c0c */ /* 0x000fe4000bf05300 */
[C---:B------:R-:W-:Y:S02]  /*218c0*/  LOP3.LUT R2, R18.reuse, 0xff0000, RZ, 0xc0, !PT ;  /* 0x00ff000012027812 */ /* 0x040fe400078ec0ff */
        /* <DEDUP_REMOVED lines=8> */
.L_x_3280:
[----:B------:R-:W-:Y:S02]  /*21950*/  ULDC.64 UR4, c[0x0][0xa08] ;  /* 0x0002820000047ab9 */ /* 0x000fe40000000a00 */
[----:B------:R-:W-:-:S04]  /*21960*/  ISETP.NE.U32.AND P0, PT, RZ, UR4, PT ;  /* 0x00000004ff007c0c */ /* 0x000fc8000bf05070 */
[----:B------:R-:W-:-:S13]  /*21970*/  ISETP.NE.AND.EX P0, PT, RZ, UR5, PT, P0 ;  /* 0x00000005ff007c0c */ /* 0x000fda000bf05300 */
[----:B------:R-:W-:Y:S05]  /*21980*/  @!P0 BRA `(.L_x_3281) ;  /* 0x0000000000188947 */ /* 0x000fea0003800000 */
[----:B------:R-:W0:Y:S01]  /*21990*/  LDC.64 R2, c[0x0][0xa08] ;  /* 0x00028200ff027b82 */ /* 0x000e220000000a00 */
[----:B------:R-:W-:Y:S01]  /*219a0*/  ULDC.64 UR4, c[0x0][0x208] ;  /* 0x0000820000047ab9 */ /* 0x000fe20000000a00 */
[----:B0-----:R-:W-:-:S05]  /*219b0*/  IMAD.WIDE R2, R34, 0x4, R2 ;  /* 0x0000000422027825 */ /* 0x001fca00078e0202 */
[----:B------:R-:W2:Y:S04]  /*219c0*/  LDG.E R10, desc[UR4][R2.64] ;  /* 0x00000004020a7981 */ /* 0x000ea8000c1e1900 */
[----:B------:R-:W2:Y:S02]  /*219d0*/  LDG.E R2, desc[UR4][R2.64+0x4] ;  /* 0x0000040402027981 */ /* 0x000ea4000c1e1900 */
[----:B--2---:R-:W-:-:S07]  /*219e0*/  IMAD.IADD R10, R2, 0x1, -R10 ;  /* 0x00000001020a7824 */ /* 0x004fce00078e0a0a */
.L_x_3281:
[----:B------:R-:W-:Y:S01]  /*219f0*/  ULDC.64 UR4, c[0x0][0x208] ;  /* 0x0000820000047ab9 */ /* 0x000fe20000000a00 */
[----:B0-----:R-:W0:Y:S01]  /*21a00*/  LDC R3, c[0x0][0x448] ;  /* 0x00011200ff037b82 */ /* 0x001e220000000800 */
[----:B------:R-:W2:Y:S04]  /*21a10*/  @P1 LDG.E R2, desc[UR4][R4.64] ;  /* 0x0000000404021981 */ /* 0x000ea8000c1e1900 */
[----:B------:R1:W2:Y:S01]  /*21a20*/  @P1 LDG.E R5, desc[UR4][R4.64+0x4] ;  /* 0x0000040404051981 */ /* 0x0002a2000c1e1900 */
[----:B-----5:R-:W-:Y:S01]  /*21a30*/  IMAD.IADD R10, R10, 0x1, -R37 ;  /* 0x000000010a0a7824 */ /* 0x020fe200078e0a25 */
[----:B------:R-:W-:Y:S01]  /*21a40*/  BSSY B0, `(.L_x_3282) ;  /* 0x0000036000007945 */ /* 0x000fe20003800000 */
[----:B0-----:R-:W-:-:S13]  /*21a50*/  ISETP.NE.AND P0, PT, R3, 0x1, PT ;  /* 0x000000010300780c */ /* 0x001fda0003f05270 */
[----:B-1----:R-:W0:Y:S08]  /*21a60*/  @P0 LDC R4, c[0x0][0x44c] ;  /* 0x00011300ff040b82 */ /* 0x002e300000000800 */
[----:B------:R-:W1:Y:S01]  /*21a70*/  @P0 LDC R3, c[0x0][0x450] ;  /* 0x00011400ff030b82 */ /* 0x000e620000000800 */
[----:B--2---:R-:W-:Y:S01]  /*21a80*/  @P1 IMAD.IADD R6, R5, 0x1, -R2 ;  /* 0x0000000105061824 */ /* 0x004fe200078e0a02 */
[----:B------:R-:W-:Y:S01]  /*21a90*/  SHF.R.U32.HI R5, RZ, 0x10, R9 ;  /* 0x00000010ff057819 */ /* 0x000fe20000011609 */
[----:B------:R-:W-:-:S03]  /*21aa0*/  IMAD.SHL.U32 R2, R17, 0x80, RZ ;  /* 0x0000008011027824 */ /* 0x000fc600078e00ff */
[----:B------:R-:W-:Y:S01]  /*21ab0*/  IADD3 R26, R10, R6, RZ ;  /* 0x000000060a1a7210 */ /* 0x000fe20007ffe0ff */
[----:B------:R-:W-:-:S03]  /*21ac0*/  VIADD R2, R2, 0x7f ;  /* 0x0000007f02027836 */ /* 0x000fc60000000000 */
[----:B------:R-:W-:Y:S01]  /*21ad0*/  IADD3 R8, R26, 0xa0, -R31 ;  /* 0x000000a01a087810 */ /* 0x000fe20007ffe81f */
[----:B0-----:R-:W-:-:S04]  /*21ae0*/  @P0 IMAD.HI.U32 R4, R2, R4, RZ ;  /* 0x0000000402040227 */ /* 0x001fc800078e00ff */
[----:B------:R-:W-:Y:S01]  /*21af0*/  VIADD R7, R26, 0x9f ;  /* 0x0000009f1a077836 */ /* 0x000fe20000000000 */
[----:B-1----:R-:W-:Y:S02]  /*21b00*/  @P0 SHF.R.U32.HI R2, RZ, R3, R4 ;  /* 0x00000003ff020219 */ /* 0x002fe40000011604 */
[----:B------:R-:W-:Y:S01]  /*21b10*/  LOP3.LUT R4, R9, 0xff, RZ, 0xc0, !PT ;  /* 0x000000ff09047812 */ /* 0x000fe200078ec0ff */
[----:B------:R-:W-:-:S04]  /*21b20*/  IMAD.HI R7, R7, 0x66666667, RZ ;  /* 0x6666666707077827 */ /* 0x000fc800078e02ff */
[----:B------:R-:W-:Y:S01]  /*21b30*/  IMAD.IADD R2, R8, 0x1, R2 ;  /* 0x0000000108027824 */ /* 0x000fe200078e0202 */
[----:B------:R-:W-:-:S03]  /*21b40*/  SHF.R.U32.HI R3, RZ, 0x1f, R7 ;  /* 0x0000001fff037819 */ /* 0x000fc60000011607 */
[----:B------:R-:W-:Y:S01]  /*21b50*/  IMAD.HI R2, R2, 0x66666667, RZ ;  /* 0x6666666702027827 */ /* 0x000fe200078e02ff */
[----:B------:R-:W-:-:S04]  /*21b60*/  LEA.HI.SX32 R7, R7, R3, 0x1a ;  /* 0x0000000307077211 */ /* 0x000fc800078fd2ff */
[----:B------:R-:W-:-:S04]  /*21b70*/  SHF.R.U32.HI R3, RZ, 0x1f, R2 ;  /* 0x0000001fff037819 */ /* 0x000fc80000011602 */
[----:B------:R-:W-:Y:S01]  /*21b80*/  LEA.HI.SX32 R3, R2, R3, 0x1a ;  /* 0x0000000302037211 */ /* 0x000fe200078fd2ff */
[----:B------:R-:W-:-:S03]  /*21b90*/  IMAD.MOV.U32 R2, RZ, RZ, RZ ;  /* 0x000000ffff027224 */ /* 0x000fc600078e00ff */
[----:B------:R-:W-:-:S04]  /*21ba0*/  VIMNMX R11, R7, R3, PT ;  /* 0x00000003070b7248 */ /* 0x000fc80003fe0100 */
[----:B------:R-:W-:-:S13]  /*21bb0*/  ISETP.GE.AND P0, PT, R11, 0x1, PT ;  /* 0x000000010b00780c */ /* 0x000fda0003f06270 */
[----:B------:R-:W-:Y:S05]  /*21bc0*/  @!P0 BRA `(.L_x_3283) ;  /* 0x0000000000748947 */ /* 0x000fea0003800000 */
[----:B------:R-:W-:Y:S01]  /*21bd0*/  ISETP.NE.AND P0, PT, R5, RZ, PT ;  /* 0x000000ff0500720c */ /* 0x000fe20003f05270 */
[----:B------:R-:W-:-:S03]  /*21be0*/  ULDC UR4, c[0x0][0x9f0] ;  /* 0x00027c0000047ab9 */ /* 0x000fc60000000800 */
[----:B------:R-:W-:-:S04]  /*21bf0*/  SEL R9, R5, UR4, P0 ;  /* 0x0000000405097c07 */ /* 0x000fc80008000000 */
[----:B------:R-:W-:Y:S02]  /*21c00*/  IABS R12, R9 ;  /* 0x00000009000c7213 */ /* 0x000fe40000000000 */
[----:B------:R-:W-:Y:S02]  /*21c10*/  IADD3 R13, R9, -0x1, R11 ;  /* 0xffffffff090d7810 */ /* 0x000fe40007ffe00b */
[----:B------:R-:W0:Y:S08]  /*21c20*/  I2F.RP R2, R12 ;  /* 0x0000000c00027306 */ /* 0x000e300000209400 */
        /* <DEDUP_REMOVED lines=10> */
[----:B------:R-:W-:Y:S02]  /*21cd0*/  IABS R3, R13 ;  /* 0x0000000d00037213 */ /* 0x000fe40000000000 */
[----:B------:R-:W-:-:S05]  /*21ce0*/  IADD3 R2, RZ, -R2, RZ ;  /* 0x80000002ff027210 */ /* 0x000fca0007ffe0ff */
[----:B------:R-:W-:Y:S02]  /*21cf0*/  IMAD.MOV.U32 R13, RZ, RZ, R2 ;  /* 0x000000ffff0d7224 */ /* 0x000fe400078e0002 */
        /* <DEDUP_REMOVED lines=10> */
.L_x_3283:
[----:B------:R-:W-:Y:S05]  /*21da0*/  BSYNC B0 ;  /* 0x0000000000007941 */ /* 0x000fea0003800000 */
.L_x_3282:
        /* <DEDUP_REMOVED lines=25> */
.L_x_3577:
[----:B-1----:R-:W-:Y:S02]  /*21f40*/  ISETP.NE.AND P0, PT, R14, RZ, PT ;  /* 0x000000ff0e00720c */ /* 0x002fe40003f05270 */
[----:B------:R-:W-:-:S11]  /*21f50*/  PLOP3.LUT P6, PT, PT, PT, PT, 0x8, 0x0 ;  /* 0x000000000000781c */ /* 0x000fd60003fce170 */
[----:B------:R-:W-:Y:S05]  /*21f60*/  @P0 BRA `(.L_x_3287) ;  /* 0x00000000000c0947 */ /* 0x000fea0003800000 */
[----:B------:R-:W-:-:S03]  /*21f70*/  UMOV UR4, 0xffffffff ;  /* 0xffffffff00047882 */ /* 0x000fc60000000000 */
[----:B------:R-:W-:Y:S05]  /*21f80*/  BRA.DIV UR4, `(.L_x_3288) ;  /* 0x000000ae04b07947 */ /* 0x000fea000b800000 */
[----:B------:R-:W-:-:S13]  /*21f90*/  ELECT P6, URZ, PT ;  /* 0x00000000003f782f */ /* 0x000fda00038c0000 */
.L_x_3287:
        /* <DEDUP_REMOVED lines=9> */
.L_x_3580:
[----:B------:R-:W-:Y:S05]  /*22030*/  BSYNC B1 ;  /* 0x0000000000017941 */ /* 0x000fea0003800000 */
.L_x_3289:
        /* <DEDUP_REMOVED lines=10> */
.L_x_3581:
[----:B------:R-:W-:Y:S05]  /*220e0*/  BSYNC B2 ;  /* 0x0000000000027941 */ /* 0x000fea0003800000 */
.L_x_3293:
        /* <DEDUP_REMOVED lines=9> */
.L_x_3296:
[----:B------:R-:W-:Y:S05]  /*22180*/  BSYNC B2 ;  /* 0x0000000000027941 */ /* 0x000fea0003800000 */
.L_x_3295:
        /* <DEDUP_REMOVED lines=8> */
[----:B------:R-:W-:Y:S01]  /*22210*/  VIADD R14, R11, 0x18400 ;  /* 0x000184000b0e7836 */ /* 0x000fe20000000000 */
[----:B------:R-:W-:Y:S01]  /*22220*/  UIADD3.X UR5, URZ, UR39, URZ, UP0, !UPT ;  /* 0x000000273f057290 */ /* 0x000fe200087fe43f */
[----:B------:R-:W-:Y:S01]  /*22230*/  UMOV UR6, 0x0 ;  /* 0x0000000000067882 */ /* 0x000fe20000000000 */
[----:B------:R-:W-:-:S10]  /*22240*/  UMOV UR7, 0x12f00000 ;  /* 0x12f0000000077882 */ /* 0x000fd40000000000 */
.L_x_3297:
        /* <DEDUP_REMOVED lines=13> */
.L_x_3582:
[----:B------:R-:W-:Y:S05]  /*22320*/  BSYNC B2 ;  /* 0x0000000000027941 */ /* 0x000fea0003800000 */
.L_x_3298:
        /* <DEDUP_REMOVED lines=11> */
.L_x_3301:
[----:B------:R-:W-:Y:S05]  /*223e0*/  BSYNC B2 ;  /* 0x0000000000027941 */ /* 0x000fea0003800000 */
.L_x_3300:
        /* <DEDUP_REMOVED lines=8> */
.L_x_3302:
        /* <DEDUP_REMOVED lines=10> */
.L_x_3292:
[----:B------:R-:W-:Y:S05]  /*22510*/  BSYNC B1 ;  /* 0x0000000000017941 */ /* 0x000fea0003800000 */
.L_x_3291:
[----:B------:R-:W-:Y:S01]  /*22520*/  VIADD R3, R3, 0xfffffffe ;  /* 0xfffffffe03037836 */ /* 0x000fe20000000000 */
[----:B------:R-:W-:Y:S02]  /*22530*/  IADD3 R33, R33, 0x1, RZ ;  /* 0x0000000121217810 */ /* 0x000fe40007ffe0ff */
[----:B------:R-:W-:Y:S02]  /*22540*/  PLOP3.LUT P0, PT, PT, PT, PT, 0x8, 0x0 ;  /* 0x000000000000781c */ /* 0x000fe40003f0e170 */
[----:B------:R-:W-:Y:S02]  /*22550*/  ISETP.GE.AND P2, PT, R3, R6, PT ;  /* 0x000000060300720c */ /* 0x000fe40003f46270 */
[----:B------:R-:W-:-:S04]  /*22560*/  ISETP.NE.AND P1, PT, R33, 0x2, PT ;  /* 0x000000022100780c */ /* 0x000fc80003f25270 */
[----:B0-----:R-:W-:Y:S02]  /*22570*/  SEL R9, RZ, 0x1, P1 ;  /* 0x00000001ff097807 */ /* 0x001fe40000800000 */
[----:B------:R-:W-:Y:S02]  /*22580*/  SEL R33, R33, RZ, P1 ;  /* 0x000000ff21217207 */ /* 0x000fe40000800000 */
[----:B------:R-:W-:-:S03]  /*22590*/  LOP3.LUT R36, R36, R9, RZ, 0x3c, !PT ;  /* 0x0000000924247212 */ /* 0x000fc600078e3cff */
[----:B------:R-:W-:Y:S05]  /*225a0*/  @!P2 BRA `(.L_x_3285) ;  /* 0x000000040058a947 */ /* 0x000fea0003800000 */
.L_x_3315:
        /* <DEDUP_REMOVED lines=11> */
.L_x_3583:
[----:B------:R-:W-:Y:S05]  /*22660*/  BSYNC B2 ;  /* 0x0000000000027941 */ /* 0x000fea0003800000 */
.L_x_3305:
        /* <DEDUP_REMOVED lines=9> */
.L_x_3308:
[----:B------:R-:W-:Y:S05]  /*22700*/  BSYNC B2 ;  /* 0x0000000000027941 */ /* 0x000fea0003800000 */
.L_x_3307:
        /* <DEDUP_REMOVED lines=11> */
.L_x_3309:
        /* <DEDUP_REMOVED lines=13> */
.L_x_3584:
[----:B------:R-:W-:Y:S05]  /*22890*/  BSYNC B2 ;  /* 0x0000000000027941 */ /* 0x000fea0003800000 */
.L_x_3310:
[----:B------:R-:W-:Y:S01]  /*228a0*/  BSSY B2, `(.L_x_3312) ;  /* 0x000000b000027945 */ /* 0x000fe20003800000 */
[----:B------:R-:W-:Y:S01]  /*228b0*/  MOV R20, 0x0 ;  /* 0x0000000000147802 */ /* 0x000fe20000000f00 */
[----:B------:R-:W-:Y:S02]  /*228c0*/  IMAD.MOV.U32 R21, RZ, RZ, 0x12f00000 ;  /* 0x12f00000ff157424 */ /* 0x000fe400078e00ff */
        /* <DEDUP_REMOVED lines=8> */
.L_x_3313:
[----:B------:R-:W-:Y:S05]  /*22950*/  BSYNC B2 ;  /* 0x0000000000027941 */ /* 0x000fea0003800000 */
.L_x_3312:
        /* <DEDUP_REMOVED lines=8> */
.L_x_3314:
        /* <DEDUP_REMOVED lines=10> */
.L_x_3304:
[----:B------:R-:W-:Y:S05]  /*22a80*/  BSYNC B1 ;  /* 0x0000000000017941 */ /* 0x000fea0003800000 */
.L_x_3303:
[----:B------:R-:W-:Y:S01]  /*22a90*/  ISETP.GT.AND P2, PT, R3, R6, PT ;  /* 0x000000060300720c */ /* 0x000fe20003f44270 */
[----:B------:R-:W-:Y:S02]  /*22aa0*/  VIADD R33, R33, 0x1 ;  /* 0x0000000121217836 */ /* 0x000fe40000000000 */
[----:B------:R-:W-:-:S03]  /*22ab0*/  VIADD R3, R3, 0xffffffff ;  /* 0xffffffff03037836 */ /* 0x000fc60000000000 */
[----:B------:R-:W-:-:S04]  /*22ac0*/  ISETP.NE.AND P1, PT, R33, 0x2, PT ;  /* 0x000000022100780c */ /* 0x000fc80003f25270 */
[----:B------:R-:W-:Y:S02]  /*22ad0*/  SEL R9, RZ, 0x1, P1 ;  /* 0x00000001ff097807 */ /* 0x000fe40000800000 */
[----:B------:R-:W-:Y:S02]  /*22ae0*/  SEL R33, R33, RZ, P1 ;  /* 0x000000ff21217207 */ /* 0x000fe40000800000 */
[----:B------:R-:W-:Y:S01]  /*22af0*/  LOP3.LUT R36, R36, R9, RZ, 0x3c, !PT ;  /* 0x0000000924247212 */ /* 0x000fe200078e3cff */
[----:B------:R-:W-:Y:S06]  /*22b00*/  @P2 BRA `(.L_x_3315) ;  /* 0xfffffff800a82947 */ /* 0x000fec000383ffff */
.L_x_3285:
[----:B------:R-:W-:Y:S05]  /*22b10*/  BSYNC B0 ;  /* 0x0000000000007941 */ /* 0x000fea0003800000 */
.L_x_3284:
[----:B------:R-:W0:Y:S01]  /*22b20*/  LDC R0, c[0x0][0x448] ;  /* 0x00011200ff007b82 */ /* 0x000e220000000800 */
[----:B------:R-:W-:Y:S01]  /*22b30*/  LEA R2, R17, 0x7f, 0x7 ;  /* 0x0000007f11027811 */ /* 0x000fe200078e38ff */
[----:B------:R-:W-:Y:S06]  /*22b40*/  @!P0 WARPSYNC.ALL ;  /* 0x0000000000008948 */ /* 0x000fec0003800000 */
[----:B------:R-:W-:Y:S01]  /*22b50*/  @!P0 BAR.SYNC.DEFER_BLOCKING 0xc, 0x180 ;  /* 0x0306000000008b1d */ /* 0x000fe20000010000 */
[----:B------:R-:W-:Y:S01]  /*22b60*/  ISETP.NE.AND P2, PT, R5, RZ, PT ;  /* 0x000000ff0500720c */ /* 0x000fe20003f45270 */
[----:B------:R-:W-:-:S04]  /*22b70*/  IMAD.MOV.U32 R27, RZ, RZ, RZ ;  /* 0x000000ffff1b7224 */ /* 0x000fc800078e00ff */
[----:B------:R-:W-:Y:S08]  /*22b80*/  BSSY B0, `(.L_x_3316) ;  /* 0x0000028000007945 */ /* 0x000ff00003800000 */
[----:B------:R-:W1:Y:S01]  /*22b90*/  @!P2 LDC R5, c[0x0][0x9f0] ;  /* 0x00027c00ff05ab82 */ /* 0x000e620000000800 */
[----:B0-----:R-:W-:-:S13]  /*22ba0*/  ISETP.NE.AND P1, PT, R0, 0x1, PT ;  /* 0x000000010000780c */ /* 0x001fda0003f25270 */
[----:B------:R-:W0:Y:S08]  /*22bb0*/  @P1 LDC R3, c[0x0][0x44c] ;  /* 0x00011300ff031b82 */ /* 0x000e300000000800 */
[----:B------:R-:W2:Y:S01]  /*22bc0*/  @P1 LDC R0, c[0x0][0x450] ;  /* 0x00011400ff001b82 */ /* 0x000ea20000000800 */
[----:B0-----:R-:W-:-:S05]  /*22bd0*/  @P1 IMAD.HI.U32 R3, R2, R3, RZ ;  /* 0x0000000302031227 */ /* 0x001fca00078e00ff */
[----:B--2---:R-:W-:-:S04]  /*22be0*/  @P1 SHF.R.U32.HI R2, RZ, R0, R3 ;  /* 0x00000000ff021219 */ /* 0x004fc80000011603 */
[----:B------:R-:W-:-:S05]  /*22bf0*/  IADD3 R0, R8, R2, RZ ;  /* 0x0000000208007210 */ /* 0x000fca0007ffe0ff */
[----:B------:R-:W-:-:S05]  /*22c00*/  IMAD.HI R0, R0, 0x66666667, RZ ;  /* 0x6666666700007827 */ /* 0x000fca00078e02ff */
[----:B------:R-:W-:-:S04]  /*22c10*/  SHF.R.U32.HI R2, RZ, 0x1f, R0 ;  /* 0x0000001fff027819 */ /* 0x000fc80000011600 */
[----:B------:R-:W-:-:S04]  /*22c20*/  LEA.HI.SX32 R2, R0, R2, 0x1a ;  /* 0x0000000200027211 */ /* 0x000fc800078fd2ff */
[----:B------:R-:W-:-:S04]  /*22c30*/  VIMNMX R7, R7, R2, PT ;  /* 0x0000000207077248 */ /* 0x000fc80003fe0100 */
[----:B------:R-:W-:-:S13]  /*22c40*/  ISETP.GE.AND P1, PT, R7, 0x1, PT ;  /* 0x000000010700780c */ /* 0x000fda0003f26270 */
[----:B-1----:R-:W-:Y:S05]  /*22c50*/  @!P1 BRA `(.L_x_3317) ;  /* 0x0000000000689947 */ /* 0x002fea0003800000 */
[-C--:B------:R-:W-:Y:S02]  /*22c60*/  IABS R0, R5.reuse ;  /* 0x0000000500007213 */ /* 0x080fe40000000000 */
[----:B------:R-:W-:Y:S02]  /*22c70*/  IABS R8, R5 ;  /* 0x0000000500087213 */ /* 0x000fe40000000000 */
        /* <DEDUP_REMOVED lines=24> */
.L_x_3317:
[----:B------:R-:W-:Y:S05]  /*22e00*/  BSYNC B0 ;  /* 0x0000000000007941 */ /* 0x000fea0003800000 */
.L_x_3316:
        /* <DEDUP_REMOVED lines=23> */
.L_x_3318:
        /* <DEDUP_REMOVED lines=20> */
.L_x_3321:
[----:B------:R-:W-:Y:S05]  /*230c0*/  BSYNC B6 ;  /* 0x0000000000067941 */ /* 0x000fea0003800000 */
.L_x_3320:
[----:B------:R-:W2:Y:S01]  /*230d0*/  LDL.LU R32, [R1] ;  /* 0x0000000001207983 */ /* 0x000ea20000300800 */
[----:B------:R-:W-:Y:S01]  /*230e0*/  IADD3 R0, R22, 0xa400, RZ ;  /* 0x0000a40016007810 */ /* 0x000fe20007ffe0ff */
[----:B------:R-:W-:Y:S03]  /*230f0*/  BSSY B6, `(.L_x_3322) ;  /* 0x0000016000067945 */ /* 0x000fe60003800000 */
[----:B------:R-:W-:Y:S02]  /*23100*/  LOP3.LUT P0, RZ, R0, 0x3ff, RZ, 0xc0, !PT ;  /* 0x000003ff00ff7812 */ /* 0x000fe4000780c0ff */
[----:B--2---:R-:W-:-:S11]  /*23110*/  LOP3.LUT R32, R32, 0xfffffffe, RZ, 0xc0, !PT ;  /* 0xfffffffe20207812 */ /* 0x004fd600078ec0ff */
[----:B------:R-:W-:-:S05]  /*23120*/  @P0 LOP3.LUT R32, R32, 0x1, RZ, 0xfc, !PT ;  /* 0x0000000120200812 */ /* 0x000fca00078efcff */
[----:B------:R0:W-:Y:S01]  /*23130*/  STL [R1], R32 ;  /* 0x0000002001007387 */ /* 0x0001e20000100800 */
[----:B------:R-:W-:Y:S05]  /*23140*/  @!P0 BRA `(.L_x_3323) ;  /* 0x0000000000408947 */ /* 0x000fea0003800000 */
[----:B------:R-:W-:Y:S01]  /*23150*/  MOV R2, 0x0 ;  /* 0x0000000000027802 */ /* 0x000fe20000000f00 */
[----:B------:R-:W-:Y:S01]  /*23160*/  ULDC.64 UR6, c[0x4][0x98] ;  /* 0x0100260000067ab9 */ /* 0x000fe20000000a00 */
[----:B------:R-:W-:Y:S01]  /*23170*/  ULDC.64 UR8, c[0x4][0xa0] ;  /* 0x0100280000087ab9 */ /* 0x000fe20000000a00 */
[----:B------:R-:W-:Y:S01]  /*23180*/  ULDC.64 UR4, c[0x4][0x10] ;  /* 0x0100040000047ab9 */ /* 0x000fe20000000a00 */
[----:B------:R-:W-:Y:S01]  /*23190*/  IMAD.U32 R4, RZ, RZ, UR6 ;  /* 0x00000006ff047e24 */ /* 0x000fe2000f8e00ff */
[----:B------:R-:W-:Y:S01]  /*231a0*/  MOV R8, 0x70 ;  /* 0x0000007000087802 */ /* 0x000fe20000000f00 */
[----:B------:R-:W1:Y:S01]  /*231b0*/  LDC.64 R2, c[0x4][R2] ;  /* 0x0100000002027b82 */ /* 0x000e620000000a00 */
[----:B------:R-:W-:Y:S02]  /*231c0*/  IMAD.U32 R5, RZ, RZ, UR7 ;  /* 0x00000007ff057e24 */ /* 0x000fe4000f8e00ff */
[----:B------:R-:W-:Y:S02]  /*231d0*/  IMAD.U32 R6, RZ, RZ, UR8 ;  /* 0x00000008ff067e24 */ /* 0x000fe4000f8e00ff */
[----:B------:R-:W-:-:S02]  /*231e0*/  IMAD.U32 R7, RZ, RZ, UR9 ;  /* 0x00000009ff077e24 */ /* 0x000fc4000f8e00ff */
[----:B------:R-:W-:Y:S02]  /*231f0*/  IMAD.U32 R10, RZ, RZ, UR4 ;  /* 0x00000004ff0a7e24 */ /* 0x000fe4000f8e00ff */
[----:B------:R-:W-:Y:S02]  /*23200*/  IMAD.U32 R11, RZ, RZ, UR5 ;  /* 0x00000005ff0b7e24 */ /* 0x000fe4000f8e00ff */
[----:B------:R-:W-:Y:S02]  /*23210*/  IMAD.MOV.U32 R12, RZ, RZ, 0x1 ;  /* 0x00000001ff0c7424 */ /* 0x000fe400078e00ff */
[----:B------:R-:W-:-:S07]  /*23220*/  IMAD.MOV.U32 R13, RZ, RZ, RZ ;  /* 0x000000ffff0d7224 */ /* 0x000fce00078e00ff */
[----:B------:R-:W-:-:S07]  /*23230*/  LEPC R20, `(.L_x_3323) ;  /* 0x000000001014794e */ /* 0x000fce0000000000 */
[----:B01----:R-:W-:Y:S05]  /*23240*/  CALL.ABS.NOINC R2 ;  /* 0x0000000002007343 */ /* 0x003fea0003c00000 */
.L_x_3323:
[----:B------:R-:W-:Y:S05]  /*23250*/  BSYNC B6 ;  /* 0x0000000000067941 */ /* 0x000fea0003800000 */
.L_x_3322:
        /* <DEDUP_REMOVED lines=10> */
[----:B------:R-:W1:Y:S01]  /*23300*/  LDC.64 R2, c[0x4][R2] ;  /* 0x0100000002027b82 */ /* 0x000e620000000a00 */
        /* <DEDUP_REMOVED lines=8> */
[----:B01----:R-:W-:Y:S05]  /*23390*/  CALL.ABS.NOINC R2 ;  /* 0x0000000002007343 */ /* 0x003fea0003c00000 */
.L_x_3325:
[----:B------:R-:W-:Y:S05]  /*233a0*/  BSYNC B6 ;  /* 0x0000000000067941 */ /* 0x000fea0003800000 */
.L_x_3324:
        /* <DEDUP_REMOVED lines=18> */
[----:B01----:R-:W-:Y:S05]  /*234d0*/  CALL.ABS.NOINC R2 ;  /* 0x0000000002007343 */ /* 0x003fea0003c00000 */
.L_x_3327:
[----:B------:R-:W-:Y:S05]  /*234e0*/  BSYNC B6 ;  /* 0x0000000000067941 */ /* 0x000fea0003800000 */
.L_x_3326:
[----:B------:R-:W-:Y:S01]  /*234f0*/  ULDC.64 UR4, c[0x0][0x9f8] ;  /* 0x00027e0000047ab9 */ /* 0x000fe20000000a00 */
[----:B------:R-:W-:Y:S01]  /*23500*/  ULDC.64 UR6, c[0x0][0x208] ;  /* 0x0000820000067ab9 */ /* 0x000fe20000000a00 */
[----:B------:R-:W-:Y:S01]  /*23510*/  ISETP.NE.U32.AND P0, PT, RZ, UR4, PT ;  /* 0x00000004ff007c0c */ /* 0x000fe2000bf05070 */
[----:B------:R-:W1:Y:S01]  /*23520*/  S2R R2, SR_TID.X ;  /* 0x0000000000027919 */ /* 0x000e620000002100 */
[----:B------:R-:W2:Y:S02]  /*23530*/  LDC R9, c[0x0][0x430] ;  /* 0x00010c00ff097b82 */ /* 0x000ea40000000800 */
[----:B------:R-:W-:-:S13]  /*23540*/  ISETP.NE.AND.EX P0, PT, RZ, UR5, PT, P0 ;  /* 0x00000005ff007c0c */ /* 0x000fda000bf05300 */
[----:B------:R-:W-:-:S04]  /*23550*/  @P0 IADD3 R24, P1, R24, UR4, RZ ;  /* 0x0000000418180c10 */ /* 0x000fc8000ff3e0ff */
[----:B------:R-:W-:-:S05]  /*23560*/  @P0 IADD3.X R25, R25, UR5, RZ, P1, !PT ;  /* 0x0000000519190c10 */ /* 0x000fca0008ffe4ff */
[----:B------:R-:W3:Y:S01]  /*23570*/  @P0 LDG.E R34, desc[UR6][R24.64] ;  /* 0x0000000618220981 */ /* 0x000ee2000c1e1900 */
[----:B------:R-:W-:Y:S01]  /*23580*/  IMAD.MOV.U32 R0, RZ, RZ, 0xa0 ;  /* 0x000000a0ff007424 */ /* 0x000fe200078e00ff */
[C---:B-1----:R-:W-:Y:S01]  /*23590*/  LOP3.LUT R20, R2.reuse, 0x7f, RZ, 0xc0, !PT ;  /* 0x0000007f02147812 */ /* 0x042fe200078ec0ff */
[----:B------:R-:W-:-:S03]  /*235a0*/  IMAD.SHL.U32 R2, R2, 0x10, RZ ;  /* 0x0000001002027824 */ /* 0x000fc600078e00ff */
[----:B------:R-:W-:Y:S01]  /*235b0*/  SHF.R.U32.HI R20, RZ, 0x3, R20 ;  /* 0x00000003ff147819 */ /* 0x000fe20000011614 */
[----:B------:R-:W-:Y:S01]  /*235c0*/  IMAD R0, R27, R0, -0xa0 ;  /* 0xffffff601b007424 */ /* 0x000fe200078e0200 */
[----:B--2---:R-:W-:Y:S02]  /*235d0*/  ISETP.NE.AND P2, PT, R9, 0x1, PT ;  /* 0x000000010900780c */ /* 0x004fe40003f45270 */
[----:B------:R-:W-:-:S05]  /*235e0*/  LOP3.LUT R2, R20, 0x70, R2, 0xf8, !PT ;  /* 0x0000007014027812 */ /* 0x000fca00078ef802 */
[----:B------:R-:W-:-:S05]  /*235f0*/  IMAD.IADD R7, R2, 0x1, R0 ;  /* 0x0000000102077824 */ /* 0x000fca00078e0200 */
[C---:B------:R-:W-:Y:S01]  /*23600*/  ISETP.GE.AND P0, PT, R7.reuse, R26, PT ;  /* 0x0000001a0700720c */ /* 0x040fe20003f06270 */
[----:B------:R-:W1:Y:S08]  /*23610*/  @P2 LDC R5, c[0x0][0x434] ;  /* 0x00010d00ff052b82 */ /* 0x000e700000000800 */
[----:B------:R-:W2:Y:S08]  /*23620*/  @P2 LDC R4, c[0x0][0x438] ;  /* 0x00010e00ff042b82 */ /* 0x000eb00000000800 */
[----:B------:R-:W4:Y:S01]  /*23630*/  @!P0 LDC.64 R2, c[0x0][0x428] ;  /* 0x00010a00ff028b82 */ /* 0x000f220000000a00 */
[----:B------:R-:W-:Y:S01]  /*23640*/  IMAD.IADD R7, R7, 0x1, R37 ;  /* 0x0000000107077824 */ /* 0x000fe200078e0225 */
[----:B------:R-:W0:Y:S03]  /*23650*/  S2R R20, SR_TID.X ;  /* 0x0000000000147919 */ /* 0x000e260000002100 */
[----:B-1----:R-:W-:-:S04]  /*23660*/  @P2 IMAD.HI.U32 R5, R7, R5, RZ ;  /* 0x0000000507052227 */ /* 0x002fc800078e00ff */
[----:B------:R-:W-:Y:S01]  /*23670*/  IMAD.MOV.U32 R8, RZ, RZ, R7 ;  /* 0x000000ffff087224 */ /* 0x000fe200078e0007 */
[----:B--2---:R-:W-:-:S04]  /*23680*/  @P2 SHF.R.U32.HI R8, RZ, R4, R5 ;  /* 0x00000004ff082219 */ /* 0x004fc80000011605 */
[--C-:B------:R-:W-:Y:S01]  /*23690*/  @!P0 SHF.R.S32.HI R5, RZ, 0x1f, R8.reuse ;  /* 0x0000001fff058819 */ /* 0x100fe20000011408 */
[----:B------:R-:W-:Y:S01]  /*236a0*/  @!P0 IMAD.MOV.U32 R4, RZ, RZ, R8 ;  /* 0x000000ffff048224 */ /* 0x000fe200078e0008 */
[C---:B0-----:R-:W-:Y:S01]  /*236b0*/  LOP3.LUT R21, R20.reuse, 0x7f, RZ, 0xc0, !PT ;  /* 0x0000007f14157812 */ /* 0x041fe200078ec0ff */
[----:B------:R-:W-:-:S03]  /*236c0*/  IMAD.SHL.U32 R20, R20, 0x10, RZ ;  /* 0x0000001014147824 */ /* 0x000fc600078e00ff */
[----:B------:R-:W-:-:S04]  /*236d0*/  SHF.R.U32.HI R21, RZ, 0x3, R21 ;  /* 0x00000003ff157819 */ /* 0x000fc80000011615 */
[----:B------:R-:W-:-:S04]  /*236e0*/  LOP3.LUT R20, R21, 0x70, R20, 0xf8, !PT ;  /* 0x0000007015147812 */ /* 0x000fc800078ef814 */
[----:B------:R-:W-:Y:S02]  /*236f0*/  LOP3.LUT R20, R20, 0x80, RZ, 0xfc, !PT ;  /* 0x0000008014147812 */ /* 0x000fe400078efcff */
[----:B------:R-:W-:-:S04]  /*23700*/  LOP3.LUT R32, R32, 0xfffffffb, RZ, 0xc0, !PT ;  /* 0xfffffffb20207812 */ /* 0x000fc800078ec0ff */
[----:B------:R-:W-:Y:S01]  /*23710*/  LOP3.LUT R32, R32, 0xfffffffd, RZ, 0xc0, !PT ;  /* 0xfffffffd20207812 */ /* 0x000fe200078ec0ff */
[----:B------:R-:W-:Y:S01]  /*23720*/  UMOV UR4, 0xffffffff ;  /* 0xffffffff00047882 */ /* 0x000fe20000000000 */
[----:B---3--:R-:W-:Y:S01]  /*23730*/  SHF.R.S32.HI R12, RZ, 0x1f, R34 ;  /* 0x0000001fff0c7819 */ /* 0x008fe20000011422 */
[----:B----4-:R-:W-:-:S04]  /*23740*/  @!P0 IMAD.WIDE.U32 R4, R34, R2, R4 ;  /* 0x0000000222048225 */ /* 0x010fc800078e0004 */
[----:B------:R-:W-:-:S04]  /*23750*/  @!P0 IMAD R6, R12, R2, RZ ;  /* 0x000000020c068224 */ /* 0x000fc800078e02ff */
[----:B------:R-:W-:Y:S02]  /*23760*/  @!P0 IMAD R6, R34, R3, R6 ;  /* 0x0000000322068224 */ /* 0x000fe400078e0206 */
[----:B------:R-:W0:Y:S03]  /*23770*/  @!P0 LDC.64 R2, c[0x0][0x418] ;  /* 0x00010600ff028b82 */ /* 0x000e260000000a00 */
[----:B------:R-:W-:-:S05]  /*23780*/  @!P0 IADD3 R6, R5, R6, RZ ;  /* 0x0000000605068210 */ /* 0x000fca0007ffe0ff */
[----:B------:R-:W1:Y:S01]  /*23790*/  @P2 LDC R5, c[0x0][0x434] ;  /* 0x00010d00ff052b82 */ /* 0x000e620000000800 */
[----:B0-----:R-:W-:-:S04]  /*237a0*/  @!P0 LEA R2, P1, R4, R2, 0x2 ;  /* 0x0000000204028211 */ /* 0x001fc800078210ff */
[----:B------:R-:W-:Y:S01]  /*237b0*/  @!P0 LEA.HI.X R3, R4, R3, R6, 0x2, P1 ;  /* 0x0000000304038211 */ /* 0x000fe200008f1406 */
[----:B------:R-:W-:Y:S02]  /*237c0*/  IMAD.MOV.U32 R6, RZ, RZ, RZ ;  /* 0x000000ffff067224 */ /* 0x000fe400078e00ff */
[----:B------:R-:W0:Y:S04]  /*237d0*/  @P2 LDC R4, c[0x0][0x438] ;  /* 0x00010e00ff042b82 */ /* 0x000e280000000800 */
[----:B------:R2:W5:Y:S02]  /*237e0*/  @!P0 LDG.E R6, desc[UR6][R2.64] ;  /* 0x0000000602068981 */ /* 0x000564000c1e1900 */
[----:B--2---:R-:W-:-:S05]  /*237f0*/  IMAD.IADD R2, R20, 0x1, R0 ;  /* 0x0000000114027824 */ /* 0x004fca00078e0200 */
[----:B------:R-:W-:-:S04]  /*23800*/  ISETP.GE.AND P0, PT, R2, R26, PT ;  /* 0x0000001a0200720c */ /* 0x000fc80003f06270 */
[----:B------:R-:W-:Y:S01]  /*23810*/  ISETP.GT.U32.OR P0, PT, R20, 0x9f, P0 ;  /* 0x0000009f1400780c */ /* 0x000fe20000704470 */
[----:B------:R-:W-:Y:S02]  /*23820*/  IMAD.IADD R0, R2, 0x1, R37 ;  /* 0x0000000102007824 */ /* 0x000fe400078e0225 */
[----:B------:R-:W-:-:S04]  /*23830*/  IMAD.MOV R2, RZ, RZ, -R8 ;  /* 0x000000ffff027224 */ /* 0x000fc800078e0a08 */
[----:B------:R-:W-:Y:S02]  /*23840*/  IMAD R7, R9, R2, R7 ;  /* 0x0000000209077224 */ /* 0x000fe400078e0207 */
[----:B-1----:R-:W-:-:S04]  /*23850*/  @P2 IMAD.HI.U32 R5, R0, R5, RZ ;  /* 0x0000000500052227 */ /* 0x002fc800078e00ff */
[----:B------:R-:W1:Y:S01]  /*23860*/  @!P0 LDC.64 R2, c[0x0][0x428] ;  /* 0x00010a00ff028b82 */ /* 0x000e620000000a00 */
[----:B------:R-:W-:Y:S01]  /*23870*/  IMAD.MOV.U32 R10, RZ, RZ, R0 ;  /* 0x000000ffff0a7224 */ /* 0x000fe200078e0000 */
[----:B0-----:R-:W-:-:S06]  /*23880*/  @P2 SHF.R.U32.HI R10, RZ, R4, R5 ;  /* 0x00000004ff0a2219 */ /* 0x001fcc0000011605 */
[----:B------:R-:W0:Y:S01]  /*23890*/  @!P0 LDC.64 R4, c[0x0][0x418] ;  /* 0x00010600ff048b82 */ /* 0x000e220000000a00 */
[--C-:B------:R-:W-:Y:S02]  /*238a0*/  @!P0 SHF.R.S32.HI R11, RZ, 0x1f, R10.reuse ;  /* 0x0000001fff0b8819 */ /* 0x100fe4000001140a */
[----:B------:R-:W-:Y:S01]  /*238b0*/  IADD3 R8, -R10, RZ, RZ ;  /* 0x000000ff0a087210 */ /* 0x000fe20007ffe1ff */
[----:B-1----:R-:W-:-:S04]  /*238c0*/  @!P0 IMAD.WIDE.U32 R10, R34, R2, R10 ;  /* 0x00000002220a8225 */ /* 0x002fc800078e000a */
[----:B------:R-:W-:-:S04]  /*238d0*/  @!P0 IMAD R2, R12, R2, RZ ;  /* 0x000000020c028224 */ /* 0x000fc800078e02ff */
[----:B------:R-:W-:Y:S01]  /*238e0*/  @!P0 IMAD R3, R34, R3, R2 ;  /* 0x0000000322038224 */ /* 0x000fe200078e0202 */
[----:B0-----:R-:W-:-:S03]  /*238f0*/  @!P0 LEA R2, P1, R10, R4, 0x2 ;  /* 0x000000040a028211 */ /* 0x001fc600078210ff */
[----:B------:R-:W-:-:S05]  /*23900*/  @!P0 IMAD.IADD R3, R3, 0x1, R11 ;  /* 0x0000000103038824 */ /* 0x000fca00078e020b */
[----:B------:R-:W-:Y:S01]  /*23910*/  @!P0 LEA.HI.X R3, R10, R5, R3, 0x2, P1 ;  /* 0x000000050a038211 */ /* 0x000fe200008f1403 */
[----:B------:R-:W-:Y:S02]  /*23920*/  IMAD.MOV.U32 R5, RZ, RZ, RZ ;  /* 0x000000ffff057224 */ /* 0x000fe400078e00ff */
[----:B------:R-:W-:Y:S02]  /*23930*/  IMAD R8, R9, R8, R0 ;  /* 0x0000000809087224 */ /* 0x000fe400078e0200 */
[----:B------:R-:W-:Y:S02]  /*23940*/  IMAD.U32 R0, RZ, RZ, UR40 ;  /* 0x00000028ff007e24 */ /* 0x000fe4000f8e00ff */
[----:B------:R0:W5:Y:S01]  /*23950*/  @!P0 LDG.E R5, desc[UR6][R2.64] ;  /* 0x0000000602058981 */ /* 0x000162000c1e1900 */
[----:B------:R-:W-:Y:S02]  /*23960*/  ISETP.GT.U32.AND P0, PT, R20, 0x9f, PT ;  /* 0x0000009f1400780c */ /* 0x000fe40003f04070 */
[----:B------:R-:W-:Y:S01]  /*23970*/  ISETP.NE.AND P3, PT, R0, 0x3, PT ;  /* 0x000000030000780c */ /* 0x000fe20003f65270 */
[----:B------:R0:W-:Y:S10]  /*23980*/  STL [R1+0x4], R12 ;  /* 0x0000040c01007387 */ /* 0x0001f40000100800 */
[----:B------:R-:W-:-:S04]  /*23990*/  @P0 LOP3.LUT R32, R32, 0x2, RZ, 0xfc, !PT ;  /* 0x0000000220200812 */ /* 0x000fc800078efcff */
[----:B------:R-:W-:-:S05]  /*239a0*/  @P3 LOP3.LUT R32, R32, 0x4, RZ, 0xfc, !PT ;  /* 0x0000000420203812 */ /* 0x000fca00078efcff */
[----:B------:R0:W-:Y:S01]  /*239b0*/  STL [R1], R32 ;  /* 0x0000002001007387 */ /* 0x0001e20000100800 */
[----:B------:R-:W-:Y:S05]  /*239c0*/  BRA.DIV UR4, `(.L_x_3328) ;  /* 0x0000009604a47947 */ /* 0x000fea000b800000 */
.L_x_3587:
[----:B------:R-:W-:Y:S01]  /*239d0*/  VIADD R9, R27, 0xffffffff ;  /* 0xffffffff1b097836 */ /* 0x000fe20000000000 */
[----:B------:R-:W-:Y:S06]  /*239e0*/  @!P3 BRA `(.L_x_3329) ;  /* 0x000000000004b947 */ /* 0x000fec0003800000 */
[----:B------:R-:W-:Y:S01]  /*239f0*/  BPT.TRAP 0x1 ;  /* 0x000000040000795c */ /* 0x000fe20000300000 */
.L_x_3329:
[----:B------:R-:W-:Y:S01]  /*23a00*/  IMAD R4, R30, 0x8, R22 ;  /* 0x000000081e047824 */ /* 0x000fe200078e0216 */
[----:B------:R-:W-:Y:S01]  /*23a10*/  SHF.L.U32 R0, R35, 0x1f, RZ ;  /* 0x0000001f23007819 */ /* 0x000fe200000006ff */
[----:B------:R-:W-:Y:S01]  /*23a20*/  BSSY B0, `(.L_x_3330) ;  /* 0x0000005000007945 */ /* 0x000fe20003800000 */
[----:B0-----:R-:W-:Y:S02]  /*23a30*/  SHF.R.S32.HI R32, RZ, 0x1f, R7 ;  /* 0x0000001fff207819 */ /* 0x001fe40000011407 */
[----:B------:R-:W0:Y:S01]  /*23a40*/  SYNCS.PHASECHK.TRANS64.TRYWAIT P0, [R4+URZ+0x22880], R0 ;  /* 0x02288000040075a7 */ /* 0x000e22000800017f */
[----:B------:R1:W-:Y:S02]  /*23a50*/  STL [R1+0x28], R0 ;  /* 0x0000280001007387 */ /* 0x0003e40000100800 */
[----:B01----:R-:W-:Y:S05]  /*23a60*/  @!P0 BRA `(.L_x_3331) ;  /* 0x0000009400b08947 */ /* 0x003fea0003800000 */
.L_x_3588:
[----:B------:R-:W-:Y:S05]  /*23a70*/  BSYNC B0 ;  /* 0x0000000000007941 */ /* 0x000fea0003800000 */
.L_x_3330:
[----:B------:R-:W2:Y:S01]  /*23a80*/  LDL.LU R15, [R1] ;  /* 0x00000000010f7983 */ /* 0x000ea20000300800 */
[----:B-----5:R-:W-:Y:S01]  /*23a90*/  SHF.R.S32.HI R11, RZ, 0x1f, R6 ;  /* 0x0000001fff0b7819 */ /* 0x020fe20000011406 */
[----:B------:R-:W1:Y:S01]  /*23aa0*/  LDC R12, c[0x0][0x2f4] ;  /* 0x0000bd00ff0c7b82 */ /* 0x000e620000000800 */
[----:B------:R-:W-:Y:S01]  /*23ab0*/  ULDC.64 UR4, c[0x0][0x328] ;  /* 0x0000ca0000047ab9 */ /* 0x000fe20000000a00 */
[----:B------:R-:W-:Y:S01]  /*23ac0*/  ULDC.64 UR6, c[0x0][0x338] ;  /* 0x0000ce0000067ab9 */ /* 0x000fe20000000a00 */
[----:B0-----:R-:W-:Y:S01]  /*23ad0*/  IMAD R0, R32, UR4, RZ ;  /* 0x0000000420007c24 */ /* 0x001fe2000f8e02ff */
[----:B------:R0:W-:Y:S01]  /*23ae0*/  STL [R1+0x20], R11 ;  /* 0x0000200b01007387 */ /* 0x0001e20000100800 */
[----:B------:R-:W-:-:S03]  /*23af0*/  IMAD.WIDE.U32 R2, R7, UR4, RZ ;  /* 0x0000000407027c25 */ /* 0x000fc6000f8e00ff */
[----:B------:R-:W3:Y:S01]  /*23b00*/  LDL R14, [R1+0x10] ;  /* 0x00001000010e7983 */ /* 0x000ee20000100800 */
[----:B------:R-:W-:Y:S02]  /*23b10*/  IMAD R0, R7, UR5, R0 ;  /* 0x0000000507007c24 */ /* 0x000fe4000f8e0200 */
[----:B------:R-:W-:Y:S02]  /*23b20*/  IMAD R20, R9, -0xa0, R26 ;  /* 0xffffff6009147824 */ /* 0x000fe400078e021a */
[----:B------:R-:W-:Y:S02]  /*23b30*/  IMAD.IADD R3, R3, 0x1, R0 ;  /* 0x0000000103037824 */ /* 0x000fe400078e0200 */
[----:B------:R-:W-:Y:S01]  /*23b40*/  IMAD R0, R11, UR6, RZ ;  /* 0x000000060b007c24 */ /* 0x000fe2000f8e02ff */
[CC--:B-1----:R-:W-:Y:S02]  /*23b50*/  ISETP.GE.AND P1, PT, R29.reuse, R12.reuse, PT ;  /* 0x0000000c1d00720c */ /* 0x0c2fe40003f26270 */
[----:B------:R-:W-:-:S02]  /*23b60*/  ISETP.GE.AND P0, PT, R29, R12, PT ;  /* 0x0000000c1d00720c */ /* 0x000fc40003f06270 */
[----:B------:R-:W1:Y:S01]  /*23b70*/  S2R R12, SR_TID.X ;  /* 0x00000000000c7919 */ /* 0x000e620000002100 */
[C---:B------:R-:W-:Y:S01]  /*23b80*/  IMAD R0, R6.reuse, UR7, R0 ;  /* 0x0000000706007c24 */ /* 0x040fe2000f8e0200 */
[----:B------:R-:W-:Y:S01]  /*23b90*/  SHF.R.S32.HI R26, RZ, 0x1f, R8 ;  /* 0x0000001fff1a7819 */ /* 0x000fe20000011408 */
[----:B------:R-:W-:-:S05]  /*23ba0*/  IMAD.WIDE.U32 R2, R6, UR6, R2 ;  /* 0x0000000606027c25 */ /* 0x000fca000f8e0002 */
[----:B0-----:R-:W-:Y:S01]  /*23bb0*/  IADD3 R11, R3, R0, RZ ;  /* 0x00000000030b7210 */ /* 0x001fe20007ffe0ff */
[----:B------:R-:W-:Y:S01]  /*23bc0*/  IMAD R0, R26, UR4, RZ ;  /* 0x000000041a007c24 */ /* 0x000fe2000f8e02ff */
[----:B-1----:R-:W-:-:S04]  /*23bd0*/  LOP3.LUT R12, R12, 0x7f, RZ, 0xc0, !PT ;  /* 0x0000007f0c0c7812 */ /* 0x002fc800078ec0ff */
[----:B------:R-:W-:-:S05]  /*23be0*/  SHF.R.U32.HI R21, RZ, 0x3, R12 ;  /* 0x00000003ff157819 */ /* 0x000fca000001160c */
[----:B------:R-:W-:-:S05]  /*23bf0*/  IMAD.IADD R20, R20, 0x1, -R21 ;  /* 0x0000000114147824 */ /* 0x000fca00078e0a15 */
[----:B------:R-:W-:Y:S01]  /*23c00*/  ISETP.GE.AND P2, PT, R20, 0x1, PT ;  /* 0x000000011400780c */ /* 0x000fe20003f46270 */
[----:B------:R-:W-:Y:S01]  /*23c10*/  IMAD.MOV.U32 R10, RZ, RZ, R2 ;  /* 0x000000ffff0a7224 */ /* 0x000fe200078e0002 */
[----:B------:R-:W-:Y:S01]  /*23c20*/  SHF.R.S32.HI R9, RZ, 0x1f, R5 ;  /* 0x0000001fff097819 */ /* 0x000fe20000011405 */
[C---:B------:R-:W-:Y:S02]  /*23c30*/  IMAD R0, R8.reuse, UR5, R0 ;  /* 0x0000000508007c24 */ /* 0x040fe4000f8e0200 */
[----:B------:R-:W-:Y:S01]  /*23c40*/  IMAD.WIDE.U32 R2, R8, UR4, RZ ;  /* 0x0000000408027c25 */ /* 0x000fe2000f8e00ff */
[----:B------:R-:W-:-:S03]  /*23c50*/  ULDC.64 UR4, c[0x0][0x330] ;  /* 0x0000cc0000047ab9 */ /* 0x000fc60000000a00 */
[----:B------:R-:W-:Y:S02]  /*23c60*/  IMAD.IADD R3, R3, 0x1, R0 ;  /* 0x0000000103037824 */ /* 0x000fe400078e0200 */
[----:B------:R-:W-:Y:S01]  /*23c70*/  IMAD R0, R9, UR6, RZ ;  /* 0x0000000609007c24 */ /* 0x000fe2000f8e02ff */
[----:B------:R0:W-:Y:S01]  /*23c80*/  STL [R1+0x24], R9 ;  /* 0x0000240901007387 */ /* 0x0001e20000100800 */
[----:B------:R-:W-:-:S04]  /*23c90*/  IMAD.WIDE.U32 R2, R5, UR6, R2 ;  /* 0x0000000605027c25 */ /* 0x000fc8000f8e0002 */
[----:B------:R-:W-:Y:S01]  /*23ca0*/  IMAD R0, R5, UR7, R0 ;  /* 0x0000000705007c24 */ /* 0x000fe2000f8e0200 */
[----:B------:R-:W-:Y:S01]  /*23cb0*/  ULDC.64 UR6, c[0x0][0x318] ;  /* 0x0000c60000067ab9 */ /* 0x000fe20000000a00 */
[----:B------:R-:W-:-:S04]  /*23cc0*/  IMAD.WIDE.U32 R10, R18, UR4, R10 ;  /* 0x00000004120a7c25 */ /* 0x000fc8000f8e000a */
[----:B------:R-:W-:Y:S02]  /*23cd0*/  IMAD.IADD R3, R3, 0x1, R0 ;  /* 0x0000000103037824 */ /* 0x000fe400078e0200 */
[C---:B------:R-:W-:Y:S02]  /*23ce0*/  IMAD R0, R18.reuse, UR5, RZ ;  /* 0x0000000512007c24 */ /* 0x040fe4000f8e02ff */
[----:B------:R-:W-:Y:S01]  /*23cf0*/  IMAD.WIDE.U32 R12, R18, UR4, R2 ;  /* 0x00000004120c7c25 */ /* 0x000fe2000f8e0002 */
[----:B------:R-:W-:Y:S01]  /*23d00*/  UMOV UR4, 0xffffffff ;  /* 0xffffffff00047882 */ /* 0x000fe20000000000 */
[----:B--2---:R-:W-:-:S04]  /*23d10*/  LOP3.LUT R15, R15, 0xfffffffe, RZ, 0xc0, !PT ;  /* 0xfffffffe0f0f7812 */ /* 0x004fc800078ec0ff */
[----:B------:R-:W-:-:S04]  /*23d20*/  @P1 LOP3.LUT R15, R15, 0x1, RZ, 0xfc, !PT ;  /* 0x000000010f0f1812 */ /* 0x000fc800078efcff */
[----:B------:R-:W-:-:S04]  /*23d30*/  LOP3.LUT R15, R15, 0xffffffbf, RZ, 0xc0, !PT ;  /* 0xffffffbf0f0f7812 */ /* 0x000fc800078ec0ff */
[----:B------:R-:W-:-:S05]  /*23d40*/  @P2 LOP3.LUT R15, R15, 0x40, RZ, 0xfc, !PT ;  /* 0x000000400f0f2812 */ /* 0x000fca00078efcff */
[----:B------:R1:W-:Y:S01]  /*23d50*/  STL [R1], R15 ;  /* 0x0000000f01007387 */ /* 0x0003e20000100800 */
[----:B------:R-:W-:-:S04]  /*23d60*/  IADD3 R10, P1, R10, UR6, RZ ;  /* 0x000000060a0a7c10 */ /* 0x000fc8000ff3e0ff */
[----:B0-----:R-:W-:Y:S02]  /*23d70*/  IADD3.X R9, R11, UR7, R0, P1, !PT ;  /* 0x000000070b097c10 */ /* 0x001fe40008ffe400 */
[----:B------:R-:W-:Y:S01]  /*23d80*/  IADD3 R3, P1, R12, UR6, RZ ;  /* 0x000000060c037c10 */ /* 0x000fe2000ff3e0ff */
[----:B---3--:R-:W-:-:S03]  /*23d90*/  IMAD R21, R30, 0x5000, R14 ;  /* 0x000050001e157824 */ /* 0x008fc600078e020e */
[----:B------:R-:W-:Y:S01]  /*23da0*/  IADD3.X R2, R0, UR7, R13, P1, !PT ;  /* 0x0000000700027c10 */ /* 0x000fe20008ffe40d */
[----:B-1----:R-:W-:Y:S08]  /*23db0*/  BRA.DIV UR4, `(.L_x_3332) ;  /* 0x0000009204f47947 */ /* 0x002ff0000b800000 */
[----:B------:R-:W0:Y:S04]  /*23dc0*/  SHFL.IDX PT, R12, R10, RZ, 0x181f ;  /* 0x00181fff0a0c7589 */ /* 0x000e2800000e0000 */
[----:B------:R-:W1:Y:S01]  /*23dd0*/  SHFL.IDX PT, R0, R9, RZ, 0x181f ;  /* 0x00181fff09007589 */ /* 0x000e6200000e0000 */
[----:B------:R-:W-:-:S03]  /*23de0*/  ULDC.64 UR4, c[0x0][0x208] ;  /* 0x0000820000047ab9 */ /* 0x000fc60000000a00 */
[----:B------:R-:W2:Y:S01]  /*23df0*/  LDL.LU R14, [R1] ;  /* 0x00000000010e7983 */ /* 0x000ea20000300800 */
[C---:B------:R-:W-:Y:S02]  /*23e00*/  ISETP.GE.AND P2, PT, R20.reuse, 0x21, PT ;  /* 0x000000211400780c */ /* 0x040fe40003f46270 */
        /* <DEDUP_REMOVED lines=37> */
[----:B------:R-:W-:Y:S01]  /*24060*/  SHFL.IDX PT, R21, R9, 0x6, 0x181f ;  /* 0x00d81f0009157f89 */ /* 0x000fe200000e0000 */
[----:B--2---:R-:W-:-:S03]  /*24070*/  LOP3.LUT R14, R14, 0xffffffef, RZ, 0xc0, !PT ;  /* 0xffffffef0e0e7812 */ /* 0x004fc600078ec0ff */
        /* <DEDUP_REMOVED lines=15> */
[----:B0-----:R-:W-:-:S04]  /*24170*/  IADD3 R10, P1, R29, R10, RZ ;  /* 0x0000000a1d0a7210 */ /* 0x001fc80007f3e0ff */
[----:B------:R-:W-:Y:S02]  /*24180*/  IADD3.X R11, RZ, R9, RZ, P1, !PT ;  /* 0x00000009ff0b7210 */ /* 0x000fe40000ffe4ff */
[----:B------:R-:W-:Y:S01]  /*24190*/  ISETP.LT.OR P1, PT, R20, 0x81, P0 ;  /* 0x000000811400780c */ /* 0x000fe20000721670 */
[----:B------:R2:W3:-:S12]  /*241a0*/  SHFL.IDX PT, R9, R2, 0x1, 0x181f ;  /* 0x00381f0002097f89 */ /* 0x0004d800000e0000 */
        /* <DEDUP_REMOVED lines=14> */
[----:B------:R-:W-:-:S05]  /*24290*/  @P3 LOP3.LUT R14, R14, 0x100, RZ, 0xfc, !PT ;  /* 0x000001000e0e3812 */ /* 0x000fca00078efcff */
[----:B-1-3--:R2:W-:Y:S02]  /*242a0*/  STL [R1], R14 ;  /* 0x0000000e01007387 */ /* 0x00a5e40000100800 */
.L_x_3610:
[----:B------:R-:W-:Y:S01]  /*242b0*/  ISETP.LT.OR P0, PT, R20, 0x91, P0 ;  /* 0x000000911400780c */ /* 0x000fe20000701670 */
[----:B------:R-:W-:Y:S01]  /*242c0*/  ULDC.64 UR4, c[0x0][0x208] ;  /* 0x0000820000047ab9 */ /* 0x000fe20000000a00 */
[----:B--2---:R-:W-:-:S05]  /*242d0*/  IADD3 R2, P3, R29, R3, RZ ;  /* 0x000000031d027210 */ /* 0x004fca0007f7e0ff */
[----:B------:R-:W-:-:S06]  /*242e0*/  IMAD.X R3, RZ, RZ, R9, P3 ;  /* 0x000000ffff037224 */ /* 0x000fcc00018e0609 */
[----:B------:R-:W-:Y:S01]  /*242f0*/  @!PT LDS RZ, [RZ] ;  /* 0x00000000fffff984 */ /* 0x000fe20000000800 */
[----:B------:R-:W-:Y:S01]  /*24300*/  @!PT LDS RZ, [RZ] ;  /* 0x00000000fffff984 */ /* 0x000fe20000000800 */
[----:B------:R-:W-:Y:S01]  /*24310*/  @!PT LDS RZ, [RZ] ;  /* 0x00000000fffff984 */ /* 0x000fe20000000800 */
[----:B------:R1:W-:Y:S01]  /*24320*/  LDGSTS.E.BYPASS.LTC128B.128 [R0+0xec00], desc[UR4][R2.64], !P0 ;  /* 0x0ec0000002007fae */ /* 0x0003e2000c101d44 */
[----:B------:R-:W-:Y:S01]  /*24330*/  PLOP3.LUT P0, PT, PT, PT, PT, 0x80, 0x0 ;  /* 0x000000000000781c */ /* 0x000fe20003f0f070 */
[----:B------:R-:W-:-:S12]  /*24340*/  NOP ;  /* 0x0000000000007918 */ /* 0x000fd80000000000 */
.L_x_3333:
[----:B------:R-:W-:Y:S02]  /*24350*/  PLOP3.LUT P3, PT, P3, P0, PT, 0xa2, 0x0 ;  /* 0x000000000000781c */ /* 0x000fe40001f61472 */
[----:B------:R-:W-:-:S08]  /*24360*/  @P0 R2UR P3, UR4, R4 ;  /* 0x00000000040402ca */ /* 0x000fd00000060000 */
[----:B------:R-:W-:-:S05]  /*24370*/  @P0 PLOP3.LUT P0, PT, P3, PT, PT, 0x80, 0x0 ;  /* 0x000000000000081c */ /* 0x000fca0001f0f070 */
[----:B------:R-:W-:Y:S01]  /*24380*/  @!P3 SYNCS.ARRIVE.TRANS64.RED.A0T1 RZ, [UR4+0x22870], RZ ;  /* 0x022870ffffffb9a7 */ /* 0x000fe20008200404 */
[----:B------:R-:W-:Y:S07]  /*24390*/  @!P3 ARRIVES.LDGSTSBAR.64.TRANSCNT [UR4+0x22870] ;  /* 0x02287000ff00b9b0 */ /* 0x000fee0008000a84 */
[----:B------:R-:W-:Y:S05]  /*243a0*/  @P0 BRA.U.ANY `(.L_x_3333) ;  /* 0xfffffffd00e80947 */ /* 0x000fea000393ffff */
[----:B------:R-:W-:Y:S01]  /*243b0*/  NOP ;  /* 0x0000000000007918 */ /* 0x000fe20000000000 */
[----:B-1----:R-:W2:Y:S02]  /*243c0*/  LDL R2, [R1] ;  /* 0x0000000001027983 */ /* 0x002ea40000100800 */
[----:B--2---:R-:W-:-:S13]  /*243d0*/  LOP3.LUT P6, RZ, R2, 0x4, RZ, 0xc0, !PT ;  /* 0x0000000402ff7812 */ /* 0x004fda00078cc0ff */
[----:B------:R-:W-:Y:S05]  /*243e0*/  @!P6 BRA `(.L_x_3334) ;  /* 0x000000000004e947 */ /* 0x000fea0003800000 */
[----:B------:R-:W-:Y:S01]  /*243f0*/  BPT.TRAP 0x1 ;  /* 0x000000040000795c */ /* 0x000fe20000300000 */
.L_x_3334:
[----:B------:R1:W-:Y:S01]  /*24400*/  SYNCS.ARRIVE.TRANS64.A1T0 RZ, [R4+URZ+0x22870], RZ ;  /* 0x022870ff04ff79a7 */ /* 0x0003e2000810003f */
[----:B------:R-:W-:Y:S05]  /*24410*/  @!P6 BRA `(.L_x_3335) ;  /* 0x000000000004e947 */ /* 0x000fea0003800000 */
[----:B------:R-:W-:Y:S01]  /*24420*/  BPT.TRAP 0x1 ;  /* 0x000000040000795c */ /* 0x000fe20000300000 */
.L_x_3335:
[----:B------:R-:W2:Y:S01]  /*24430*/  LDL R2, [R1+0x28] ;  /* 0x0000280001027983 */ /* 0x000ea20000100800 */
[----:B------:R-:W-:Y:S01]  /*24440*/  BSSY B0, `(.L_x_3336) ;  /* 0x0000003000007945 */ /* 0x000fe20003800000 */
[----:B--2---:R-:W2:Y:S03]  /*24450*/  SYNCS.PHASECHK.TRANS64.TRYWAIT P0, [R4+URZ+0x22840], R2 ;  /* 0x02284002040075a7 */ /* 0x004ea6000800017f */
[----:B--2---:R-:W-:Y:S05]  /*24460*/  @!P0 BRA `(.L_x_3337) ;  /* 0x0000009800988947 */ /* 0x004fea0003800000 */
.L_x_3611:
[----:B------:R-:W-:Y:S05]  /*24470*/  BSYNC B0 ;  /* 0x0000000000007941 */ /* 0x000fea0003800000 */
.L_x_3336:
[----:B------:R-:W3:Y:S01]  /*24480*/  LDL.LU R11, [R1+0x20] ;  /* 0x00002000010b7983 */ /* 0x000ee20000300800 */
[----:B------:R-:W-:Y:S01]  /*24490*/  ULDC.64 UR4, c[0x0][0x300] ;  /* 0x0000c00000047ab9 */ /* 0x000fe20000000a00 */
[----:B------:R-:W-:Y:S02]  /*244a0*/  ULDC.64 UR6, c[0x0][0x310] ;  /* 0x0000c40000067ab9 */ /* 0x000fe40000000a00 */
[----:B------:R-:W4:Y:S01]  /*244b0*/  LDL.LU R10, [R1+0x24] ;  /* 0x00002400010a7983 */ /* 0x000f220000300800 */
[----:B------:R-:W-:Y:S02]  /*244c0*/  IMAD R9, R32, UR4, RZ ;  /* 0x0000000420097c24 */ /* 0x000fe4000f8e02ff */
[C---:B--2---:R-:W-:Y:S01]  /*244d0*/  IMAD.WIDE.U32 R2, R7.reuse, UR4, RZ ;  /* 0x0000000407027c25 */ /* 0x044fe2000f8e00ff */
[----:B------:R2:W5:Y:S03]  /*244e0*/  LDL R20, [R1] ;  /* 0x0000000001147983 */ /* 0x0005660000100800 */
[----:B------:R-:W-:-:S04]  /*244f0*/  IMAD R9, R7, UR5, R9 ;  /* 0x0000000507097c24 */ /* 0x000fc8000f8e0209 */
[----:B------:R-:W-:Y:S02]  /*24500*/  IMAD.IADD R3, R3, 0x1, R9 ;  /* 0x0000000103037824 */ /* 0x000fe400078e0209 */
[----:B------:R-:W-:Y:S02]  /*24510*/  IMAD R9, R26, UR4, RZ ;  /* 0x000000041a097c24 */ /* 0x000fe4000f8e02ff */
[----:B------:R-:W-:-:S04]  /*24520*/  IMAD.WIDE.U32 R2, R6, UR6, R2 ;  /* 0x0000000606027c25 */ /* 0x000fc8000f8e0002 */
[----:B------:R-:W-:Y:S02]  /*24530*/  IMAD R9, R8, UR5, R9 ;  /* 0x0000000508097c24 */ /* 0x000fe4000f8e0209 */
[----:B---3--:R-:W-:Y:S02]  /*24540*/  IMAD R7, R11, UR6, RZ ;  /* 0x000000060b077c24 */ /* 0x008fe4000f8e02ff */
[----:B------:R-:W3:Y:S02]  /*24550*/  LDC R11, c[0x0][0x2f4] ;  /* 0x0000bd00ff0b7b82 */ /* 0x000ee40000000800 */
[----:B------:R-:W-:Y:S02]  /*24560*/  IMAD R7, R6, UR7, R7 ;  /* 0x0000000706077c24 */ /* 0x000fe4000f8e0207 */
[----:B------:R-:W-:Y:S02]  /*24570*/  IMAD.MOV.U32 R6, RZ, RZ, R2 ;  /* 0x000000ffff067224 */ /* 0x000fe400078e0002 */
[----:B------:R-:W-:-:S02]  /*24580*/  IMAD.IADD R7, R3, 0x1, R7 ;  /* 0x0000000103077824 */ /* 0x000fc400078e0207 */
[----:B------:R-:W-:Y:S01]  /*24590*/  IMAD.WIDE.U32 R2, R8, UR4, RZ ;  /* 0x0000000408027c25 */ /* 0x000fe2000f8e00ff */
[----:B------:R-:W-:-:S03]  /*245a0*/  ULDC.64 UR4, c[0x0][0x308] ;  /* 0x0000c20000047ab9 */ /* 0x000fc60000000a00 */
[----:B------:R-:W-:Y:S02]  /*245b0*/  IMAD.IADD R3, R3, 0x1, R9 ;  /* 0x0000000103037824 */ /* 0x000fe400078e0209 */
[----:B----4-:R-:W-:Y:S02]  /*245c0*/  IMAD R10, R10, UR6, RZ ;  /* 0x000000060a0a7c24 */ /* 0x010fe4000f8e02ff */
[----:B------:R-:W-:-:S04]  /*245d0*/  IMAD.WIDE.U32 R2, R5, UR6, R2 ;  /* 0x0000000605027c25 */ /* 0x000fc8000f8e0002 */
[----:B------:R-:W-:Y:S01]  /*245e0*/  IMAD R10, R5, UR7, R10 ;  /* 0x00000007050a7c24 */ /* 0x000fe2000f8e020a */
[----:B------:R-:W-:Y:S01]  /*245f0*/  ULDC.64 UR6, c[0x0][0x2e8] ;  /* 0x0000ba0000067ab9 */ /* 0x000fe20000000a00 */
[----:B------:R-:W-:-:S04]  /*24600*/  IMAD.WIDE.U32 R6, R18, UR4, R6 ;  /* 0x0000000412067c25 */ /* 0x000fc8000f8e0006 */
[----:B------:R-:W-:Y:S01]  /*24610*/  IMAD.IADD R3, R3, 0x1, R10 ;  /* 0x0000000103037824 */ /* 0x000fe200078e020a */
[----:B------:R-:W-:Y:S01]  /*24620*/  IADD3 R8, P0, R6, UR6, RZ ;  /* 0x0000000606087c10 */ /* 0x000fe2000ff1e0ff */
[C---:B------:R-:W-:Y:S02]  /*24630*/  IMAD R9, R18.reuse, UR5, RZ ;  /* 0x0000000512097c24 */ /* 0x040fe4000f8e02ff */
[----:B------:R-:W-:-:S03]  /*24640*/  IMAD.WIDE.U32 R2, R18, UR4, R2 ;  /* 0x0000000412027c25 */ /* 0x000fc6000f8e0002 */
[----:B------:R-:W-:Y:S02]  /*24650*/  IADD3.X R7, R7, UR7, R9, P0, !PT ;  /* 0x0000000707077c10 */ /* 0x000fe400087fe409 */
[----:B------:R-:W-:Y:S01]  /*24660*/  IADD3 R5, P0, R2, UR6, RZ ;  /* 0x0000000602057c10 */ /* 0x000fe2000ff1e0ff */
[----:B------:R-:W-:-:S03]  /*24670*/  UMOV UR4, 0xffffffff ;  /* 0xffffffff00047882 */ /* 0x000fc60000000000 */
[----:B------:R-:W-:Y:S02]  /*24680*/  IADD3.X R6, R9, UR7, R3, P0, !PT ;  /* 0x0000000709067c10 */ /* 0x000fe400087fe403 */
[----:B---3--:R-:W-:Y:S01]  /*24690*/  ISETP.GE.AND P3, PT, R29, R11, PT ;  /* 0x0000000b1d00720c */ /* 0x008fe20003f66270 */
[----:B--2---:R-:W-:-:S12]  /*246a0*/  BRA.DIV UR4, `(.L_x_3338) ;  /* 0x0000009a04207947 */ /* 0x004fd8000b800000 */
[----:B------:R-:W2:Y:S01]  /*246b0*/  SHFL.IDX PT, R3, R8, RZ, 0x181f ;  /* 0x00181fff08037589 */ /* 0x000ea200000e0000 */
[----:B-----5:R-:W-:Y:S01]  /*246c0*/  LOP3.LUT R20, R20, 0xffffefff, RZ, 0xc0, !PT ;  /* 0xffffefff14147812 */ /* 0x020fe200078ec0ff */
[----:B------:R-:W-:Y:S02]  /*246d0*/  ULDC.64 UR4, c[0x0][0x208] ;  /* 0x0000820000047ab9 */ /* 0x000fe40000000a00 */
[----:B------:R-:W3:Y:S01]  /*246e0*/  SHFL.IDX PT, R2, R7, RZ, 0x181f ;  /* 0x00181fff07027589 */ /* 0x000ee200000e0000 */
[----:B------:R-:W-:-:S04]  /*246f0*/  @P4 LOP3.LUT R20, R20, 0x1000, RZ, 0xfc, !PT ;  /* 0x0000100014144812 */ /* 0x000fc800078efcff */
[C---:B------:R-:W-:Y:S02]  /*24700*/  LOP3.LUT P4, RZ, R20.reuse, 0x40, RZ, 0xc0, !PT ;  /* 0x0000004014ff7812 */ /* 0x040fe4000788c0ff */
[----:B------:R-:W-:-:S04]  /*24710*/  LOP3.LUT R20, R20, 0xfffff7ff, RZ, 0xc0, !PT ;  /* 0xfffff7ff14147812 */ /* 0x000fc800078ec0ff */
[----:B------:R-:W-:-:S04]  /*24720*/  @P1 LOP3.LUT R20, R20, 0x800, RZ, 0xfc, !PT ;  /* 0x0000080014141812 */ /* 0x000fc800078efcff */
[C---:B------:R-:W-:Y:S02]  /*24730*/  LOP3.LUT P1, RZ, R20.reuse, 0x10, RZ, 0xc0, !PT ;  /* 0x0000001014ff7812 */ /* 0x040fe4000782c0ff */
[----:B------:R-:W-:Y:S02]  /*24740*/  LOP3.LUT R20, R20, 0xfffffbff, RZ, 0xc0, !PT ;  /* 0xfffffbff14147812 */ /* 0x000fe400078ec0ff */
[----:B--2---:R-:W-:Y:S02]  /*24750*/  @P4 IADD3 R3, P0, R29, R3, RZ ;  /* 0x000000031d034210 */ /* 0x004fe40007f1e0ff */
[----:B------:R-:W-:Y:S02]  /*24760*/  @P2 LOP3.LUT R20, R20, 0x400, RZ, 0xfc, !PT ;  /* 0x0000040014142812 */ /* 0x000fe400078efcff */
[----:B---3--:R-:W-:Y:S02]  /*24770*/  @P4 IADD3.X R2, RZ, R2, RZ, P0, !PT ;  /* 0x00000002ff024210 */ /* 0x008fe400007fe4ff */
[----:B------:R-:W-:Y:S01]  /*24780*/  LOP3.LUT P2, RZ, R20, 0x8, RZ, 0xc0, !PT ;  /* 0x0000000814ff7812 */ /* 0x000fe2000784c0ff */
[----:B------:R-:W-:Y:S01]  /*24790*/  STL [R1], R20 ;  /* 0x0000001401007387 */ /* 0x000fe20000100800 */
[----:B------:R-:W-:-:S02]  /*247a0*/  @P4 LOP3.LUT R3, R3, R2, RZ, 0x3c, !PT ;  /* 0x0000000203034212 */ /* 0x000fc400078e3cff */
[----:B------:R-:W-:Y:S02]  /*247b0*/  LOP3.LUT P6, RZ, R20, 0x80, RZ, 0xc0, !PT ;  /* 0x0000008014ff7812 */ /* 0x000fe400078cc0ff */
[----:B------:R-:W-:-:S04]  /*247c0*/  @P4 LOP3.LUT R2, R3, R2, RZ, 0x3c, !PT ;  /* 0x0000000203024212 */ /* 0x000fc800078e3cff */
[----:B------:R-:W-:-:S05]  /*247d0*/  @P4 LOP3.LUT R3, R3, R2, RZ, 0x3c, !PT ;  /* 0x0000000203034212 */ /* 0x000fca00078e3cff */
[----:B------:R-:W-:Y:S01]  /*247e0*/  @!PT LDS RZ, [RZ] ;  /* 0x00000000fffff984 */ /* 0x000fe20000000800 */
[----:B------:R2:W-:Y:S01]  /*247f0*/  @P4 LDGSTS.E.BYPASS.LTC128B.128 [R0+0x18400], desc[UR4][R2.64], !P3 ;  /* 0x1840000002004fae */ /* 0x0005e2000d901d44 */
[----:B------:R-:W-:-:S03]  /*24800*/  LOP3.LUT P4, RZ, R20, 0x1000, RZ, 0xc0, !PT ;  /* 0x0000100014ff7812 */ /* 0x000fc6000788c0ff */
[----:B--2---:R-:W2:Y:S04]  /*24810*/  SHFL.IDX PT, R3, R8, 0x1, 0x181f ;  /* 0x00381f0008037f89 */ /* 0x004ea800000e0000 */
[----:B------:R-:W3:Y:S01]  /*24820*/  SHFL.IDX PT, R2, R7, 0x1, 0x181f ;  /* 0x00381f0007027f89 */ /* 0x000ee200000e0000 */
[----:B--2---:R-:W-:-:S05]  /*24830*/  @P1 IADD3 R3, P0, R29, R3, RZ ;  /* 0x000000031d031210 */ /* 0x004fca0007f1e0ff */
[----:B---3--:R-:W-:-:S05]  /*24840*/  @P1 IMAD.X R2, RZ, RZ, R2, P0 ;  /* 0x000000ffff021224 */ /* 0x008fca00000e0602 */
[----:B------:R-:W-:-:S04]  /*24850*/  @P1 LOP3.LUT R3, R3, R2, RZ, 0x3c, !PT ;  /* 0x0000000203031212 */ /* 0x000fc800078e3cff */
[----:B------:R-:W-:-:S04]  /*24860*/  @P1 LOP3.LUT R2, R3, R2, RZ, 0x3c, !PT ;  /* 0x0000000203021212 */ /* 0x000fc800078e3cff */
[----:B------:R-:W-:-:S05]  /*24870*/  @P1 LOP3.LUT R3, R3, R2, RZ, 0x3c, !PT ;  /* 0x0000000203031212 */ /* 0x000fca00078e3cff */
        /* <DEDUP_REMOVED lines=21> */
[----:B------:R-:W3:Y:S06]  /*249d0*/  SHFL.IDX PT, R2, R7, 0x4, 0x181f ;  /* 0x00981f0007027f89 */ /* 0x000eec00000e0000 */
[----:B--2---:R-:W-:-:S05]  /*249e0*/  @P5 IADD3 R3, P0, R29, R3, RZ ;  /* 0x000000031d035210 */ /* 0x004fca0007f1e0ff */
[----:B---3--:R-:W-:-:S05]  /*249f0*/  @P5 IMAD.X R2, RZ, RZ, R2, P0 ;  /* 0x000000ffff025224 */ /* 0x008fca00000e0602 */
[----:B------:R-:W-:-:S04]  /*24a00*/  @P5 LOP3.LUT R3, R3, R2, RZ, 0x3c, !PT ;  /* 0x0000000203035212 */ /* 0x000fc800078e3cff */
[----:B------:R-:W-:-:S04]  /*24a10*/  @P5 LOP3.LUT R2, R3, R2, RZ, 0x3c, !PT ;  /* 0x0000000203025212 */ /* 0x000fc800078e3cff */
[----:B------:R-:W-:-:S05]  /*24a20*/  @P5 LOP3.LUT R3, R3, R2, RZ, 0x3c, !PT ;  /* 0x0000000203035212 */ /* 0x000fca00078e3cff */
[----:B------:R2:W-:Y:S04]  /*24a30*/  @P5 LDGSTS.E.BYPASS.LTC128B.128 [R0+0x1a400], desc[UR4][R2.64], !P3 ;  /* 0x1a40000002005fae */ /* 0x0005e8000d901d44 */
[----:B--2---:R-:W2:Y:S04]  /*24a40*/  SHFL.IDX PT, R3, R8, 0x5, 0x181f ;  /* 0x00b81f0008037f89 */ /* 0x004ea800000e0000 */
[----:B------:R-:W3:Y:S01]  /*24a50*/  SHFL.IDX PT, R2, R7, 0x5, 0x181f ;  /* 0x00b81f0007027f89 */ /* 0x000ee200000e0000 */
[----:B--2---:R-:W-:-:S05]  /*24a60*/  @P6 IADD3 R3, P0, R29, R3, RZ ;  /* 0x000000031d036210 */ /* 0x004fca0007f1e0ff */
[----:B---3--:R-:W-:-:S05]  /*24a70*/  @P6 IMAD.X R2, RZ, RZ, R2, P0 ;  /* 0x000000ffff026224 */ /* 0x008fca00000e0602 */
[----:B------:R-:W-:-:S04]  /*24a80*/  @P6 LOP3.LUT R3, R3, R2, RZ, 0x3c, !PT ;  /* 0x0000000203036212 */ /* 0x000fc800078e3cff */
[----:B------:R-:W-:-:S04]  /*24a90*/  @P6 LOP3.LUT R2, R3, R2, RZ, 0x3c, !PT ;  /* 0x0000000203026212 */ /* 0x000fc800078e3cff */
[----:B------:R-:W-:-:S05]  /*24aa0*/  @P6 LOP3.LUT R3, R3, R2, RZ, 0x3c, !PT ;  /* 0x0000000203036212 */ /* 0x000fca00078e3cff */
[----:B------:R2:W-:Y:S04]  /*24ab0*/  @P6 LDGSTS.E.BYPASS.LTC128B.128 [R0+0x1ac00], desc[UR4][R2.64], !P3 ;  /* 0x1ac0000002006fae */ /* 0x0005e8000d901d44 */
[----:B--2---:R-:W2:Y:S04]  /*24ac0*/  SHFL.IDX PT, R3, R8, 0x6, 0x181f ;  /* 0x00d81f0008037f89 */ /* 0x004ea800000e0000 */
[----:B------:R-:W3:Y:S04]  /*24ad0*/  SHFL.IDX PT, R2, R7, 0x6, 0x181f ;  /* 0x00d81f0007027f89 */ /* 0x000ee800000e0000 */
[----:B------:R-:W-:Y:S01]  /*24ae0*/  SHFL.IDX PT, R7, R7, 0x7, 0x181f ;  /* 0x00f81f0007077f89 */ /* 0x000fe200000e0000 */
[----:B--2---:R-:W-:-:S05]  /*24af0*/  @P4 IADD3 R3, P0, R29, R3, RZ ;  /* 0x000000031d034210 */ /* 0x004fca0007f1e0ff */
[----:B---3--:R-:W-:-:S05]  /*24b00*/  @P4 IMAD.X R2, RZ, RZ, R2, P0 ;  /* 0x000000ffff024224 */ /* 0x008fca00000e0602 */
[----:B------:R-:W-:-:S04]  /*24b10*/  @P4 LOP3.LUT R3, R3, R2, RZ, 0x3c, !PT ;  /* 0x0000000203034212 */ /* 0x000fc800078e3cff */
[----:B------:R-:W-:-:S04]  /*24b20*/  @P4 LOP3.LUT R2, R3, R2, RZ, 0x3c, !PT ;  /* 0x0000000203024212 */ /* 0x000fc800078e3cff */
[----:B------:R-:W-:-:S05]  /*24b30*/  @P4 LOP3.LUT R3, R3, R2, RZ, 0x3c, !PT ;  /* 0x0000000203034212 */ /* 0x000fca00078e3cff */
[----:B------:R2:W-:Y:S04]  /*24b40*/  @P4 LDGSTS.E.BYPASS.LTC128B.128 [R0+0x1b400], desc[UR4][R2.64], !P3 ;  /* 0x1b40000002004fae */ /* 0x0005e8000d901d44 */
[----:B--2---:R-:W2:Y:S04]  /*24b50*/  SHFL.IDX PT, R2, R8, 0x7, 0x181f ;  /* 0x00f81f0008027f89 */ /* 0x004ea800000e0000 */
[----:B------:R-:W3:Y:S04]  /*24b60*/  SHFL.IDX PT, R8, R5, RZ, 0x181f ;  /* 0x00181fff05087589 */ /* 0x000ee800000e0000 */
[----:B------:R-:W-:Y:S01]  /*24b70*/  SHFL.IDX PT, R5, R5, 0x1, 0x181f ;  /* 0x00381f0005057f89 */ /* 0x000fe200000e0000 */
[----:B--2---:R-:W-:-:S04]  /*24b80*/  @P1 IADD3 R2, P0, R29, R2, RZ ;  /* 0x000000021d021210 */ /* 0x004fc80007f1e0ff */
[----:B------:R-:W-:Y:S02]  /*24b90*/  @P1 IADD3.X R3, RZ, R7, RZ, P0, !PT ;  /* 0x00000007ff031210 */ /* 0x000fe400007fe4ff */
[----:B------:R-:W2:Y:S04]  /*24ba0*/  SHFL.IDX PT, R7, R6, RZ, 0x181f ;  /* 0x00181fff06077589 */ /* 0x000ea800000e0000 */
[----:B------:R3:W-:Y:S04]  /*24bb0*/  @P1 LDGSTS.E.BYPASS.LTC128B.128 [R0+0x1bc00], desc[UR4][R2.64], !P3 ;  /* 0x1bc0000002001fae */ /* 0x0007e8000d901d44 */
[----:B------:R-:W4:Y:S01]  /*24bc0*/  SHFL.IDX PT, R6, R6, 0x1, 0x181f ;  /* 0x00381f0006067f89 */ /* 0x000f2200000e0000 */
[----:B---3--:R-:W-:-:S05]  /*24bd0*/  @P2 IADD3 R2, P0, R29, R8, RZ ;  /* 0x000000081d022210 */ /* 0x008fca0007f1e0ff */
[----:B--2---:R-:W-:-:S05]  /*24be0*/  @P2 IMAD.X R3, RZ, RZ, R7, P0 ;  /* 0x000000ffff032224 */ /* 0x004fca00000e0607 */
[----:B------:R2:W-:Y:S03]  /*24bf0*/  @P2 LDGSTS.E.BYPASS.LTC128B.128 [R0+0x1c400], desc[UR4][R2.64], !P3 ;  /* 0x1c40000002002fae */ /* 0x0005e6000d901d44 */
.L_x_3633:
[----:B------:R-:W-:Y:S01]  /*24c00*/  LOP3.LUT P1, RZ, R20, 0x100, RZ, 0xc0, !PT ;  /* 0x0000010014ff7812 */ /* 0x000fe2000782c0ff */
[----:B------:R-:W-:-:S12]  /*24c10*/  ULDC.64 UR4, c[0x0][0x208] ;  /* 0x0000820000047ab9 */ /* 0x000fd80000000a00 */
[----:B--2---:R-:W-:-:S05]  /*24c20*/  @P1 IADD3 R2, P0, R29, R5, RZ ;  /* 0x000000051d021210 */ /* 0x004fca0007f1e0ff */
[----:B----4-:R-:W-:Y:S01]  /*24c30*/  @P1 IMAD.X R3, RZ, RZ, R6, P0 ;  /* 0x000000ffff031224 */ /* 0x010fe200000e0606 */
[----:B------:R-:W-:-:S04]  /*24c40*/  PLOP3.LUT P0, PT, PT, PT, PT, 0x80, 0x0 ;  /* 0x000000000000781c */ /* 0x000fc80003f0f070 */
[----:B------:R-:W-:Y:S01]  /*24c50*/  @!PT LDS RZ, [RZ] ;  /* 0x00000000fffff984 */ /* 0x000fe20000000800 */
[----:B------:R-:W-:Y:S01]  /*24c60*/  @!PT LDS RZ, [RZ] ;  /* 0x00000000fffff984 */ /* 0x000fe20000000800 */
[----:B------:R-:W-:Y:S01]  /*24c70*/  @!PT LDS RZ, [RZ] ;  /* 0x00000000fffff984 */ /* 0x000fe20000000800 */
[----:B------:R2:W-:Y:S01]  /*24c80*/  @P1 LDGSTS.E.BYPASS.LTC128B.128 [R0+0x1cc00], desc[UR4][R2.64], !P3 ;  /* 0x1cc0000002001fae */ /* 0x0005e2000d901d44 */
[----:B------:R-:W-:-:S08]  /*24c90*/  NOP ;  /* 0x0000000000007918 */ /* 0x000fd00000000000 */
.L_x_3339:
[----:B------:R-:W-:Y:S02]  /*24ca0*/  PLOP3.LUT P1, PT, P1, P0, PT, 0xa2, 0x0 ;  /* 0x000000000000781c */ /* 0x000fe40000f21472 */
[----:B------:R-:W-:-:S08]  /*24cb0*/  @P0 R2UR P1, UR4, R4 ;  /* 0x00000000040402ca */ /* 0x000fd00000020000 */
[----:B------:R-:W-:-:S05]  /*24cc0*/  @P0 PLOP3.LUT P0, PT, P1, PT, PT, 0x80, 0x0 ;  /* 0x000000000000081c */ /* 0x000fca0000f0f070 */
[----:B------:R-:W-:Y:S01]  /*24cd0*/  @!P1 SYNCS.ARRIVE.TRANS64.RED.A0T1 RZ, [UR4+0x22830], RZ ;  /* 0x022830ffffff99a7 */ /* 0x000fe20008200404 */
[----:B------:R-:W-:Y:S07]  /*24ce0*/  @!P1 ARRIVES.LDGSTSBAR.64.TRANSCNT [UR4+0x22830] ;  /* 0x02283000ff0099b0 */ /* 0x000fee0008000a84 */
[----:B------:R-:W-:Y:S05]  /*24cf0*/  @P0 BRA.U.ANY `(.L_x_3339) ;  /* 0xfffffffd00e80947 */ /* 0x000fea000393ffff */
[----:B------:R-:W-:Y:S01]  /*24d00*/  NOP ;  /* 0x0000000000007918 */ /* 0x000fe20000000000 */
[----:B--2---:R-:W2:Y:S02]  /*24d10*/  LDL R0, [R1] ;  /* 0x0000000001007983 */ /* 0x004ea40000100800 */
[----:B--2---:R-:W-:-:S13]  /*24d20*/  LOP3.LUT P2, RZ, R0, 0x4, RZ, 0xc0, !PT ;  /* 0x0000000400ff7812 */ /* 0x004fda000784c0ff */
[----:B------:R-:W-:Y:S05]  /*24d30*/  @!P2 BRA `(.L_x_3340) ;  /* 0x000000000004a947 */ /* 0x000fea0003800000 */
[----:B------:R-:W-:Y:S01]  /*24d40*/  BPT.TRAP 0x1 ;  /* 0x000000040000795c */ /* 0x000fe20000300000 */
.L_x_3340:
[----:B------:R2:W5:Y:S01]  /*24d50*/  LDL.LU R5, [R1+0x30] ;  /* 0x0000300001057983 */ /* 0x0005620000300800 */
        /* <DEDUP_REMOVED lines=22> */
[----:B-12---:R-:W-:Y:S01]  /*24ec0*/  IMAD.U32 R4, RZ, RZ, UR4 ;  /* 0x00000004ff047e24 */ /* 0x006fe2000f8e00ff */
        /* <DEDUP_REMOVED lines=9> */
[----:B0-----:R-:W-:-:S07]  /*24f60*/  LEPC R20, `(.L_x_3342) ;  /* 0x000000001014794e */ /* 0x001fce0000000000 */
[----:B-1----:R-:W-:Y:S05]  /*24f70*/  CALL.ABS.NOINC R2 ;  /* 0x0000000002007343 */ /* 0x002fea0003c00000 */
.L_x_3342:
[----:B------:R-:W-:Y:S05]  /*24f80*/  BSYNC B6 ;  /* 0x0000000000067941 */ /* 0x000fea0003800000 */
.L_x_3341:
[----:B------:R3:W5:Y:S01]  /*24f90*/  LDL R8, [R1+0x2c] ;  /* 0x00002c0001087983 */ /* 0x0007620000100800 */
[----:B------:R-:W4:Y:S01]  /*24fa0*/  LDC R6, c[0x0][0x448] ;  /* 0x00011200ff067b82 */ /* 0x000f220000000800 */
[----:B------:R-:W-:Y:S01]  /*24fb0*/  MOV R2, R24 ;  /* 0x0000001800027202 */ /* 0x000fe20000000f00 */
[----:B------:R-:W-:Y:S01]  /*24fc0*/  IMAD.MOV.U32 R3, RZ, RZ, R26 ;  /* 0x000000ffff037224 */ /* 0x000fe200078e001a */
[----:B------:R-:W0:Y:S01]  /*24fd0*/  S2R R20, SR_TID.X ;  /* 0x0000000000147919 */ /* 0x000e220000002100 */
[----:B------:R-:W-:Y:S01]  /*24fe0*/  ULDC.64 UR4, c[0x0][0x2d8] ;  /* 0x0000b60000047ab9 */ /* 0x000fe20000000a00 */
[----:B------:R-:W-:Y:S01]  /*24ff0*/  ULDC.64 UR6, c[0x0][0x280] ;  /* 0x0000a00000067ab9 */ /* 0x000fe20000000a00 */
[----:B------:R-:W-:-:S04]  /*25000*/  IMAD.WIDE.U32 R2, R18, UR4, R2 ;  /* 0x0000000412027c25 */ /* 0x000fc8000f8e0002 */
[----:B------:R-:W-:Y:S01]  /*25010*/  IMAD R3, R18, UR5, R3 ;  /* 0x0000000512037c24 */ /* 0x000fe2000f8e0203 */
[----:B------:R-:W-:Y:S02]  /*25020*/  ULDC.64 UR4, c[0x0][0x2e0] ;  /* 0x0000b80000047ab9 */ /* 0x000fe40000000a00 */
[----:B------:R-:W-:Y:S02]  /*25030*/  IMAD R0, R28, UR4, RZ ;  /* 0x000000041c007c24 */ /* 0x000fe4000f8e02ff */
[----:B------:R-:W-:-:S04]  /*25040*/  IMAD.WIDE.U32 R2, R23, UR4, R2 ;  /* 0x0000000417027c25 */ /* 0x000fc8000f8e0002 */
[----:B------:R-:W-:Y:S01]  /*25050*/  IMAD R0, R23, UR5, R0 ;  /* 0x0000000517007c24 */ /* 0x000fe2000f8e0200 */
[----:B------:R-:W-:-:S03]  /*25060*/  ULDC.64 UR4, c[0x0][0x2d0] ;  /* 0x0000b40000047ab9 */ /* 0x000fc60000000a00 */
[----:B------:R-:W-:Y:S01]  /*25070*/  IMAD.IADD R3, R3, 0x1, R0 ;  /* 0x0000000103037824 */ /* 0x000fe200078e0200 */
[----:B----4-:R-:W-:Y:S02]  /*25080*/  ISETP.NE.AND P0, PT, R6, 0x1, PT ;  /* 0x000000010600780c */ /* 0x010fe40003f05270 */
[C---:B0-----:R-:W-:Y:S01]  /*25090*/  LOP3.LUT R21, R20.reuse, 0x7f, RZ, 0xc0, !PT ;  /* 0x0000007f14157812 */ /* 0x041fe200078ec0ff */
[----:B------:R-:W-:-:S10]  /*250a0*/  IMAD.SHL.U32 R20, R20, 0x10, RZ ;  /* 0x0000001014147824 */ /* 0x000fd400078e00ff */
[----:B------:R-:W0:Y:S01]  /*250b0*/  @P0 LDC R7, c[0x0][0x44c] ;  /* 0x00011300ff070b82 */ /* 0x000e220000000800 */
[----:B------:R-:W-:-:S04]  /*250c0*/  SHF.R.U32.HI R21, RZ, 0x3, R21 ;  /* 0x00000003ff157819 */ /* 0x000fc80000011615 */
[----:B------:R-:W-:-:S03]  /*250d0*/  LOP3.LUT R20, R21, 0x70, R20, 0xf8, !PT ;  /* 0x0000007015147812 */ /* 0x000fc600078ef814 */
[----:B------:R-:W4:Y:S02]  /*250e0*/  @P0 LDC R0, c[0x0][0x450] ;  /* 0x00011400ff000b82 */ /* 0x000f240000000800 */
[----:B------:R-:W-:-:S04]  /*250f0*/  IMAD R5, R17, 0x80, R20 ;  /* 0x0000008011057824 */ /* 0x000fc800078e0214 */
[----:B-12---:R-:W-:Y:S02]  /*25100*/  IMAD.MOV.U32 R4, RZ, RZ, R5 ;  /* 0x000000ffff047224 */ /* 0x006fe400078e0005 */
[----:B0-----:R-:W-:Y:S01]  /*25110*/  @P0 IMAD.HI.U32 R7, R5, R7, RZ ;  /* 0x0000000705070227 */ /* 0x001fe200078e00ff */
[----:B------:R-:W0:Y:S04]  /*25120*/  S2R R20, SR_TID.X ;  /* 0x0000000000147919 */ /* 0x000e280000002100 */
        /* <DEDUP_REMOVED lines=8> */
[----:B------:R-:W-:-:S03]  /*251b0*/  ULDC.64 UR4, c[0x0][0x2c8] ;  /* 0x0000b20000047ab9 */ /* 0x000fc60000000a00 */
[----:B------:R-:W-:Y:S01]  /*251c0*/  IADD3 R3, R3, R5, RZ ;  /* 0x0000000503037210 */ /* 0x000fe20007ffe0ff */
        /* <DEDUP_REMOVED lines=10> */
[----:B---3--:R-:W-:Y:S06]  /*25270*/  BRA.DIV UR4, `(.L_x_3343) ;  /* 0x0000009a04687947 */ /* 0x008fec000b800000 */
[----:B------:R-:W0:Y:S01]  /*25280*/  SHFL.IDX PT, R14, R0, RZ, 0x181f ;  /* 0x00181fff000e7589 */ /* 0x000e2200000e0000 */
[----:B------:R-:W-:Y:S01]  /*25290*/  IMAD R31, R31, R6, RZ ;  /* 0x000000061f1f7224 */ /* 0x000fe200078e02ff */
[----:B------:R-:W-:Y:S01]  /*252a0*/  ULDC.64 UR4, c[0x0][0x208] ;  /* 0x0000820000047ab9 */ /* 0x000fe20000000a00 */
[----:B------:R-:W-:Y:S01]  /*252b0*/  IMAD R17, R17, 0x80, R9 ;  /* 0x0000008011117824 */ /* 0x000fe200078e0209 */
        /* <DEDUP_REMOVED lines=9> */
[----:B--2---:R-:W-:-:S05]  /*25350*/  @!P3 IADD3 R5, P1, R29, R5, RZ ;  /* 0x000000051d05b210 */ /* 0x004fca0007f3e0ff */
[----:B0-----:R-:W-:Y:S02]  /*25360*/  @!P3 IMAD.X R6, RZ, RZ, R2, P1 ;  /* 0x000000ffff06b224 */ /* 0x001fe400008e0602 */
[----:B------:R-:W-:Y:S02]  /*25370*/  @!P2 IMAD.MOV.U32 R2, RZ, RZ, R3 ;  /* 0x000000ffff02a224 */ /* 0x000fe400078e0003 */
[----:B------:R-:W-:-:S05]  /*25380*/  @!P2 IMAD.MOV.U32 R3, RZ, RZ, R7 ;  /* 0x000000ffff03a224 */ /* 0x000fca00078e0007 */
[----:B-----5:R0:W-:Y:S02]  /*25390*/  @!P2 LDGSTS.E.BYPASS.LTC128B.128 [R8+0x14400], desc[UR4][R2.64], !P0 ;  /* 0x144000000208afae */ /* 0x0201e4000c101d44 */
[----:B0-----:R-:W-:Y:S01]  /*253a0*/  @!P3 MOV R2, R5 ;  /* 0x000000050002b202 */ /* 0x001fe20000000f00 */
[----:B------:R-:W-:Y:S02]  /*253b0*/  @!P3 IMAD.MOV.U32 R3, RZ, RZ, R6 ;  /* 0x000000ffff03b224 */ /* 0x000fe400078e0006 */
[----:B------:R-:W-:-:S03]  /*253c0*/  VIADD R6, R17, 0x20 ;  /* 0x0000002011067836 */ /* 0x000fc60000000000 */
[----:B------:R0:W-:Y:S02]  /*253d0*/  @!P3 LDGSTS.E.BYPASS.LTC128B.128 [R8+0x14c00], desc[UR4][R2.64], !P0 ;  /* 0x14c000000208bfae */ /* 0x0001e4000c101d44 */
[----:B------:R-:W-:Y:S01]  /*253e0*/  ISETP.GE.AND P1, PT, R6, R31, PT ;  /* 0x0000001f0600720c */ /* 0x000fe20003f26270 */
[----:B------:R-:W-:Y:S01]  /*253f0*/  VIADD R6, R17, 0x30 ;  /* 0x0000003011067836 */ /* 0x000fe20000000000 */
[----:B0-----:R-:W0:Y:S11]  /*25400*/  SHFL.IDX PT, R2, R4, 0x2, 0x181f ;  /* 0x00581f0004027f89 */ /* 0x001e3600000e0000 */
[----:B------:R-:W-:-:S05]  /*25410*/  @!P1 IADD3 R14, P2, R29, R14, RZ ;  /* 0x0000000e1d0e9210 */ /* 0x000fca0007f5e0ff */
[----:B0-----:R-:W-:Y:S02]  /*25420*/  @!P1 IMAD.X R5, RZ, RZ, R2, P2 ;  /* 0x000000ffff059224 */ /* 0x001fe400010e0602 */
[----:B------:R-:W-:Y:S02]  /*25430*/  @!P1 IMAD.MOV.U32 R2, RZ, RZ, R14 ;  /* 0x000000ffff029224 */ /* 0x000fe400078e000e */
[----:B------:R-:W-:Y:S01]  /*25440*/  @!P1 IMAD.MOV.U32 R3, RZ, RZ, R5 ;  /* 0x000000ffff039224 */ /* 0x000fe200078e0005 */
[----:B------:R-:W0:Y:S04]  /*25450*/  SHFL.IDX PT, R14, R0, 0x3, 0x181f ;  /* 0x00781f00000e7f89 */ /* 0x000e2800000e0000 */
[----:B------:R1:W-:Y:S01]  /*25460*/  @!P1 LDGSTS.E.BYPASS.LTC128B.128 [R8+0x15400], desc[UR4][R2.64], !P0 ;  /* 0x1540000002089fae */ /* 0x0003e2000c101d44 */
[----:B------:R-:W-:Y:S01]  /*25470*/  ISETP.GE.AND P1, PT, R6, R31, PT ;  /* 0x0000001f0600720c */ /* 0x000fe20003f26270 */
[----:B------:R-:W-:-:S02]  /*25480*/  VIADD R6, R17, 0x40 ;  /* 0x0000004011067836 */ /* 0x000fc40000000000 */
[----:B-1----:R-:W1:Y:S10]  /*25490*/  SHFL.IDX PT, R2, R4, 0x3, 0x181f ;  /* 0x00781f0004027f89 */ /* 0x002e7400000e0000 */
[----:B0-----:R-:W-:-:S04]  /*254a0*/  @!P1 IADD3 R14, P2, R29, R14, RZ ;  /* 0x0000000e1d0e9210 */ /* 0x001fc80007f5e0ff */
[----:B-1----:R-:W-:Y:S01]  /*254b0*/  @!P1 IADD3.X R3, RZ, R2, RZ, P2, !PT ;  /* 0x00000002ff039210 */ /* 0x002fe200017fe4ff */
[----:B------:R-:W-:Y:S02]  /*254c0*/  @!P1 IMAD.MOV.U32 R2, RZ, RZ, R14 ;  /* 0x000000ffff029224 */ /* 0x000fe400078e000e */
[----:B------:R-:W0:Y:S04]  /*254d0*/  SHFL.IDX PT, R14, R0, 0x4, 0x181f ;  /* 0x00981f00000e7f89 */ /* 0x000e2800000e0000 */
[----:B------:R1:W-:Y:S01]  /*254e0*/  @!P1 LDGSTS.E.BYPASS.LTC128B.128 [R8+0x15c00], desc[UR4][R2.64], !P0 ;  /* 0x15c0000002089fae */ /* 0x0003e2000c101d44 */
[----:B------:R-:W-:Y:S01]  /*254f0*/  ISETP.GE.AND P1, PT, R6, R31, PT ;  /* 0x0000001f0600720c */ /* 0x000fe20003f26270 */
[----:B------:R-:W-:Y:S02]  /*25500*/  VIADD R6, R17, 0x50 ;  /* 0x0000005011067836 */ /* 0x000fe40000000000 */
        /* <DEDUP_REMOVED lines=11> */
[----:B------:R-:W-:Y:S02]  /*255c0*/  @!P1 MOV R2, R14 ;  /* 0x0000000e00029202 */ /* 0x000fe40000000f00 */
[----:B------:R-:W0:Y:S01]  /*255d0*/  SHFL.IDX PT, R14, R0, 0x6, 0x181f ;  /* 0x00d81f00000e7f89 */ /* 0x000e2200000e0000 */
[----:B------:R-:W-:-:S03]  /*255e0*/  ISETP.GE.AND P2, PT, R6, R31, PT ;  /* 0x0000001f0600720c */ /* 0x000fc60003f46270 */
[----:B------:R1:W-:Y:S04]  /*255f0*/  @!P1 LDGSTS.E.BYPASS.LTC128B.128 [R8+0x16c00], desc[UR4][R2.64], !P0 ;  /* 0x16c0000002089fae */ /* 0x0003e8000c101d44 */
[----:B-1----:R-:W1:Y:S04]  /*25600*/  SHFL.IDX PT, R2, R4, 0x6, 0x181f ;  /* 0x00d81f0004027f89 */ /* 0x002e6800000e0000 */
[----:B------:R-:W2:Y:S02]  /*25610*/  SHFL.IDX PT, R4, R4, 0x7, 0x181f ;  /* 0x00f81f0004047f89 */ /* 0x000ea400000e0000 */
[----:B0-----:R-:W-:-:S05]  /*25620*/  @!P2 IADD3 R14, P1, R29, R14, RZ ;  /* 0x0000000e1d0ea210 */ /* 0x001fca0007f3e0ff */
[----:B-1----:R-:W-:Y:S02]  /*25630*/  @!P2 IMAD.X R3, RZ, RZ, R2, P1 ;  /* 0x000000ffff03a224 */ /* 0x002fe400008e0602 */
[----:B------:R-:W-:Y:S02]  /*25640*/  @!P2 IMAD.MOV.U32 R2, RZ, RZ, R14 ;  /* 0x000000ffff02a224 */ /* 0x000fe400078e000e */
[----:B------:R0:W1:Y:S04]  /*25650*/  SHFL.IDX PT, R14, R0, 0x7, 0x181f ;  /* 0x00f81f00000e7f89 */ /* 0x00006800000e0000 */
[----:B--2---:R0:W-:Y:S02]  /*25660*/  @!P2 LDGSTS.E.BYPASS.LTC128B.128 [R8+0x17400], desc[UR4][R2.64], !P0 ;  /* 0x174000000208afae */ /* 0x0041e4000c101d44 */
.L_x_3650:
[----:B0-----:R-:W-:Y:S01]  /*25670*/  VIADD R0, R17, 0x70 ;  /* 0x0000007011007836 */ /* 0x001fe20000000000 */
[----:B------:R-:W-:-:S04]  /*25680*/  ULDC.64 UR4, c[0x0][0x208] ;  /* 0x0000820000047ab9 */ /* 0x000fc80000000a00 */
        /* <DEDUP_REMOVED lines=9> */
.L_x_3344:
        /* <DEDUP_REMOVED lines=10> */
[----:B------:R-:W-:-:S04]  /*257c0*/  LOP3.LUT R0, R0, 0xfffffffe, RZ, 0xc0, !PT ;  /* 0xfffffffe00007812 */ /* 0x000fc800078ec0ff */
[----:B------:R-:W-:-:S04]  /*257d0*/  IADD3 R0, R2, -R0, RZ ;  /* 0x8000000002007210 */ /* 0x000fc80007ffe0ff */
        /* <DEDUP_REMOVED lines=9> */
.L_x_3651:
[----:B------:R-:W-:Y:S05]  /*25870*/  BSYNC B0 ;  /* 0x0000000000007941 */ /* 0x000fea0003800000 */
.L_x_3345:
[----:B------:R-:W-:Y:S05]  /*25880*/  @!P1 BRA `(.L_x_3347) ;  /* 0x0000001800349947 */ /* 0x000fea0003800000 */
[----:B------:R-:W-:Y:S02]  /*25890*/  IMAD.MOV.U32 R21, RZ, RZ, R30 ;  /* 0x000000ffff157224 */ /* 0x000fe400078e001e */
[----:B------:R-:W-:-:S07]  /*258a0*/  IMAD.MOV.U32 R23, RZ, RZ, R35 ;  /* 0x000000ffff177224 */ /* 0x000fce00078e0023 */
.L_x_3367:
[----:B------:R-:W2:Y:S01]  /*258b0*/  LDL R2, [R1] ;  /* 0x0000000001027983 */ /* 0x000ea20000100800 */
[----:B-1----:R-:W1:Y:S03]  /*258c0*/  LDC R7, c[0x0][0x430] ;  /* 0x00010c00ff077b82 */ /* 0x002e660000000800 */
[----:B0-----:R-:W3:Y:S01]  /*258d0*/  LDL R12, [R1+0x4] ;  /* 0x00000400010c7983 */ /* 0x001ee20000100800 */
[----:B------:R-:W4:Y:S01]  /*258e0*/  S2R R0, SR_TID.X ;  /* 0x0000000000007919 */ /* 0x000f220000002100 */
[----:B------:R-:W4:Y:S02]  /*258f0*/  S2R R8, SR_TID.X ;  /* 0x0000000000087919 */ /* 0x000f240000002100 */
[----:B------:R-:W3:Y:S01]  /*25900*/  LDL R11, [R1+0x8] ;  /* 0x00000800010b7983 */ /* 0x000ee20000100800 */
[----:B-1----:R-:W-:-:S13]  /*25910*/  ISETP.NE.AND P0, PT, R7, 0x1, PT ;  /* 0x000000010700780c */ /* 0x002fda0003f05270 */
[----:B0-----:R-:W0:Y:S01]  /*25920*/  @P0 LDC R3, c[0x0][0x434] ;  /* 0x00010d00ff030b82 */ /* 0x001e220000000800 */
[----:B----4-:R-:W-:-:S07]  /*25930*/  LOP3.LUT R0, R0, 0x7f, RZ, 0xc0, !PT ;  /* 0x0000007f00007812 */ /* 0x010fce00078ec0ff */
[----:B------:R-:W1:Y:S01]  /*25940*/  @P0 LDC R6, c[0x0][0x438] ;  /* 0x00010e00ff060b82 */ /* 0x000e620000000800 */
[----:B------:R-:W-:Y:S02]  /*25950*/  SHF.R.U32.HI R0, RZ, 0x3, R0 ;  /* 0x00000003ff007819 */ /* 0x000fe40000011600 */
[----:B------:R-:W-:Y:S01]  /*25960*/  SHF.L.U32 R9, R8, 0x4, RZ ;  /* 0x0000000408097819 */ /* 0x000fe200000006ff */
[----:B------:R-:W-:Y:S05]  /*25970*/  YIELD ;  /* 0x0000000000007946 */ /* 0x000fea0003800000 */
[----:B------:R-:W-:Y:S01]  /*25980*/  ULDC.64 UR4, c[0x0][0x428] ;  /* 0x00010a0000047ab9 */ /* 0x000fe20000000a00 */
[----:B------:R-:W-:Y:S01]  /*25990*/  ULDC.64 UR6, c[0x0][0x418] ;  /* 0x0001060000067ab9 */ /* 0x000fe20000000a00 */
[----:B------:R-:W-:Y:S01]  /*259a0*/  ULDC.64 UR8, c[0x0][0x208] ;  /* 0x0000820000087ab9 */ /* 0x000fe20000000a00 */
[----:B--2---:R-:W-:-:S02]  /*259b0*/  LOP3.LUT P2, RZ, R2, 0x4, RZ, 0xc0, !PT ;  /* 0x0000000402ff7812 */ /* 0x004fc4000784c0ff */
[----:B------:R-:W2:Y:S02]  /*259c0*/  S2R R2, SR_TID.X ;  /* 0x0000000000027919 */ /* 0x000ea40000002100 */
[C---:B--2---:R-:W-:Y:S01]  /*259d0*/  IMAD.SHL.U32 R4, R2.reuse, 0x10, RZ ;  /* 0x0000001002047824 */ /* 0x044fe200078e00ff */
[----:B------:R-:W-:-:S04]  /*259e0*/  LOP3.LUT R2, R2, 0x7f, RZ, 0xc0, !PT ;  /* 0x0000007f02027812 */ /* 0x000fc800078ec0ff */
[----:B------:R-:W-:Y:S01]  /*259f0*/  LOP3.LUT R4, R0, 0x70, R4, 0xf8, !PT ;  /* 0x0000007000047812 */ /* 0x000fe200078ef804 */
[----:B------:R-:W-:Y:S01]  /*25a00*/  IMAD R0, R31, 0xa0, R37 ;  /* 0x000000a01f007824 */ /* 0x000fe200078e0225 */
[----:B------:R-:W-:-:S03]  /*25a10*/  SHF.R.U32.HI R5, RZ, 0x3, R2 ;  /* 0x00000003ff057819 */ /* 0x000fc60000011602 */
[----:B------:R-:W-:Y:S01]  /*25a20*/  IMAD.IADD R4, R4, 0x1, R0 ;  /* 0x0000000104047824 */ /* 0x000fe200078e0200 */
[----:B------:R-:W-:Y:S02]  /*25a30*/  LOP3.LUT R9, R5, 0x70, R9, 0xf8, !PT ;  /* 0x0000007005097812 */ /* 0x000fe400078ef809 */
[----:B------:R-:W2:Y:S01]  /*25a40*/  @P0 LDC R5, c[0x0][0x434] ;  /* 0x00010d00ff050b82 */ /* 0x000ea20000000800 */
[----:B0-----:R-:W-:-:S04]  /*25a50*/  @P0 IMAD.HI.U32 R3, R4, R3, RZ ;  /* 0x0000000304030227 */ /* 0x001fc800078e00ff */
[----:B------:R-:W-:Y:S01]  /*25a60*/  IMAD.MOV.U32 R2, RZ, RZ, R4 ;  /* 0x000000ffff027224 */ /* 0x000fe200078e0004 */
[----:B-1----:R-:W-:Y:S02]  /*25a70*/  @P0 SHF.R.U32.HI R2, RZ, R6, R3 ;  /* 0x00000006ff020219 */ /* 0x002fe40000011603 */
[----:B------:R-:W0:Y:S01]  /*25a80*/  @P0 LDC R3, c[0x0][0x438] ;  /* 0x00010e00ff030b82 */ /* 0x000e220000000800 */
[----:B------:R-:W-:-:S05]  /*25a90*/  LOP3.LUT R9, R9, 0x80, RZ, 0xfc, !PT ;  /* 0x0000008009097812 */ /* 0x000fca00078efcff */
[----:B------:R-:W-:-:S04]  /*25aa0*/  IMAD.IADD R0, R9, 0x1, R0 ;  /* 0x0000000109007824 */ /* 0x000fc800078e0200 */
[----:B------:R-:W-:Y:S02]  /*25ab0*/  IMAD.MOV.U32 R6, RZ, RZ, R0 ;  /* 0x000000ffff067224 */ /* 0x000fe400078e0000 */
[----:B--2---:R-:W-:-:S04]  /*25ac0*/  @P0 IMAD.HI.U32 R8, R0, R5, RZ ;  /* 0x0000000500080227 */ /* 0x004fc800078e00ff */
[----:B------:R-:W-:Y:S01]  /*25ad0*/  IMAD.MOV R10, RZ, RZ, -R2 ;  /* 0x000000ffff0a7224 */ /* 0x000fe200078e0a02 */
[----:B0-----:R-:W-:-:S03]  /*25ae0*/  @P0 SHF.R.U32.HI R6, RZ, R3, R8 ;  /* 0x00000003ff060219 */ /* 0x001fc60000011608 */
[C---:B------:R-:W-:Y:S02]  /*25af0*/  IMAD R10, R7.reuse, R10, R4 ;  /* 0x0000000a070a7224 */ /* 0x040fe400078e0204 */
[----:B------:R-:W-:Y:S02]  /*25b00*/  IMAD.MOV R3, RZ, RZ, -R6 ;  /* 0x000000ffff037224 */ /* 0x000fe400078e0a06 */
[----:B---3--:R-:W-:Y:S02]  /*25b10*/  IMAD R5, R12, UR4, RZ ;  /* 0x000000040c057c24 */ /* 0x008fe4000f8e02ff */
[----:B------:R-:W-:Y:S01]  /*25b20*/  IMAD R7, R7, R3, R0 ;  /* 0x0000000307077224 */ /* 0x000fe200078e0200 */
[--C-:B------:R-:W-:Y:S01]  /*25b30*/  SHF.R.S32.HI R3, RZ, 0x1f, R2.reuse ;  /* 0x0000001fff037819 */ /* 0x100fe20000011402 */
[C---:B------:R-:W-:Y:S02]  /*25b40*/  IMAD R0, R34.reuse, UR5, R5 ;  /* 0x0000000522007c24 */ /* 0x040fe4000f8e0205 */
[----:B------:R-:W-:-:S04]  /*25b50*/  IMAD.WIDE.U32 R2, R34, UR4, R2 ;  /* 0x0000000422027c25 */ /* 0x000fc8000f8e0002 */
[----:B------:R-:W-:Y:S01]  /*25b60*/  IMAD.IADD R3, R0, 0x1, R3 ;  /* 0x0000000100037824 */ /* 0x000fe200078e0203 */
[----:B------:R-:W-:-:S04]  /*25b70*/  LEA R4, P0, R2, UR6, 0x2 ;  /* 0x0000000602047c11 */ /* 0x000fc8000f8010ff */
[----:B------:R-:W-:Y:S02]  /*25b80*/  LEA.HI.X R5, R2, UR7, R3, 0x2, P0 ;  /* 0x0000000702057c11 */ /* 0x000fe400080f1403 */
[----:B------:R-:W-:-:S03]  /*25b90*/  ISETP.GT.U32.AND P1, PT, R9, 0x9f, PT ;  /* 0x0000009f0900780c */ /* 0x000fc60003f24070 */
[----:B------:R0:W2:Y:S10]  /*25ba0*/  LDG.E R9, desc[UR8][R4.64] ;  /* 0x0000000804097981 */ /* 0x0000b4000c1e1900 */
[--C-:B------:R-:W-:Y:S01]  /*25bb0*/  @!P1 SHF.R.S32.HI R3, RZ, 0x1f, R6.reuse ;  /* 0x0000001fff039819 */ /* 0x100fe20000011406 */
[----:B------:R-:W-:-:S04]  /*25bc0*/  @!P1 IMAD.MOV.U32 R2, RZ, RZ, R6 ;  /* 0x000000ffff029224 */ /* 0x000fc800078e0006 */
[----:B------:R-:W-:-:S04]  /*25bd0*/  @!P1 IMAD.WIDE.U32 R2, R34, UR4, R2 ;  /* 0x0000000422029c25 */ /* 0x000fc8000f8e0002 */
[----:B------:R-:W-:Y:S01]  /*25be0*/  VIADD R30, R21, 0x1 ;  /* 0x00000001151e7836 */ /* 0x000fe20000000000 */
[----:B------:R-:W-:Y:S02]  /*25bf0*/  @!P1 IADD3 R0, R0, R3, RZ ;  /* 0x0000000300009210 */ /* 0x000fe40007ffe0ff */
[----:B0-----:R-:W-:Y:S01]  /*25c00*/  @!P1 LEA R4, P0, R2, UR6, 0x2 ;  /* 0x0000000602049c11 */ /* 0x001fe2000f8010ff */
        /* <DEDUP_REMOVED lines=12> */
.L_x_3348:
[----:B------:R-:W-:Y:S01]  /*25cd0*/  IMAD R0, R30, 0x8, R22 ;  /* 0x000000081e007824 */ /* 0x000fe200078e0216 */
[----:B------:R-:W-:Y:S01]  /*25ce0*/  SHF.L.U32 R28, R35, 0x1f, RZ ;  /* 0x0000001f231c7819 */ /* 0x000fe200000006ff */
[----:B------:R-:W-:Y:S01]  /*25cf0*/  BSSY B0, `(.L_x_3349) ;  /* 0x0000004000007945 */ /* 0x000fe20003800000 */
[----:B------:R-:W-:Y:S02]  /*25d00*/  SHF.R.S32.HI R24, RZ, 0x1f, R10 ;  /* 0x0000001fff187819 */ /* 0x000fe4000001140a */
[----:B------:R-:W0:Y:S02]  /*25d10*/  SYNCS.PHASECHK.TRANS64.TRYWAIT P0, [R0+URZ+0x22880], R28 ;  /* 0x0228801c000075a7 */ /* 0x000e24000800017f */
[----:B0-----:R-:W-:Y:S05]  /*25d20*/  @!P0 BRA `(.L_x_3350) ;  /* 0x0000009800488947 */ /* 0x001fea0003800000 */
.L_x_3652:
[----:B------:R-:W-:Y:S05]  /*25d30*/  BSYNC B0 ;  /* 0x0000000000007941 */ /* 0x000fea0003800000 */
.L_x_3349:
        /* <DEDUP_REMOVED lines=85> */
.L_x_3674:
        /* <DEDUP_REMOVED lines=9> */
.L_x_3352:
        /* <DEDUP_REMOVED lines=11> */
.L_x_3353:
[----:B------:R2:W-:Y:S01]  /*263d0*/  SYNCS.ARRIVE.TRANS64.A1T0 RZ, [R0+URZ+0x22870], RZ ;  /* 0x022870ff00ff79a7 */ /* 0x0005e2000810003f */
[----:B------:R-:W-:Y:S05]  /*263e0*/  @!P3 BRA `(.L_x_3354) ;  /* 0x000000000004b947 */ /* 0x000fea0003800000 */
[----:B------:R-:W-:Y:S01]  /*263f0*/  BPT.TRAP 0x1 ;  /* 0x000000040000795c */ /* 0x000fe20000300000 */
.L_x_3354:
[----:B------:R-:W3:Y:S01]  /*26400*/  SYNCS.PHASECHK.TRANS64.TRYWAIT P0, [R0+URZ+0x22840], R28 ;  /* 0x0228401c000075a7 */ /* 0x000ee2000800017f */
[----:B------:R-:W-:Y:S04]  /*26410*/  BSSY B0, `(.L_x_3355) ;  /* 0x0000002000007945 */ /* 0x000fe80003800000 */
[----:B---3--:R-:W-:Y:S05]  /*26420*/  @!P0 BRA `(.L_x_3356) ;  /* 0x0000009c006c8947 */ /* 0x008fea0003800000 */
.L_x_3675:
[----:B------:R-:W-:Y:S05]  /*26430*/  BSYNC B0 ;  /* 0x0000000000007941 */ /* 0x000fea0003800000 */
.L_x_3355:
[----:B------:R-:W-:Y:S01]  /*26440*/  ULDC.64 UR4, c[0x0][0x300] ;  /* 0x0000c00000047ab9 */ /* 0x000fe20000000a00 */
[----:B------:R-:W-:Y:S01]  /*26450*/  ULDC.64 UR6, c[0x0][0x310] ;  /* 0x0000c40000067ab9 */ /* 0x000fe20000000a00 */
[----:B------:R-:W-:Y:S01]  /*26460*/  IMAD R4, R24, UR4, RZ ;  /* 0x0000000418047c24 */ /* 0x000fe2000f8e02ff */
[----:B------:R-:W4:Y:S01]  /*26470*/  LDC R11, c[0x0][0x2f4] ;  /* 0x0000bd00ff0b7b82 */ /* 0x000f220000000800 */
[----:B------:R-:W-:-:S04]  /*26480*/  IMAD.WIDE.U32 R2, R10, UR4, RZ ;  /* 0x000000040a027c25 */ /* 0x000fc8000f8e00ff */
[----:B------:R-:W-:Y:S02]  /*26490*/  IMAD R4, R10, UR5, R4 ;  /* 0x000000050a047c24 */ /* 0x000fe4000f8e0204 */
[----:B------:R-:W-:-:S03]  /*264a0*/  IMAD R27, R27, UR6, RZ ;  /* 0x000000061b1b7c24 */ /* 0x000fc6000f8e02ff */
[----:B------:R-:W-:Y:S01]  /*264b0*/  IADD3 R3, R3, R4, RZ ;  /* 0x0000000403037210 */ /* 0x000fe20007ffe0ff */
[C---:B------:R-:W-:Y:S02]  /*264c0*/  IMAD R27, R9.reuse, UR7, R27 ;  /* 0x00000007091b7c24 */ /* 0x040fe4000f8e021b */
[----:B------:R-:W-:-:S04]  /*264d0*/  IMAD.WIDE.U32 R2, R9, UR6, R2 ;  /* 0x0000000609027c25 */ /* 0x000fc8000f8e0002 */
[----:B------:R-:W-:Y:S02]  /*264e0*/  IMAD R9, R25, UR4, RZ ;  /* 0x0000000419097c24 */ /* 0x000fe4000f8e02ff */
[----:B------:R-:W-:Y:S02]  /*264f0*/  IMAD.IADD R5, R3, 0x1, R27 ;  /* 0x0000000103057824 */ /* 0x000fe400078e021b */
[----:B------:R-:W-:Y:S01]  /*26500*/  IMAD.MOV.U32 R4, RZ, RZ, R2 ;  /* 0x000000ffff047224 */ /* 0x000fe200078e0002 */
[----:B----4-:R-:W-:Y:S01]  /*26510*/  ISETP.GE.AND P2, PT, R29, R11, PT ;  /* 0x0000000b1d00720c */ /* 0x010fe20003f46270 */
[C---:B------:R-:W-:Y:S02]  /*26520*/  IMAD R9, R7.reuse, UR5, R9 ;  /* 0x0000000507097c24 */ /* 0x040fe4000f8e0209 */
        /* <DEDUP_REMOVED lines=17> */
[----:B------:R-:W4:Y:S01]  /*26640*/  SHFL.IDX PT, R2, R4, RZ, 0x181f ;  /* 0x00181fff04027589 */ /* 0x000f2200000e0000 */
[----:B------:R-:W-:-:S03]  /*26650*/  ULDC.64 UR4, c[0x0][0x208] ;  /* 0x0000820000047ab9 */ /* 0x000fc60000000a00 */
[----:B------:R-:W5:Y:S04]  /*26660*/  SHFL.IDX PT, R3, R5, RZ, 0x181f ;  /* 0x00181fff05037589 */ /* 0x000f6800000e0000 */
[----:B------:R-:W0:Y:S04]  /*26670*/  SHFL.IDX PT, R10, R4, 0x1, 0x181f ;  /* 0x00381f00040a7f89 */ /* 0x000e2800000e0000 */
[----:B------:R-:W1:Y:S04]  /*26680*/  SHFL.IDX PT, R9, R5, 0x1, 0x181f ;  /* 0x00381f0005097f89 */ /* 0x000e6800000e0000 */
[----:B------:R-:W-:Y:S01]  /*26690*/  SHFL.IDX PT, R14, R7, 0x1, 0x181f ;  /* 0x00381f00070e7f89 */ /* 0x000fe200000e0000 */
[----:B----4-:R-:W-:-:S05]  /*266a0*/  IADD3 R2, P0, R29, R2, RZ ;  /* 0x000000021d027210 */ /* 0x010fca0007f1e0ff */
        /* <DEDUP_REMOVED lines=9> */
[----:B0-----:R-:W-:-:S04]  /*26740*/  IADD3 R2, P0, R29, R2, RZ ;  /* 0x000000021d027210 */ /* 0x001fc80007f1e0ff */
[----:B-1----:R-:W-:-:S05]  /*26750*/  IADD3.X R3, RZ, R3, RZ, P0, !PT ;  /* 0x00000003ff037210 */ /* 0x002fca00007fe4ff */
        /* <DEDUP_REMOVED lines=30> */
.L_x_3697:
[----:B0-----:R-:W-:Y:S01]  /*26940*/  IADD3 R2, P0, R29, R14, RZ ;  /* 0x0000000e1d027210 */ /* 0x001fe20007f1e0ff */
[----:B------:R-:W-:-:S03]  /*26950*/  ULDC.64 UR4, c[0x0][0x208] ;  /* 0x0000820000047ab9 */ /* 0x000fc60000000a00 */
[----:B------:R-:W-:Y:S02]  /*26960*/  IADD3.X R3, RZ, R8, RZ, P0, !PT ;  /* 0x00000008ff037210 */ /* 0x000fe400007fe4ff */
[----:B------:R-:W-:-:S03]  /*26970*/  PLOP3.LUT P0, PT, PT, PT, PT, 0x80, 0x0 ;  /* 0x000000000000781c */ /* 0x000fc60003f0f070 */
[----:B------:R-:W-:Y:S01]  /*26980*/  @!PT LDS RZ, [RZ] ;  /* 0x00000000fffff984 */ /* 0x000fe20000000800 */
[----:B------:R-:W-:Y:S01]  /*26990*/  @!PT LDS RZ, [RZ] ;  /* 0x00000000fffff984 */ /* 0x000fe20000000800 */
[----:B------:R-:W-:Y:S01]  /*269a0*/  @!PT LDS RZ, [RZ] ;  /* 0x00000000fffff984 */ /* 0x000fe20000000800 */
[----:B------:R0:W-:Y:S01]  /*269b0*/  LDGSTS.E.BYPASS.LTC128B.128 [R6+0x1cc00], desc[UR4][R2.64], !P2 ;  /* 0x1cc0000002067fae */ /* 0x0001e2000d101d44 */
[----:B------:R-:W-:-:S09]  /*269c0*/  NOP ;  /* 0x0000000000007918 */ /* 0x000fd20000000000 */
.L_x_3358:
[----:B------:R-:W-:Y:S02]  /*269d0*/  PLOP3.LUT P2, PT, P2, P0, PT, 0xa2, 0x0 ;  /* 0x000000000000781c */ /* 0x000fe40001741472 */
[----:B------:R-:W-:-:S08]  /*269e0*/  @P0 R2UR P2, UR4, R0 ;  /* 0x00000000000402ca */ /* 0x000fd00000040000 */
[----:B------:R-:W-:-:S05]  /*269f0*/  @P0 PLOP3.LUT P0, PT, P2, PT, PT, 0x80, 0x0 ;  /* 0x000000000000081c */ /* 0x000fca000170f070 */
[----:B------:R-:W-:Y:S01]  /*26a00*/  @!P2 SYNCS.ARRIVE.TRANS64.RED.A0T1 RZ, [UR4+0x22830], RZ ;  /* 0x022830ffffffa9a7 */ /* 0x000fe20008200404 */
[----:B------:R-:W-:Y:S07]  /*26a10*/  @!P2 ARRIVES.LDGSTSBAR.64.TRANSCNT [UR4+0x22830] ;  /* 0x02283000ff00a9b0 */ /* 0x000fee0008000a84 */
[----:B------:R-:W-:Y:S05]  /*26a20*/  @P0 BRA.U.ANY `(.L_x_3358) ;  /* 0xfffffffd00e80947 */ /* 0x000fea000393ffff */
[----:B------:R-:W-:Y:S01]  /*26a30*/  NOP ;  /* 0x0000000000007918 */ /* 0x000fe20000000000 */
[----:B0-----:R-:W4:Y:S02]  /*26a40*/  LDL R2, [R1] ;  /* 0x0000000001027983 */ /* 0x001f240000100800 */
[----:B----4-:R-:W-:-:S13]  /*26a50*/  LOP3.LUT P3, RZ, R2, 0x4, RZ, 0xc0, !PT ;  /* 0x0000000402ff7812 */ /* 0x010fda000786c0ff */
[----:B------:R-:W-:Y:S05]  /*26a60*/  @!P3 BRA `(.L_x_3359) ;  /* 0x000000000004b947 */ /* 0x000fea0003800000 */
[----:B------:R-:W-:Y:S01]  /*26a70*/  BPT.TRAP 0x1 ;  /* 0x000000040000795c */ /* 0x000fe20000300000 */
.L_x_3359:
[----:B------:R2:W-:Y:S02]  /*26a80*/  SYNCS.ARRIVE.TRANS64.A1T0 RZ, [R0+URZ+0x22830], RZ ;  /* 0x022830ff00ff79a7 */ /* 0x0005e4000810003f */
[----:B--23--:R-:W-:-:S05]  /*26a90*/  IMAD.U32 R0, RZ, RZ, UR36 ;  /* 0x00000024ff007e24 */ /* 0x00cfca000f8e00ff */
[----:B------:R-:W-:-:S13]  /*26aa0*/  ISETP.NE.AND P0, PT, R0, 0x3, PT ;  /* 0x000000030000780c */ /* 0x000fda0003f05270 */
[----:B------:R-:W-:Y:S05]  /*26ab0*/  @!P0 BRA `(.L_x_3360) ;  /* 0x0000000000048947 */ /* 0x000fea0003800000 */
[----:B------:R-:W-:Y:S01]  /*26ac0*/  BPT.TRAP 0x1 ;  /* 0x000000040000795c */ /* 0x000fe20000300000 */
.L_x_3360:
[----:B------:R-:W-:Y:S01]  /*26ad0*/  LOP3.LUT R0, R23, 0x1, RZ, 0x3c, !PT ;  /* 0x0000000117007812 */ /* 0x000fe200078e3cff */
[----:B------:R-:W-:Y:S01]  /*26ae0*/  IMAD R3, R21, 0x8, R22 ;  /* 0x0000000815037824 */ /* 0x000fe200078e0216 */
[----:B------:R-:W-:Y:S02]  /*26af0*/  BSSY B0, `(.L_x_3361) ;  /* 0x0000004000007945 */ /* 0x000fe40003800000 */
[----:B------:R-:W-:-:S04]  /*26b00*/  SHF.L.U32 R0, R0, 0x1f, RZ ;  /* 0x0000001f00007819 */ /* 0x000fc800000006ff */
[----:B------:R-:W0:Y:S02]  /*26b10*/  SYNCS.PHASECHK.TRANS64.TRYWAIT P2, [R3+URZ+0x22870], R0 ;  /* 0x02287000030075a7 */ /* 0x000e24000804017f */
[----:B0-----:R-:W-:Y:S05]  /*26b20*/  @!P2 BRA `(.L_x_3362) ;  /* 0x000000a00080a947 */ /* 0x001fea0003800000 */
.L_x_3698:
[----:B------:R-:W-:Y:S05]  /*26b30*/  BSYNC B0 ;  /* 0x0000000000007941 */ /* 0x000fea0003800000 */
.L_x_3361:
[----:B------:R-:W2:Y:S02]  /*26b40*/  LDL R2, [R1] ;  /* 0x0000000001027983 */ /* 0x000ea40000100800 */
[----:B--2---:R-:W-:-:S13]  /*26b50*/  LOP3.LUT P2, RZ, R2, 0x4, RZ, 0xc0, !PT ;  /* 0x0000000402ff7812 */ /* 0x004fda000784c0ff */
[----:B------:R-:W-:Y:S05]  /*26b60*/  @!P2 BRA `(.L_x_3363) ;  /* 0x000000000004a947 */ /* 0x000fea0003800000 */
[----:B------:R-:W-:Y:S01]  /*26b70*/  BPT.TRAP 0x1 ;  /* 0x000000040000795c */ /* 0x000fe20000300000 */
.L_x_3363:
[----:B0-----:R-:W-:Y:S01]  /*26b80*/  SHF.L.U32 R0, R23, 0x1f, RZ ;  /* 0x0000001f17007819 */ /* 0x001fe200000006ff */
[----:B------:R-:W-:-:S03]  /*26b90*/  IMAD R12, R21, 0x5000, RZ ;  /* 0x00005000150c7824 */ /* 0x000fc600078e02ff */
[----:B------:R-:W0:Y:S02]  /*26ba0*/  SYNCS.PHASECHK.TRANS64.TRYWAIT P2, [R3+URZ+0x22860], R0 ;  /* 0x02286000030075a7 */ /* 0x000e24000804017f */
[----:B0-----:R-:W-:Y:S05]  /*26bb0*/  @!P2 BRA `(.L_x_3364) ;  /* 0x000000a00070a947 */ /* 0x001fea0003800000 */
.L_x_3699:
[----:B------:R-:W2:Y:S04]  /*26bc0*/  LDL R5, [R1] ;  /* 0x0000000001057983 */ /* 0x000ea80000100800 */
[----:B------:R-:W3:Y:S04]  /*26bd0*/  LDL R4, [R1+0x18] ;  /* 0x0000180001047983 */ /* 0x000ee80000100800 */
[----:B------:R-:W4:Y:S04]  /*26be0*/  LDL R2, [R1+0x1c] ;  /* 0x00001c0001027983 */ /* 0x000f280000100800 */
[----:B------:R-:W5:Y:S01]  /*26bf0*/  LDL R13, [R1+0x14] ;  /* 0x00001400010d7983 */ /* 0x000f620000100800 */
[----:B------:R-:W-:Y:S05]  /*26c00*/  WARPSYNC.ALL ;  /* 0x0000000000007948 */ /* 0x000fea0003800000 */
[----:B--2---:R-:W-:-:S02]  /*26c10*/  LOP3.LUT P2, RZ, R5, 0x4, RZ, 0xc0, !PT ;  /* 0x0000000405ff7812 */ /* 0x004fc4000784c0ff */
[----:B---3--:R-:W-:-:S05]  /*26c20*/  LOP3.LUT R5, R12, R4, RZ, 0xfc, !PT ;  /* 0x000000040c057212 */ /* 0x008fca00078efcff */
[----:B0-----:R-:W-:Y:S01]  /*26c30*/  IMAD.IADD R0, R22, 0x1, R5 ;  /* 0x0000000116007824 */ /* 0x001fe200078e0205 */
[----:B-----5:R-:W-:-:S03]  /*26c40*/  LOP3.LUT R17, R12, R13, RZ, 0xfc, !PT ;  /* 0x0000000d0c117212 */ /* 0x020fc600078efcff */
[----:B----4-:R-:W-:Y:S01]  /*26c50*/  IMAD.IADD R2, R2, 0x1, R0 ;  /* 0x0000000102027824 */ /* 0x010fe200078e0200 */
        /* <DEDUP_REMOVED lines=69> */
.L_x_3365:
[----:B-1----:R1:W-:Y:S01]  /*270b0*/  SYNCS.ARRIVE.TRANS64.A1T0 RZ, [R3+URZ+0x22850], RZ ;  /* 0x022850ff03ff79a7 */ /* 0x0023e2000810003f */
[----:B------:R-:W-:Y:S06]  /*270c0*/  BAR.SYNC.DEFER_BLOCKING 0x2, 0x80 ;  /* 0x0082000000007b1d */ /* 0x000fec0000010000 */
[----:B------:R-:W-:Y:S05]  /*270d0*/  @!P0 BRA `(.L_x_3366) ;  /* 0x0000000000048947 */ /* 0x000fea0003800000 */
[----:B------:R-:W-:Y:S01]  /*270e0*/  BPT.TRAP 0x1 ;  /* 0x000000040000795c */ /* 0x000fe20000300000 */
.L_x_3366:
[----:B------:R-:W2:Y:S01]  /*270f0*/  LDL R0, [R1+0xc] ;  /* 0x00000c0001007983 */ /* 0x000ea20000100800 */
[----:B-1----:R-:W-:Y:S01]  /*27100*/  VIADD R3, R3, 0x22880 ;  /* 0x0002288003037836 */ /* 0x002fe20000000000 */
[----:B------:R-:W-:Y:S01]  /*27110*/  MOV R21, R30 ;  /* 0x0000001e00157202 */ /* 0x000fe20000000f00 */
[----:B------:R-:W-:-:S03]  /*27120*/  IMAD.MOV.U32 R23, RZ, RZ, R35 ;  /* 0x000000ffff177224 */ /* 0x000fc600078e0023 */
[----:B--2---:R-:W-:-:S04]  /*27130*/  PRMT R3, R0, 0x654, R3 ;  /* 0x0000065400037816 */ /* 0x004fc80000000003 */
[----:B------:R1:W-:Y:S01]  /*27140*/  SYNCS.ARRIVE.TRANS64.RED.A1T0 RZ, [R3+URZ], RZ ;  /* 0x000000ff03ff79a7 */ /* 0x0003e2000810043f */
[----:B------:R-:W-:Y:S05]  /*27150*/  @P1 BRA `(.L_x_3367) ;  /* 0xffffffe400d41947 */ /* 0x000fea000383ffff */
.L_x_3347:
[----:B------:R-:W2:Y:S01]  /*27160*/  S2R R0, SR_TID.X ;  /* 0x0000000000007919 */ /* 0x000ea20000002100 */
[----:B------:R-:W-:Y:S01]  /*27170*/  BSSY B0, `(.L_x_3368) ;  /* 0x0000013000007945 */ /* 0x000fe20003800000 */
[----:B--2---:R-:W-:Y:S01]  /*27180*/  LOP3.LUT R2, R0, 0x7f, RZ, 0xc0, !PT ;  /* 0x0000007f00027812 */ /* 0x004fe200078ec0ff */
[----:B------:R-:W-:-:S03]  /*27190*/  IMAD.U32 R0, RZ, RZ, UR36 ;  /* 0x00000024ff007e24 */ /* 0x000fc6000f8e00ff */
[----:B------:R-:W-:Y:S02]  /*271a0*/  ISETP.NE.AND P1, PT, R2, RZ, PT ;  /* 0x000000ff0200720c */ /* 0x000fe40003f25270 */
[----:B------:R-:W-:-:S11]  /*271b0*/  ISETP.NE.AND P0, PT, R0, 0x3, PT ;  /* 0x000000030000780c */ /* 0x000fd60003f05270 */
[----:B------:R-:W-:Y:S05]  /*271c0*/  @P1 BRA `(.L_x_3369) ;  /* 0x0000000000341947 */ /* 0x000fea0003800000 */
[----:B------:R-:W2:Y:S01]  /*271d0*/  S2R R5, SR_LANEID ;  /* 0x0000000000057919 */ /* 0x000ea20000000000 */
[----:B------:R-:W-:Y:S01]  /*271e0*/  VOTEU.ANY UR4, UPT, PT ;  /* 0x0000000000047886 */ /* 0x000fe200038e0100 */
[----:B01----:R-:W0:Y:S01]  /*271f0*/  LDC.64 R2, c[0x0][0xc60] ;  /* 0x00031800ff027b82 */ /* 0x003e220000000a00 */
[----:B------:R-:W2:Y:S01]  /*27200*/  FLO.U32 R0, UR4 ;  /* 0x0000000400007d00 */ /* 0x000ea200080e0000 */
[----:B------:R-:W-:Y:S01]  /*27210*/  ULDC.64 UR6, c[0x0][0x208] ;  /* 0x0000820000067ab9 */ /* 0x000fe20000000a00 */
[----:B--2---:R-:W-:-:S06]  /*27220*/  ISETP.EQ.U32.AND P1, PT, R0, R5, PT ;  /* 0x000000050000720c */ /* 0x004fcc0003f22070 */
[----:B------:R-:W0:Y:S07]  /*27230*/  POPC R5, UR4 ;  /* 0x0000000400057d09 */ /* 0x000e2e0008000000 */
[----:B0-----:R-:W2:Y:S01]  /*27240*/  @P1 ATOMG.E.ADD.STRONG.GPU PT, R3, desc[UR6][R2.64], R5 ;  /* 0x00000005020319a8 */ /* 0x001ea200081ee1c6 */
[----:B------:R-:W0:Y:S02]  /*27250*/  S2R R4, SR_LTMASK ;  /* 0x0000000000047919 */ /* 0x000e240000003900 */
[----:B0-----:R-:W-:-:S04]  /*27260*/  LOP3.LUT R4, R4, UR4, RZ, 0xc0, !PT ;  /* 0x0000000404047c12 */ /* 0x001fc8000f8ec0ff */
[----:B------:R-:W0:Y:S01]  /*27270*/  POPC R7, R4 ;  /* 0x0000000400077309 */ /* 0x000e220000000000 */
[----:B--2---:R-:W0:Y:S02]  /*27280*/  SHFL.IDX PT, R0, R3, R0, 0x1f ;  /* 0x00001f0003007589 */ /* 0x004e2400000e0000 */
[----:B0-----:R-:W-:-:S07]  /*27290*/  IADD3 R16, R0, UR37, R7 ;  /* 0x0000002500107c10 */ /* 0x001fce000fffe007 */
.L_x_3369:
[----:B------:R-:W-:Y:S05]  /*272a0*/  BSYNC B0 ;  /* 0x0000000000007941 */ /* 0x000fea0003800000 */
.L_x_3368:
[----:B------:R-:W-:Y:S05]  /*272b0*/  @!P0 BRA `(.L_x_3370) ;  /* 0x0000000000048947 */ /* 0x000fea0003800000 */
[----:B------:R-:W-:Y:S01]  /*272c0*/  BPT.TRAP 0x1 ;  /* 0x000000040000795c */ /* 0x000fe20000300000 */
.L_x_3370:
[----:B------:R-:W-:Y:S01]  /*272d0*/  LOP3.LUT R0, R35, 0x1, RZ, 0x3c, !PT ;  /* 0x0000000123007812 */ /* 0x000fe200078e3cff */
[----:B0-----:R-:W-:Y:S01]  /*272e0*/  IMAD R17, R30, 0x8, R22 ;  /* 0x000000081e117824 */ /* 0x001fe200078e0216 */
[----:B------:R-:W-:Y:S02]  /*272f0*/  BSSY B0, `(.L_x_3371) ;  /* 0x0000004000007945 */ /* 0x000fe40003800000 */
[----:B------:R-:W-:-:S04]  /*27300*/  SHF.L.U32 R0, R0, 0x1f, RZ ;  /* 0x0000001f00007819 */ /* 0x000fc800000006ff */
[----:B------:R-:W0:Y:S02]  /*27310*/  SYNCS.PHASECHK.TRANS64.TRYWAIT P1, [R17+URZ+0x22870], R0 ;  /* 0x02287000110075a7 */ /* 0x000e24000802017f */
[----:B0-----:R-:W-:Y:S05]  /*27320*/  @!P1 BRA `(.L_x_3372) ;  /* 0x0000009800a89947 */ /* 0x001fea0003800000 */
.L_x_3700:
[----:B------:R-:W-:Y:S05]  /*27330*/  BSYNC B0 ;  /* 0x0000000000007941 */ /* 0x000fea0003800000 */
.L_x_3371:
[----:B------:R-:W2:Y:S02]  /*27340*/  LDL R2, [R1] ;  /* 0x0000000001027983 */ /* 0x000ea40000100800 */
[----:B--2---:R-:W-:-:S13]  /*27350*/  LOP3.LUT P1, RZ, R2, 0x4, RZ, 0xc0, !PT ;  /* 0x0000000402ff7812 */ /* 0x004fda000782c0ff */
[----:B------:R-:W-:Y:S05]  /*27360*/  @!P1 BRA `(.L_x_3373) ;  /* 0x0000000000049947 */ /* 0x000fea0003800000 */
[----:B------:R-:W-:Y:S01]  /*27370*/  BPT.TRAP 0x1 ;  /* 0x000000040000795c */ /* 0x000fe20000300000 */
.L_x_3373:
[----:B0-----:R-:W-:-:S04]  /*27380*/  SHF.L.U32 R0, R35, 0x1f, RZ ;  /* 0x0000001f23007819 */ /* 0x001fc800000006ff */
[----:B------:R-:W0:Y:S02]  /*27390*/  SYNCS.PHASECHK.TRANS64.TRYWAIT P1, [R17+URZ+0x22860], R0 ;  /* 0x02286000110075a7 */ /* 0x000e24000802017f */
[----:B0-----:R-:W-:Y:S05]  /*273a0*/  @!P1 BRA `(.L_x_3374) ;  /* 0x00000098009c9947 */ /* 0x001fea0003800000 */
.L_x_3701:
[----:B-1----:R-:W2:Y:S04]  /*273b0*/  LDL R3, [R1] ;  /* 0x0000000001037983 */ /* 0x002ea80000100800 */
[----:B------:R-:W3:Y:S04]  /*273c0*/  LDL R2, [R1+0x18] ;  /* 0x0000180001027983 */ /* 0x000ee80000100800 */
[----:B------:R-:W4:Y:S04]  /*273d0*/  LDL R4, [R1+0x1c] ;  /* 0x00001c0001047983 */ /* 0x000f280000100800 */
[----:B------:R-:W5:Y:S01]  /*273e0*/  LDL R14, [R1+0x14] ;  /* 0x00001400010e7983 */ /* 0x000f620000100800 */
[----:B0-----:R-:W-:Y:S01]  /*273f0*/  IMAD R0, R30, 0x5000, RZ ;  /* 0x000050001e007824 */ /* 0x001fe200078e02ff */
[----:B------:R-:W-:Y:S05]  /*27400*/  WARPSYNC.ALL ;  /* 0x0000000000007948 */ /* 0x000fea0003800000 */
[----:B--2---:R-:W-:-:S02]  /*27410*/  LOP3.LUT P1, RZ, R3, 0x4, RZ, 0xc0, !PT ;  /* 0x0000000403ff7812 */ /* 0x004fc4000782c0ff */
[----:B---3--:R-:W-:-:S05]  /*27420*/  LOP3.LUT R3, R0, R2, RZ, 0xfc, !PT ;  /* 0x0000000200037212 */ /* 0x008fca00078efcff */
[----:B------:R-:W-:-:S04]  /*27430*/  IMAD.IADD R2, R22, 0x1, R3 ;  /* 0x0000000116027824 */ /* 0x000fc800078e0203 */
[----:B----4-:R-:W-:Y:S01]  /*27440*/  IMAD.IADD R3, R4, 0x1, R2 ;  /* 0x0000000104037824 */ /* 0x010fe200078e0202 */
[----:B------:R-:W0:Y:S04]  /*27450*/  LDSM.16.MT88.4 R8, [R2+0xa400] ;  /* 0x00a400000208783b */ /* 0x000e280000004200 */
[----:B------:R-:W1:Y:S01]  /*27460*/  LDSM.16.MT88.4 R4, [R3+0xa400] ;  /* 0x00a400000304783b */ /* 0x000e620000004200 */
[C-C-:B0-----:R-:W-:Y:S02]  /*27470*/  PRMT R12, R8.reuse, 0x6420, R9.reuse ;  /* 0x00006420080c7816 */ /* 0x141fe40000000009 */
[----:B------:R-:W-:Y:S02]  /*27480*/  PRMT R13, R8, 0x7531, R9 ;  /* 0x00007531080d7816 */ /* 0x000fe40000000009 */
[----:B-----5:R-:W-:-:S02]  /*27490*/  LOP3.LUT R9, R0, R14, RZ, 0xfc, !PT ;  /* 0x0000000e00097212 */ /* 0x020fc400078efcff */
[C-C-:B------:R-:W-:Y:S02]  /*274a0*/  PRMT R14, R10.reuse, 0x6420, R11.reuse ;  /* 0x000064200a0e7816 */ /* 0x140fe4000000000b */
[----:B------:R-:W-:Y:S01]  /*274b0*/  PRMT R15, R10, 0x7531, R11 ;  /* 0x000075310a0f7816 */ /* 0x000fe2000000000b */
[----:B------:R-:W-:Y:S01]  /*274c0*/  IMAD.IADD R0, R22, 0x1, R9 ;  /* 0x0000000116007824 */ /* 0x000fe200078e0209 */
[C-C-:B-1----:R-:W-:Y:S02]  /*274d0*/  PRMT R8, R4.reuse, 0x6420, R5.reuse ;  /* 0x0000642004087816 */ /* 0x142fe40000000005 */
[----:B------:R-:W-:Y:S02]  /*274e0*/  PRMT R9, R4, 0x7531, R5 ;  /* 0x0000753104097816 */ /* 0x000fe40000000005 */
[C-C-:B------:R-:W-:Y:S01]  /*274f0*/  PRMT R10, R6.reuse, 0x6420, R7.reuse ;  /* 0x00006420060a7816 */ /* 0x140fe20000000007 */
[----:B------:R-:W-:Y:S01]  /*27500*/  STSM.16.M88.4 [R0+0x400], R12 ;  /* 0x0004000c00007844 */ /* 0x000fe20000000200 */
        /* <DEDUP_REMOVED lines=58> */
.L_x_3375:
[----:B-1----:R1:W-:Y:S01]  /*278b0*/  SYNCS.ARRIVE.TRANS64.A1T0 RZ, [R17+URZ+0x22850], RZ ;  /* 0x022850ff11ff79a7 */ /* 0x0023e2000810003f */
[----:B------:R-:W-:Y:S06]  /*278c0*/  BAR.SYNC.DEFER_BLOCKING 0x2, 0x80 ;  /* 0x0082000000007b1d */ /* 0x000fec0000010000 */
[----:B------:R-:W-:Y:S05]  /*278d0*/  @!P0 BRA `(.L_x_3376) ;  /* 0x0000000000048947 */ /* 0x000fea0003800000 */
[----:B------:R-:W-:Y:S01]  /*278e0*/  BPT.TRAP 0x1 ;  /* 0x000000040000795c */ /* 0x000fe20000300000 */
.L_x_3376:
[----:B0-----:R-:W2:Y:S01]  /*278f0*/  LDL R0, [R1+0xc] ;  /* 0x00000c0001007983 */ /* 0x001ea20000100800 */
[----:B-1----:R-:W-:Y:S01]  /*27900*/  IADD3 R17, R17, 0x22880, RZ ;  /* 0x0002288011117810 */ /* 0x002fe20007ffe0ff */
[----:B------:R-:W-:-:S05]  /*27910*/  VIADD R30, R30, 0x1 ;  /* 0x000000011e1e7836 */ /* 0x000fca0000000000 */
[----:B------:R-:W-:-:S04]  /*27920*/  ISETP.NE.AND P0, PT, R30, 0x2, PT ;  /* 0x000000021e00780c */ /* 0x000fc80003f05270 */
[----:B------:R-:W-:Y:S02]  /*27930*/  SEL R30, R30, RZ, P0 ;  /* 0x000000ff1e1e7207 */ /* 0x000fe40000000000 */
[----:B--2---:R-:W-:Y:S02]  /*27940*/  PRMT R17, R0, 0x654, R17 ;  /* 0x0000065400117816 */ /* 0x004fe40000000011 */
[----:B------:R-:W-:Y:S02]  /*27950*/  SEL R0, RZ, 0x1, P0 ;  /* 0x00000001ff007807 */ /* 0x000fe40000000000 */
[----:B------:R0:W-:Y:S02]  /*27960*/  SYNCS.ARRIVE.TRANS64.RED.A1T0 RZ, [R17+URZ], RZ ;  /* 0x000000ff11ff79a7 */ /* 0x0001e4000810043f */
[----:B------:R-:W-:-:S07]  /*27970*/  LOP3.LUT R35, R35, R0, RZ, 0x3c, !PT ;  /* 0x0000000023237212 */ /* 0x000fce00078e3cff */
.L_x_3319:
[----:B------:R-:W2:Y:S02]  /*27980*/  LDL R0, [R1] ;  /* 0x0000000001007983 */ /* 0x000ea40000100800 */
[----:B--2---:R-:W-:-:S13]  /*27990*/  LOP3.LUT P0, RZ, R0, 0x200, RZ, 0xc0, !PT ;  /* 0x0000020000ff7812 */ /* 0x004fda000780c0ff */
        /* <DEDUP_REMOVED lines=11> */
.L_x_3377:
[----:B------:R-:W1:Y:S01]  /*27a50*/  S2R R0, SR_TID.X ;  /* 0x0000000000007919 */ /* 0x000e620000002100 */
[----:B------:R-:W-:Y:S01]  /*27a60*/  UMOV UR4, 0xffffffff ;  /* 0xffffffff00047882 */ /* 0x000fe20000000000 */
[----:B-1----:R-:W-:-:S04]  /*27a70*/  LOP3.LUT R8, R0, 0x1f, RZ, 0xc0, !PT ;  /* 0x0000001f00087812 */ /* 0x002fc800078ec0ff */
[----:B------:R-:W-:Y:S01]  /*27a80*/  ISETP.NE.AND P0, PT, R8, 0x1f, PT ;  /* 0x0000001f0800780c */ /* 0x000fe20003f05270 */
[----:B------:R-:W-:-:S12]  /*27a90*/  BRA.DIV UR4, `(.L_x_3379) ;  /* 0x0000009204f47947 */ /* 0x000fd8000b800000 */
[----:B------:R-:W-:Y:S01]  /*27aa0*/  IMAD.IADD R9, R19, 0x1, R8 ;  /* 0x0000000113097824 */ /* 0x000fe200078e0208 */
[----:B------:R-:W-:Y:S01]  /*27ab0*/  ULDC UR4, c[0x0][0xc3c] ;  /* 0x00030f0000047ab9 */ /* 0x000fe20000000800 */
[----:B------:R-:W-:-:S03]  /*27ac0*/  ULDC.64 UR6, c[0x0][0x208] ;  /* 0x0000820000067ab9 */ /* 0x000fc60000000a00 */
        /* <DEDUP_REMOVED lines=9> */
[----:B0-----:R-:W-:Y:S01]  /*27b60*/  IMAD.MOV.U32 R17, RZ, RZ, RZ ;  /* 0x000000ffff117224 */ /* 0x001fe200078e00ff */
[C---:B------:R-:W-:Y:S01]  /*27b70*/  ISETP.GE.U32.AND P3, PT, R8.reuse, 0x4, PT ;  /* 0x000000040800780c */ /* 0x040fe20003f66070 */
[----:B------:R-:W-:Y:S01]  /*27b80*/  SHFL.IDX PT, R0, R16, RZ, 0x1f ;  /* 0x00001fff10007589 */ /* 0x000fe200000e0000 */
[C---:B------:R-:W-:Y:S02]  /*27b90*/  ISETP.GE.U32.AND P4, PT, R8.reuse, 0x8, PT ;  /* 0x000000080800780c */ /* 0x040fe40003f86070 */
[----:B------:R-:W-:Y:S01]  /*27ba0*/  ISETP.GE.U32.AND P5, PT, R8, 0x10, PT ;  /* 0x000000100800780c */ /* 0x000fe20003fa6070 */
[----:B------:R0:W-:Y:S02]  /*27bb0*/  SHFL.IDX PT, R6, R16, 0x1, 0x1f ;  /* 0x00201f0010067f89 */ /* 0x0001e400000e0000 */
[----:B0-----:R-:W-:-:S02]  /*27bc0*/  IMAD.MOV.U32 R16, RZ, RZ, RZ ;  /* 0x000000ffff107224 */ /* 0x001fc400078e00ff */
[----:B---3--:R-:W-:Y:S01]  /*27bd0*/  @!P1 IMAD.MOV.U32 R17, RZ, RZ, R7 ;  /* 0x000000ffff119224 */ /* 0x008fe200078e0007 */
[----:B--2---:R-:W-:Y:S02]  /*27be0*/  @!P1 MOV R5, R4 ;  /* 0x0000000400059202 */ /* 0x004fe40000000f00 */
        /* <DEDUP_REMOVED lines=18> */
.L_x_3711:
[----:B------:R-:W-:Y:S02]  /*27d10*/  ULDC UR4, c[0x0][0xc38] ;  /* 0x00030e0000047ab9 */ /* 0x000fe40000000800 */
[----:B------:R-:W-:-:S05]  /*27d20*/  MOV R4, UR4 ;  /* 0x0000000400047c02 */ /* 0x000fca0008000f00 */
[----:B-1----:R-:W-:-:S04]  /*27d30*/  IMAD R7, R14, R4, RZ ;  /* 0x000000040e077224 */ /* 0x002fc800078e02ff */
[----:B------:R-:W-:-:S05]  /*27d40*/  IMAD.IADD R6, R6, 0x1, R7 ;  /* 0x0000000106067824 */ /* 0x000fca00078e0207 */
[----:B------:R-:W-:-:S13]  /*27d50*/  ISETP.GT.AND P6, PT, R6, R0, PT ;  /* 0x000000000600720c */ /* 0x000fda0003fc4270 */
[----:B------:R-:W-:Y:S05]  /*27d60*/  @P6 BRA `(.L_x_3380) ;  /* 0x0000000000a86947 */ /* 0x000fea0003800000 */
.L_x_3383:
[----:B------:R-:W1:Y:S01]  /*27d70*/  LDC R2, c[0x0][0xc3c] ;  /* 0x00030f00ff027b82 */ /* 0x000e620000000800 */
[----:B------:R-:W-:-:S05]  /*27d80*/  VIADD R19, R19, 0x1f ;  /* 0x0000001f13137836 */ /* 0x000fca0000000000 */
[----:B-1----:R-:W-:-:S13]  /*27d90*/  ISETP.GE.AND P6, PT, R19, R2, PT ;  /* 0x000000021300720c */ /* 0x002fda0003fc6270 */
[----:B------:R-:W-:Y:S05]  /*27da0*/  @P6 BRA `(.L_x_3381) ;  /* 0x0000000800c46947 */ /* 0x000fea0003800000 */
[----:B0-----:R-:W0:Y:S01]  /*27db0*/  S2R R3, SR_TID.X ;  /* 0x0000000000037919 */ /* 0x001e220000002100 */
        /* <DEDUP_REMOVED lines=31> */
.L_x_3719:
[----:B------:R-:W-:Y:S02]  /*27fb0*/  ULDC UR4, c[0x0][0xc38] ;  /* 0x00030e0000047ab9 */ /* 0x000fe40000000800 */
[----:B------:R-:W-:-:S04]  /*27fc0*/  IMAD.U32 R4, RZ, RZ, UR4 ;  /* 0x00000004ff047e24 */ /* 0x000fc8000f8e00ff */
[----:B-1----:R-:W-:-:S04]  /*27fd0*/  IMAD R7, R14, R4, RZ ;  /* 0x000000040e077224 */ /* 0x002fc800078e02ff */
[----:B------:R-:W-:-:S05]  /*27fe0*/  IMAD.IADD R6, R7, 0x1, R6 ;  /* 0x0000000107067824 */ /* 0x000fca00078e0206 */
[----:B------:R-:W-:-:S13]  /*27ff0*/  ISETP.GT.AND P6, PT, R6, R0, PT ;  /* 0x000000000600720c */ /* 0x000fda0003fc4270 */
[----:B------:R-:W-:Y:S05]  /*28000*/  @!P6 BRA `(.L_x_3383) ;  /* 0xfffffffc0058e947 */ /* 0x000fea000383ffff */
.L_x_3380:
        /* <DEDUP_REMOVED lines=8> */
[----:B------:R-:W-:-:S03]  /*28090*/  IADD3 R19, R12, R19, RZ ;  /* 0x000000130c137210 */ /* 0x000fc60007ffe0ff */
[----:B------:R1:W3:Y:S04]  /*280a0*/  SHFL.IDX PT, R5, R5, R12, 0x1f ;  /* 0x00001f0c05057589 */ /* 0x0002e800000e0000 */
.L_x_3724:
[----:B------:R-:W-:-:S13]  /*280b0*/  ISETP.NE.AND P0, PT, R2, RZ, PT ;  /* 0x000000ff0200720c */ /* 0x000fda0003f05270 */
[----:B------:R-:W-:Y:S05]  /*280c0*/  @!P0 BRA `(.L_x_3385) ;  /* 0x0000000000108947 */ /* 0x000fea0003800000 */
[----:B------:R-:W-:Y:S01]  /*280d0*/  UMOV UR4, 0xffffffff ;  /* 0xffffffff00047882 */ /* 0x000fe20000000000 */
[----:B-1----:R-:W-:Y:S02]  /*280e0*/  VIADD R12, R12, 0xffffffff ;  /* 0xffffffff0c0c7836 */ /* 0x002fe40000000000 */
[----:B------:R-:W-:Y:S05]  /*280f0*/  BRA.DIV UR4, `(.L_x_3386) ;  /* 0x0000009604ac7947 */ /* 0x000fea000b800000 */
[----:B------:R4:W1:Y:S02]  /*28100*/  SHFL.IDX PT, R16, R3, R12, 0x1f ;  /* 0x00001f0c03107589 */ /* 0x00086400000e0000 */
.L_x_3385:
[----:B---3--:R-:W-:Y:S01]  /*28110*/  ISETP.NE.AND P0, PT, R5, 0x1, PT ;  /* 0x000000010500780c */ /* 0x008fe20003f05270 */
[----:B-1----:R-:W-:-:S04]  /*28120*/  IMAD R16, R16, R4, R7 ;  /* 0x0000000410107224 */ /* 0x002fc800078e0207 */
[----:B------:R-:W-:-:S08]  /*28130*/  IMAD.IADD R0, R0, 0x1, -R16 ;  /* 0x0000000100007824 */ /* 0x000fd000078e0a10 */
[----:B------:R-:W-:Y:S05]  /*28140*/  @!P0 BRA `(.L_x_3387) ;  /* 0x0000000000dc8947 */ /* 0x000fea0003800000 */
[----:B--2---:R-:W-:Y:S02]  /*28150*/  IABS R4, R17 ;  /* 0x0000001100047213 */ /* 0x004fe40000000000 */
[----:B------:R-:W-:Y:S02]  /*28160*/  IABS R6, R5 ;  /* 0x0000000500067213 */ /* 0x000fe40000000000 */
[----:B------:R-:W1:Y:S08]  /*28170*/  I2F.RP R7, R4 ;  /* 0x0000000400077306 */ /* 0x000e700000209400 */
[----:B------:R-:W2:Y:S08]  /*28180*/  I2F.RP R8, R6 ;  /* 0x0000000600087306 */ /* 0x000eb00000209400 */
[----:B-1----:R-:W1:Y:S08]  /*28190*/  MUFU.RCP R7, R7 ;  /* 0x0000000700077308 */ /* 0x002e700000001000 */
[----:B--2---:R-:W-:Y:S01]  /*281a0*/  MUFU.RCP R8, R8 ;  /* 0x0000000800087308 */ /* 0x004fe20000001000 */
[----:B-1----:R-:W-:Y:S01]  /*281b0*/  VIADD R2, R7, 0xffffffe ;  /* 0x0ffffffe07027836 */ /* 0x002fe20000000000 */
[----:B------:R-:W-:-:S06]  /*281c0*/  IABS R7, R17 ;  /* 0x0000001100077213 */ /* 0x000fcc0000000000 */
[----:B0---4-:R0:W1:Y:S02]  /*281d0*/  F2I.FTZ.U32.TRUNC.NTZ R3, R2 ;  /* 0x0000000200037305 */ /* 0x011064000021f000 */
[----:B0-----:R-:W-:Y:S02]  /*281e0*/  IMAD.MOV.U32 R2, RZ, RZ, RZ ;  /* 0x000000ffff027224 */ /* 0x001fe400078e00ff */
[----:B-1----:R-:W-:-:S04]  /*281f0*/  IMAD.MOV R9, RZ, RZ, -R3 ;  /* 0x000000ffff097224 */ /* 0x002fc800078e0a03 */
[----:B------:R-:W-:-:S04]  /*28200*/  IMAD R9, R9, R4, RZ ;  /* 0x0000000409097224 */ /* 0x000fc800078e02ff */
[----:B------:R-:W-:Y:S01]  /*28210*/  IMAD.HI.U32 R3, R3, R9, R2 ;  /* 0x0000000903037227 */ /* 0x000fe200078e0002 */
[----:B------:R-:W-:-:S03]  /*28220*/  IABS R2, R0 ;  /* 0x0000000000027213 */ /* 0x000fc60000000000 */
[----:B------:R-:W-:Y:S02]  /*28230*/  IMAD.MOV R9, RZ, RZ, -R7 ;  /* 0x000000ffff097224 */ /* 0x000fe400078e0a07 */
[----:B------:R-:W-:Y:S01]  /*28240*/  IMAD.HI.U32 R7, R3, R2, RZ ;  /* 0x0000000203077227 */ /* 0x000fe200078e00ff */
[----:B------:R-:W-:-:S03]  /*28250*/  IADD3 R3, R8, 0xffffffe, RZ ;  /* 0x0ffffffe08037810 */ /* 0x000fc60007ffe0ff */
[----:B------:R-:W-:Y:S02]  /*28260*/  IMAD R9, R7, R9, R2 ;  /* 0x0000000907097224 */ /* 0x000fe400078e0202 */
[----:B------:R-:W-:Y:S01]  /*28270*/  IMAD.MOV.U32 R2, RZ, RZ, RZ ;  /* 0x000000ffff027224 */ /* 0x000fe200078e00ff */
[----:B------:R-:W0:Y:S02]  /*28280*/  F2I.FTZ.U32.TRUNC.NTZ R3, R3 ;  /* 0x0000000300037305 */ /* 0x000e24000021f000 */
[----:B------:R-:W-:-:S13]  /*28290*/  ISETP.GT.U32.AND P1, PT, R4, R9, PT ;  /* 0x000000090400720c */ /* 0x000fda0003f24070 */
[----:B------:R-:W-:Y:S02]  /*282a0*/  @!P1 IMAD.IADD R9, R9, 0x1, -R4 ;  /* 0x0000000109099824 */ /* 0x000fe400078e0a04 */
        /* <DEDUP_REMOVED lines=9> */
[----:B------:R-:W-:-:S04]  /*28340*/  IABS R2, R5 ;  /* 0x0000000500027213 */ /* 0x000fc80000000000 */
[----:B------:R-:W-:-:S07]  /*28350*/  IADD3 R2, RZ, -R2, RZ ;  /* 0x80000002ff027210 */ /* 0x000fce0007ffe0ff */
        /* <DEDUP_REMOVED lines=11> */
[----:B------:R-:W-:Y:S02]  /*28410*/  ISETP.GE.U32.AND P0, PT, R3, R6, PT ;  /* 0x000000060300720c */ /* 0x000fe40003f06070 */
[----:B------:R-:W-:-:S05]  /*28420*/  IADD3 R3, -R7, RZ, RZ ;  /* 0x000000ff07037210 */ /* 0x000fca0007ffe1ff */
[----:B------:R-:W-:-:S06]  /*28430*/  IMAD R3, R17, R3, R0 ;  /* 0x0000000311037224 */ /* 0x000fcc00078e0200 */
        /* <DEDUP_REMOVED lines=8> */
.L_x_3387:
[----:B0---4-:R-:W0:Y:S01]  /*284c0*/  LDC.64 R2, c[0x0][0xc90] ;  /* 0x00032400ff027b82 */ /* 0x011e220000000a00 */
[----:B------:R-:W-:Y:S01]  /*284d0*/  ULDC.64 UR4, c[0x0][0x208] ;  /* 0x0000820000047ab9 */ /* 0x000fe20000000a00 */
[----:B0-----:R-:W-:-:S05]  /*284e0*/  IMAD.WIDE R2, R19, 0x4, R2 ;  /* 0x0000000413027825 */ /* 0x001fca00078e0202 */
[----:B------:R0:W2:Y:S02]  /*284f0*/  LDG.E R6, desc[UR4][R2.64] ;  /* 0x0000000402067981 */ /* 0x0000a4000c1e1900 */
[----:B0-----:R-:W-:Y:S02]  /*28500*/  IMAD.MOV.U32 R2, RZ, RZ, RZ ;  /* 0x000000ffff027224 */ /* 0x001fe400078e00ff */
[----:B--2---:R-:W-:-:S05]  /*28510*/  IMAD R5, R17, R6, RZ ;  /* 0x0000000611057224 */ /* 0x004fca00078e02ff */
[----:B------:R-:W-:-:S04]  /*28520*/  IABS R7, R5 ;  /* 0x0000000500077213 */ /* 0x000fc80000000000 */
        /* <DEDUP_REMOVED lines=13> */
[----:B------:R-:W-:Y:S01]  /*28600*/  @!P1 IMAD.IADD R2, R2, 0x1, -R7 ;  /* 0x0000000102029824 */ /* 0x000fe200078e0a07 */
[----:B------:R-:W-:Y:S02]  /*28610*/  @!P1 IADD3 R9, R9, 0x1, RZ ;  /* 0x0000000109099810 */ /* 0x000fe40007ffe0ff */
        /* <DEDUP_REMOVED lines=18> */
[----:B0-----:R-:W-:Y:S01]  /*28740*/  MOV R2, RZ ;  /* 0x000000ff00027202 */ /* 0x001fe20000000f00 */
        /* <DEDUP_REMOVED lines=20> */
.L_x_3388:
[----:B------:R-:W-:-:S04]  /*28890*/  LOP3.LUT R0, RZ, R3, RZ, 0x33, !PT ;  /* 0x00000003ff007212 */ /* 0x000fc800078e33ff */
[----:B------:R-:W-:Y:S01]  /*288a0*/  IADD3 R17, R17, R0, RZ ;  /* 0x0000000011117210 */ /* 0x000fe20007ffe0ff */
[----:B------:R-:W-:Y:S06]  /*288b0*/  BRA `(.L_x_3389) ;  /* 0x00000000001c7947 */ /* 0x000fec0003800000 */
.L_x_3381:
[----:B------:R-:W-:Y:S01]  /*288c0*/  UMOV UR4, URZ ;  /* 0x0000003f00047c82 */ /* 0x000fe20008000000 */
[----:B------:R-:W-:Y:S01]  /*288d0*/  UMOV UR5, URZ ;  /* 0x0000003f00057c82 */ /* 0x000fe20008000000 */
[----:B------:R-:W-:Y:S01]  /*288e0*/  ULDC UR6, c[0x0][0xc3c] ;  /* 0x00030f0000067ab9 */ /* 0x000fe20000000800 */
[----:B------:R-:W-:Y:S02]  /*288f0*/  IMAD.MOV.U32 R16, RZ, RZ, R0 ;  /* 0x000000ffff107224 */ /* 0x000fe400078e0000 */
[----:B------:R-:W-:Y:S02]  /*28900*/  IMAD.U32 R17, RZ, RZ, UR4 ;  /* 0x00000004ff117e24 */ /* 0x000fe4000f8e00ff */
[----:B------:R-:W-:Y:S02]  /*28910*/  IMAD.U32 R18, RZ, RZ, UR5 ;  /* 0x00000005ff127e24 */ /* 0x000fe4000f8e00ff */
[----:B------:R-:W-:-:S07]  /*28920*/  IMAD.U32 R19, RZ, RZ, UR6 ;  /* 0x00000006ff137e24 */ /* 0x000fce000f8e00ff */
.L_x_3389:
[----:B------:R2:W3:Y:S01]  /*28930*/  LDL R2, [R1+0xc] ;  /* 0x00000c0001027983 */ /* 0x0004e20000100800 */
[----:B------:R-:W1:Y:S01]  /*28940*/  S2R R0, SR_TID.X ;  /* 0x0000000000007919 */ /* 0x000e620000002100 */
[----:B------:R-:W-:Y:S05]  /*28950*/  WARPSYNC.ALL ;  /* 0x0000000000007948 */ /* 0x000fea0003800000 */
[----:B-1----:R-:W-:Y:S01]  /*28960*/  LOP3.LUT R0, R0, 0x1f, RZ, 0xc0, !PT ;  /* 0x0000001f00007812 */ /* 0x002fe200078ec0ff */
[----:B------:R-:W-:Y:S03]  /*28970*/  BAR.SYNC.DEFER_BLOCKING 0x4, 0x180 ;  /* 0x0106000000007b1d */ /* 0x000fe60000010000 */
[----:B------:R-:W-:-:S13]  /*28980*/  ISETP.NE.AND P0, PT, R0, RZ, PT ;  /* 0x000000ff0000720c */ /* 0x000fda0003f05270 */
[----:B------:R-:W-:Y:S01]  /*28990*/  @!P0 MOV R0, 0x400 ;  /* 0x0000040000008802 */ /* 0x000fe20000000f00 */
[----:B---3--:R-:W1:Y:S03]  /*289a0*/  @!P0 S2R R2, SR_CgaCtaId ;  /* 0x0000000000028919 */ /* 0x008e660000008800 */
[----:B-1----:R-:W-:Y:S01]  /*289b0*/  @!P0 LEA R22, R2, R0, 0x18 ;  /* 0x0000000002168211 */ /* 0x002fe200078ec0ff */
[----:B------:R2:W-:Y:S04]  /*289c0*/  @!P0 STL [R1+0xc], R2 ;  /* 0x00000c0201008387 */ /* 0x0005e80000100800 */
[----:B------:R2:W-:Y:S01]  /*289d0*/  @!P0 STS.128 [R22+0x228d0], R16 ;  /* 0x0228d01016008388 */ /* 0x0005e20000000c00 */
[----:B------:R-:W-:Y:S06]  /*289e0*/  BAR.ARV 0x5, 0x180 ;  /* 0x0146000000007b1d */ /* 0x000fec0000002000 */
.L_x_3378:
[----:B------:R-:W-:Y:S02]  /*289f0*/  ULDC UR4, c[0x0][0xc3c] ;  /* 0x00030f0000047ab9 */ /* 0x000fe40000000800 */
[----:B0-----:R-:W-:-:S13]  /*28a00*/  ISETP.GE.AND P0, PT, R19, UR4, PT ;  /* 0x0000000413007c0c */ /* 0x001fda000bf06270 */
[----:B------:R-:W-:Y:S05]  /*28a10*/  @!P0 BRA `(.L_x_3390) ;  /* 0xffffff8800b48947 */ /* 0x000fea000383ffff */
[----:B------:R-:W-:Y:S05]  /*28a20*/  BSYNC B7 ;  /* 0x0000000000077941 */ /* 0x000fea0003800000 */
.L_x_3278:
[----:B-12---:R-:W2:Y:S01]  /*28a30*/  LDL.LU R0, [R1+0x34] ;  /* 0x0000340001007983 */ /* 0x006ea20000300800 */
[----:B------:R-:W-:Y:S01]  /*28a40*/  BSSY B0, `(.L_x_3391) ;  /* 0x000000b000007945 */ /* 0x000fe20003800000 */
[----:B------:R-:W1:Y:S01]  /*28a50*/  S2R R5, SR_CgaCtaId ;  /* 0x0000000000057919 */ /* 0x000e620000008800 */
[----:B--2---:R-:W-:-:S05]  /*28a60*/  VIADD R0, R0, 0x1 ;  /* 0x0000000100007836 */ /* 0x004fca0000000000 */
[----:B0-----:R-:W-:-:S04]  /*28a70*/  LEA.HI R2, R0, R0, RZ, 0x1 ;  /* 0x0000000000027211 */ /* 0x001fc800078f08ff */
[----:B------:R-:W-:Y:S02]  /*28a80*/  LOP3.LUT R3, R2, 0xfffffffe, RZ, 0xc0, !PT ;  /* 0xfffffffe02037812 */ /* 0x000fe400078ec0ff */
[----:B------:R-:W-:-:S03]  /*28a90*/  MOV R2, 0x400 ;  /* 0x0000040000027802 */ /* 0x000fc60000000f00 */
[----:B------:R-:W-:Y:S01]  /*28aa0*/  IMAD.IADD R0, R0, 0x1, -R3 ;  /* 0x0000000100007824 */ /* 0x000fe200078e0a03 */
[----:B-1----:R-:W-:-:S04]  /*28ab0*/  LEA R5, R5, R2, 0x18 ;  /* 0x0000000205057211 */ /* 0x002fc800078ec0ff */
[----:B------:R-:W-:-:S04]  /*28ac0*/  SHF.L.U32 R0, R0, 0x1f, RZ ;  /* 0x0000001f00007819 */ /* 0x000fc800000006ff */
[----:B------:R-:W0:Y:S02]  /*28ad0*/  SYNCS.PHASECHK.TRANS64.TRYWAIT P0, [R5+URZ+0x22820], R0 ;  /* 0x02282000050075a7 */ /* 0x000e24000800017f */
[----:B0-----:R-:W-:Y:S05]  /*28ae0*/  @!P0 BRA `(.L_x_3392) ;  /* 0x0000008c00588947 */ /* 0x001fea0003800000 */
.L_x_3727:
[----:B------:R-:W-:Y:S05]  /*28af0*/  BSYNC B0 ;  /* 0x0000000000007941 */ /* 0x000fea0003800000 */
.L_x_3391:
[----:B------:R-:W-:-:S03]  /*28b00*/  UMOV UR4, 0xffffffff ;  /* 0xffffffff00047882 */ /* 0x000fc60000000000 */
[----:B------:R-:W-:Y:S05]  /*28b10*/  BRA.DIV UR4, `(.L_x_3393) ;  /* 0x0000008e04607947 */ /* 0x000fea000b800000 */
[----:B0-----:R-:W0:Y:S02]  /*28b20*/  S2R R0, SR_TID.X ;  /* 0x0000000000007919 */ /* 0x001e240000002100 */
[----:B0-----:R-:W-:-:S04]  /*28b30*/  SHF.R.U32.HI R0, RZ, 0x5, R0 ;  /* 0x00000005ff007819 */ /* 0x001fc80000011600 */
[----:B------:R-:W-:-:S05]  /*28b40*/  LOP3.LUT R0, R0, 0x3, RZ, 0xc0, !PT ;  /* 0x0000000300007812 */ /* 0x000fca00078ec0ff */
[----:B------:R0:W1:Y:S02]  /*28b50*/  SHFL.IDX PT, R14, R0, RZ, 0x1f ;  /* 0x00001fff000e7589 */ /* 0x00006400000e0000 */
.L_x_3730:
[----:B-1----:R-:W-:-:S13]  /*28b60*/  ISETP.NE.AND P0, PT, R14, RZ, PT ;  /* 0x000000ff0e00720c */ /* 0x002fda0003f05270 */
[----:B------:R-:W-:Y:S05]  /*28b70*/  @P0 BRA `(.L_x_3076) ;  /* 0x0000000000b00947 */ /* 0x000fea0003800000 */
[----:B------:R-:W-:-:S03]  /*28b80*/  UMOV UR4, 0xffffffff ;  /* 0xffffffff00047882 */ /* 0x000fc60000000000 */
[----:B------:R-:W-:Y:S05]  /*28b90*/  BRA.DIV UR4, `(.L_x_3394) ;  /* 0x0000008e04747947 */ /* 0x000fea000b800000 */
[----:B------:R-:W-:-:S13]  /*28ba0*/  ELECT P6, URZ, PT ;  /* 0x00000000003f782f */ /* 0x000fda00038c0000 */
.L_x_3733:
[----:B------:R-:W-:Y:S05]  /*28bb0*/  @!P6 BRA `(.L_x_3076) ;  /* 0x0000000000a0e947 */ /* 0x000fea0003800000 */
[----:B0-----:R-:W2:Y:S02]  /*28bc0*/  LDL R0, [R1+0x44] ;  /* 0x0000440001007983 */ /* 0x001ea40000100800 */
[----:B--2---:R-:W-:-:S13]  /*28bd0*/  R2UR UR4, R0 ;  /* 0x00000000000472ca */ /* 0x004fda00000e0000 */
[----:B------:R-:W-:-:S06]  /*28be0*/  ULOP3.LUT UR4, UR4, 0x2, URZ, 0xfc, !UPT ;  /* 0x0000000204047892 */ /* 0x000fcc000f8efc3f */
[----:B------:R-:W-:-:S04]  /*28bf0*/  MOV R0, UR4 ;  /* 0x0000000400007c02 */ /* 0x000fc80008000f00 */
[----:B------:R-:W-:-:S13]  /*28c00*/  ISETP.NE.AND P0, PT, R0, 0x3, PT ;  /* 0x000000030000780c */ /* 0x000fda0003f05270 */
[----:B------:R-:W-:Y:S05]  /*28c10*/  @!P0 BRA `(.L_x_3395) ;  /* 0x0000000000048947 */ /* 0x000fea0003800000 */
[----:B------:R-:W-:Y:S01]  /*28c20*/  BPT.TRAP 0x1 ;  /* 0x000000040000795c */ /* 0x000fe20000300000 */
.L_x_3395:
[C---:B------:R-:W-:Y:S01]  /*28c30*/  IMAD R3, R30.reuse, 0x8, R5 ;  /* 0x000000081e037824 */ /* 0x040fe200078e0205 */
[----:B------:R-:W-:Y:S01]  /*28c40*/  SHF.L.U32 R2, R35, 0x1f, RZ ;  /* 0x0000001f23027819 */ /* 0x000fe200000006ff */
[----:B------:R-:W-:-:S03]  /*28c50*/  VIADD R30, R30, 0x1 ;  /* 0x000000011e1e7836 */ /* 0x000fc60000000000 */
[----:B------:R-:W0:Y:S02]  /*28c60*/  SYNCS.PHASECHK.TRANS64.TRYWAIT P1, [R3+URZ+0x22840], R2 ;  /* 0x02284002030075a7 */ /* 0x000e24000802017f */
[----:B------:R-:W-:-:S04]  /*28c70*/  ISETP.NE.AND P2, PT, R30, 0x2, PT ;  /* 0x000000021e00780c */ /* 0x000fc80003f45270 */
[----:B------:R-:W-:Y:S01]  /*28c80*/  SEL R0, RZ, 0x1, P2 ;  /* 0x00000001ff007807 */ /* 0x000fe20001000000 */
[----:B0-----:R-:W-:Y:S08]  /*28c90*/  @!P1 BRA `(.L_x_3396) ;  /* 0x0000008c00549947 */ /* 0x001ff00003800000 */
.L_x_3734:
[----:B------:R-:W-:Y:S02]  /*28ca0*/  SEL R30, R30, RZ, P2 ;  /* 0x000000ff1e1e7207 */ /* 0x000fe40001000000 */
[----:B------:R-:W-:Y:S01]  /*28cb0*/  LOP3.LUT R0, R35, R0, RZ, 0x3c, !PT ;  /* 0x0000000023007212 */ /* 0x000fe200078e3cff */
[----:B------:R-:W-:Y:S06]  /*28cc0*/  @!P0 BRA `(.L_x_3397) ;  /* 0x0000000000048947 */ /* 0x000fec0003800000 */
[----:B------:R-:W-:Y:S01]  /*28cd0*/  BPT.TRAP 0x1 ;  /* 0x000000040000795c */ /* 0x000fe20000300000 */
.L_x_3397:
[----:B------:R-:W-:Y:S01]  /*28ce0*/  IMAD R5, R30, 0x8, R5 ;  /* 0x000000081e057824 */ /* 0x000fe200078e0205 */
[----:B------:R-:W-:-:S04]  /*28cf0*/  SHF.L.U32 R0, R0, 0x1f, RZ ;  /* 0x0000001f00007819 */ /* 0x000fc800000006ff */
[----:B------:R-:W1:Y:S02]  /*28d00*/  SYNCS.PHASECHK.TRANS64.TRYWAIT P1, [R5+URZ+0x22840], R0 ;  /* 0x02284000050075a7 */ /* 0x000e64000802017f */
[----:B-1----:R-:W-:Y:S05]  /*28d10*/  @!P1 BRA `(.L_x_3398) ;  /* 0x0000008c00489947 */ /* 0x002fea0003800000 */
.L_x_3735:
[----:B------:R-:W-:Y:S05]  /*28d20*/  @!P0 BRA `(.L_x_3399) ;  /* 0x0000000000048947 */ /* 0x000fea0003800000 */
[----:B------:R-:W-:Y:S01]  /*28d30*/  BPT.TRAP 0x1 ;  /* 0x000000040000795c */ /* 0x000fe20000300000 */
.L_x_3399:
[----:B------:R-:W2:Y:S02]  /*28d40*/  SYNCS.PHASECHK.TRANS64.TRYWAIT P1, [R3+URZ+0x22860], R2 ;  /* 0x02286002030075a7 */ /* 0x000ea4000802017f */
[----:B--2---:R-:W-:Y:S05]  /*28d50*/  @!P1 BRA `(.L_x_3400) ;  /* 0x0000008c004c9947 */ /* 0x004fea0003800000 */
.L_x_3736:
[----:B------:R-:W-:Y:S05]  /*28d60*/  @!P0 BRA `(.L_x_3401) ;  /* 0x0000000000048947 */ /* 0x000fea0003800000 */
[----:B------:R-:W-:Y:S01]  /*28d70*/  BPT.TRAP 0x1 ;  /* 0x000000040000795c */ /* 0x000fe20000300000 */
.L_x_3401:
[----:B------:R-:W3:Y:S02]  /*28d80*/  SYNCS.PHASECHK.TRANS64.TRYWAIT P1, [R5+URZ+0x22860], R0 ;  /* 0x02286000050075a7 */ /* 0x000ee4000802017f */
[----:B---3--:R-:W-:Y:S05]  /*28d90*/  @!P1 BRA `(.L_x_3402) ;  /* 0x0000008c00509947 */ /* 0x008fea0003800000 */
.L_x_3737:
[----:B------:R-:W-:Y:S05]  /*28da0*/  @!P0 BRA `(.L_x_3403) ;  /* 0x0000000000048947 */ /* 0x000fea0003800000 */
[----:B------:R-:W-:Y:S01]  /*28db0*/  BPT.TRAP 0x1 ;  /* 0x000000040000795c */ /* 0x000fe20000300000 */
.L_x_3403:
[----:B------:R-:W4:Y:S02]  /*28dc0*/  SYNCS.PHASECHK.TRANS64.TRYWAIT P1, [R3+URZ+0x22880], R2 ;  /* 0x02288002030075a7 */ /* 0x000f24000802017f */
[----:B----4-:R-:W-:Y:S05]  /*28dd0*/  @!P1 BRA `(.L_x_3404) ;  /* 0x0000008c00549947 */ /* 0x010fea0003800000 */
.L_x_3738:
[----:B------:R-:W-:Y:S05]  /*28de0*/  @!P0 BRA `(.L_x_3405) ;  /* 0x0000000000048947 */ /* 0x000fea0003800000 */
[----:B------:R-:W-:Y:S01]  /*28df0*/  BPT.TRAP 0x1 ;  /* 0x000000040000795c */ /* 0x000fe20000300000 */
.L_x_3405:
[----:B------:R0:W0:Y:S02]  /*28e00*/  SYNCS.PHASECHK.TRANS64.TRYWAIT P0, [R5+URZ+0x22880], R0 ;  /* 0x02288000050075a7 */ /* 0x000024000800017f */
[----:B0-----:R-:W-:Y:S05]  /*28e10*/  @!P0 NANOSLEEP.SYNCS 0x989680 ;  /* 0x009896800000895d */ /* 0x001fea0003900000 */
[----:B------:R-:W0:Y:S02]  /*28e20*/  @!P0 SYNCS.PHASECHK.TRANS64 P0, [R5+URZ+0x22880], R0 ;  /* 0x02288000050085a7 */ /* 0x000e24000800007f */
[----:B0-----:R-:W-:Y:S05]  /*28e30*/  @!P0 BRA `(.L_x_3405) ;  /* 0xfffffffc00f08947 */ /* 0x001fea000383ffff */
.L_x_3076:
[----:B------:R-:W-:Y:S05]  /*28e40*/  BSYNC B8 ;  /* 0x0000000000087941 */ /* 0x000fea0003800000 */
.L_x_3073:
[----:B------:R-:W-:Y:S05]  /*28e50*/  EXIT ;  /* 0x000000000000794d */ /* 0x000fea0003800000 */
.L_x_3098:
[----:B0-----:R0:W1:Y:S02]  /*28e60*/  SYNCS.PHASECHK.TRANS64.TRYWAIT P6, [R86+URZ+0x22890], R98 ;  /* 0x02289062560075a7 */ /* 0x00106400080c017f */
[----:B-1----:R-:W-:Y:S05]  /*28e70*/  @!P6 NANOSLEEP.SYNCS 0x989680 ;  /* 0x009896800000e95d */ /* 0x002fea0003900000 */
[----:B------:R-:W1:Y:S02]  /*28e80*/  @!P6 SYNCS.PHASECHK.TRANS64 P6, [R86+URZ+0x22890], R98 ;  /* 0x022890625600e5a7 */ /* 0x000e6400080c007f */
[----:B-1----:R-:W-:Y:S05]  /*28e90*/  @!P6 BRA `(.L_x_3098) ;  /* 0xfffffffc00f0e947 */ /* 0x002fea000383ffff */
[----:B------:R-:W-:Y:S05]  /*28ea0*/  BRA `(.L_x_3406) ;  /* 0xfffffda000587947 */ /* 0x000fea000383ffff */
.L_x_3099:
[----:B------:R-:W-:Y:S01]  /*28eb0*/  BSSY B1, `(.L_x_3407) ;  /* 0x0000008000017945 */ /* 0x000fe20003800000 */
[----:B------:R-:W-:Y:S01]  /*28ec0*/  IMAD.MOV.U32 R13, RZ, RZ, R101 ;  /* 0x000000ffff0d7224 */ /* 0x000fe200078e0065 */
[----:B------:R-:W-:Y:S01]  /*28ed0*/  MOV R15, 0xffffffff ;  /* 0xffffffff000f7802 */ /* 0x000fe20000000f00 */
[----:B------:R-:W-:Y:S02]  /*28ee0*/  IMAD.MOV.U32 R12, RZ, RZ, RZ ;  /* 0x000000ffff0c7224 */ /* 0x000fe400078e00ff */
[----:B------:R-:W-:-:S07]  /*28ef0*/  IMAD.MOV.U32 R11, RZ, RZ, 0x1c1f ;  /* 0x00001c1fff0b7424 */ /* 0x000fce00078e00ff */
[----:B0-----:R-:W-:Y:S05]  /*28f00*/  WARPSYNC.COLLECTIVE R15, `(.L_x_3408) ;  /* 0x000000000f087348 */ /* 0x001fea0003c00000 */
[----:B------:R1:W2:Y:S02]  /*28f10*/  SHFL.IDX P6, R14, R13, R12, R11 ;  /* 0x0000000c0d0e7389 */ /* 0x0002a400000c000b */
[----:B012---:R-:W-:Y:S01]  /*28f20*/  ENDCOLLECTIVE ;  /* 0x000000000000791b */ /* 0x007fe20003800000 */
.L_x_3408:
[----:B------:R-:W-:Y:S05]  /*28f30*/  BSYNC B1 ;  /* 0x0000000000017941 */ /* 0x000fea0003800000 */
.L_x_3407:
        /* <DEDUP_REMOVED lines=8> */
.L_x_3409:
[----:B------:R-:W-:Y:S05]  /*28fc0*/  BRA `(.L_x_3410) ;  /* 0xfffffda000247947 */ /* 0x000fea000383ffff */
.L_x_3108:
[----:B------:R-:W-:Y:S01]  /*28fd0*/  BSSY B1, `(.L_x_3411) ;  /* 0x0000008000017945 */ /* 0x000fe20003800000 */
[----:B------:R-:W-:Y:S01]  /*28fe0*/  IMAD.MOV.U32 R13, RZ, RZ, R101 ;  /* 0x000000ffff0d7224 */ /* 0x000fe200078e0065 */
[----:B------:R-:W-:Y:S01]  /*28ff0*/  MOV R12, 0x1 ;  /* 0x00000001000c7802 */ /* 0x000fe20000000f00 */
[----:B0---4-:R-:W-:Y:S02]  /*29000*/  IMAD.MOV.U32 R11, RZ, RZ, 0x1c1f ;  /* 0x00001c1fff0b7424 */ /* 0x011fe400078e00ff */
[----:B------:R-:W-:-:S07]  /*29010*/  IMAD.MOV.U32 R15, RZ, RZ, -0x1 ;  /* 0xffffffffff0f7424 */ /* 0x000fce00078e00ff */
[----:B-123--:R-:W-:Y:S05]  /*29020*/  WARPSYNC.COLLECTIVE R15, `(.L_x_3412) ;  /* 0x000000000f087348 */ /* 0x00efea0003c00000 */
[----:B---3--:R0:W3:Y:S02]  /*29030*/  SHFL.IDX P6, R14, R13, R12, R11 ;  /* 0x0000000c0d0e7389 */ /* 0x0080e400000c000b */
[----:B0123--:R-:W-:Y:S01]  /*29040*/  ENDCOLLECTIVE ;  /* 0x000000000000791b */ /* 0x00ffe20003800000 */
.L_x_3412:
[----:B------:R-:W-:Y:S05]  /*29050*/  BSYNC B1 ;  /* 0x0000000000017941 */ /* 0x000fea0003800000 */
.L_x_3411:
[----:B------:R-:W-:Y:S01]  /*29060*/  IMAD.MOV.U32 R13, RZ, RZ, R100 ;  /* 0x000000ffff0d7224 */ /* 0x000fe200078e0064 */
[----:B------:R-:W-:Y:S01]  /*29070*/  MOV R15, 0xffffffff ;  /* 0xffffffff000f7802 */ /* 0x000fe20000000f00 */
[----:B------:R-:W-:Y:S02]  /*29080*/  IMAD.MOV.U32 R12, RZ, RZ, 0x1 ;  /* 0x00000001ff0c7424 */ /* 0x000fe400078e00ff */
[----:B------:R-:W-:Y:S02]  /*29090*/  IMAD.MOV.U32 R11, RZ, RZ, 0x1c1f ;  /* 0x00001c1fff0b7424 */ /* 0x000fe400078e00ff */
[----:B------:R-:W-:-:S07]  /*290a0*/  IMAD.MOV.U32 R43, RZ, RZ, R14 ;  /* 0x000000ffff2b7224 */ /* 0x000fce00078e000e */
[----:B------:R-:W-:Y:S05]  /*290b0*/  WARPSYNC.COLLECTIVE R15, `(.L_x_3413) ;  /* 0x000000000f087348 */ /* 0x000fea0003c00000 */
[----:B------:R0:W1:Y:S02]  /*290c0*/  SHFL.IDX P6, R14, R13, R12, R11 ;  /* 0x0000000c0d0e7389 */ /* 0x00006400000c000b */
[----:B01----:R-:W-:Y:S01]  /*290d0*/  ENDCOLLECTIVE ;  /* 0x000000000000791b */ /* 0x003fe20003800000 */
.L_x_3413:
[----:B------:R-:W-:Y:S05]  /*290e0*/  BRA `(.L_x_3414) ;  /* 0xfffffdac008c7947 */ /* 0x000fea000383ffff */
.L_x_3117:
        /* <DEDUP_REMOVED lines=8> */
.L_x_3416:
[----:B------:R-:W-:Y:S05]  /*29170*/  BSYNC B1 ;  /* 0x0000000000017941 */ /* 0x000fea0003800000 */
.L_x_3415:
        /* <DEDUP_REMOVED lines=8> */
.L_x_3417:
[----:B------:R-:W-:Y:S05]  /*29200*/  BRA `(.L_x_3418) ;  /* 0xfffffdb800f47947 */ /* 0x000fea000383ffff */
.L_x_3127:
[----:B-1----:R1:W2:Y:S02]  /*29210*/  SYNCS.PHASECHK.TRANS64.TRYWAIT P3, [R86+URZ+0x22890], R98 ;  /* 0x02289062560075a7 */ /* 0x0022a4000806017f */
[----:B--2---:R-:W-:Y:S05]  /*29220*/  @!P3 NANOSLEEP.SYNCS 0x989680 ;  /* 0x009896800000b95d */ /* 0x004fea0003900000 */
[----:B------:R-:W2:Y:S02]  /*29230*/  @!P3 SYNCS.PHASECHK.TRANS64 P3, [R86+URZ+0x22890], R98 ;  /* 0x022890625600b5a7 */ /* 0x000ea4000806007f */
[----:B--2---:R-:W-:Y:S05]  /*29240*/  @!P3 BRA `(.L_x_3127) ;  /* 0xfffffffc00f0b947 */ /* 0x004fea000383ffff */
[----:B------:R-:W-:Y:S05]  /*29250*/  BRA `(.L_x_3419) ;  /* 0xfffffdcc00c07947 */ /* 0x000fea000383ffff */
.L_x_3128:
        /* <DEDUP_REMOVED lines=8> */
.L_x_3421:
[----:B------:R-:W-:Y:S05]  /*292e0*/  BSYNC B1 ;  /* 0x0000000000017941 */ /* 0x000fea0003800000 */
.L_x_3420:
[----:B------:R-:W-:Y:S01]  /*292f0*/  IMAD.MOV.U32 R13, RZ, RZ, R100 ;  /* 0x000000ffff0d7224 */ /* 0x000fe200078e0064 */
[----:B------:R-:W-:Y:S01]  /*29300*/  MOV R103, R14 ;  /* 0x0000000e00677202 */ /* 0x000fe20000000f00 */
[----:B------:R-:W-:Y:S02]  /*29310*/  IMAD.MOV.U32 R12, RZ, RZ, RZ ;  /* 0x000000ffff0c7224 */ /* 0x000fe400078e00ff */
[----:B------:R-:W-:Y:S02]  /*29320*/  IMAD.MOV.U32 R11, RZ, RZ, 0x1c1f ;  /* 0x00001c1fff0b7424 */ /* 0x000fe400078e00ff */
[----:B------:R-:W-:-:S07]  /*29330*/  IMAD.MOV.U32 R15, RZ, RZ, -0x1 ;  /* 0xffffffffff0f7424 */ /* 0x000fce00078e00ff */
[----:B------:R-:W-:Y:S05]  /*29340*/  WARPSYNC.COLLECTIVE R15, `(.L_x_3422) ;  /* 0x000000000f087348 */ /* 0x000fea0003c00000 */
[----:B------:R0:W1:Y:S02]  /*29350*/  SHFL.IDX P6, R14, R13, R12, R11 ;  /* 0x0000000c0d0e7389 */ /* 0x00006400000c000b */
[----:B01----:R-:W-:Y:S01]  /*29360*/  ENDCOLLECTIVE ;  /* 0x000000000000791b */ /* 0x003fe20003800000 */
.L_x_3422:
[----:B------:R-:W-:Y:S01]  /*29370*/  IMAD.MOV.U32 R105, RZ, RZ, R14 ;  /* 0x000000ffff697224 */ /* 0x000fe200078e000e */
[----:B------:R-:W-:Y:S06]  /*29380*/  BRA `(.L_x_3423) ;  /* 0xfffffdcc008c7947 */ /* 0x000fec000383ffff */
.L_x_3133:
        /* <DEDUP_REMOVED lines=8> */
.L_x_3425:
[----:B------:R-:W-:Y:S05]  /*29410*/  BSYNC B1 ;  /* 0x0000000000017941 */ /* 0x000fea0003800000 */
.L_x_3424:
        /* <DEDUP_REMOVED lines=8> */
.L_x_3426:
[----:B------:R-:W-:Y:S05]  /*294a0*/  BRA `(.L_x_3427) ;  /* 0xfffffddc00007947 */ /* 0x000fea000383ffff */
.L_x_3138:
        /* <DEDUP_REMOVED lines=8> */
.L_x_3429:
[----:B------:R-:W-:Y:S05]  /*29530*/  BSYNC B1 ;  /* 0x0000000000017941 */ /* 0x000fea0003800000 */
.L_x_3428:
        /* <DEDUP_REMOVED lines=8> */
.L_x_3430:
[----:B------:R-:W-:Y:S05]  /*295c0*/  BRA `(.L_x_3431) ;  /* 0xfffffde800947947 */ /* 0x000fea000383ffff */
.L_x_3143:
[----:B0-----:R0:W1:Y:S02]  /*295d0*/  SYNCS.PHASECHK.TRANS64.TRYWAIT P2, [R86+URZ+0x22890], R98 ;  /* 0x02289062560075a7 */ /* 0x001064000804017f */
[----:B-1----:R-:W-:Y:S05]  /*295e0*/  @!P2 NANOSLEEP.SYNCS 0x989680 ;  /* 0x009896800000a95d */ /* 0x002fea0003900000 */
[----:B------:R-:W1:Y:S02]  /*295f0*/  @!P2 SYNCS.PHASECHK.TRANS64 P2, [R86+URZ+0x22890], R98 ;  /* 0x022890625600a5a7 */ /* 0x000e64000804007f */
[----:B-1----:R-:W-:Y:S05]  /*29600*/  @!P2 BRA `(.L_x_3143) ;  /* 0xfffffffc00f0a947 */ /* 0x002fea000383ffff */
[----:B------:R-:W-:Y:S05]  /*29610*/  BRA `(.L_x_3432) ;  /* 0xfffffdf8007c7947 */ /* 0x000fea000383ffff */
.L_x_3144:
        /* <DEDUP_REMOVED lines=8> */
.L_x_3434:
[----:B------:R-:W-:Y:S05]  /*296a0*/  BSYNC B1 ;  /* 0x0000000000017941 */ /* 0x000fea0003800000 */
.L_x_3433:
        /* <DEDUP_REMOVED lines=8> */
.L_x_3435:
[----:B------:R-:W-:Y:S05]  /*29730*/  BRA `(.L_x_3436) ;  /* 0xfffffdf8009c7947 */ /* 0x000fea000383ffff */
.L_x_3147:
        /* <DEDUP_REMOVED lines=8> */
.L_x_3438:
[----:B------:R-:W-:Y:S05]  /*297c0*/  BSYNC B1 ;  /* 0x0000000000017941 */ /* 0x000fea0003800000 */
.L_x_3437:
        /* <DEDUP_REMOVED lines=8> */
.L_x_3439:
[----:B------:R-:W-:Y:S05]  /*29850*/  BRA `(.L_x_3440) ;  /* 0xfffffdf800a07947 */ /* 0x000fea000383ffff */
.L_x_3150:
[----:B------:R-:W-:Y:S01]  /*29860*/  BSSY B1, `(.L_x_3441) ;  /* 0x0000008000017945 */ /* 0x000fe20003800000 */
[----:B------:R-:W-:Y:S01]  /*29870*/  MOV R13, R29 ;  /* 0x0000001d000d7202 */ /* 0x000fe20000000f00 */
[----:B------:R-:W-:Y:S02]  /*29880*/  IMAD.MOV.U32 R12, RZ, RZ, 0x2 ;  /* 0x00000002ff0c7424 */ /* 0x000fe400078e00ff */
[----:B------:R-:W-:Y:S02]  /*29890*/  IMAD.MOV.U32 R11, RZ, RZ, 0x1c1f ;  /* 0x00001c1fff0b7424 */ /* 0x000fe400078e00ff */
[----:B------:R-:W-:-:S07]  /*298a0*/  IMAD.MOV.U32 R15, RZ, RZ, -0x1 ;  /* 0xffffffffff0f7424 */ /* 0x000fce00078e00ff */
[----:B01234-:R-:W-:Y:S05]  /*298b0*/  WARPSYNC.COLLECTIVE R15, `(.L_x_3442) ;  /* 0x000000000f087348 */ /* 0x01ffea0003c00000 */
[----:B---3--:R3:W0:Y:S02]  /*298c0*/  SHFL.IDX P6, R14, R13, R12, R11 ;  /* 0x0000000c0d0e7389 */ /* 0x00862400000c000b */
[----:B01234-:R-:W-:Y:S01]  /*298d0*/  ENDCOLLECTIVE ;  /* 0x000000000000791b */ /* 0x01ffe20003800000 */
.L_x_3442:
[----:B------:R-:W-:Y:S05]  /*298e0*/  BSYNC B1 ;  /* 0x0000000000017941 */ /* 0x000fea0003800000 */
.L_x_3441:
        /* <DEDUP_REMOVED lines=8> */
.L_x_3443:
[----:B------:R-:W-:Y:S05]  /*29970*/  BRA `(.L_x_3444) ;  /* 0xfffffdf800a87947 */ /* 0x000fea000383ffff */
.L_x_3154:
[----:B------:R0:W0:Y:S02]  /*29980*/  SYNCS.PHASECHK.TRANS64.TRYWAIT P3, [R86+URZ+0x228b0], R98 ;  /* 0x0228b062560075a7 */ /* 0x000024000806017f */
[----:B0-----:R-:W-:Y:S05]  /*29990*/  @!P3 NANOSLEEP.SYNCS 0x989680 ;  /* 0x009896800000b95d */ /* 0x001fea0003900000 */
[----:B------:R-:W0:Y:S02]  /*299a0*/  @!P3 SYNCS.PHASECHK.TRANS64 P3, [R86+URZ+0x228b0], R98 ;  /* 0x0228b0625600b5a7 */ /* 0x000e24000806007f */
[----:B0-----:R-:W-:Y:S05]  /*299b0*/  @!P3 BRA `(.L_x_3154) ;  /* 0xfffffffc00f0b947 */ /* 0x001fea000383ffff */
[----:B------:R-:W-:Y:S05]  /*299c0*/  BRA `(.L_x_3445) ;  /* 0xfffffdfc00207947 */ /* 0x000fea000383ffff */
.L_x_3166:
[----:B------:R-:W1:Y:S01]  /*299d0*/  S2R R4, SR_TID.X ;  /* 0x0000000000047919 */ /* 0x000e620000002100 */
[----:B------:R-:W-:Y:S01]  /*299e0*/  BSSY B0, `(.L_x_3446) ;  /* 0x000000c000007945 */ /* 0x000fe20003800000 */
[----:B------:R-:W-:Y:S02]  /*299f0*/  IMAD.MOV.U32 R12, RZ, RZ, RZ ;  /* 0x000000ffff0c7224 */ /* 0x000fe400078e00ff */
[----:B------:R-:W-:Y:S02]  /*29a00*/  IMAD.MOV.U32 R11, RZ, RZ, 0x1f ;  /* 0x0000001fff0b7424 */ /* 0x000fe400078e00ff */
[----:B------:R-:W-:Y:S02]  /*29a10*/  IMAD.MOV.U32 R15, RZ, RZ, -0x1 ;  /* 0xffffffffff0f7424 */ /* 0x000fe400078e00ff */
[----:B-1----:R-:W-:-:S05]  /*29a20*/  VIADD R5, R4, 0xffffff80 ;  /* 0xffffff8004057836 */ /* 0x002fca0000000000 */
[----:B------:R-:W-:-:S04]  /*29a30*/  SHF.R.S32.HI R4, RZ, 0x1f, R5 ;  /* 0x0000001fff047819 */ /* 0x000fc80000011405 */
[----:B------:R-:W-:-:S04]  /*29a40*/  LEA.HI R4, R4, R5, RZ, 0x7 ;  /* 0x0000000504047211 */ /* 0x000fc800078f38ff */
[----:B------:R-:W-:-:S05]  /*29a50*/  SHF.R.S32.HI R4, RZ, 0x7, R4 ;  /* 0x00000007ff047819 */ /* 0x000fca0000011404 */
[----:B0-----:R-:W-:-:S07]  /*29a60*/  IMAD.MOV.U32 R13, RZ, RZ, R4 ;  /* 0x000000ffff0d7224 */ /* 0x001fce00078e0004 */
[----:B-----5:R-:W-:Y:S05]  /*29a70*/  WARPSYNC.COLLECTIVE R15, `(.L_x_3447) ;  /* 0x000000000f087348 */ /* 0x020fea0003c00000 */
[----:B------:R0:W1:Y:S02]  /*29a80*/  SHFL.IDX P6, R14, R13, R12, R11 ;  /* 0x0000000c0d0e7389 */ /* 0x00006400000c000b */
[----:B01---5:R-:W-:Y:S01]  /*29a90*/  ENDCOLLECTIVE ;  /* 0x000000000000791b */ /* 0x023fe20003800000 */
.L_x_3447:
[----:B------:R-:W-:Y:S05]  /*29aa0*/  BSYNC B0 ;  /* 0x0000000000007941 */ /* 0x000fea0003800000 */
.L_x_3446:
[----:B------:R-:W-:Y:S01]  /*29ab0*/  MOV R196, R14 ;  /* 0x0000000e00c47202 */ /* 0x000fe20000000f00 */
[----:B------:R-:W-:Y:S06]  /*29ac0*/  BRA `(.L_x_3448) ;  /* 0xfffffe0800047947 */ /* 0x000fec000383ffff */
.L_x_3178:
        /* <DEDUP_REMOVED lines=8> */
.L_x_3450:
[----:B------:R-:W-:Y:S05]  /*29b50*/  BSYNC B1 ;  /* 0x0000000000017941 */ /* 0x000fea0003800000 */
.L_x_3449:
        /* <DEDUP_REMOVED lines=8> */
.L_x_3451:
[----:B------:R-:W-:Y:S02]  /*29be0*/  IMAD.MOV.U32 R13, RZ, RZ, R8 ;  /* 0x000000ffff0d7224 */ /* 0x000fe400078e0008 */
[----:B------:R-:W-:-:S07]  /*29bf0*/  IMAD.MOV.U32 R3, RZ, RZ, R14 ;  /* 0x000000ffff037224 */ /* 0x000fce00078e000e */
[----:B------:R-:W-:Y:S05]  /*29c00*/  WARPSYNC.COLLECTIVE R15, `(.L_x_3452) ;  /* 0x000000000f087348 */ /* 0x000fea0003c00000 */
[----:B------:R0:W1:Y:S02]  /*29c10*/  SHFL.IDX P6, R14, R13, R12, R11 ;  /* 0x0000000c0d0e7389 */ /* 0x00006400000c000b */
[----:B01----:R-:W-:Y:S01]  /*29c20*/  ENDCOLLECTIVE ;  /* 0x000000000000791b */ /* 0x003fe20003800000 */
.L_x_3452:
[----:B------:R-:W-:Y:S02]  /*29c30*/  IMAD.MOV.U32 R13, RZ, RZ, R7 ;  /* 0x000000ffff0d7224 */ /* 0x000fe400078e0007 */
[----:B------:R-:W-:-:S07]  /*29c40*/  IMAD.MOV.U32 R4, RZ, RZ, R14 ;  /* 0x000000ffff047224 */ /* 0x000fce00078e000e */
[----:B------:R-:W-:Y:S05]  /*29c50*/  WARPSYNC.COLLECTIVE R15, `(.L_x_3453) ;  /* 0x000000000f087348 */ /* 0x000fea0003c00000 */
[----:B------:R0:W1:Y:S02]  /*29c60*/  SHFL.IDX P6, R14, R13, R12, R11 ;  /* 0x0000000c0d0e7389 */ /* 0x00006400000c000b */
[----:B01----:R-:W-:Y:S01]  /*29c70*/  ENDCOLLECTIVE ;  /* 0x000000000000791b */ /* 0x003fe20003800000 */
.L_x_3453:
[----:B------:R-:W-:Y:S05]  /*29c80*/  BRA `(.L_x_3454) ;  /* 0xfffffe1000087947 */ /* 0x000fea000383ffff */
.L_x_3181:
[----:B------:R-:W-:Y:S01]  /*29c90*/  BSSY B1, `(.L_x_3455) ;  /* 0x0000008000017945 */ /* 0x000fe20003800000 */
[----:B------:R-:W-:Y:S01]  /*29ca0*/  MOV R13, R6 ;  /* 0x00000006000d7202 */ /* 0x000fe20000000f00 */
[----:B------:R-:W-:Y:S02]  /*29cb0*/  IMAD.MOV.U32 R12, RZ, RZ, 0x1 ;  /* 0x00000001ff0c7424 */ /* 0x000fe400078e00ff */
[----:B------:R-:W-:Y:S02]  /*29cc0*/  IMAD.MOV.U32 R11, RZ, RZ, 0x1c1f ;  /* 0x00001c1fff0b7424 */ /* 0x000fe400078e00ff */
[----:B------:R-:W-:-:S07]  /*29cd0*/  IMAD.MOV.U32 R15, RZ, RZ, -0x1 ;  /* 0xffffffffff0f7424 */ /* 0x000fce00078e00ff */
[----:B0-2345:R-:W-:Y:S05]  /*29ce0*/  WARPSYNC.COLLECTIVE R15, `(.L_x_3456) ;  /* 0x000000000f087348 */ /* 0x03dfea0003c00000 */
[----:B----4-:R1:W4:Y:S02]  /*29cf0*/  SHFL.IDX P6, R14, R13, R12, R11 ;  /* 0x0000000c0d0e7389 */ /* 0x01032400000c000b */
[----:B012345:R-:W-:Y:S01]  /*29d00*/  ENDCOLLECTIVE ;  /* 0x000000000000791b */ /* 0x03ffe20003800000 */
.L_x_3456:
[----:B------:R-:W-:Y:S05]  /*29d10*/  BSYNC B1 ;  /* 0x0000000000017941 */ /* 0x000fea0003800000 */
.L_x_3455:
        /* <DEDUP_REMOVED lines=8> */
.L_x_3457:
[----:B------:R-:W-:Y:S02]  /*29da0*/  IMAD.MOV.U32 R13, RZ, RZ, R8 ;  /* 0x000000ffff0d7224 */ /* 0x000fe400078e0008 */
[----:B------:R-:W-:-:S07]  /*29db0*/  IMAD.MOV.U32 R3, RZ, RZ, R14 ;  /* 0x000000ffff037224 */ /* 0x000fce00078e000e */
[----:B------:R-:W-:Y:S05]  /*29dc0*/  WARPSYNC.COLLECTIVE R15, `(.L_x_3458) ;  /* 0x000000000f087348 */ /* 0x000fea0003c00000 */
[----:B------:R0:W1:Y:S02]  /*29dd0*/  SHFL.IDX P6, R14, R13, R12, R11 ;  /* 0x0000000c0d0e7389 */ /* 0x00006400000c000b */
[----:B01----:R-:W-:Y:S01]  /*29de0*/  ENDCOLLECTIVE ;  /* 0x000000000000791b */ /* 0x003fe20003800000 */
.L_x_3458:
[----:B------:R-:W-:Y:S02]  /*29df0*/  IMAD.MOV.U32 R13, RZ, RZ, R7 ;  /* 0x000000ffff0d7224 */ /* 0x000fe400078e0007 */
[----:B------:R-:W-:-:S07]  /*29e00*/  IMAD.MOV.U32 R4, RZ, RZ, R14 ;  /* 0x000000ffff047224 */ /* 0x000fce00078e000e */
[----:B------:R-:W-:Y:S05]  /*29e10*/  WARPSYNC.COLLECTIVE R15, `(.L_x_3459) ;  /* 0x000000000f087348 */ /* 0x000fea0003c00000 */
[----:B------:R0:W1:Y:S02]  /*29e20*/  SHFL.IDX P6, R14, R13, R12, R11 ;  /* 0x0000000c0d0e7389 */ /* 0x00006400000c000b */
[----:B01----:R-:W-:Y:S01]  /*29e30*/  ENDCOLLECTIVE ;  /* 0x000000000000791b */ /* 0x003fe20003800000 */
.L_x_3459:
[----:B------:R-:W-:Y:S05]  /*29e40*/  BRA `(.L_x_3460) ;  /* 0xfffffe10002c7947 */ /* 0x000fea000383ffff */
.L_x_3185:
[----:B0-----:R0:W1:Y:S02]  /*29e50*/  SYNCS.PHASECHK.TRANS64.TRYWAIT P0, [R18+URZ+0x22800], R5 ;  /* 0x02280005120075a7 */ /* 0x001064000800017f */
[----:B-1----:R-:W-:Y:S05]  /*29e60*/  @!P0 NANOSLEEP.SYNCS 0x989680 ;  /* 0x009896800000895d */ /* 0x002fea0003900000 */
[----:B------:R-:W1:Y:S02]  /*29e70*/  @!P0 SYNCS.PHASECHK.TRANS64 P0, [R18+URZ+0x22800], R5 ;  /* 0x02280005120085a7 */ /* 0x000e64000800007f */
[----:B-1----:R-:W-:Y:S05]  /*29e80*/  @!P0 BRA `(.L_x_3185) ;  /* 0xfffffffc00f08947 */ /* 0x002fea000383ffff */
[----:B------:R-:W-:Y:S05]  /*29e90*/  BRA `(.L_x_3461) ;  /* 0xfffffe1000e07947 */ /* 0x000fea000383ffff */
.L_x_3193:
[----:B------:R-:W0:Y:S01]  /*29ea0*/  LDC R39, c[0x0][0x3f4] ;  /* 0x0000fd00ff277b82 */ /* 0x000e220000000800 */
        /* <DEDUP_REMOVED lines=8> */
.L_x_3463:
[----:B------:R-:W-:Y:S05]  /*29f30*/  BSYNC B1 ;  /* 0x0000000000017941 */ /* 0x000fea0003800000 */
.L_x_3462:
[----:B------:R-:W-:Y:S01]  /*29f40*/  IMAD.MOV.U32 R13, RZ, RZ, R35 ;  /* 0x000000ffff0d7224 */ /* 0x000fe200078e0023 */
[----:B------:R-:W-:Y:S01]  /*29f50*/  MOV R15, 0xffffffff ;  /* 0xffffffff000f7802 */ /* 0x000fe20000000f00 */
[----:B------:R-:W-:Y:S01]  /*29f60*/  IMAD.MOV.U32 R12, RZ, RZ, RZ ;  /* 0x000000ffff0c7224 */ /* 0x000fe200078e00ff */
[----:B------:R-:W-:Y:S01]  /*29f70*/  ISETP.GE.AND P0, PT, R16, R39, PT ;  /* 0x000000271000720c */ /* 0x000fe20003f06270 */
[----:B------:R-:W-:Y:S02]  /*29f80*/  IMAD.MOV.U32 R11, RZ, RZ, 0x1c1f ;  /* 0x00001c1fff0b7424 */ /* 0x000fe400078e00ff */
[----:B------:R-:W-:Y:S02]  /*29f90*/  IMAD.MOV.U32 R3, RZ, RZ, R14 ;  /* 0x000000ffff037224 */ /* 0x000fe400078e000e */
[----:B------:R-:W-:-:S08]  /*29fa0*/  IMAD R34, R198, R21, RZ ;  /* 0x00000015c6227224 */ /* 0x000fd000078e02ff */
[----:B------:R-:W-:Y:S05]  /*29fb0*/  WARPSYNC.COLLECTIVE R15, `(.L_x_3464) ;  /* 0x000000000f087348 */ /* 0x000fea0003c00000 */
[----:B------:R0:W1:Y:S02]  /*29fc0*/  SHFL.IDX P6, R14, R13, R12, R11 ;  /* 0x0000000c0d0e7389 */ /* 0x00006400000c000b */
[----:B01----:R-:W-:Y:S01]  /*29fd0*/  ENDCOLLECTIVE ;  /* 0x000000000000791b */ /* 0x003fe20003800000 */
.L_x_3464:
[----:B------:R-:W-:Y:S01]  /*29fe0*/  ISETP.GE.OR P1, PT, R41, R34, P0 ;  /* 0x000000222900720c */ /* 0x000fe20000726670 */
[----:B------:R-:W-:Y:S02]  /*29ff0*/  IMAD.MOV.U32 R13, RZ, RZ, R37 ;  /* 0x000000ffff0d7224 */ /* 0x000fe400078e0025 */
[----:B------:R-:W-:-:S10]  /*2a000*/  IMAD.MOV.U32 R5, RZ, RZ, R14 ;  /* 0x000000ffff057224 */ /* 0x000fd400078e000e */
[----:B------:R-:W-:Y:S05]  /*2a010*/  WARPSYNC.COLLECTIVE R15, `(.L_x_3465) ;  /* 0x000000000f087348 */ /* 0x000fea0003c00000 */
[----:B------:R0:W1:Y:S02]  /*2a020*/  SHFL.IDX P6, R14, R13, R12, R11 ;  /* 0x0000000c0d0e7389 */ /* 0x00006400000c000b */
[----:B01----:R-:W-:Y:S01]  /*2a030*/  ENDCOLLECTIVE ;  /* 0x000000000000791b */ /* 0x003fe20003800000 */
.L_x_3465:
[----:B------:R-:W-:-:S04]  /*2a040*/  @!P1 IADD3 R0, P2, R16, R5, RZ ;  /* 0x0000000510009210 */ /* 0x000fc80007f5e0ff */
[----:B------:R-:W-:Y:S01]  /*2a050*/  @!P1 MOV R4, R0 ;  /* 0x0000000000049202 */ /* 0x000fe20000000f00 */
[----:B------:R-:W-:Y:S02]  /*2a060*/  @!P1 IMAD.X R5, R3, 0x1, R17, P2 ;  /* 0x0000000103059824 */ /* 0x000fe400010e0611 */
[----:B------:R-:W-:Y:S02]  /*2a070*/  IMAD.MOV.U32 R13, RZ, RZ, R9 ;  /* 0x000000ffff0d7224 */ /* 0x000fe400078e0009 */
[----:B------:R-:W-:-:S07]  /*2a080*/  IMAD.MOV.U32 R7, RZ, RZ, R14 ;  /* 0x000000ffff077224 */ /* 0x000fce00078e000e */
[----:B------:R-:W-:Y:S05]  /*2a090*/  WARPSYNC.COLLECTIVE R15, `(.L_x_3466) ;  /* 0x000000000f087348 */ /* 0x000fea0003c00000 */
[----:B------:R0:W1:Y:S02]  /*2a0a0*/  SHFL.IDX P6, R14, R13, R12, R11 ;  /* 0x0000000c0d0e7389 */ /* 0x00006400000c000b */
[----:B01----:R-:W-:Y:S01]  /*2a0b0*/  ENDCOLLECTIVE ;  /* 0x000000000000791b */ /* 0x003fe20003800000 */
.L_x_3466:
        /* <DEDUP_REMOVED lines=16> */
.L_x_3467:
[----:B------:R-:W-:Y:S02]  /*2a1c0*/  IMAD.MOV.U32 R13, RZ, RZ, R35 ;  /* 0x000000ffff0d7224 */ /* 0x000fe400078e0023 */
[----:B------:R-:W-:-:S07]  /*2a1d0*/  IMAD.MOV.U32 R3, RZ, RZ, R14 ;  /* 0x000000ffff037224 */ /* 0x000fce00078e000e */
[----:B------:R-:W-:Y:S05]  /*2a1e0*/  WARPSYNC.COLLECTIVE R15, `(.L_x_3468) ;  /* 0x000000000f087348 */ /* 0x000fea0003c00000 */
[----:B------:R0:W1:Y:S02]  /*2a1f0*/  SHFL.IDX P6, R14, R13, R12, R11 ;  /* 0x0000000c0d0e7389 */ /* 0x00006400000c000b */
[----:B01----:R-:W-:Y:S01]  /*2a200*/  ENDCOLLECTIVE ;  /* 0x000000000000791b */ /* 0x003fe20003800000 */
.L_x_3468:
[----:B------:R-:W-:Y:S01]  /*2a210*/  IMAD.MOV.U32 R13, RZ, RZ, R37 ;  /* 0x000000ffff0d7224 */ /* 0x000fe200078e0025 */
[----:B------:R-:W-:-:S07]  /*2a220*/  MOV R35, R14 ;  /* 0x0000000e00237202 */ /* 0x000fce0000000f00 */
[----:B------:R-:W-:Y:S05]  /*2a230*/  WARPSYNC.COLLECTIVE R15, `(.L_x_3469) ;  /* 0x000000000f087348 */ /* 0x000fea0003c00000 */
[----:B------:R0:W1:Y:S02]  /*2a240*/  SHFL.IDX P6, R14, R13, R12, R11 ;  /* 0x0000000c0d0e7389 */ /* 0x00006400000c000b */
[----:B01----:R-:W-:Y:S01]  /*2a250*/  ENDCOLLECTIVE ;  /* 0x000000000000791b */ /* 0x003fe20003800000 */
.L_x_3469:
[----:B------:R-:W-:Y:S02]  /*2a260*/  IMAD.MOV.U32 R13, RZ, RZ, R9 ;  /* 0x000000ffff0d7224 */ /* 0x000fe400078e0009 */
[----:B------:R-:W-:-:S07]  /*2a270*/  IMAD.MOV.U32 R37, RZ, RZ, R14 ;  /* 0x000000ffff257224 */ /* 0x000fce00078e000e */
[----:B------:R-:W-:Y:S05]  /*2a280*/  WARPSYNC.COLLECTIVE R15, `(.L_x_3470) ;  /* 0x000000000f087348 */ /* 0x000fea0003c00000 */
[----:B------:R0:W1:Y:S02]  /*2a290*/  SHFL.IDX P6, R14, R13, R12, R11 ;  /* 0x0000000c0d0e7389 */ /* 0x00006400000c000b */
[----:B01----:R-:W-:Y:S01]  /*2a2a0*/  ENDCOLLECTIVE ;  /* 0x000000000000791b */ /* 0x003fe20003800000 */
.L_x_3470:
[----:B------:R-:W-:Y:S01]  /*2a2b0*/  @!P1 IMAD.MOV.U32 R32, RZ, RZ, R4 ;  /* 0x000000ffff209224 */ /* 0x000fe200078e0004 */
[----:B------:R-:W-:Y:S01]  /*2a2c0*/  @!P1 MOV R31, R7 ;  /* 0x00000007001f9202 */ /* 0x000fe20000000f00 */
[----:B------:R-:W-:Y:S01]  /*2a2d0*/  @!P1 IMAD.MOV.U32 R33, RZ, RZ, R5 ;  /* 0x000000ffff219224 */ /* 0x000fe200078e0005 */
[----:B------:R-:W-:Y:S01]  /*2a2e0*/  CS2R R4, SRZ ;  /* 0x0000000000047805 */ /* 0x000fe2000001ff00 */
[----:B------:R-:W-:Y:S02]  /*2a2f0*/  @!P1 IMAD.MOV.U32 R30, RZ, RZ, R6 ;  /* 0x000000ffff1e9224 */ /* 0x000fe400078e0006 */
[----:B------:R-:W-:Y:S02]  /*2a300*/  @!P1 IMAD.MOV.U32 R28, RZ, RZ, R24 ;  /* 0x000000ffff1c9224 */ /* 0x000fe400078e0018 */
[----:B------:R-:W-:Y:S02]  /*2a310*/  @!P1 IMAD.MOV.U32 R29, RZ, RZ, R25 ;  /* 0x000000ffff1d9224 */ /* 0x000fe400078e0019 */
[----:B------:R-:W-:-:S02]  /*2a320*/  @!P1 IMAD.MOV.U32 R20, RZ, RZ, R26 ;  /* 0x000000ffff149224 */ /* 0x000fc400078e001a */
[----:B------:R-:W-:Y:S01]  /*2a330*/  @!P1 IMAD.MOV.U32 R21, RZ, RZ, R27 ;  /* 0x000000ffff159224 */ /* 0x000fe200078e001b */
[----:B------:R-:W-:Y:S06]  /*2a340*/  BRA `(.L_x_3471) ;  /* 0xfffffe3000a47947 */ /* 0x000fec000383ffff */
.L_x_3197:
[----:B0-----:R0:W1:Y:S02]  /*2a350*/  SYNCS.PHASECHK.TRANS64.TRYWAIT P1, [R18+URZ+0x22800], R3 ;  /* 0x02280003120075a7 */ /* 0x001064000802017f */
[----:B-1----:R-:W-:Y:S05]  /*2a360*/  @!P1 NANOSLEEP.SYNCS 0x989680 ;  /* 0x009896800000995d */ /* 0x002fea0003900000 */
[----:B------:R-:W1:Y:S02]  /*2a370*/  @!P1 SYNCS.PHASECHK.TRANS64 P1, [R18+URZ+0x22800], R3 ;  /* 0x02280003120095a7 */ /* 0x000e64000802007f */
[----:B-1----:R-:W-:Y:S05]  /*2a380*/  @!P1 BRA `(.L_x_3197) ;  /* 0xfffffffc00f09947 */ /* 0x002fea000383ffff */
[----:B------:R-:W-:Y:S05]  /*2a390*/  BRA `(.L_x_3472) ;  /* 0xfffffe3400147947 */ /* 0x000fea000383ffff */
.L_x_3203:
[----:B-1----:R1:W2:Y:S02]  /*2a3a0*/  SYNCS.PHASECHK.TRANS64.TRYWAIT P1, [R0+URZ+0x22830], R5 ;  /* 0x02283005000075a7 */ /* 0x0022a4000802017f */
[----:B--2---:R-:W-:Y:S05]  /*2a3b0*/  @!P1 NANOSLEEP.SYNCS 0x989680 ;  /* 0x009896800000995d */ /* 0x004fea0003900000 */
[----:B------:R-:W2:Y:S02]  /*2a3c0*/  @!P1 SYNCS.PHASECHK.TRANS64 P1, [R0+URZ+0x22830], R5 ;  /* 0x02283005000095a7 */ /* 0x000ea4000802007f */
[----:B--2---:R-:W-:Y:S05]  /*2a3d0*/  @!P1 BRA `(.L_x_3203) ;  /* 0xfffffffc00f09947 */ /* 0x004fea000383ffff */
[----:B------:R-:W-:Y:S05]  /*2a3e0*/  BRA `(.L_x_3202) ;  /* 0xfffffe5400447947 */ /* 0x000fea000383ffff */
.L_x_3210:
[----:B-1----:R1:W2:Y:S02]  /*2a3f0*/  SYNCS.PHASECHK.TRANS64.TRYWAIT P2, [R15+URZ+0x22830], R14 ;  /* 0x0228300e0f0075a7 */ /* 0x0022a4000804017f */
[----:B--2---:R-:W-:Y:S05]  /*2a400*/  @!P2 NANOSLEEP.SYNCS 0x989680 ;  /* 0x009896800000a95d */ /* 0x004fea0003900000 */
[----:B------:R-:W2:Y:S02]  /*2a410*/  @!P2 SYNCS.PHASECHK.TRANS64 P2, [R15+URZ+0x22830], R14 ;  /* 0x0228300e0f00a5a7 */ /* 0x000ea4000804007f */
[----:B--2---:R-:W-:Y:S05]  /*2a420*/  @!P2 BRA `(.L_x_3210) ;  /* 0xfffffffc00f0a947 */ /* 0x004fea000383ffff */
[----:B------:R-:W-:Y:S05]  /*2a430*/  BRA `(.L_x_3209) ;  /* 0xfffffe9000ec7947 */ /* 0x000fea000383ffff */
.L_x_3214:
[----:B-1----:R1:W2:Y:S02]  /*2a440*/  SYNCS.PHASECHK.TRANS64.TRYWAIT P1, [R15+URZ+0x22850], R14 ;  /* 0x0228500e0f0075a7 */ /* 0x0022a4000802017f */
[----:B--2---:R-:W-:Y:S05]  /*2a450*/  @!P1 NANOSLEEP.SYNCS 0x989680 ;  /* 0x009896800000995d */ /* 0x004fea0003900000 */
[----:B------:R-:W2:Y:S02]  /*2a460*/  @!P1 SYNCS.PHASECHK.TRANS64 P1, [R15+URZ+0x22850], R14 ;  /* 0x0228500e0f0095a7 */ /* 0x000ea4000802007f */
[----:B--2---:R-:W-:Y:S05]  /*2a470*/  @!P1 BRA `(.L_x_3214) ;  /* 0xfffffffc00f09947 */ /* 0x004fea000383ffff */
[----:B------:R-:W-:Y:S05]  /*2a480*/  BRA `(.L_x_3211) ;  /* 0xfffffea000107947 */ /* 0x000fea000383ffff */
.L_x_3223:
[----:B-1----:R1:W2:Y:S02]  /*2a490*/  SYNCS.PHASECHK.TRANS64.TRYWAIT P1, [R14+URZ+0x22830], R15 ;  /* 0x0228300f0e0075a7 */ /* 0x0022a4000802017f */
[----:B--2---:R-:W-:Y:S05]  /*2a4a0*/  @!P1 NANOSLEEP.SYNCS 0x989680 ;  /* 0x009896800000995d */ /* 0x004fea0003900000 */
[----:B------:R-:W2:Y:S02]  /*2a4b0*/  @!P1 SYNCS.PHASECHK.TRANS64 P1, [R14+URZ+0x22830], R15 ;  /* 0x0228300f0e0095a7 */ /* 0x000ea4000802007f */
[----:B--2---:R-:W-:Y:S05]  /*2a4c0*/  @!P1 BRA `(.L_x_3223) ;  /* 0xfffffffc00f09947 */ /* 0x004fea000383ffff */
[----:B------:R-:W-:Y:S05]  /*2a4d0*/  BRA `(.L_x_3222) ;  /* 0xfffffed400a47947 */ /* 0x000fea000383ffff */
.L_x_3227:
[----:B-1----:R1:W2:Y:S02]  /*2a4e0*/  SYNCS.PHASECHK.TRANS64.TRYWAIT P1, [R15+URZ+0x22850], R14 ;  /* 0x0228500e0f0075a7 */ /* 0x0022a4000802017f */
[----:B--2---:R-:W-:Y:S05]  /*2a4f0*/  @!P1 NANOSLEEP.SYNCS 0x989680 ;  /* 0x009896800000995d */ /* 0x004fea0003900000 */
[----:B------:R-:W2:Y:S02]  /*2a500*/  @!P1 SYNCS.PHASECHK.TRANS64 P1, [R15+URZ+0x22850], R14 ;  /* 0x0228500e0f0095a7 */ /* 0x000ea4000802007f */
[----:B--2---:R-:W-:Y:S05]  /*2a510*/  @!P1 BRA `(.L_x_3227) ;  /* 0xfffffffc00f09947 */ /* 0x004fea000383ffff */
[----:B------:R-:W-:Y:S05]  /*2a520*/  BRA `(.L_x_3224) ;  /* 0xfffffee000bc7947 */ /* 0x000fea000383ffff */
.L_x_3234:
[----:B-1----:R1:W2:Y:S02]  /*2a530*/  SYNCS.PHASECHK.TRANS64.TRYWAIT P1, [R11+URZ+0x22850], R2 ;  /* 0x022850020b0075a7 */ /* 0x0022a4000802017f */
[----:B--2---:R-:W-:Y:S05]  /*2a540*/  @!P1 NANOSLEEP.SYNCS 0x989680 ;  /* 0x009896800000995d */ /* 0x004fea0003900000 */
[----:B------:R-:W2:Y:S02]  /*2a550*/  @!P1 SYNCS.PHASECHK.TRANS64 P1, [R11+URZ+0x22850], R2 ;  /* 0x022850020b0095a7 */ /* 0x000ea4000802007f */
[----:B--2---:R-:W-:Y:S05]  /*2a560*/  @!P1 BRA `(.L_x_3234) ;  /* 0xfffffffc00f09947 */ /* 0x004fea000383ffff */
[----:B------:R-:W-:Y:S05]  /*2a570*/  BRA `(.L_x_3233) ;  /* 0xffffff0c00587947 */ /* 0x000fea000383ffff */
.L_x_3238:
[----:B------:R-:W-:Y:S02]  /*2a580*/  SEL R39, R12, R101, P0 ;  /* 0x000000650c277207 */ /* 0x000fe40000000000 */
[----:B------:R-:W-:Y:S01]  /*2a590*/  SEL R36, R101, R12, P0 ;  /* 0x0000000c65247207 */ /* 0x000fe20000000000 */
[----:B-----5:R-:W-:Y:S01]  /*2a5a0*/  IMAD.MOV.U32 R12, RZ, RZ, R8 ;  /* 0x000000ffff0c7224 */ /* 0x020fe200078e0008 */
[----:B------:R-:W-:Y:S02]  /*2a5b0*/  SEL R37, R46, R11, P0 ;  /* 0x0000000b2e257207 */ /* 0x000fe40000000000 */
[----:B------:R-:W-:Y:S01]  /*2a5c0*/  SEL R34, R11, R46, P0 ;  /* 0x0000002e0b227207 */ /* 0x000fe20000000000 */
[----:B------:R-:W-:Y:S01]  /*2a5d0*/  IMAD.MOV.U32 R11, RZ, RZ, 0x1c1f ;  /* 0x00001c1fff0b7424 */ /* 0x000fe200078e00ff */
[----:B------:R-:W-:Y:S02]  /*2a5e0*/  MOV R15, 0xffffffff ;  /* 0xffffffff000f7802 */ /* 0x000fe40000000f00 */
[----:B------:R-:W-:-:S02]  /*2a5f0*/  LOP3.LUT R9, R8, 0x2, RZ, 0x3c, !PT ;  /* 0x0000000208097812 */ /* 0x000fc400078e3cff */
[----:B------:R-:W-:-:S07]  /*2a600*/  SEL R47, R3, R122, P0 ;  /* 0x0000007a032f7207 */ /* 0x000fce0000000000 */
[----:B-1-3--:R-:W-:Y:S05]  /*2a610*/  WARPSYNC.COLLECTIVE R15, `(.L_x_3473) ;  /* 0x000000000f087348 */ /* 0x00afea0003c00000 */
[----:B------:R0:W2:Y:S02]  /*2a620*/  SHFL.IDX P6, R14, R13, R12, R11 ;  /* 0x0000000c0d0e7389 */ /* 0x0000a400000c000b */
[----:B0123--:R-:W-:Y:S01]  /*2a630*/  ENDCOLLECTIVE ;  /* 0x000000000000791b */ /* 0x00ffe20003800000 */
.L_x_3473:
        /* <DEDUP_REMOVED lines=18> */
.L_x_3474:
        /* <DEDUP_REMOVED lines=19> */
.L_x_3475:
        /* <DEDUP_REMOVED lines=17> */
.L_x_3476:
        /* <DEDUP_REMOVED lines=19> */
.L_x_3477:
[----:B------:R-:W-:Y:S02]  /*2aad0*/  SEL R35, R66, R95, P0 ;  /* 0x0000005f42237207 */ /* 0x000fe40000000000 */
[----:B------:R-:W-:Y:S02]  /*2aae0*/  SEL R25, R10, R91, P0 ;  /* 0x0000005b0a197207 */ /* 0x000fe40000000000 */
[----:B------:R-:W-:Y:S02]  /*2aaf0*/  SEL R10, R91, R10, P0 ;  /* 0x0000000a5b0a7207 */ /* 0x000fe40000000000 */
[----:B------:R-:W-:Y:S02]  /*2ab00*/  SEL R32, R95, R66, P0 ;  /* 0x000000425f207207 */ /* 0x000fe40000000000 */
[----:B------:R-:W-:Y:S02]  /*2ab10*/  SEL R99, R98, R21, P0 ;  /* 0x0000001562637207 */ /* 0x000fe40000000000 */
[----:B------:R-:W-:Y:S01]  /*2ab20*/  SEL R98, R21, R98, P0 ;  /* 0x0000006215627207 */ /* 0x000fe20000000000 */
[----:B------:R-:W-:-:S02]  /*2ab30*/  IMAD.MOV.U32 R13, RZ, RZ, R41 ;  /* 0x000000ffff0d7224 */ /* 0x000fc400078e0029 */
[----:B------:R-:W-:-:S07]  /*2ab40*/  IMAD.MOV.U32 R78, RZ, RZ, R14 ;  /* 0x000000ffff4e7224 */ /* 0x000fce00078e000e */
[----:B------:R-:W-:Y:S05]  /*2ab50*/  WARPSYNC.COLLECTIVE R15, `(.L_x_3478) ;  /* 0x000000000f087348 */ /* 0x000fea0003c00000 */
[----:B------:R0:W1:Y:S02]  /*2ab60*/  SHFL.IDX P6, R14, R13, R12, R11 ;  /* 0x0000000c0d0e7389 */ /* 0x00006400000c000b */
[----:B01----:R-:W-:Y:S01]  /*2ab70*/  ENDCOLLECTIVE ;  /* 0x000000000000791b */ /* 0x003fe20003800000 */
.L_x_3478:
[----:B------:R-:W-:Y:S01]  /*2ab80*/  MOV R13, R122 ;  /* 0x0000007a000d7202 */ /* 0x000fe20000000f00 */
[----:B------:R-:W-:Y:S02]  /*2ab90*/  IMAD.MOV.U32 R12, RZ, RZ, R9 ;  /* 0x000000ffff0c7224 */ /* 0x000fe400078e0009 */
[----:B------:R-:W-:-:S07]  /*2aba0*/  IMAD.MOV.U32 R80, RZ, RZ, R14 ;  /* 0x000000ffff507224 */ /* 0x000fce00078e000e */
[----:B------:R-:W-:Y:S05]  /*2abb0*/  WARPSYNC.COLLECTIVE R15, `(.L_x_3479) ;  /* 0x000000000f087348 */ /* 0x000fea0003c00000 */
[----:B------:R0:W1:Y:S02]  /*2abc0*/  SHFL.IDX P6, R14, R13, R12, R11 ;  /* 0x0000000c0d0e7389 */ /* 0x00006400000c000b */
[----:B01----:R-:W-:Y:S01]  /*2abd0*/  ENDCOLLECTIVE ;  /* 0x000000000000791b */ /* 0x003fe20003800000 */
.L_x_3479:
[----:B------:R-:W-:Y:S01]  /*2abe0*/  IMAD.MOV.U32 R13, RZ, RZ, R102 ;  /* 0x000000ffff0d7224 */ /* 0x000fe200078e0066 */
[----:B------:R-:W-:Y:S02]  /*2abf0*/  SEL R102, R100, R45, P0 ;  /* 0x0000002d64667207 */ /* 0x000fe40000000000 */
[----:B------:R-:W-:Y:S01]  /*2ac00*/  SEL R100, R45, R100, P0 ;  /* 0x000000642d647207 */ /* 0x000fe20000000000 */
[----:B------:R-:W-:-:S07]  /*2ac10*/  IMAD.MOV.U32 R41, RZ, RZ, R14 ;  /* 0x000000ffff297224 */ /* 0x000fce00078e000e */
[----:B------:R-:W-:Y:S05]  /*2ac20*/  WARPSYNC.COLLECTIVE R15, `(.L_x_3480) ;  /* 0x000000000f087348 */ /* 0x000fea0003c00000 */
[----:B------:R0:W1:Y:S02]  /*2ac30*/  SHFL.IDX P6, R14, R13, R12, R11 ;  /* 0x0000000c0d0e7389 */ /* 0x00006400000c000b */
[----:B01----:R-:W-:Y:S01]  /*2ac40*/  ENDCOLLECTIVE ;  /* 0x000000000000791b */ /* 0x003fe20003800000 */
.L_x_3480:
[----:B------:R-:W-:Y:S02]  /*2ac50*/  IMAD.MOV.U32 R13, RZ, RZ, R43 ;  /* 0x000000ffff0d7224 */ /* 0x000fe400078e002b */
[----:B------:R-:W-:Y:S02]  /*2ac60*/  IMAD.MOV.U32 R12, RZ, RZ, R8 ;  /* 0x000000ffff0c7224 */ /* 0x000fe400078e0008 */
[----:B------:R-:W-:-:S07]  /*2ac70*/  IMAD.MOV.U32 R47, RZ, RZ, R14 ;  /* 0x000000ffff2f7224 */ /* 0x000fce00078e000e */
[----:B------:R-:W-:Y:S05]  /*2ac80*/  WARPSYNC.COLLECTIVE R15, `(.L_x_3481) ;  /* 0x000000000f087348 */ /* 0x000fea0003c00000 */
[----:B------:R0:W1:Y:S02]  /*2ac90*/  SHFL.IDX P6, R14, R13, R12, R11 ;  /* 0x0000000c0d0e7389 */ /* 0x00006400000c000b */
[----:B01----:R-:W-:Y:S01]  /*2aca0*/  ENDCOLLECTIVE ;  /* 0x000000000000791b */ /* 0x003fe20003800000 */
.L_x_3481:
[----:B------:R-:W-:Y:S01]  /*2acb0*/  IMAD.MOV.U32 R13, RZ, RZ, R3 ;  /* 0x000000ffff0d7224 */ /* 0x000fe200078e0003 */
[----:B------:R-:W-:-:S07]  /*2acc0*/  MOV R0, R14 ;  /* 0x0000000e00007202 */ /* 0x000fce0000000f00 */
[----:B------:R-:W-:Y:S05]  /*2acd0*/  WARPSYNC.COLLECTIVE R15, `(.L_x_3482) ;  /* 0x000000000f087348 */ /* 0x000fea0003c00000 */
[----:B------:R0:W1:Y:S02]  /*2ace0*/  SHFL.IDX P6, R14, R13, R12, R11 ;  /* 0x0000000c0d0e7389 */ /* 0x00006400000c000b */
[----:B01----:R-:W-:Y:S01]  /*2acf0*/  ENDCOLLECTIVE ;  /* 0x000000000000791b */ /* 0x003fe20003800000 */
.L_x_3482:
[----:B------:R-:W-:Y:S02]  /*2ad00*/  IMAD.MOV.U32 R13, RZ, RZ, R124 ;  /* 0x000000ffff0d7224 */ /* 0x000fe400078e007c */
[----:B------:R-:W-:Y:S02]  /*2ad10*/  IMAD.MOV.U32 R12, RZ, RZ, R9 ;  /* 0x000000ffff0c7224 */ /* 0x000fe400078e0009 */
[----:B------:R-:W-:-:S07]  /*2ad20*/  IMAD.MOV.U32 R3, RZ, RZ, R14 ;  /* 0x000000ffff037224 */ /* 0x000fce00078e000e */
[----:B------:R-:W-:Y:S05]  /*2ad30*/  WARPSYNC.COLLECTIVE R15, `(.L_x_3483) ;  /* 0x000000000f087348 */ /* 0x000fea0003c00000 */
[----:B------:R0:W1:Y:S02]  /*2ad40*/  SHFL.IDX P6, R14, R13, R12, R11 ;  /* 0x0000000c0d0e7389 */ /* 0x00006400000c000b */
[----:B01----:R-:W-:Y:S01]  /*2ad50*/  ENDCOLLECTIVE ;  /* 0x000000000000791b */ /* 0x003fe20003800000 */
.L_x_3483:
[----:B------:R-:W-:Y:S02]  /*2ad60*/  IMAD.MOV.U32 R13, RZ, RZ, R120 ;  /* 0x000000ffff0d7224 */ /* 0x000fe400078e0078 */
[----:B------:R-:W-:-:S07]  /*2ad70*/  IMAD.MOV.U32 R43, RZ, RZ, R14 ;  /* 0x000000ffff2b7224 */ /* 0x000fce00078e000e */
[----:B------:R-:W-:Y:S05]  /*2ad80*/  WARPSYNC.COLLECTIVE R15, `(.L_x_3484) ;  /* 0x000000000f087348 */ /* 0x000fea0003c00000 */
[----:B------:R0:W1:Y:S02]  /*2ad90*/  SHFL.IDX P6, R14, R13, R12, R11 ;  /* 0x0000000c0d0e7389 */ /* 0x00006400000c000b */
[----:B01----:R-:W-:Y:S01]  /*2ada0*/  ENDCOLLECTIVE ;  /* 0x000000000000791b */ /* 0x003fe20003800000 */
.L_x_3484:
[----:B------:R-:W-:Y:S02]  /*2adb0*/  SEL R81, R0, R43, P0 ;  /* 0x0000002b00517207 */ /* 0x000fe40000000000 */
[----:B------:R-:W-:Y:S01]  /*2adc0*/  SEL R0, R43, R0, P0 ;  /* 0x000000002b007207 */ /* 0x000fe20000000000 */
        /* <DEDUP_REMOVED lines=8> */
.L_x_3485:
[----:B------:R-:W-:Y:S02]  /*2ae50*/  SEL R2, R3, R120, P0 ;  /* 0x0000007803027207 */ /* 0x000fe40000000000 */
[----:B------:R-:W-:Y:S01]  /*2ae60*/  SEL R3, R120, R3, P0 ;  /* 0x0000000378037207 */ /* 0x000fe20000000000 */
[----:B------:R-:W-:Y:S01]  /*2ae70*/  IMAD.MOV.U32 R13, RZ, RZ, R77 ;  /* 0x000000ffff0d7224 */ /* 0x000fe200078e004d */
[----:B------:R-:W-:Y:S02]  /*2ae80*/  SEL R77, R78, R41, P0 ;  /* 0x000000294e4d7207 */ /* 0x000fe40000000000 */
[----:B------:R-:W-:Y:S01]  /*2ae90*/  SEL R78, R41, R78, P0 ;  /* 0x0000004e294e7207 */ /* 0x000fe20000000000 */
[----:B------:R-:W-:-:S07]  /*2aea0*/  IMAD.MOV.U32 R20, RZ, RZ, R14 ;  /* 0x000000ffff147224 */ /* 0x000fce00078e000e */
[----:B------:R-:W-:Y:S05]  /*2aeb0*/  WARPSYNC.COLLECTIVE R15, `(.L_x_3486) ;  /* 0x000000000f087348 */ /* 0x000fea0003c00000 */
[----:B------:R0:W1:Y:S02]  /*2aec0*/  SHFL.IDX P6, R14, R13, R12, R11 ;  /* 0x0000000c0d0e7389 */ /* 0x00006400000c000b */
[----:B01----:R-:W-:Y:S01]  /*2aed0*/  ENDCOLLECTIVE ;  /* 0x000000000000791b */ /* 0x003fe20003800000 */
.L_x_3486:
[----:B------:R-:W-:Y:S01]  /*2aee0*/  IMAD.MOV.U32 R13, RZ, RZ, R126 ;  /* 0x000000ffff0d7224 */ /* 0x000fe200078e007e */
[----:B------:R-:W-:Y:S01]  /*2aef0*/  MOV R12, R9 ;  /* 0x00000009000c7202 */ /* 0x000fe20000000f00 */
[----:B------:R-:W-:-:S07]  /*2af00*/  IMAD.MOV.U32 R40, RZ, RZ, R14 ;  /* 0x000000ffff287224 */ /* 0x000fce00078e000e */
[----:B------:R-:W-:Y:S05]  /*2af10*/  WARPSYNC.COLLECTIVE R15, `(.L_x_3487) ;  /* 0x000000000f087348 */ /* 0x000fea0003c00000 */
[----:B------:R0:W1:Y:S02]  /*2af20*/  SHFL.IDX P6, R14, R13, R12, R11 ;  /* 0x0000000c0d0e7389 */ /* 0x00006400000c000b */
[----:B01----:R-:W-:Y:S01]  /*2af30*/  ENDCOLLECTIVE ;  /* 0x000000000000791b */ /* 0x003fe20003800000 */
.L_x_3487:
[----:B------:R-:W-:Y:S02]  /*2af40*/  IMAD.MOV.U32 R13, RZ, RZ, R116 ;  /* 0x000000ffff0d7224 */ /* 0x000fe400078e0074 */
[----:B------:R-:W-:-:S07]  /*2af50*/  IMAD.MOV.U32 R101, RZ, RZ, R14 ;  /* 0x000000ffff657224 */ /* 0x000fce00078e000e */
[----:B------:R-:W-:Y:S05]  /*2af60*/  WARPSYNC.COLLECTIVE R15, `(.L_x_3488) ;  /* 0x000000000f087348 */ /* 0x000fea0003c00000 */
[----:B------:R0:W1:Y:S02]  /*2af70*/  SHFL.IDX P6, R14, R13, R12, R11 ;  /* 0x0000000c0d0e7389 */ /* 0x00006400000c000b */
[----:B01----:R-:W-:Y:S01]  /*2af80*/  ENDCOLLECTIVE ;  /* 0x000000000000791b */ /* 0x003fe20003800000 */
.L_x_3488:
[----:B------:R-:W-:Y:S02]  /*2af90*/  SEL R4, R20, R101, P0 ;  /* 0x0000006514047207 */ /* 0x000fe40000000000 */
[----:B------:R-:W-:Y:S01]  /*2afa0*/  SEL R20, R101, R20, P0 ;  /* 0x0000001465147207 */ /* 0x000fe20000000000 */
[----:B------:R-:W-:Y:S02]  /*2afb0*/  IMAD.MOV.U32 R101, RZ, RZ, RZ ;  /* 0x000000ffff657224 */ /* 0x000fe400078e00ff */
[----:B------:R-:W-:Y:S02]  /*2afc0*/  IMAD.MOV.U32 R13, RZ, RZ, R87 ;  /* 0x000000ffff0d7224 */ /* 0x000fe400078e0057 */
[----:B------:R-:W-:Y:S02]  /*2afd0*/  IMAD.MOV.U32 R12, RZ, RZ, R8 ;  /* 0x000000ffff0c7224 */ /* 0x000fe400078e0008 */
[----:B------:R-:W-:-:S07]  /*2afe0*/  IMAD.MOV.U32 R111, RZ, RZ, R14 ;  /* 0x000000ffff6f7224 */ /* 0x000fce00078e000e */
[----:B------:R-:W-:Y:S05]  /*2aff0*/  WARPSYNC.COLLECTIVE R15, `(.L_x_3489) ;  /* 0x000000000f087348 */ /* 0x000fea0003c00000 */
[----:B------:R0:W1:Y:S02]  /*2b000*/  SHFL.IDX P6, R14, R13, R12, R11 ;  /* 0x0000000c0d0e7389 */ /* 0x00006400000c000b */
[----:B01----:R-:W-:Y:S01]  /*2b010*/  ENDCOLLECTIVE ;  /* 0x000000000000791b */ /* 0x003fe20003800000 */
.L_x_3489:
[----:B------:R-:W-:Y:S02]  /*2b020*/  SEL R21, R40, R111, P0 ;  /* 0x0000006f28157207 */ /* 0x000fe40000000000 */
[----:B------:R-:W-:Y:S02]  /*2b030*/  SEL R40, R111, R40, P0 ;  /* 0x000000286f287207 */ /* 0x000fe40000000000 */
[----:B------:R-:W-:Y:S01]  /*2b040*/  MOV R13, R71 ;  /* 0x00000047000d7202 */ /* 0x000fe20000000f00 */
[----:B------:R-:W-:-:S07]  /*2b050*/  IMAD.MOV.U32 R42, RZ, RZ, R14 ;  /* 0x000000ffff2a7224 */ /* 0x000fce00078e000e */
[----:B------:R-:W-:Y:S05]  /*2b060*/  WARPSYNC.COLLECTIVE R15, `(.L_x_3490) ;  /* 0x000000000f087348 */ /* 0x000fea0003c00000 */
[----:B------:R0:W1:Y:S02]  /*2b070*/  SHFL.IDX P6, R14, R13, R12, R11 ;  /* 0x0000000c0d0e7389 */ /* 0x00006400000c000b */
[----:B01----:R-:W-:Y:S01]  /*2b080*/  ENDCOLLECTIVE ;  /* 0x000000000000791b */ /* 0x003fe20003800000 */
.L_x_3490:
[----:B------:R-:W-:Y:S02]  /*2b090*/  IMAD.MOV.U32 R13, RZ, RZ, R118 ;  /* 0x000000ffff0d7224 */ /* 0x000fe400078e0076 */
[----:B------:R-:W-:Y:S02]  /*2b0a0*/  IMAD.MOV.U32 R12, RZ, RZ, R9 ;  /* 0x000000ffff0c7224 */ /* 0x000fe400078e0009 */
[----:B------:R-:W-:-:S07]  /*2b0b0*/  IMAD.MOV.U32 R44, RZ, RZ, R14 ;  /* 0x000000ffff2c7224 */ /* 0x000fce00078e000e */
[----:B------:R-:W-:Y:S05]  /*2b0c0*/  WARPSYNC.COLLECTIVE R15, `(.L_x_3491) ;  /* 0x000000000f087348 */ /* 0x000fea0003c00000 */
[----:B------:R0:W1:Y:S02]  /*2b0d0*/  SHFL.IDX P6, R14, R13, R12, R11 ;  /* 0x0000000c0d0e7389 */ /* 0x00006400000c000b */
[----:B01----:R-:W-:Y:S01]  /*2b0e0*/  ENDCOLLECTIVE ;  /* 0x000000000000791b */ /* 0x003fe20003800000 */
.L_x_3491:
[----:B------:R-:W-:Y:S02]  /*2b0f0*/  IMAD.MOV.U32 R13, RZ, RZ, R94 ;  /* 0x000000ffff0d7224 */ /* 0x000fe400078e005e */
[----:B------:R-:W-:-:S07]  /*2b100*/  IMAD.MOV.U32 R87, RZ, RZ, R14 ;  /* 0x000000ffff577224 */ /* 0x000fce00078e000e */
[----:B------:R-:W-:Y:S05]  /*2b110*/  WARPSYNC.COLLECTIVE R15, `(.L_x_3492) ;  /* 0x000000000f087348 */ /* 0x000fea0003c00000 */
[----:B------:R0:W1:Y:S02]  /*2b120*/  SHFL.IDX P6, R14, R13, R12, R11 ;  /* 0x0000000c0d0e7389 */ /* 0x00006400000c000b */
[----:B01----:R-:W-:Y:S01]  /*2b130*/  ENDCOLLECTIVE ;  /* 0x000000000000791b */ /* 0x003fe20003800000 */
.L_x_3492:
        /* <DEDUP_REMOVED lines=8> */
.L_x_3493:
[----:B------:R-:W-:Y:S02]  /*2b1c0*/  SEL R43, R44, R113, P0 ;  /* 0x000000712c2b7207 */ /* 0x000fe40000000000 */
[----:B------:R-:W-:Y:S01]  /*2b1d0*/  SEL R44, R113, R44, P0 ;  /* 0x0000002c712c7207 */ /* 0x000fe20000000000 */
[----:B------:R-:W-:Y:S02]  /*2b1e0*/  IMAD.MOV.U32 R13, RZ, RZ, R51 ;  /* 0x000000ffff0d7224 */ /* 0x000fe400078e0033 */
[----:B------:R-:W-:-:S07]  /*2b1f0*/  IMAD.MOV.U32 R46, RZ, RZ, R14 ;  /* 0x000000ffff2e7224 */ /* 0x000fce00078e000e */
[----:B------:R-:W-:Y:S05]  /*2b200*/  WARPSYNC.COLLECTIVE R15, `(.L_x_3494) ;  /* 0x000000000f087348 */ /* 0x000fea0003c00000 */
[----:B------:R0:W1:Y:S02]  /*2b210*/  SHFL.IDX P6, R14, R13, R12, R11 ;  /* 0x0000000c0d0e7389 */ /* 0x00006400000c000b */
[----:B01----:R-:W-:Y:S01]  /*2b220*/  ENDCOLLECTIVE ;  /* 0x000000000000791b */ /* 0x003fe20003800000 */
.L_x_3494:
[----:B------:R-:W-:Y:S02]  /*2b230*/  IMAD.MOV.U32 R13, RZ, RZ, R96 ;  /* 0x000000ffff0d7224 */ /* 0x000fe400078e0060 */
[----:B------:R-:W-:Y:S02]  /*2b240*/  IMAD.MOV.U32 R12, RZ, RZ, R9 ;  /* 0x000000ffff0c7224 */ /* 0x000fe400078e0009 */
[----:B------:R-:W-:-:S07]  /*2b250*/  IMAD.MOV.U32 R48, RZ, RZ, R14 ;  /* 0x000000ffff307224 */ /* 0x000fce00078e000e */
[----:B------:R-:W-:Y:S05]  /*2b260*/  WARPSYNC.COLLECTIVE R15, `(.L_x_3495) ;  /* 0x000000000f087348 */ /* 0x000fea0003c00000 */
[----:B------:R0:W1:Y:S02]  /*2b270*/  SHFL.IDX P6, R14, R13, R12, R11 ;  /* 0x0000000c0d0e7389 */ /* 0x00006400000c000b */
[----:B01----:R-:W-:Y:S01]  /*2b280*/  ENDCOLLECTIVE ;  /* 0x000000000000791b */ /* 0x003fe20003800000 */
.L_x_3495:
[----:B------:R-:W-:Y:S01]  /*2b290*/  IMAD.MOV.U32 R13, RZ, RZ, R72 ;  /* 0x000000ffff0d7224 */ /* 0x000fe200078e0048 */
[----:B------:R-:W-:-:S07]  /*2b2a0*/  MOV R51, R14 ;  /* 0x0000000e00337202 */ /* 0x000fce0000000f00 */
[----:B------:R-:W-:Y:S05]  /*2b2b0*/  WARPSYNC.COLLECTIVE R15, `(.L_x_3496) ;  /* 0x000000000f087348 */ /* 0x000fea0003c00000 */
[----:B------:R0:W1:Y:S02]  /*2b2c0*/  SHFL.IDX P6, R14, R13, R12, R11 ;  /* 0x0000000c0d0e7389 */ /* 0x00006400000c000b */
[----:B01----:R-:W-:Y:S01]  /*2b2d0*/  ENDCOLLECTIVE ;  /* 0x000000000000791b */ /* 0x003fe20003800000 */
.L_x_3496:
        /* <DEDUP_REMOVED lines=8> */
.L_x_3497:
[----:B------:R-:W-:Y:S02]  /*2b360*/  SEL R47, R48, R115, P0 ;  /* 0x00000073302f7207 */ /* 0x000fe40000000000 */
[----:B------:R-:W-:Y:S01]  /*2b370*/  SEL R48, R115, R48, P0 ;  /* 0x0000003073307207 */ /* 0x000fe20000000000 */
[----:B------:R-:W-:Y:S02]  /*2b380*/  IMAD.MOV.U32 R13, RZ, RZ, R67 ;  /* 0x000000ffff0d7224 */ /* 0x000fe400078e0043 */
[----:B------:R-:W-:-:S07]  /*2b390*/  IMAD.MOV.U32 R50, RZ, RZ, R14 ;  /* 0x000000ffff327224 */ /* 0x000fce00078e000e */
[----:B------:R-:W-:Y:S05]  /*2b3a0*/  WARPSYNC.COLLECTIVE R15, `(.L_x_3498) ;  /* 0x000000000f087348 */ /* 0x000fea0003c00000 */
[----:B------:R0:W1:Y:S02]  /*2b3b0*/  SHFL.IDX P6, R14, R13, R12, R11 ;  /* 0x0000000c0d0e7389 */ /* 0x00006400000c000b */
[----:B01----:R-:W-:Y:S01]  /*2b3c0*/  ENDCOLLECTIVE ;  /* 0x000000000000791b */ /* 0x003fe20003800000 */
.L_x_3498:
[----:B------:R-:W-:Y:S02]  /*2b3d0*/  IMAD.MOV.U32 R13, RZ, RZ, R112 ;  /* 0x000000ffff0d7224 */ /* 0x000fe400078e0070 */
[----:B------:R-:W-:Y:S01]  /*2b3e0*/  IMAD.MOV.U32 R12, RZ, RZ, R9 ;  /* 0x000000ffff0c7224 */ /* 0x000fe200078e0009 */
[----:B------:R-:W-:-:S07]  /*2b3f0*/  MOV R82, R14 ;  /* 0x0000000e00527202 */ /* 0x000fce0000000f00 */
[----:B------:R-:W-:Y:S05]  /*2b400*/  WARPSYNC.COLLECTIVE R15, `(.L_x_3499) ;  /* 0x000000000f087348 */ /* 0x000fea0003c00000 */
[----:B------:R0:W1:Y:S02]  /*2b410*/  SHFL.IDX P6, R14, R13, R12, R11 ;  /* 0x0000000c0d0e7389 */ /* 0x00006400000c000b */
[----:B01----:R-:W-:Y:S01]  /*2b420*/  ENDCOLLECTIVE ;  /* 0x000000000000791b */ /* 0x003fe20003800000 */
.L_x_3499:
[----:B------:R-:W-:Y:S02]  /*2b430*/  IMAD.MOV.U32 R13, RZ, RZ, R74 ;  /* 0x000000ffff0d7224 */ /* 0x000fe400078e004a */
[----:B------:R-:W-:-:S07]  /*2b440*/  IMAD.MOV.U32 R67, RZ, RZ, R14 ;  /* 0x000000ffff437224 */ /* 0x000fce00078e000e */
[----:B------:R-:W-:Y:S05]  /*2b450*/  WARPSYNC.COLLECTIVE R15, `(.L_x_3500) ;  /* 0x000000000f087348 */ /* 0x000fea0003c00000 */
[----:B------:R0:W1:Y:S02]  /*2b460*/  SHFL.IDX P6, R14, R13, R12, R11 ;  /* 0x0000000c0d0e7389 */ /* 0x00006400000c000b */
[----:B01----:R-:W-:Y:S01]  /*2b470*/  ENDCOLLECTIVE ;  /* 0x000000000000791b */ /* 0x003fe20003800000 */
.L_x_3500:
[----:B------:R-:W-:Y:S01]  /*2b480*/  IMAD.MOV.U32 R13, RZ, RZ, R85 ;  /* 0x000000ffff0d7224 */ /* 0x000fe200078e0055 */
[----:B------:R-:W-:Y:S01]  /*2b490*/  MOV R12, R8 ;  /* 0x00000008000c7202 */ /* 0x000fe20000000f00 */
[----:B------:R-:W-:-:S07]  /*2b4a0*/  IMAD.MOV.U32 R117, RZ, RZ, R14 ;  /* 0x000000ffff757224 */ /* 0x000fce00078e000e */
[----:B------:R-:W-:Y:S05]  /*2b4b0*/  WARPSYNC.COLLECTIVE R15, `(.L_x_3501) ;  /* 0x000000000f087348 */ /* 0x000fea0003c00000 */
[----:B------:R0:W1:Y:S02]  /*2b4c0*/  SHFL.IDX P6, R14, R13, R12, R11 ;  /* 0x0000000c0d0e7389 */ /* 0x00006400000c000b */
[----:B01----:R-:W-:Y:S01]  /*2b4d0*/  ENDCOLLECTIVE ;  /* 0x000000000000791b */ /* 0x003fe20003800000 */
.L_x_3501:
[----:B------:R-:W-:Y:S02]  /*2b4e0*/  SEL R51, R82, R117, P0 ;  /* 0x0000007552337207 */ /* 0x000fe40000000000 */
[----:B------:R-:W-:Y:S01]  /*2b4f0*/  SEL R82, R117, R82, P0 ;  /* 0x0000005275527207 */ /* 0x000fe20000000000 */
[----:B------:R-:W-:Y:S02]  /*2b500*/  IMAD.MOV.U32 R13, RZ, RZ, R73 ;  /* 0x000000ffff0d7224 */ /* 0x000fe400078e0049 */
[----:B------:R-:W-:-:S07]  /*2b510*/  IMAD.MOV.U32 R84, RZ, RZ, R14 ;  /* 0x000000ffff547224 */ /* 0x000fce00078e000e */
[----:B------:R-:W-:Y:S05]  /*2b520*/  WARPSYNC.COLLECTIVE R15, `(.L_x_3502) ;  /* 0x000000000f087348 */ /* 0x000fea0003c00000 */
[----:B------:R0:W1:Y:S02]  /*2b530*/  SHFL.IDX P6, R14, R13, R12, R11 ;  /* 0x0000000c0d0e7389 */ /* 0x00006400000c000b */
[----:B01----:R-:W-:Y:S01]  /*2b540*/  ENDCOLLECTIVE ;  /* 0x000000000000791b */ /* 0x003fe20003800000 */
.L_x_3502:
[----:B------:R-:W-:Y:S02]  /*2b550*/  IMAD.MOV.U32 R13, RZ, RZ, R114 ;  /* 0x000000ffff0d7224 */ /* 0x000fe400078e0072 */
[----:B------:R-:W-:Y:S02]  /*2b560*/  IMAD.MOV.U32 R12, RZ, RZ, R9 ;  /* 0x000000ffff0c7224 */ /* 0x000fe400078e0009 */
[----:B------:R-:W-:-:S07]  /*2b570*/  IMAD.MOV.U32 R86, RZ, RZ, R14 ;  /* 0x000000ffff567224 */ /* 0x000fce00078e000e */
[----:B------:R-:W-:Y:S05]  /*2b580*/  WARPSYNC.COLLECTIVE R15, `(.L_x_3503) ;  /* 0x000000000f087348 */ /* 0x000fea0003c00000 */
[----:B------:R0:W1:Y:S02]  /*2b590*/  SHFL.IDX P6, R14, R13, R12, R11 ;  /* 0x0000000c0d0e7389 */ /* 0x00006400000c000b */
[----:B01----:R-:W-:Y:S01]  /*2b5a0*/  ENDCOLLECTIVE ;  /* 0x000000000000791b */ /* 0x003fe20003800000 */
.L_x_3503:
[----:B------:R-:W-:Y:S01]  /*2b5b0*/  MOV R13, R76 ;  /* 0x0000004c000d7202 */ /* 0x000fe20000000f00 */
[----:B------:R-:W-:-:S07]  /*2b5c0*/  IMAD.MOV.U32 R119, RZ, RZ, R14 ;  /* 0x000000ffff777224 */ /* 0x000fce00078e000e */
[----:B------:R-:W-:Y:S05]  /*2b5d0*/  WARPSYNC.COLLECTIVE R15, `(.L_x_3504) ;  /* 0x000000000f087348 */ /* 0x000fea0003c00000 */
[----:B------:R0:W1:Y:S02]  /*2b5e0*/  SHFL.IDX P6, R14, R13, R12, R11 ;  /* 0x0000000c0d0e7389 */ /* 0x00006400000c000b */
[----:B01----:R-:W-:Y:S01]  /*2b5f0*/  ENDCOLLECTIVE ;  /* 0x000000000000791b */ /* 0x003fe20003800000 */
.L_x_3504:
[----:B------:R-:W-:Y:S01]  /*2b600*/  IMAD.MOV.U32 R13, RZ, RZ, R83 ;  /* 0x000000ffff0d7224 */ /* 0x000fe200078e0053 */
[----:B------:R-:W-:Y:S01]  /*2b610*/  SEL R83, R84, R119, P0 ;  /* 0x0000007754537207 */ /* 0x000fe20000000000 */
[----:B------:R-:W-:Y:S01]  /*2b620*/  IMAD.MOV.U32 R12, RZ, RZ, R8 ;  /* 0x000000ffff0c7224 */ /* 0x000fe200078e0008 */
[----:B------:R-:W-:Y:S01]  /*2b630*/  SEL R84, R119, R84, P0 ;  /* 0x0000005477547207 */ /* 0x000fe20000000000 */
[----:B------:R-:W-:-:S07]  /*2b640*/  IMAD.MOV.U32 R121, RZ, RZ, R14 ;  /* 0x000000ffff797224 */ /* 0x000fce00078e000e */
[----:B------:R-:W-:Y:S05]  /*2b650*/  WARPSYNC.COLLECTIVE R15, `(.L_x_3505) ;  /* 0x000000000f087348 */ /* 0x000fea0003c00000 */
[----:B------:R0:W1:Y:S02]  /*2b660*/  SHFL.IDX P6, R14, R13, R12, R11 ;  /* 0x0000000c0d0e7389 */ /* 0x00006400000c000b */
[----:B01----:R-:W-:Y:S01]  /*2b670*/  ENDCOLLECTIVE ;  /* 0x000000000000791b */ /* 0x003fe20003800000 */
.L_x_3505:
[----:B------:R-:W-:Y:S02]  /*2b680*/  SEL R85, R86, R121, P0 ;  /* 0x0000007956557207 */ /* 0x000fe40000000000 */
[----:B------:R-:W-:Y:S01]  /*2b690*/  SEL R86, R121, R86, P0 ;  /* 0x0000005679567207 */ /* 0x000fe20000000000 */
[----:B------:R-:W-:Y:S02]  /*2b6a0*/  IMAD.MOV.U32 R13, RZ, RZ, R53 ;  /* 0x000000ffff0d7224 */ /* 0x000fe400078e0035 */
[----:B------:R-:W-:-:S07]  /*2b6b0*/  IMAD.MOV.U32 R90, RZ, RZ, R14 ;  /* 0x000000ffff5a7224 */ /* 0x000fce00078e000e */
[----:B------:R-:W-:Y:S05]  /*2b6c0*/  WARPSYNC.COLLECTIVE R15, `(.L_x_3506) ;  /* 0x000000000f087348 */ /* 0x000fea0003c00000 */
[----:B------:R0:W1:Y:S02]  /*2b6d0*/  SHFL.IDX P6, R14, R13, R12, R11 ;  /* 0x0000000c0d0e7389 */ /* 0x00006400000c000b */
[----:B01----:R-:W-:Y:S01]  /*2b6e0*/  ENDCOLLECTIVE ;  /* 0x000000000000791b */ /* 0x003fe20003800000 */
.L_x_3506:
[----:B------:R-:W-:Y:S01]  /*2b6f0*/  MOV R13, R92 ;  /* 0x0000005c000d7202 */ /* 0x000fe20000000f00 */
[----:B------:R-:W-:Y:S02]  /*2b700*/  IMAD.MOV.U32 R12, RZ, RZ, R9 ;  /* 0x000000ffff0c7224 */ /* 0x000fe400078e0009 */
[----:B------:R-:W-:-:S07]  /*2b710*/  IMAD.MOV.U32 R53, RZ, RZ, R14 ;  /* 0x000000ffff357224 */ /* 0x000fce00078e000e */
[----:B------:R-:W-:Y:S05]  /*2b720*/  WARPSYNC.COLLECTIVE R15, `(.L_x_3507) ;  /* 0x000000000f087348 */ /* 0x000fea0003c00000 */
[----:B------:R0:W1:Y:S02]  /*2b730*/  SHFL.IDX P6, R14, R13, R12, R11 ;  /* 0x0000000c0d0e7389 */ /* 0x00006400000c000b */
[----:B01----:R-:W-:Y:S01]  /*2b740*/  ENDCOLLECTIVE ;  /* 0x000000000000791b */ /* 0x003fe20003800000 */
.L_x_3507:
[----:B------:R-:W-:Y:S02]  /*2b750*/  IMAD.MOV.U32 R13, RZ, RZ, R70 ;  /* 0x000000ffff0d7224 */ /* 0x000fe400078e0046 */
[----:B------:R-:W-:-:S07]  /*2b760*/  IMAD.MOV.U32 R123, RZ, RZ, R14 ;  /* 0x000000ffff7b7224 */ /* 0x000fce00078e000e */
[----:B------:R-:W-:Y:S05]  /*2b770*/  WARPSYNC.COLLECTIVE R15, `(.L_x_3508) ;  /* 0x000000000f087348 */ /* 0x000fea0003c00000 */
[----:B------:R0:W1:Y:S02]  /*2b780*/  SHFL.IDX P6, R14, R13, R12, R11 ;  /* 0x0000000c0d0e7389 */ /* 0x00006400000c000b */
[----:B01----:R-:W-:Y:S01]  /*2b790*/  ENDCOLLECTIVE ;  /* 0x000000000000791b */ /* 0x003fe20003800000 */
.L_x_3508:
        /* <DEDUP_REMOVED lines=8> */
.L_x_3509:
[----:B------:R-:W-:Y:S01]  /*2b820*/  IMAD.MOV.U32 R13, RZ, RZ, R49 ;  /* 0x000000ffff0d7224 */ /* 0x000fe200078e0031 */
[----:B------:R-:W-:Y:S02]  /*2b830*/  SEL R49, R50, R67, P0 ;  /* 0x0000004332317207 */ /* 0x000fe40000000000 */
[----:B------:R-:W-:Y:S02]  /*2b840*/  SEL R50, R67, R50, P0 ;  /* 0x0000003243327207 */ /* 0x000fe40000000000 */
[----:B------:R-:W-:-:S07]  /*2b850*/  MOV R55, R14 ;  /* 0x0000000e00377202 */ /* 0x000fce0000000f00 */
[----:B------:R-:W-:Y:S05]  /*2b860*/  WARPSYNC.COLLECTIVE R15, `(.L_x_3510) ;  /* 0x000000000f087348 */ /* 0x000fea0003c00000 */
[----:B------:R0:W1:Y:S02]  /*2b870*/  SHFL.IDX P6, R14, R13, R12, R11 ;  /* 0x0000000c0d0e7389 */ /* 0x00006400000c000b */
[----:B01----:R-:W-:Y:S01]  /*2b880*/  ENDCOLLECTIVE ;  /* 0x000000000000791b */ /* 0x003fe20003800000 */
.L_x_3510:
[----:B------:R-:W-:Y:S02]  /*2b890*/  IMAD.MOV.U32 R13, RZ, RZ, R68 ;  /* 0x000000ffff0d7224 */ /* 0x000fe400078e0044 */
[----:B------:R-:W-:Y:S02]  /*2b8a0*/  IMAD.MOV.U32 R12, RZ, RZ, R9 ;  /* 0x000000ffff0c7224 */ /* 0x000fe400078e0009 */
[----:B------:R-:W-:-:S07]  /*2b8b0*/  IMAD.MOV.U32 R60, RZ, RZ, R14 ;  /* 0x000000ffff3c7224 */ /* 0x000fce00078e000e */
[----:B------:R-:W-:Y:S05]  /*2b8c0*/  WARPSYNC.COLLECTIVE R15, `(.L_x_3511) ;  /* 0x000000000f087348 */ /* 0x000fea0003c00000 */
[----:B------:R0:W1:Y:S02]  /*2b8d0*/  SHFL.IDX P6, R14, R13, R12, R11 ;  /* 0x0000000c0d0e7389 */ /* 0x00006400000c000b */
[----:B01----:R-:W-:Y:S01]  /*2b8e0*/  ENDCOLLECTIVE ;  /* 0x000000000000791b */ /* 0x003fe20003800000 */
.L_x_3511:
[----:B------:R-:W-:Y:S02]  /*2b8f0*/  IMAD.MOV.U32 R13, RZ, RZ, R58 ;  /* 0x000000ffff0d7224 */ /* 0x000fe400078e003a */
[----:B------:R-:W-:-:S07]  /*2b900*/  IMAD.MOV.U32 R68, RZ, RZ, R14 ;  /* 0x000000ffff447224 */ /* 0x000fce00078e000e */
[----:B------:R-:W-:Y:S05]  /*2b910*/  WARPSYNC.COLLECTIVE R15, `(.L_x_3512) ;  /* 0x000000000f087348 */ /* 0x000fea0003c00000 */
[----:B------:R0:W1:Y:S02]  /*2b920*/  SHFL.IDX P6, R14, R13, R12, R11 ;  /* 0x0000000c0d0e7389 */ /* 0x00006400000c000b */
[----:B01----:R-:W-:Y:S01]  /*2b930*/  ENDCOLLECTIVE ;  /* 0x000000000000791b */ /* 0x003fe20003800000 */
.L_x_3512:
[----:B------:R-:W-:Y:S02]  /*2b940*/  IMAD.MOV.U32 R13, RZ, RZ, R65 ;  /* 0x000000ffff0d7224 */ /* 0x000fe400078e0041 */
[----:B------:R-:W-:Y:S01]  /*2b950*/  IMAD.MOV.U32 R12, RZ, RZ, R8 ;  /* 0x000000ffff0c7224 */ /* 0x000fe200078e0008 */
[----:B------:R-:W-:-:S07]  /*2b960*/  MOV R125, R14 ;  /* 0x0000000e007d7202 */ /* 0x000fce0000000f00 */
[----:B------:R-:W-:Y:S05]  /*2b970*/  WARPSYNC.COLLECTIVE R15, `(.L_x_3513) ;  /* 0x000000000f087348 */ /* 0x000fea0003c00000 */
[----:B------:R0:W1:Y:S02]  /*2b980*/  SHFL.IDX P6, R14, R13, R12, R11 ;  /* 0x0000000c0d0e7389 */ /* 0x00006400000c000b */
[----:B01----:R-:W-:Y:S01]  /*2b990*/  ENDCOLLECTIVE ;  /* 0x000000000000791b */ /* 0x003fe20003800000 */
.L_x_3513:
[----:B------:R-:W-:Y:S02]  /*2b9a0*/  IMAD.MOV.U32 R13, RZ, RZ, R61 ;  /* 0x000000ffff0d7224 */ /* 0x000fe400078e003d */
[----:B------:R-:W-:-:S07]  /*2b9b0*/  IMAD.MOV.U32 R64, RZ, RZ, R14 ;  /* 0x000000ffff407224 */ /* 0x000fce00078e000e */
[----:B------:R-:W-:Y:S05]  /*2b9c0*/  WARPSYNC.COLLECTIVE R15, `(.L_x_3514) ;  /* 0x000000000f087348 */ /* 0x000fea0003c00000 */
[----:B------:R0:W1:Y:S02]  /*2b9d0*/  SHFL.IDX P6, R14, R13, R12, R11 ;  /* 0x0000000c0d0e7389 */ /* 0x00006400000c000b */
[----:B01----:R-:W-:Y:S01]  /*2b9e0*/  ENDCOLLECTIVE ;  /* 0x000000000000791b */ /* 0x003fe20003800000 */
.L_x_3514:
        /* <DEDUP_REMOVED lines=8> */
.L_x_3515:
[----:B------:R-:W-:Y:S01]  /*2ba70*/  IMAD.MOV.U32 R13, RZ, RZ, R54 ;  /* 0x000000ffff0d7224 */ /* 0x000fe200078e0036 */
[----:B------:R-:W-:Y:S02]  /*2ba80*/  SEL R54, R55, R68, P0 ;  /* 0x0000004437367207 */ /* 0x000fe40000000000 */
[----:B------:R-:W-:Y:S01]  /*2ba90*/  SEL R55, R68, R55, P0 ;  /* 0x0000003744377207 */ /* 0x000fe20000000000 */
[----:B------:R-:W-:-:S07]  /*2baa0*/  IMAD.MOV.U32 R65, RZ, RZ, R14 ;  /* 0x000000ffff417224 */ /* 0x000fce00078e000e */
[----:B------:R-:W-:Y:S05]  /*2bab0*/  WARPSYNC.COLLECTIVE R15, `(.L_x_3516) ;  /* 0x000000000f087348 */ /* 0x000fea0003c00000 */
[----:B------:R0:W1:Y:S02]  /*2bac0*/  SHFL.IDX P6, R14, R13, R12, R11 ;  /* 0x0000000c0d0e7389 */ /* 0x00006400000c000b */
[----:B01----:R-:W-:Y:S01]  /*2bad0*/  ENDCOLLECTIVE ;  /* 0x000000000000791b */ /* 0x003fe20003800000 */
.L_x_3516:
        /* <DEDUP_REMOVED lines=8> */
.L_x_3517:
[----:B------:R-:W-:Y:S02]  /*2bb60*/  MOV R13, R59 ;  /* 0x0000003b000d7202 */ /* 0x000fe40000000f00 */
[----:B------:R-:W-:Y:S01]  /*2bb70*/  SEL R59, R65, R64, P0 ;  /* 0x00000040413b7207 */ /* 0x000fe20000000000 */
[----:B------:R-:W-:-:S07]  /*2bb80*/  IMAD.MOV.U32 R69, RZ, RZ, R14 ;  /* 0x000000ffff457224 */ /* 0x000fce00078e000e */
[----:B------:R-:W-:Y:S05]  /*2bb90*/  WARPSYNC.COLLECTIVE R15, `(.L_x_3518) ;  /* 0x000000000f087348 */ /* 0x000fea0003c00000 */
[----:B------:R0:W1:Y:S02]  /*2bba0*/  SHFL.IDX P6, R14, R13, R12, R11 ;  /* 0x0000000c0d0e7389 */ /* 0x00006400000c000b */
[----:B01----:R-:W-:Y:S01]  /*2bbb0*/  ENDCOLLECTIVE ;  /* 0x000000000000791b */ /* 0x003fe20003800000 */
.L_x_3518:
[----:B------:R-:W-:Y:S02]  /*2bbc0*/  IMAD.MOV.U32 R13, RZ, RZ, R38 ;  /* 0x000000ffff0d7224 */ /* 0x000fe400078e0026 */
[----:B------:R-:W-:Y:S02]  /*2bbd0*/  IMAD.MOV.U32 R12, RZ, RZ, R9 ;  /* 0x000000ffff0c7224 */ /* 0x000fe400078e0009 */
[----:B------:R-:W-:-:S07]  /*2bbe0*/  IMAD.MOV.U32 R71, RZ, RZ, R14 ;  /* 0x000000ffff477224 */ /* 0x000fce00078e000e */
[----:B------:R-:W-:Y:S05]  /*2bbf0*/  WARPSYNC.COLLECTIVE R15, `(.L_x_3519) ;  /* 0x000000000f087348 */ /* 0x000fea0003c00000 */
[----:B------:R0:W1:Y:S02]  /*2bc00*/  SHFL.IDX P6, R14, R13, R12, R11 ;  /* 0x0000000c0d0e7389 */ /* 0x00006400000c000b */
[----:B01----:R-:W-:Y:S01]  /*2bc10*/  ENDCOLLECTIVE ;  /* 0x000000000000791b */ /* 0x003fe20003800000 */
.L_x_3519:
        /* <DEDUP_REMOVED lines=8> */
.L_x_3520:
        /* <DEDUP_REMOVED lines=8> */
.L_x_3521:
[----:B------:R-:W-:Y:S02]  /*2bd20*/  SEL R70, R71, R72, P0 ;  /* 0x0000004847467207 */ /* 0x000fe40000000000 */
[----:B------:R-:W-:Y:S01]  /*2bd30*/  SEL R71, R72, R71, P0 ;  /* 0x0000004748477207 */ /* 0x000fe20000000000 */
[----:B------:R-:W-:Y:S02]  /*2bd40*/  IMAD.MOV.U32 R13, RZ, RZ, R39 ;  /* 0x000000ffff0d7224 */ /* 0x000fe400078e0027 */
[----:B------:R-:W-:-:S07]  /*2bd50*/  IMAD.MOV.U32 R73, RZ, RZ, R14 ;  /* 0x000000ffff497224 */ /* 0x000fce00078e000e */
[----:B------:R-:W-:Y:S05]  /*2bd60*/  WARPSYNC.COLLECTIVE R15, `(.L_x_3522) ;  /* 0x000000000f087348 */ /* 0x000fea0003c00000 */
[----:B------:R0:W1:Y:S02]  /*2bd70*/  SHFL.IDX P6, R14, R13, R12, R11 ;  /* 0x0000000c0d0e7389 */ /* 0x00006400000c000b */
[----:B01----:R-:W-:Y:S01]  /*2bd80*/  ENDCOLLECTIVE ;  /* 0x000000000000791b */ /* 0x003fe20003800000 */
.L_x_3522:
[----:B------:R-:W-:Y:S02]  /*2bd90*/  IMAD.MOV.U32 R13, RZ, RZ, R34 ;  /* 0x000000ffff0d7224 */ /* 0x000fe400078e0022 */
[----:B------:R-:W-:Y:S02]  /*2bda0*/  IMAD.MOV.U32 R12, RZ, RZ, R9 ;  /* 0x000000ffff0c7224 */ /* 0x000fe400078e0009 */
[----:B------:R-:W-:-:S07]  /*2bdb0*/  IMAD.MOV.U32 R75, RZ, RZ, R14 ;  /* 0x000000ffff4b7224 */ /* 0x000fce00078e000e */
[----:B------:R-:W-:Y:S05]  /*2bdc0*/  WARPSYNC.COLLECTIVE R15, `(.L_x_3523) ;  /* 0x000000000f087348 */ /* 0x000fea0003c00000 */
[----:B------:R0:W1:Y:S02]  /*2bdd0*/  SHFL.IDX P6, R14, R13, R12, R11 ;  /* 0x0000000c0d0e7389 */ /* 0x00006400000c000b */
[----:B01----:R-:W-:Y:S01]  /*2bde0*/  ENDCOLLECTIVE ;  /* 0x000000000000791b */ /* 0x003fe20003800000 */
.L_x_3523:
[----:B------:R-:W-:Y:S01]  /*2bdf0*/  IMAD.MOV.U32 R13, RZ, RZ, R36 ;  /* 0x000000ffff0d7224 */ /* 0x000fe200078e0024 */
[----:B------:R-:W-:-:S07]  /*2be00*/  MOV R34, R14 ;  /* 0x0000000e00227202 */ /* 0x000fce0000000f00 */
[----:B------:R-:W-:Y:S05]  /*2be10*/  WARPSYNC.COLLECTIVE R15, `(.L_x_3524) ;  /* 0x000000000f087348 */ /* 0x000fea0003c00000 */
[----:B------:R0:W1:Y:S02]  /*2be20*/  SHFL.IDX P6, R14, R13, R12, R11 ;  /* 0x0000000c0d0e7389 */ /* 0x00006400000c000b */
[----:B01----:R-:W-:Y:S01]  /*2be30*/  ENDCOLLECTIVE ;  /* 0x000000000000791b */ /* 0x003fe20003800000 */
.L_x_3524:
        /* <DEDUP_REMOVED lines=8> */
.L_x_3525:
[----:B------:R-:W-:Y:S02]  /*2bec0*/  SEL R74, R75, R36, P0 ;  /* 0x000000244b4a7207 */ /* 0x000fe40000000000 */
[----:B------:R-:W-:Y:S01]  /*2bed0*/  SEL R75, R36, R75, P0 ;  /* 0x0000004b244b7207 */ /* 0x000fe20000000000 */
[----:B------:R-:W-:Y:S02]  /*2bee0*/  IMAD.MOV.U32 R13, RZ, RZ, R35 ;  /* 0x000000ffff0d7224 */ /* 0x000fe400078e0023 */
[----:B------:R-:W-:-:S07]  /*2bef0*/  IMAD.MOV.U32 R91, RZ, RZ, R14 ;  /* 0x000000ffff5b7224 */ /* 0x000fce00078e000e */
[----:B------:R-:W-:Y:S05]  /*2bf00*/  WARPSYNC.COLLECTIVE R15, `(.L_x_3526) ;  /* 0x000000000f087348 */ /* 0x000fea0003c00000 */
[----:B------:R0:W1:Y:S02]  /*2bf10*/  SHFL.IDX P6, R14, R13, R12, R11 ;  /* 0x0000000c0d0e7389 */ /* 0x00006400000c000b */
[----:B01----:R-:W-:Y:S01]  /*2bf20*/  ENDCOLLECTIVE ;  /* 0x000000000000791b */ /* 0x003fe20003800000 */
.L_x_3526:
[----:B------:R-:W-:Y:S02]  /*2bf30*/  IMAD.MOV.U32 R13, RZ, RZ, R30 ;  /* 0x000000ffff0d7224 */ /* 0x000fe400078e001e */
[----:B------:R-:W-:Y:S01]  /*2bf40*/  IMAD.MOV.U32 R12, RZ, RZ, R9 ;  /* 0x000000ffff0c7224 */ /* 0x000fe200078e0009 */
[----:B------:R-:W-:-:S07]  /*2bf50*/  MOV R93, R14 ;  /* 0x0000000e005d7202 */ /* 0x000fce0000000f00 */
[----:B------:R-:W-:Y:S05]  /*2bf60*/  WARPSYNC.COLLECTIVE R15, `(.L_x_3527) ;  /* 0x000000000f087348 */ /* 0x000fea0003c00000 */
[----:B------:R0:W1:Y:S02]  /*2bf70*/  SHFL.IDX P6, R14, R13, R12, R11 ;  /* 0x0000000c0d0e7389 */ /* 0x00006400000c000b */
[----:B01----:R-:W-:Y:S01]  /*2bf80*/  ENDCOLLECTIVE ;  /* 0x000000000000791b */ /* 0x003fe20003800000 */
.L_x_3527:
[----:B------:R-:W-:Y:S02]  /*2bf90*/  IMAD.MOV.U32 R13, RZ, RZ, R32 ;  /* 0x000000ffff0d7224 */ /* 0x000fe400078e0020 */
[----:B------:R-:W-:-:S07]  /*2bfa0*/  IMAD.MOV.U32 R30, RZ, RZ, R14 ;  /* 0x000000ffff1e7224 */ /* 0x000fce00078e000e */
[----:B------:R-:W-:Y:S05]  /*2bfb0*/  WARPSYNC.COLLECTIVE R15, `(.L_x_3528) ;  /* 0x000000000f087348 */ /* 0x000fea0003c00000 */
[----:B------:R0:W1:Y:S02]  /*2bfc0*/  SHFL.IDX P6, R14, R13, R12, R11 ;  /* 0x0000000c0d0e7389 */ /* 0x00006400000c000b */
[----:B01----:R-:W-:Y:S01]  /*2bfd0*/  ENDCOLLECTIVE ;  /* 0x000000000000791b */ /* 0x003fe20003800000 */
.L_x_3528:
[----:B------:R-:W-:Y:S02]  /*2bfe0*/  SEL R76, R91, R30, P0 ;  /* 0x0000001e5b4c7207 */ /* 0x000fe40000000000 */
[----:B------:R-:W-:Y:S01]  /*2bff0*/  SEL R91, R30, R91, P0 ;  /* 0x0000005b1e5b7207 */ /* 0x000fe20000000000 */
[----:B------:R-:W-:Y:S01]  /*2c000*/  IMAD.MOV.U32 R13, RZ, RZ, R29 ;  /* 0x000000ffff0d7224 */ /* 0x000fe200078e001d */
[----:B------:R-:W-:Y:S01]  /*2c010*/  MOV R12, R8 ;  /* 0x00000008000c7202 */ /* 0x000fe20000000f00 */
[----:B------:R-:W-:-:S07]  /*2c020*/  IMAD.MOV.U32 R32, RZ, RZ, R14 ;  /* 0x000000ffff207224 */ /* 0x000fce00078e000e */
[----:B------:R-:W-:Y:S05]  /*2c030*/  WARPSYNC.COLLECTIVE R15, `(.L_x_3529) ;  /* 0x000000000f087348 */ /* 0x000fea0003c00000 */
[----:B------:R0:W1:Y:S02]  /*2c040*/  SHFL.IDX P6, R14, R13, R12, R11 ;  /* 0x0000000c0d0e7389 */ /* 0x00006400000c000b */
[----:B01----:R-:W-:Y:S01]  /*2c050*/  ENDCOLLECTIVE ;  /* 0x000000000000791b */ /* 0x003fe20003800000 */
.L_x_3529:
[----:B------:R-:W-:Y:S02]  /*2c060*/  SEL R92, R93, R32, P0 ;  /* 0x000000205d5c7207 */ /* 0x000fe40000000000 */
[----:B------:R-:W-:Y:S01]  /*2c070*/  SEL R93, R32, R93, P0 ;  /* 0x0000005d205d7207 */ /* 0x000fe20000000000 */
[----:B------:R-:W-:Y:S02]  /*2c080*/  IMAD.MOV.U32 R13, RZ, RZ, R31 ;  /* 0x000000ffff0d7224 */ /* 0x000fe400078e001f */
[----:B------:R-:W-:-:S07]  /*2c090*/  IMAD.MOV.U32 R95, RZ, RZ, R14 ;  /* 0x000000ffff5f7224 */ /* 0x000fce00078e000e */
[----:B------:R-:W-:Y:S05]  /*2c0a0*/  WARPSYNC.COLLECTIVE R15, `(.L_x_3530) ;  /* 0x000000000f087348 */ /* 0x000fea0003c00000 */
[----:B------:R0:W1:Y:S02]  /*2c0b0*/  SHFL.IDX P6, R14, R13, R12, R11 ;  /* 0x0000000c0d0e7389 */ /* 0x00006400000c000b */
[----:B01----:R-:W-:Y:S01]  /*2c0c0*/  ENDCOLLECTIVE ;  /* 0x000000000000791b */ /* 0x003fe20003800000 */
.L_x_3530:
[----:B------:R-:W-:Y:S02]  /*2c0d0*/  IMAD.MOV.U32 R13, RZ, RZ, R28 ;  /* 0x000000ffff0d7224 */ /* 0x000fe400078e001c */
[----:B------:R-:W-:Y:S02]  /*2c0e0*/  IMAD.MOV.U32 R12, RZ, RZ, R9 ;  /* 0x000000ffff0c7224 */ /* 0x000fe400078e0009 */
[----:B------:R-:W-:-:S07]  /*2c0f0*/  IMAD.MOV.U32 R97, RZ, RZ, R14 ;  /* 0x000000ffff617224 */ /* 0x000fce00078e000e */
[----:B------:R-:W-:Y:S05]  /*2c100*/  WARPSYNC.COLLECTIVE R15, `(.L_x_3531) ;  /* 0x000000000f087348 */ /* 0x000fea0003c00000 */
[----:B------:R0:W1:Y:S02]  /*2c110*/  SHFL.IDX P6, R14, R13, R12, R11 ;  /* 0x0000000c0d0e7389 */ /* 0x00006400000c000b */
[----:B01----:R-:W-:Y:S01]  /*2c120*/  ENDCOLLECTIVE ;  /* 0x000000000000791b */ /* 0x003fe20003800000 */
.L_x_3531:
[----:B------:R-:W-:Y:S01]  /*2c130*/  MOV R13, R26 ;  /* 0x0000001a000d7202 */ /* 0x000fe20000000f00 */
[----:B------:R-:W-:-:S07]  /*2c140*/  IMAD.MOV.U32 R28, RZ, RZ, R14 ;  /* 0x000000ffff1c7224 */ /* 0x000fce00078e000e */
[----:B------:R-:W-:Y:S05]  /*2c150*/  WARPSYNC.COLLECTIVE R15, `(.L_x_3532) ;  /* 0x000000000f087348 */ /* 0x000fea0003c00000 */
[----:B------:R0:W1:Y:S02]  /*2c160*/  SHFL.IDX P6, R14, R13, R12, R11 ;  /* 0x0000000c0d0e7389 */ /* 0x00006400000c000b */
[----:B01----:R-:W-:Y:S01]  /*2c170*/  ENDCOLLECTIVE ;  /* 0x000000000000791b */ /* 0x003fe20003800000 */
.L_x_3532:
        /* <DEDUP_REMOVED lines=8> */
.L_x_3533:
[----:B------:R-:W-:Y:S02]  /*2c200*/  SEL R96, R97, R26, P0 ;  /* 0x0000001a61607207 */ /* 0x000fe40000000000 */
[----:B------:R-:W-:Y:S01]  /*2c210*/  SEL R97, R26, R97, P0 ;  /* 0x000000611a617207 */ /* 0x000fe20000000000 */
[----:B------:R-:W-:Y:S02]  /*2c220*/  IMAD.MOV.U32 R13, RZ, RZ, R25 ;  /* 0x000000ffff0d7224 */ /* 0x000fe400078e0019 */
[----:B------:R-:W-:-:S07]  /*2c230*/  IMAD.MOV.U32 R27, RZ, RZ, R14 ;  /* 0x000000ffff1b7224 */ /* 0x000fce00078e000e */
[----:B------:R-:W-:Y:S05]  /*2c240*/  WARPSYNC.COLLECTIVE R15, `(.L_x_3534) ;  /* 0x000000000f087348 */ /* 0x000fea0003c00000 */
[----:B------:R0:W1:Y:S02]  /*2c250*/  SHFL.IDX P6, R14, R13, R12, R11 ;  /* 0x0000000c0d0e7389 */ /* 0x00006400000c000b */
[----:B01----:R-:W-:Y:S01]  /*2c260*/  ENDCOLLECTIVE ;  /* 0x000000000000791b */ /* 0x003fe20003800000 */
.L_x_3534:
[----:B------:R-:W-:Y:S01]  /*2c270*/  MOV R13, R24 ;  /* 0x00000018000d7202 */ /* 0x000fe20000000f00 */
[----:B------:R-:W-:Y:S02]  /*2c280*/  IMAD.MOV.U32 R12, RZ, RZ, R9 ;  /* 0x000000ffff0c7224 */ /* 0x000fe400078e0009 */
[----:B------:R-:W-:-:S07]  /*2c290*/  IMAD.MOV.U32 R66, RZ, RZ, R14 ;  /* 0x000000ffff427224 */ /* 0x000fce00078e000e */
[----:B------:R-:W-:Y:S05]  /*2c2a0*/  WARPSYNC.COLLECTIVE R15, `(.L_x_3535) ;  /* 0x000000000f087348 */ /* 0x000fea0003c00000 */
[----:B------:R0:W1:Y:S02]  /*2c2b0*/  SHFL.IDX P6, R14, R13, R12, R11 ;  /* 0x0000000c0d0e7389 */ /* 0x00006400000c000b */
[----:B01----:R-:W-:Y:S01]  /*2c2c0*/  ENDCOLLECTIVE ;  /* 0x000000000000791b */ /* 0x003fe20003800000 */
.L_x_3535:
[----:B------:R-:W-:Y:S02]  /*2c2d0*/  IMAD.MOV.U32 R13, RZ, RZ, R10 ;  /* 0x000000ffff0d7224 */ /* 0x000fe400078e000a */
[----:B------:R-:W-:-:S07]  /*2c2e0*/  IMAD.MOV.U32 R24, RZ, RZ, R14 ;  /* 0x000000ffff187224 */ /* 0x000fce00078e000e */
[----:B------:R-:W-:Y:S05]  /*2c2f0*/  WARPSYNC.COLLECTIVE R15, `(.L_x_3536) ;  /* 0x000000000f087348 */ /* 0x000fea0003c00000 */
[----:B------:R0:W1:Y:S02]  /*2c300*/  SHFL.IDX P6, R14, R13, R12, R11 ;  /* 0x0000000c0d0e7389 */ /* 0x00006400000c000b */
[----:B01----:R-:W-:Y:S01]  /*2c310*/  ENDCOLLECTIVE ;  /* 0x000000000000791b */ /* 0x003fe20003800000 */
.L_x_3536:
[----:B------:R-:W-:Y:S05]  /*2c320*/  BRA `(.L_x_3537) ;  /* 0xffffff0800a47947 */ /* 0x000fea000383ffff */
.L_x_3241:
[----:B------:R-:W-:Y:S01]  /*2c330*/  IMAD.MOV.U32 R13, RZ, RZ, R3 ;  /* 0x000000ffff0d7224 */ /* 0x000fe200078e0003 */
[----:B------:R-:W-:Y:S01]  /*2c340*/  MOV R11, 0x181f ;  /* 0x0000181f000b7802 */ /* 0x000fe20000000f00 */
[----:B------:R-:W-:Y:S02]  /*2c350*/  IMAD.MOV.U32 R12, RZ, RZ, RZ ;  /* 0x000000ffff0c7224 */ /* 0x000fe400078e00ff */
[----:B------:R-:W-:-:S07]  /*2c360*/  IMAD.MOV.U32 R15, RZ, RZ, -0x1 ;  /* 0xffffffffff0f7424 */ /* 0x000fce00078e00ff */
[----:B-----5:R-:W-:Y:S05]  /*2c370*/  WARPSYNC.COLLECTIVE R15, `(.L_x_3538) ;  /* 0x000000000f087348 */ /* 0x020fea0003c00000 */
[----:B------:R0:W1:Y:S02]  /*2c380*/  SHFL.IDX P6, R14, R13, R12, R11 ;  /* 0x0000000c0d0e7389 */ /* 0x00006400000c000b */
[----:B01---5:R-:W-:Y:S01]  /*2c390*/  ENDCOLLECTIVE ;  /* 0x000000000000791b */ /* 0x023fe20003800000 */
.L_x_3538:
[----:B------:R-:W-:Y:S02]  /*2c3a0*/  IMAD.MOV.U32 R13, RZ, RZ, R2 ;  /* 0x000000ffff0d7224 */ /* 0x000fe400078e0002 */
[----:B------:R-:W-:-:S07]  /*2c3b0*/  IMAD.MOV.U32 R0, RZ, RZ, R14 ;  /* 0x000000ffff007224 */ /* 0x000fce00078e000e */
[----:B------:R-:W-:Y:S05]  /*2c3c0*/  WARPSYNC.COLLECTIVE R15, `(.L_x_3539) ;  /* 0x000000000f087348 */ /* 0x000fea0003c00000 */
[----:B------:R0:W1:Y:S02]  /*2c3d0*/  SHFL.IDX P6, R14, R13, R12, R11 ;  /* 0x0000000c0d0e7389 */ /* 0x00006400000c000b */
[----:B01----:R-:W-:Y:S01]  /*2c3e0*/  ENDCOLLECTIVE ;  /* 0x000000000000791b */ /* 0x003fe20003800000 */
.L_x_3539:
[----:B------:R-:W-:Y:S05]  /*2c3f0*/  BRA `(.L_x_3540) ;  /* 0xffffff1800387947 */ /* 0x000fea000383ffff */
.L_x_3244:
[----:B------:R-:W-:Y:S01]  /*2c400*/  BSSY B1, `(.L_x_3541) ;  /* 0x0000008000017945 */ /* 0x000fe20003800000 */
[----:B------:R-:W-:Y:S01]  /*2c410*/  IMAD.MOV.U32 R13, RZ, RZ, R3 ;  /* 0x000000ffff0d7224 */ /* 0x000fe200078e0003 */
[----:B---3--:R-:W-:Y:S01]  /*2c420*/  MOV R15, 0xffffffff ;  /* 0xffffffff000f7802 */ /* 0x008fe20000000f00 */
[----:B------:R-:W-:Y:S02]  /*2c430*/  IMAD.MOV.U32 R12, RZ, RZ, 0x1 ;  /* 0x00000001ff0c7424 */ /* 0x000fe400078e00ff */
[----:B------:R-:W-:-:S07]  /*2c440*/  IMAD.MOV.U32 R11, RZ, RZ, 0x181f ;  /* 0x0000181fff0b7424 */ /* 0x000fce00078e00ff */
[----:B012--5:R-:W-:Y:S05]  /*2c450*/  WARPSYNC.COLLECTIVE R15, `(.L_x_3542) ;  /* 0x000000000f087348 */ /* 0x027fea0003c00000 */
[----:B--2---:R2:W3:Y:S02]  /*2c460*/  SHFL.IDX P6, R14, R13, R12, R11 ;  /* 0x0000000c0d0e7389 */ /* 0x0044e400000c000b */
[----:B0123-5:R-:W-:Y:S01]  /*2c470*/  ENDCOLLECTIVE ;  /* 0x000000000000791b */ /* 0x02ffe20003800000 */
.L_x_3542:
[----:B------:R-:W-:Y:S05]  /*2c480*/  BSYNC B1 ;  /* 0x0000000000017941 */ /* 0x000fea0003800000 */
.L_x_3541:
        /* <DEDUP_REMOVED lines=8> */
.L_x_3543:
[----:B------:R-:W-:Y:S05]  /*2c510*/  BRA `(.L_x_3544) ;  /* 0xffffff1800447947 */ /* 0x000fea000383ffff */
.L_x_3247:
[----:B------:R-:W-:Y:S01]  /*2c520*/  BSSY B1, `(.L_x_3545) ;  /* 0x0000008000017945 */ /* 0x000fe20003800000 */
[----:B------:R-:W-:Y:S01]  /*2c530*/  IMAD.MOV.U32 R13, RZ, RZ, R3 ;  /* 0x000000ffff0d7224 */ /* 0x000fe200078e0003 */
[----:B------:R-:W-:Y:S01]  /*2c540*/  MOV R12, 0x2 ;  /* 0x00000002000c7802 */ /* 0x000fe20000000f00 */
[----:B------:R-:W-:Y:S02]  /*2c550*/  IMAD.MOV.U32 R11, RZ, RZ, 0x181f ;  /* 0x0000181fff0b7424 */ /* 0x000fe400078e00ff */
[----:B---3--:R-:W-:-:S07]  /*2c560*/  IMAD.MOV.U32 R15, RZ, RZ, -0x1 ;  /* 0xffffffffff0f7424 */ /* 0x008fce00078e00ff */
[----:B012-45:R-:W-:Y:S05]  /*2c570*/  WARPSYNC.COLLECTIVE R15, `(.L_x_3546) ;  /* 0x000000000f087348 */ /* 0x037fea0003c00000 */
[----:B--2---:R2:W3:Y:S02]  /*2c580*/  SHFL.IDX P6, R14, R13, R12, R11 ;  /* 0x0000000c0d0e7389 */ /* 0x0044e400000c000b */
[----:B012345:R-:W-:Y:S01]  /*2c590*/  ENDCOLLECTIVE ;  /* 0x000000000000791b */ /* 0x03ffe20003800000 */
.L_x_3546:
[----:B------:R-:W-:Y:S05]  /*2c5a0*/  BSYNC B1 ;  /* 0x0000000000017941 */ /* 0x000fea0003800000 */
.L_x_3545:
        /* <DEDUP_REMOVED lines=8> */
.L_x_3547:
[----:B------:R-:W-:Y:S05]  /*2c630*/  BRA `(.L_x_3548) ;  /* 0xffffff1800507947 */ /* 0x000fea000383ffff */
.L_x_3250:
        /* <DEDUP_REMOVED lines=8> */
.L_x_3550:
[----:B------:R-:W-:Y:S05]  /*2c6c0*/  BSYNC B1 ;  /* 0x0000000000017941 */ /* 0x000fea0003800000 */
.L_x_3549:
        /* <DEDUP_REMOVED lines=8> */
.L_x_3551:
[----:B------:R-:W-:Y:S05]  /*2c750*/  BRA `(.L_x_3552) ;  /* 0xffffff18005c7947 */ /* 0x000fea000383ffff */
.L_x_3252:
[----:B------:R-:W-:Y:S02]  /*2c760*/  IMAD.MOV.U32 R13, RZ, RZ, R30 ;  /* 0x000000ffff0d7224 */ /* 0x000fe400078e001e */
[----:B------:R-:W-:Y:S02]  /*2c770*/  IMAD.MOV.U32 R12, RZ, RZ, RZ ;  /* 0x000000ffff0c7224 */ /* 0x000fe400078e00ff */
[----:B------:R-:W-:Y:S02]  /*2c780*/  IMAD.MOV.U32 R11, RZ, RZ, 0x1c1f ;  /* 0x00001c1fff0b7424 */ /* 0x000fe400078e00ff */
[----:B------:R-:W-:-:S07]  /*2c790*/  IMAD.MOV.U32 R15, RZ, RZ, -0x1 ;  /* 0xffffffffff0f7424 */ /* 0x000fce00078e00ff */
[----:B------:R-:W-:Y:S05]  /*2c7a0*/  WARPSYNC.COLLECTIVE R15, `(.L_x_3553) ;  /* 0x000000000f087348 */ /* 0x000fea0003c00000 */
[----:B------:R0:W1:Y:S02]  /*2c7b0*/  SHFL.IDX P6, R14, R13, R12, R11 ;  /* 0x0000000c0d0e7389 */ /* 0x00006400000c000b */
[----:B01----:R-:W-:Y:S01]  /*2c7c0*/  ENDCOLLECTIVE ;  /* 0x000000000000791b */ /* 0x003fe20003800000 */
.L_x_3553:
[----:B------:R-:W-:Y:S01]  /*2c7d0*/  IMAD.MOV.U32 R13, RZ, RZ, R25 ;  /* 0x000000ffff0d7224 */ /* 0x000fe200078e0019 */
[----:B------:R-:W-:-:S07]  /*2c7e0*/  MOV R24, R14 ;  /* 0x0000000e00187202 */ /* 0x000fce0000000f00 */
[----:B------:R-:W-:Y:S05]  /*2c7f0*/  WARPSYNC.COLLECTIVE R15, `(.L_x_3554) ;  /* 0x000000000f087348 */ /* 0x000fea0003c00000 */
[----:B------:R0:W1:Y:S02]  /*2c800*/  SHFL.IDX P6, R14, R13, R12, R11 ;  /* 0x0000000c0d0e7389 */ /* 0x00006400000c000b */
[----:B01----:R-:W-:Y:S01]  /*2c810*/  ENDCOLLECTIVE ;  /* 0x000000000000791b */ /* 0x003fe20003800000 */
.L_x_3554:
[----:B------:R-:W-:Y:S05]  /*2c820*/  BRA `(.L_x_3555) ;  /* 0xffffff1c00507947 */ /* 0x000fea000383ffff */
.L_x_3255:
[----:B------:R-:W-:Y:S01]  /*2c830*/  BSSY B1, `(.L_x_3556) ;  /* 0x0000008000017945 */ /* 0x000fe20003800000 */
[----:B---3--:R-:W-:Y:S02]  /*2c840*/  IMAD.MOV.U32 R13, RZ, RZ, R30 ;  /* 0x000000ffff0d7224 */ /* 0x008fe400078e001e */
[----:B------:R-:W-:Y:S02]  /*2c850*/  IMAD.MOV.U32 R12, RZ, RZ, 0x1 ;  /* 0x00000001ff0c7424 */ /* 0x000fe400078e00ff */
[----:B------:R-:W-:Y:S02]  /*2c860*/  IMAD.MOV.U32 R11, RZ, RZ, 0x1c1f ;  /* 0x00001c1fff0b7424 */ /* 0x000fe400078e00ff */
[----:B------:R-:W-:-:S07]  /*2c870*/  IMAD.MOV.U32 R15, RZ, RZ, -0x1 ;  /* 0xffffffffff0f7424 */ /* 0x000fce00078e00ff */
[----:B012---:R-:W-:Y:S05]  /*2c880*/  WARPSYNC.COLLECTIVE R15, `(.L_x_3557) ;  /* 0x000000000f087348 */ /* 0x007fea0003c00000 */
[----:B--2---:R2:W3:Y:S02]  /*2c890*/  SHFL.IDX P6, R14, R13, R12, R11 ;  /* 0x0000000c0d0e7389 */ /* 0x0044e400000c000b */
[----:B0123--:R-:W-:Y:S01]  /*2c8a0*/  ENDCOLLECTIVE ;  /* 0x000000000000791b */ /* 0x00ffe20003800000 */
.L_x_3557:
[----:B------:R-:W-:Y:S05]  /*2c8b0*/  BSYNC B1 ;  /* 0x0000000000017941 */ /* 0x000fea0003800000 */
.L_x_3556:
        /* <DEDUP_REMOVED lines=8> */
.L_x_3558:
[----:B------:R-:W-:Y:S05]  /*2c940*/  BRA `(.L_x_3559) ;  /* 0xffffff2400047947 */ /* 0x000fea000383ffff */
.L_x_3259:
[----:B------:R-:W-:Y:S01]  /*2c950*/  IMAD.MOV.U32 R13, RZ, RZ, R3 ;  /* 0x000000ffff0d7224 */ /* 0x000fe200078e0003 */
[----:B------:R-:W-:Y:S01]  /*2c960*/  MOV R15, 0xffffffff ;  /* 0xffffffff000f7802 */ /* 0x000fe20000000f00 */
[----:B------:R-:W-:Y:S02]  /*2c970*/  IMAD.MOV.U32 R12, RZ, RZ, RZ ;  /* 0x000000ffff0c7224 */ /* 0x000fe400078e00ff */
[----:B------:R-:W-:-:S07]  /*2c980*/  IMAD.MOV.U32 R11, RZ, RZ, 0x181f ;  /* 0x0000181fff0b7424 */ /* 0x000fce00078e00ff */
[----:B-1----:R-:W-:Y:S05]  /*2c990*/  WARPSYNC.COLLECTIVE R15, `(.L_x_3560) ;  /* 0x000000000f087348 */ /* 0x002fea0003c00000 */
[----:B------:R0:W2:Y:S02]  /*2c9a0*/  SHFL.IDX P6, R14, R13, R12, R11 ;  /* 0x0000000c0d0e7389 */ /* 0x0000a400000c000b */
[----:B012---:R-:W-:Y:S01]  /*2c9b0*/  ENDCOLLECTIVE ;  /* 0x000000000000791b */ /* 0x007fe20003800000 */
.L_x_3560:
[----:B------:R-:W-:Y:S02]  /*2c9c0*/  IMAD.MOV.U32 R13, RZ, RZ, R2 ;  /* 0x000000ffff0d7224 */ /* 0x000fe400078e0002 */
[----:B------:R-:W-:-:S07]  /*2c9d0*/  IMAD.MOV.U32 R0, RZ, RZ, R14 ;  /* 0x000000ffff007224 */ /* 0x000fce00078e000e */
[----:B------:R-:W-:Y:S05]  /*2c9e0*/  WARPSYNC.COLLECTIVE R15, `(.L_x_3561) ;  /* 0x000000000f087348 */ /* 0x000fea0003c00000 */
[----:B------:R0:W1:Y:S02]  /*2c9f0*/  SHFL.IDX P6, R14, R13, R12, R11 ;  /* 0x0000000c0d0e7389 */ /* 0x00006400000c000b */
[----:B01----:R-:W-:Y:S01]  /*2ca00*/  ENDCOLLECTIVE ;  /* 0x000000000000791b */ /* 0x003fe20003800000 */
.L_x_3561:
[----:B------:R-:W-:Y:S05]  /*2ca10*/  BRA `(.L_x_3562) ;  /* 0xffffff3000a07947 */ /* 0x000fea000383ffff */
.L_x_3262:
[----:B------:R-:W-:Y:S01]  /*2ca20*/  BSSY B1, `(.L_x_3563) ;  /* 0x0000008000017945 */ /* 0x000fe20003800000 */
[----:B------:R-:W-:Y:S02]  /*2ca30*/  IMAD.MOV.U32 R13, RZ, RZ, R3 ;  /* 0x000000ffff0d7224 */ /* 0x000fe400078e0003 */
[----:B------:R-:W-:Y:S02]  /*2ca40*/  IMAD.MOV.U32 R12, RZ, RZ, 0x1 ;  /* 0x00000001ff0c7424 */ /* 0x000fe400078e00ff */
[----:B----4-:R-:W-:Y:S02]  /*2ca50*/  IMAD.MOV.U32 R11, RZ, RZ, 0x181f ;  /* 0x0000181fff0b7424 */ /* 0x010fe400078e00ff */
[----:B------:R-:W-:-:S07]  /*2ca60*/  IMAD.MOV.U32 R15, RZ, RZ, -0x1 ;  /* 0xffffffffff0f7424 */ /* 0x000fce00078e00ff */
[----:B0123--:R-:W-:Y:S05]  /*2ca70*/  WARPSYNC.COLLECTIVE R15, `(.L_x_3564) ;  /* 0x000000000f087348 */ /* 0x00ffea0003c00000 */
[----:B---3--:R3:W4:Y:S02]  /*2ca80*/  SHFL.IDX P6, R14, R13, R12, R11 ;  /* 0x0000000c0d0e7389 */ /* 0x00872400000c000b */
[----:B01234-:R-:W-:Y:S01]  /*2ca90*/  ENDCOLLECTIVE ;  /* 0x000000000000791b */ /* 0x01ffe20003800000 */
.L_x_3564:
[----:B------:R-:W-:Y:S05]  /*2caa0*/  BSYNC B1 ;  /* 0x0000000000017941 */ /* 0x000fea0003800000 */
.L_x_3563:
[----:B------:R-:W-:Y:S01]  /*2cab0*/  IMAD.MOV.U32 R13, RZ, RZ, R2 ;  /* 0x000000ffff0d7224 */ /* 0x000fe200078e0002 */
[----:B------:R-:W-:Y:S01]  /*2cac0*/  MOV R0, R14 ;  /* 0x0000000e00007202 */ /* 0x000fe20000000f00 */
[----:B------:R-:W-:Y:S02]  /*2cad0*/  IMAD.MOV.U32 R12, RZ, RZ, 0x1 ;  /* 0x00000001ff0c7424 */ /* 0x000fe400078e00ff */
[----:B------:R-:W-:Y:S02]  /*2cae0*/  IMAD.MOV.U32 R11, RZ, RZ, 0x181f ;  /* 0x0000181fff0b7424 */ /* 0x000fe400078e00ff */
[----:B------:R-:W-:-:S07]  /*2caf0*/  IMAD.MOV.U32 R15, RZ, RZ, -0x1 ;  /* 0xffffffffff0f7424 */ /* 0x000fce00078e00ff */
[----:B------:R-:W-:Y:S05]  /*2cb00*/  WARPSYNC.COLLECTIVE R15, `(.L_x_3565) ;  /* 0x000000000f087348 */ /* 0x000fea0003c00000 */
[----:B------:R0:W1:Y:S02]  /*2cb10*/  SHFL.IDX P6, R14, R13, R12, R11 ;  /* 0x0000000c0d0e7389 */ /* 0x00006400000c000b */
[----:B01----:R-:W-:Y:S01]  /*2cb20*/  ENDCOLLECTIVE ;  /* 0x000000000000791b */ /* 0x003fe20003800000 */
.L_x_3565:
[----:B------:R-:W-:Y:S05]  /*2cb30*/  BRA `(.L_x_3566) ;  /* 0xffffff3000b07947 */ /* 0x000fea000383ffff */
.L_x_3265:
[----:B------:R-:W-:Y:S01]  /*2cb40*/  BSSY B1, `(.L_x_3567) ;  /* 0x0000008000017945 */ /* 0x000fe20003800000 */
[----:B------:R-:W-:Y:S01]  /*2cb50*/  IMAD.MOV.U32 R13, RZ, RZ, R3 ;  /* 0x000000ffff0d7224 */ /* 0x000fe200078e0003 */
[----:B----4-:R-:W-:Y:S01]  /*2cb60*/  MOV R11, 0x181f ;  /* 0x0000181f000b7802 */ /* 0x010fe20000000f00 */
[----:B------:R-:W-:Y:S02]  /*2cb70*/  IMAD.MOV.U32 R12, RZ, RZ, 0x2 ;  /* 0x00000002ff0c7424 */ /* 0x000fe400078e00ff */
[----:B------:R-:W-:-:S07]  /*2cb80*/  IMAD.MOV.U32 R15, RZ, RZ, -0x1 ;  /* 0xffffffffff0f7424 */ /* 0x000fce00078e00ff */
[----:B0123--:R-:W-:Y:S05]  /*2cb90*/  WARPSYNC.COLLECTIVE R15, `(.L_x_3568) ;  /* 0x000000000f087348 */ /* 0x00ffea0003c00000 */
[----:B---3--:R3:W4:Y:S02]  /*2cba0*/  SHFL.IDX P6, R14, R13, R12, R11 ;  /* 0x0000000c0d0e7389 */ /* 0x00872400000c000b */
[----:B01234-:R-:W-:Y:S01]  /*2cbb0*/  ENDCOLLECTIVE ;  /* 0x000000000000791b */ /* 0x01ffe20003800000 */
.L_x_3568:
[----:B------:R-:W-:Y:S05]  /*2cbc0*/  BSYNC B1 ;  /* 0x0000000000017941 */ /* 0x000fea0003800000 */
.L_x_3567:
        /* <DEDUP_REMOVED lines=8> */
.L_x_3569:
[----:B------:R-:W-:Y:S05]  /*2cc50*/  BRA `(.L_x_3570) ;  /* 0xffffff3000bc7947 */ /* 0x000fea000383ffff */
.L_x_3268:
[----:B------:R-:W-:Y:S01]  /*2cc60*/  BSSY B1, `(.L_x_3571) ;  /* 0x0000008000017945 */ /* 0x000fe20003800000 */
[----:B------:R-:W-:Y:S01]  /*2cc70*/  MOV R13, R3 ;  /* 0x00000003000d7202 */ /* 0x000fe20000000f00 */
[----:B------:R-:W-:Y:S02]  /*2cc80*/  IMAD.MOV.U32 R12, RZ, RZ, 0x3 ;  /* 0x00000003ff0c7424 */ /* 0x000fe400078e00ff */
[----:B0-----:R-:W-:Y:S02]  /*2cc90*/  IMAD.MOV.U32 R11, RZ, RZ, 0x181f ;  /* 0x0000181fff0b7424 */ /* 0x001fe400078e00ff */
[----:B------:R-:W-:-:S07]  /*2cca0*/  IMAD.MOV.U32 R15, RZ, RZ, -0x1 ;  /* 0xffffffffff0f7424 */ /* 0x000fce00078e00ff */
[----:B-1234-:R-:W-:Y:S05]  /*2ccb0*/  WARPSYNC.COLLECTIVE R15, `(.L_x_3572) ;  /* 0x000000000f087348 */ /* 0x01efea0003c00000 */
[----:B----4-:R0:W4:Y:S02]  /*2ccc0*/  SHFL.IDX P6, R14, R13, R12, R11 ;  /* 0x0000000c0d0e7389 */ /* 0x01012400000c000b */
[----:B01234-:R-:W-:Y:S01]  /*2ccd0*/  ENDCOLLECTIVE ;  /* 0x000000000000791b */ /* 0x01ffe20003800000 */
.L_x_3572:
[----:B------:R-:W-:Y:S05]  /*2cce0*/  BSYNC B1 ;  /* 0x0000000000017941 */ /* 0x000fea0003800000 */
.L_x_3571:
        /* <DEDUP_REMOVED lines=8> */
.L_x_3573:
[----:B------:R-:W-:Y:S05]  /*2cd70*/  BRA `(.L_x_3574) ;  /* 0xffffff3000c87947 */ /* 0x000fea000383ffff */
.L_x_3286:
        /* <DEDUP_REMOVED lines=11> */
.L_x_3576:
[----:B------:R-:W-:Y:S05]  /*2ce30*/  BSYNC B1 ;  /* 0x0000000000017941 */ /* 0x000fea0003800000 */
.L_x_3575:
[----:B------:R-:W-:Y:S05]  /*2ce40*/  BRA `(.L_x_3577) ;  /* 0xffffff50003c7947 */ /* 0x000fea000383ffff */
.L_x_3288:
[----:B------:R-:W-:Y:S01]  /*2ce50*/  BSSY B1, `(.L_x_3578) ;  /* 0x0000006000017945 */ /* 0x000fe20003800000 */
[----:B------:R-:W-:-:S07]  /*2ce60*/  IMAD.MOV.U32 R15, RZ, RZ, -0x1 ;  /* 0xffffffffff0f7424 */ /* 0x000fce00078e00ff */
[----:B0-----:R-:W-:Y:S05]  /*2ce70*/  WARPSYNC.COLLECTIVE R15, `(.L_x_3579) ;  /* 0x000000000f0c7348 */ /* 0x001fea0003c00000 */
[----:B------:R-:W-:Y:S02]  /*2ce80*/  ELECT P6, UR62, PT ;  /* 0x00000000003e782f */ /* 0x000fe400038c0000 */
[----:B------:R-:W-:Y:S01]  /*2ce90*/  MOV R14, UR62 ;  /* 0x0000003e000e7c02 */ /* 0x000fe20008000f00 */
[----:B0-----:R-:W-:Y:S10]  /*2cea0*/  ENDCOLLECTIVE ;  /* 0x000000000000791b */ /* 0x001ff40003800000 */
.L_x_3579:
[----:B------:R-:W-:Y:S05]  /*2ceb0*/  BSYNC B1 ;  /* 0x0000000000017941 */ /* 0x000fea0003800000 */
.L_x_3578:
[----:B------:R-:W-:Y:S05]  /*2cec0*/  BRA `(.L_x_3287) ;  /* 0xffffff5000347947 */ /* 0x000fea000383ffff */
.L_x_3290:
[----:B0-----:R0:W1:Y:S02]  /*2ced0*/  SYNCS.PHASECHK.TRANS64.TRYWAIT P0, [R22+URZ+0x22820], R9 ;  /* 0x02282009160075a7 */ /* 0x001064000800017f */
[----:B-1----:R-:W-:Y:S05]  /*2cee0*/  @!P0 NANOSLEEP.SYNCS 0x989680 ;  /* 0x009896800000895d */ /* 0x002fea0003900000 */
[----:B------:R-:W1:Y:S02]  /*2cef0*/  @!P0 SYNCS.PHASECHK.TRANS64 P0, [R22+URZ+0x22820], R9 ;  /* 0x02282009160085a7 */ /* 0x000e64000800007f */
[----:B-1----:R-:W-:Y:S05]  /*2cf00*/  @!P0 BRA `(.L_x_3290) ;  /* 0xfffffffc00f08947 */ /* 0x002fea000383ffff */
[----:B------:R-:W-:Y:S05]  /*2cf10*/  BRA `(.L_x_3580) ;  /* 0xffffff5000447947 */ /* 0x000fea000383ffff */
.L_x_3294:
[----:B0-----:R0:W1:Y:S02]  /*2cf20*/  SYNCS.PHASECHK.TRANS64.TRYWAIT P0, [R9+URZ+0x228a0], R10 ;  /* 0x0228a00a090075a7 */ /* 0x001064000800017f */
[----:B-1----:R-:W-:Y:S05]  /*2cf30*/  @!P0 NANOSLEEP.SYNCS 0x989680 ;  /* 0x009896800000895d */ /* 0x002fea0003900000 */
[----:B------:R-:W1:Y:S02]  /*2cf40*/  @!P0 SYNCS.PHASECHK.TRANS64 P0, [R9+URZ+0x228a0], R10 ;  /* 0x0228a00a090085a7 */ /* 0x000e64000800007f */
[----:B-1----:R-:W-:Y:S05]  /*2cf50*/  @!P0 BRA `(.L_x_3294) ;  /* 0xfffffffc00f08947 */ /* 0x002fea000383ffff */
[----:B------:R-:W-:Y:S05]  /*2cf60*/  BRA `(.L_x_3581) ;  /* 0xffffff50005c7947 */ /* 0x000fea000383ffff */
.L_x_3299:
[----:B-1----:R1:W2:Y:S02]  /*2cf70*/  SYNCS.PHASECHK.TRANS64.TRYWAIT P0, [R9+URZ+0x228c0], R10 ;  /* 0x0228c00a090075a7 */ /* 0x0022a4000800017f */
[----:B--2---:R-:W-:Y:S05]  /*2cf80*/  @!P0 NANOSLEEP.SYNCS 0x989680 ;  /* 0x009896800000895d */ /* 0x004fea0003900000 */
[----:B------:R-:W2:Y:S02]  /*2cf90*/  @!P0 SYNCS.PHASECHK.TRANS64 P0, [R9+URZ+0x228c0], R10 ;  /* 0x0228c00a090085a7 */ /* 0x000ea4000800007f */
[----:B--2---:R-:W-:Y:S05]  /*2cfa0*/  @!P0 BRA `(.L_x_3299) ;  /* 0xfffffffc00f08947 */ /* 0x004fea000383ffff */
[----:B------:R-:W-:Y:S05]  /*2cfb0*/  BRA `(.L_x_3582) ;  /* 0xffffff5000d87947 */ /* 0x000fea000383ffff */
.L_x_3306:
[----:B0-----:R0:W1:Y:S02]  /*2cfc0*/  SYNCS.PHASECHK.TRANS64.TRYWAIT P1, [R9+URZ+0x228a0], R10 ;  /* 0x0228a00a090075a7 */ /* 0x001064000802017f */
[----:B-1----:R-:W-:Y:S05]  /*2cfd0*/  @!P1 NANOSLEEP.SYNCS 0x989680 ;  /* 0x009896800000995d */ /* 0x002fea0003900000 */
[----:B------:R-:W1:Y:S02]  /*2cfe0*/  @!P1 SYNCS.PHASECHK.TRANS64 P1, [R9+URZ+0x228a0], R10 ;  /* 0x0228a00a090095a7 */ /* 0x000e64000802007f */
[----:B-1----:R-:W-:Y:S05]  /*2cff0*/  @!P1 BRA `(.L_x_3306) ;  /* 0xfffffffc00f09947 */ /* 0x002fea000383ffff */
[----:B------:R-:W-:Y:S05]  /*2d000*/  BRA `(.L_x_3583) ;  /* 0xffffff5400947947 */ /* 0x000fea000383ffff */
.L_x_3311:
[----:B-1----:R1:W2:Y:S02]  /*2d010*/  SYNCS.PHASECHK.TRANS64.TRYWAIT P1, [R9+URZ+0x228c0], R10 ;  /* 0x0228c00a090075a7 */ /* 0x0022a4000802017f */
[----:B--2---:R-:W-:Y:S05]  /*2d020*/  @!P1 NANOSLEEP.SYNCS 0x989680 ;  /* 0x009896800000995d */ /* 0x004fea0003900000 */
[----:B------:R-:W2:Y:S02]  /*2d030*/  @!P1 SYNCS.PHASECHK.TRANS64 P1, [R9+URZ+0x228c0], R10 ;  /* 0x0228c00a090095a7 */ /* 0x000ea4000802007f */
[----:B--2---:R-:W-:Y:S05]  /*2d040*/  @!P1 BRA `(.L_x_3311) ;  /* 0xfffffffc00f09947 */ /* 0x004fea000383ffff */
[----:B------:R-:W-:Y:S05]  /*2d050*/  BRA `(.L_x_3584) ;  /* 0xffffff58000c7947 */ /* 0x000fea000383ffff */
.L_x_3328:
[----:B------:R-:W0:Y:S01]  /*2d060*/  S2R R20, SR_TID.X ;  /* 0x0000000000147919 */ /* 0x000e220000002100 */
[----:B------:R-:W-:Y:S01]  /*2d070*/  BSSY B0, `(.L_x_3585) ;  /* 0x000000a000007945 */ /* 0x000fe20003800000 */
[----:B------:R-:W-:Y:S02]  /*2d080*/  IMAD.MOV.U32 R11, RZ, RZ, 0x1f ;  /* 0x0000001fff0b7424 */ /* 0x000fe400078e00ff */
[----:B------:R-:W-:Y:S01]  /*2d090*/  IMAD.MOV.U32 R15, RZ, RZ, -0x1 ;  /* 0xffffffffff0f7424 */ /* 0x000fe200078e00ff */
[----:B0-----:R-:W-:-:S04]  /*2d0a0*/  SHF.R.U32.HI R12, RZ, 0x5, R20 ;  /* 0x00000005ff0c7819 */ /* 0x001fc80000011614 */
[----:B------:R-:W-:-:S04]  /*2d0b0*/  LOP3.LUT R12, R12, 0x3, RZ, 0xc0, !PT ;  /* 0x000000030c0c7812 */ /* 0x000fc800078ec0ff */
[----:B------:R-:W-:Y:S01]  /*2d0c0*/  MOV R13, R12 ;  /* 0x0000000c000d7202 */ /* 0x000fe20000000f00 */
[----:B------:R-:W-:-:S07]  /*2d0d0*/  IMAD.MOV.U32 R12, RZ, RZ, RZ ;  /* 0x000000ffff0c7224 */ /* 0x000fce00078e00ff */
[----:B-----5:R-:W-:Y:S05]  /*2d0e0*/  WARPSYNC.COLLECTIVE R15, `(.L_x_3586) ;  /* 0x000000000f087348 */ /* 0x020fea0003c00000 */
[----:B------:R0:W1:Y:S02]  /*2d0f0*/  SHFL.IDX P6, R14, R13, R12, R11 ;  /* 0x0000000c0d0e7389 */ /* 0x00006400000c000b */
[----:B01---5:R-:W-:Y:S01]  /*2d100*/  ENDCOLLECTIVE ;  /* 0x000000000000791b */ /* 0x023fe20003800000 */
.L_x_3586:
[----:B------:R-:W-:Y:S05]  /*2d110*/  BSYNC B0 ;  /* 0x0000000000007941 */ /* 0x000fea0003800000 */
.L_x_3585:
[----:B------:R-:W-:Y:S05]  /*2d120*/  BRA `(.L_x_3587) ;  /* 0xffffff6800287947 */ /* 0x000fea000383ffff */
.L_x_3331:
[----:B0-----:R-:W2:Y:S02]  /*2d130*/  LDL R0, [R1+0x28] ;  /* 0x0000280001007983 */ /* 0x001ea40000100800 */
[----:B--2---:R0:W1:Y:S02]  /*2d140*/  SYNCS.PHASECHK.TRANS64.TRYWAIT P0, [R4+URZ+0x22880], R0 ;  /* 0x02288000040075a7 */ /* 0x004064000800017f */
[----:B-1----:R-:W-:Y:S05]  /*2d150*/  @!P0 NANOSLEEP.SYNCS 0x989680 ;  /* 0x009896800000895d */ /* 0x002fea0003900000 */
[----:B------:R-:W1:Y:S02]  /*2d160*/  @!P0 SYNCS.PHASECHK.TRANS64 P0, [R4+URZ+0x22880], R0 ;  /* 0x02288000040085a7 */ /* 0x000e64000800007f */
[----:B-1----:R-:W-:Y:S05]  /*2d170*/  @!P0 BRA `(.L_x_3331) ;  /* 0xfffffffc00ec8947 */ /* 0x002fea000383ffff */
[----:B------:R-:W-:Y:S05]  /*2d180*/  BRA `(.L_x_3588) ;  /* 0xffffff6800387947 */ /* 0x000fea000383ffff */
.L_x_3332:
        /* <DEDUP_REMOVED lines=8> */
.L_x_3590:
[----:B------:R-:W-:Y:S05]  /*2d210*/  BSYNC B0 ;  /* 0x0000000000007941 */ /* 0x000fea0003800000 */
.L_x_3589:
        /* <DEDUP_REMOVED lines=8> */
.L_x_3591:
[----:B------:R-:W-:Y:S01]  /*2d2a0*/  ULDC.64 UR4, c[0x0][0x208] ;  /* 0x0000820000047ab9 */ /* 0x000fe20000000a00 */
[----:B------:R-:W-:Y:S02]  /*2d2b0*/  IMAD.MOV.U32 R13, RZ, RZ, R9 ;  /* 0x000000ffff0d7224 */ /* 0x000fe400078e0009 */
[----:B------:R-:W-:-:S05]  /*2d2c0*/  IMAD.MOV.U32 R12, RZ, RZ, R14 ;  /* 0x000000ffff0c7224 */ /* 0x000fca00078e000e */
[----:B------:R-:W-:Y:S01]  /*2d2d0*/  IADD3 R24, P1, R29, R12, RZ ;  /* 0x0000000c1d187210 */ /* 0x000fe20007f3e0ff */
[----:B------:R-:W-:-:S03]  /*2d2e0*/  IMAD.MOV.U32 R12, RZ, RZ, 0x1 ;  /* 0x00000001ff0c7424 */ /* 0x000fc600078e00ff */
[----:B------:R-:W-:Y:S01]  /*2d2f0*/  IADD3.X R25, RZ, R0, RZ, P1, !PT ;  /* 0x00000000ff197210 */ /* 0x000fe20000ffe4ff */
[----:B------:R-:W-:Y:S01]  /*2d300*/  IMAD.IADD R0, R22, 0x1, R21 ;  /* 0x0000000116007824 */ /* 0x000fe200078e0215 */
        /* <DEDUP_REMOVED lines=8> */
.L_x_3592:
[----:B------:R-:W-:Y:S02]  /*2d390*/  IMAD.MOV.U32 R13, RZ, RZ, R10 ;  /* 0x000000ffff0d7224 */ /* 0x000fe400078e000a */
[----:B------:R-:W-:-:S07]  /*2d3a0*/  IMAD.MOV.U32 R21, RZ, RZ, R14 ;  /* 0x000000ffff157224 */ /* 0x000fce00078e000e */
[----:B------:R-:W-:Y:S05]  /*2d3b0*/  WARPSYNC.COLLECTIVE R15, `(.L_x_3593) ;  /* 0x000000000f087348 */ /* 0x000fea0003c00000 */
[----:B------:R0:W1:Y:S02]  /*2d3c0*/  SHFL.IDX P6, R14, R13, R12, R11 ;  /* 0x0000000c0d0e7389 */ /* 0x00006400000c000b */
[----:B01----:R-:W-:Y:S01]  /*2d3d0*/  ENDCOLLECTIVE ;  /* 0x000000000000791b */ /* 0x003fe20003800000 */
.L_x_3593:
[----:B------:R-:W-:Y:S01]  /*2d3e0*/  ULDC.64 UR4, c[0x0][0x208] ;  /* 0x0000820000047ab9 */ /* 0x000fe20000000a00 */
[----:B------:R-:W-:Y:S02]  /*2d3f0*/  IMAD.MOV.U32 R13, RZ, RZ, R9 ;  /* 0x000000ffff0d7224 */ /* 0x000fe400078e0009 */
[----:B------:R-:W-:-:S05]  /*2d400*/  IMAD.MOV.U32 R12, RZ, RZ, R14 ;  /* 0x000000ffff0c7224 */ /* 0x000fca00078e000e */
[----:B------:R-:W-:Y:S01]  /*2d410*/  IADD3 R24, P1, R29, R12, RZ ;  /* 0x0000000c1d187210 */ /* 0x000fe20007f3e0ff */
[----:B------:R-:W-:-:S03]  /*2d420*/  IMAD.MOV.U32 R12, RZ, RZ, 0x2 ;  /* 0x00000002ff0c7424 */ /* 0x000fc600078e00ff */
[----:B------:R-:W-:Y:S02]  /*2d430*/  IADD3.X R25, RZ, R21, RZ, P1, !PT ;  /* 0x00000015ff197210 */ /* 0x000fe40000ffe4ff */
        /* <DEDUP_REMOVED lines=8> */
.L_x_3594:
[----:B------:R-:W-:Y:S02]  /*2d4c0*/  IMAD.MOV.U32 R13, RZ, RZ, R10 ;  /* 0x000000ffff0d7224 */ /* 0x000fe400078e000a */
[----:B------:R-:W-:-:S07]  /*2d4d0*/  IMAD.MOV.U32 R21, RZ, RZ, R14 ;  /* 0x000000ffff157224 */ /* 0x000fce00078e000e */
[----:B------:R-:W-:Y:S05]  /*2d4e0*/  WARPSYNC.COLLECTIVE R15, `(.L_x_3595) ;  /* 0x000000000f087348 */ /* 0x000fea0003c00000 */
[----:B------:R0:W1:Y:S02]  /*2d4f0*/  SHFL.IDX P6, R14, R13, R12, R11 ;  /* 0x0000000c0d0e7389 */ /* 0x00006400000c000b */
[----:B01----:R-:W-:Y:S01]  /*2d500*/  ENDCOLLECTIVE ;  /* 0x000000000000791b */ /* 0x003fe20003800000 */
.L_x_3595:
[----:B------:R-:W-:Y:S01]  /*2d510*/  ULDC.64 UR4, c[0x0][0x208] ;  /* 0x0000820000047ab9 */ /* 0x000fe20000000a00 */
[----:B------:R-:W-:Y:S01]  /*2d520*/  MOV R13, R9 ;  /* 0x00000009000d7202 */ /* 0x000fe20000000f00 */
        /* <DEDUP_REMOVED lines=12> */
.L_x_3596:
[----:B------:R-:W-:Y:S02]  /*2d5f0*/  IMAD.MOV.U32 R13, RZ, RZ, R10 ;  /* 0x000000ffff0d7224 */ /* 0x000fe400078e000a */
[----:B------:R-:W-:-:S07]  /*2d600*/  IMAD.MOV.U32 R21, RZ, RZ, R14 ;  /* 0x000000ffff157224 */ /* 0x000fce00078e000e */
[----:B------:R-:W-:Y:S05]  /*2d610*/  WARPSYNC.COLLECTIVE R15, `(.L_x_3597) ;  /* 0x000000000f087348 */ /* 0x000fea0003c00000 */
[----:B------:R0:W1:Y:S02]  /*2d620*/  SHFL.IDX P6, R14, R13, R12, R11 ;  /* 0x0000000c0d0e7389 */ /* 0x00006400000c000b */
[----:B01----:R-:W-:Y:S01]  /*2d630*/  ENDCOLLECTIVE ;  /* 0x000000000000791b */ /* 0x003fe20003800000 */
.L_x_3597:
[----:B------:R-:W-:Y:S01]  /*2d640*/  ULDC.64 UR4, c[0x0][0x208] ;  /* 0x0000820000047ab9 */ /* 0x000fe20000000a00 */
[----:B------:R-:W-:Y:S02]  /*2d650*/  IMAD.MOV.U32 R13, RZ, RZ, R9 ;  /* 0x000000ffff0d7224 */ /* 0x000fe400078e0009 */
[----:B------:R-:W-:-:S05]  /*2d660*/  IMAD.MOV.U32 R12, RZ, RZ, R14 ;  /* 0x000000ffff0c7224 */ /* 0x000fca00078e000e */
[----:B------:R-:W-:Y:S02]  /*2d670*/  IADD3 R24, P1, R29, R12, RZ ;  /* 0x0000000c1d187210 */ /* 0x000fe40007f3e0ff */
[----:B------:R-:W-:-:S03]  /*2d680*/  MOV R12, 0x4 ;  /* 0x00000004000c7802 */ /* 0x000fc60000000f00 */
        /* <DEDUP_REMOVED lines=9> */
.L_x_3598:
[----:B------:R-:W-:Y:S02]  /*2d720*/  IMAD.MOV.U32 R13, RZ, RZ, R10 ;  /* 0x000000ffff0d7224 */ /* 0x000fe400078e000a */
[----:B------:R-:W-:-:S07]  /*2d730*/  IMAD.MOV.U32 R21, RZ, RZ, R14 ;  /* 0x000000ffff157224 */ /* 0x000fce00078e000e */
[----:B------:R-:W-:Y:S05]  /*2d740*/  WARPSYNC.COLLECTIVE R15, `(.L_x_3599) ;  /* 0x000000000f087348 */ /* 0x000fea0003c00000 */
[----:B------:R0:W1:Y:S02]  /*2d750*/  SHFL.IDX P6, R14, R13, R12, R11 ;  /* 0x0000000c0d0e7389 */ /* 0x00006400000c000b */
[----:B01----:R-:W-:Y:S01]  /*2d760*/  ENDCOLLECTIVE ;  /* 0x000000000000791b */ /* 0x003fe20003800000 */
.L_x_3599:
        /* <DEDUP_REMOVED lines=14> */
.L_x_3600:
[----:B------:R-:W-:Y:S01]  /*2d850*/  IMAD.MOV.U32 R13, RZ, RZ, R10 ;  /* 0x000000ffff0d7224 */ /* 0x000fe200078e000a */
[----:B------:R-:W-:-:S07]  /*2d860*/  MOV R21, R14 ;  /* 0x0000000e00157202 */ /* 0x000fce0000000f00 */
[----:B------:R-:W-:Y:S05]  /*2d870*/  WARPSYNC.COLLECTIVE R15, `(.L_x_3601) ;  /* 0x000000000f087348 */ /* 0x000fea0003c00000 */
[----:B------:R0:W1:Y:S02]  /*2d880*/  SHFL.IDX P6, R14, R13, R12, R11 ;  /* 0x0000000c0d0e7389 */ /* 0x00006400000c000b */
[----:B01----:R-:W-:Y:S01]  /*2d890*/  ENDCOLLECTIVE ;  /* 0x000000000000791b */ /* 0x003fe20003800000 */
.L_x_3601:
        /* <DEDUP_REMOVED lines=14> */
.L_x_3602:
[----:B------:R-:W-:Y:S01]  /*2d980*/  MOV R13, R10 ;  /* 0x0000000a000d7202 */ /* 0x000fe20000000f00 */
[----:B------:R-:W-:-:S07]  /*2d990*/  IMAD.MOV.U32 R21, RZ, RZ, R14 ;  /* 0x000000ffff157224 */ /* 0x000fce00078e000e */
[----:B------:R-:W-:Y:S05]  /*2d9a0*/  WARPSYNC.COLLECTIVE R15, `(.L_x_3603) ;  /* 0x000000000f087348 */ /* 0x000fea0003c00000 */
[----:B------:R0:W1:Y:S02]  /*2d9b0*/  SHFL.IDX P6, R14, R13, R12, R11 ;  /* 0x0000000c0d0e7389 */ /* 0x00006400000c000b */
[----:B01----:R-:W-:Y:S01]  /*2d9c0*/  ENDCOLLECTIVE ;  /* 0x000000000000791b */ /* 0x003fe20003800000 */
.L_x_3603:
[----:B------:R-:W-:Y:S01]  /*2d9d0*/  ULDC.64 UR4, c[0x0][0x208] ;  /* 0x0000820000047ab9 */ /* 0x000fe20000000a00 */
[----:B------:R-:W-:-:S05]  /*2d9e0*/  IMAD.MOV.U32 R12, RZ, RZ, R14 ;  /* 0x000000ffff0c7224 */ /* 0x000fca00078e000e */
[----:B------:R-:W-:-:S05]  /*2d9f0*/  IADD3 R24, P1, R29, R12, RZ ;  /* 0x0000000c1d187210 */ /* 0x000fca0007f3e0ff */
[----:B------:R-:W-:Y:S02]  /*2da00*/  IMAD.X R25, RZ, RZ, R21, P1 ;  /* 0x000000ffff197224 */ /* 0x000fe400008e0615 */
[----:B------:R0:W5:Y:S01]  /*2da10*/  LDL.LU R21, [R1] ;  /* 0x0000000001157983 */ /* 0x0001620000300800 */
[C---:B------:R-:W-:Y:S01]  /*2da20*/  ISETP.LT.OR P1, PT, R20.reuse, 0x61, P0 ;  /* 0x000000611400780c */ /* 0x040fe20000721670 */
[----:B------:R-:W-:Y:S01]  /*2da30*/  IMAD.MOV.U32 R13, RZ, RZ, R9 ;  /* 0x000000ffff0d7224 */ /* 0x000fe200078e0009 */
[C---:B------:R-:W-:Y:S01]  /*2da40*/  ISETP.GE.AND P2, PT, R20.reuse, 0x21, PT ;  /* 0x000000211400780c */ /* 0x040fe20003f46270 */
[----:B------:R-:W-:Y:S01]  /*2da50*/  IMAD.MOV.U32 R12, RZ, RZ, 0x7 ;  /* 0x00000007ff0c7424 */ /* 0x000fe200078e00ff */
[C---:B------:R-:W-:Y:S02]  /*2da60*/  ISETP.GE.AND P3, PT, R20.reuse, 0x91, PT ;  /* 0x000000911400780c */ /* 0x040fe40003f66270 */
[C---:B------:R-:W-:Y:S02]  /*2da70*/  ISETP.GE.AND P5, PT, R20.reuse, 0x31, PT ;  /* 0x000000311400780c */ /* 0x040fe40003fa6270 */
[----:B------:R-:W-:-:S05]  /*2da80*/  ISETP.GE.AND P4, PT, R20, 0x61, PT ;  /* 0x000000611400780c */ /* 0x000fca0003f86270 */
[----:B------:R-:W-:Y:S01]  /*2da90*/  @!PT LDS RZ, [RZ] ;  /* 0x00000000fffff984 */ /* 0x000fe20000000800 */
[----:B------:R-:W-:Y:S01]  /*2daa0*/  @!PT LDS RZ, [RZ] ;  /* 0x00000000fffff984 */ /* 0x000fe20000000800 */
[----:B------:R-:W-:Y:S01]  /*2dab0*/  @!PT LDS RZ, [RZ] ;  /* 0x00000000fffff984 */ /* 0x000fe20000000800 */
[----:B------:R0:W-:Y:S08]  /*2dac0*/  LDGSTS.E.BYPASS.LTC128B.128 [R0+0xd400], desc[UR4][R24.64], !P1 ;  /* 0x0d40000018007fae */ /* 0x0001f0000c901d44 */
[----:B0----5:R-:W-:Y:S05]  /*2dad0*/  WARPSYNC.COLLECTIVE R15, `(.L_x_3604) ;  /* 0x000000000f087348 */ /* 0x021fea0003c00000 */
[----:B------:R1:W2:Y:S02]  /*2dae0*/  SHFL.IDX P6, R14, R13, R12, R11 ;  /* 0x0000000c0d0e7389 */ /* 0x0002a400000c000b */
[----:B012--5:R-:W-:Y:S01]  /*2daf0*/  ENDCOLLECTIVE ;  /* 0x000000000000791b */ /* 0x027fe20003800000 */
.L_x_3604:
[----:B------:R-:W-:Y:S02]  /*2db00*/  IMAD.MOV.U32 R13, RZ, RZ, R10 ;  /* 0x000000ffff0d7224 */ /* 0x000fe400078e000a */
[----:B------:R-:W-:-:S07]  /*2db10*/  IMAD.MOV.U32 R9, RZ, RZ, R14 ;  /* 0x000000ffff097224 */ /* 0x000fce00078e000e */
[----:B------:R-:W-:Y:S05]  /*2db20*/  WARPSYNC.COLLECTIVE R15, `(.L_x_3605) ;  /* 0x000000000f087348 */ /* 0x000fea0003c00000 */
[----:B------:R0:W1:Y:S02]  /*2db30*/  SHFL.IDX P6, R14, R13, R12, R11 ;  /* 0x0000000c0d0e7389 */ /* 0x00006400000c000b */
[----:B01----:R-:W-:Y:S01]  /*2db40*/  ENDCOLLECTIVE ;  /* 0x000000000000791b */ /* 0x003fe20003800000 */
.L_x_3605:
[----:B------:R-:W-:Y:S01]  /*2db50*/  ULDC.64 UR4, c[0x0][0x208] ;  /* 0x0000820000047ab9 */ /* 0x000fe20000000a00 */
[----:B------:R-:W-:Y:S02]  /*2db60*/  IMAD.MOV.U32 R13, RZ, RZ, R2 ;  /* 0x000000ffff0d7224 */ /* 0x000fe400078e0002 */
[----:B------:R-:W-:Y:S01]  /*2db70*/  IMAD.MOV.U32 R12, RZ, RZ, RZ ;  /* 0x000000ffff0c7224 */ /* 0x000fe200078e00ff */
[----:B------:R-:W-:-:S04]  /*2db80*/  MOV R10, R14 ;  /* 0x0000000e000a7202 */ /* 0x000fc80000000f00 */
        /* <DEDUP_REMOVED lines=10> */
.L_x_3606:
[----:B------:R-:W-:Y:S02]  /*2dc30*/  IMAD.MOV.U32 R13, RZ, RZ, R3 ;  /* 0x000000ffff0d7224 */ /* 0x000fe400078e0003 */
[----:B------:R-:W-:-:S07]  /*2dc40*/  IMAD.MOV.U32 R9, RZ, RZ, R14 ;  /* 0x000000ffff097224 */ /* 0x000fce00078e000e */
[----:B------:R-:W-:Y:S05]  /*2dc50*/  WARPSYNC.COLLECTIVE R15, `(.L_x_3607) ;  /* 0x000000000f087348 */ /* 0x000fea0003c00000 */
[----:B------:R0:W1:Y:S02]  /*2dc60*/  SHFL.IDX P6, R14, R13, R12, R11 ;  /* 0x0000000c0d0e7389 */ /* 0x00006400000c000b */
[----:B01----:R-:W-:Y:S01]  /*2dc70*/  ENDCOLLECTIVE ;  /* 0x000000000000791b */ /* 0x003fe20003800000 */
.L_x_3607:
[----:B------:R-:W-:Y:S01]  /*2dc80*/  ULDC.64 UR4, c[0x0][0x208] ;  /* 0x0000820000047ab9 */ /* 0x000fe20000000a00 */
[----:B------:R-:W-:Y:S02]  /*2dc90*/  IMAD.MOV.U32 R13, RZ, RZ, R2 ;  /* 0x000000ffff0d7224 */ /* 0x000fe400078e0002 */
[----:B------:R-:W-:Y:S02]  /*2dca0*/  IMAD.MOV.U32 R12, RZ, RZ, 0x1 ;  /* 0x00000001ff0c7424 */ /* 0x000fe400078e00ff */
[----:B------:R-:W-:-:S05]  /*2dcb0*/  IMAD.MOV.U32 R10, RZ, RZ, R14 ;  /* 0x000000ffff0a7224 */ /* 0x000fca00078e000e */
[----:B------:R-:W-:-:S04]  /*2dcc0*/  IADD3 R24, P1, R29, R10, RZ ;  /* 0x0000000a1d187210 */ /* 0x000fc80007f3e0ff */
[----:B------:R-:W-:Y:S02]  /*2dcd0*/  IADD3.X R25, RZ, R9, RZ, P1, !PT ;  /* 0x00000009ff197210 */ /* 0x000fe40000ffe4ff */
        /* <DEDUP_REMOVED lines=9> */
.L_x_3608:
[----:B------:R-:W-:Y:S02]  /*2dd70*/  IMAD.MOV.U32 R13, RZ, RZ, R3 ;  /* 0x000000ffff0d7224 */ /* 0x000fe400078e0003 */
[----:B------:R-:W-:-:S07]  /*2dd80*/  IMAD.MOV.U32 R9, RZ, RZ, R14 ;  /* 0x000000ffff097224 */ /* 0x000fce00078e000e */
[----:B------:R-:W-:Y:S05]  /*2dd90*/  WARPSYNC.COLLECTIVE R15, `(.L_x_3609) ;  /* 0x000000000f087348 */ /* 0x000fea0003c00000 */
[----:B------:R0:W1:Y:S02]  /*2dda0*/  SHFL.IDX P6, R14, R13, R12, R11 ;  /* 0x0000000c0d0e7389 */ /* 0x00006400000c000b */
[----:B01----:R-:W-:Y:S01]  /*2ddb0*/  ENDCOLLECTIVE ;  /* 0x000000000000791b */ /* 0x003fe20003800000 */
.L_x_3609:
[----:B------:R-:W-:Y:S01]  /*2ddc0*/  IMAD.MOV.U32 R3, RZ, RZ, R14 ;  /* 0x000000ffff037224 */ /* 0x000fe200078e000e */
        /* <DEDUP_REMOVED lines=14> */
[----:B------:R0:W-:Y:S01]  /*2deb0*/  STL [R1], R21 ;  /* 0x0000001501007387 */ /* 0x0001e20000100800 */
[----:B------:R-:W-:Y:S05]  /*2dec0*/  BRA `(.L_x_3610) ;  /* 0xffffff6000f87947 */ /* 0x000fea000383ffff */
.L_x_3337:
[----:B--2---:R-:W2:Y:S02]  /*2ded0*/  LDL R2, [R1+0x28] ;  /* 0x0000280001027983 */ /* 0x004ea40000100800 */
[----:B--2---:R2:W3:Y:S02]  /*2dee0*/  SYNCS.PHASECHK.TRANS64.TRYWAIT P0, [R4+URZ+0x22840], R2 ;  /* 0x02284002040075a7 */ /* 0x0044e4000800017f */
[----:B---3--:R-:W-:Y:S05]  /*2def0*/  @!P0 NANOSLEEP.SYNCS 0x989680 ;  /* 0x009896800000895d */ /* 0x008fea0003900000 */
[----:B------:R-:W3:Y:S02]  /*2df00*/  @!P0 SYNCS.PHASECHK.TRANS64 P0, [R4+URZ+0x22840], R2 ;  /* 0x02284002040085a7 */ /* 0x000ee4000800007f */
[----:B---3--:R-:W-:Y:S05]  /*2df10*/  @!P0 BRA `(.L_x_3337) ;  /* 0xfffffffc00ec8947 */ /* 0x008fea000383ffff */
[----:B------:R-:W-:Y:S05]  /*2df20*/  BRA `(.L_x_3611) ;  /* 0xffffff6400507947 */ /* 0x000fea000383ffff */
.L_x_3338:
[----:B------:R-:W-:Y:S01]  /*2df30*/  BSSY B0, `(.L_x_3612) ;  /* 0x0000008000007945 */ /* 0x000fe20003800000 */
[----:B------:R-:W-:Y:S01]  /*2df40*/  IMAD.MOV.U32 R13, RZ, RZ, R7 ;  /* 0x000000ffff0d7224 */ /* 0x000fe200078e0007 */
[----:B------:R-:W-:Y:S01]  /*2df50*/  MOV R12, RZ ;  /* 0x000000ff000c7202 */ /* 0x000fe20000000f00 */
[----:B------:R-:W-:Y:S02]  /*2df60*/  IMAD.MOV.U32 R11, RZ, RZ, 0x181f ;  /* 0x0000181fff0b7424 */ /* 0x000fe400078e00ff */
[----:B------:R-:W-:-:S07]  /*2df70*/  IMAD.MOV.U32 R15, RZ, RZ, -0x1 ;  /* 0xffffffffff0f7424 */ /* 0x000fce00078e00ff */
[----:B01---5:R-:W-:Y:S05]  /*2df80*/  WARPSYNC.COLLECTIVE R15, `(.L_x_3613) ;  /* 0x000000000f087348 */ /* 0x023fea0003c00000 */
[----:B------:R2:W3:Y:S02]  /*2df90*/  SHFL.IDX P6, R14, R13, R12, R11 ;  /* 0x0000000c0d0e7389 */ /* 0x0004e400000c000b */
[----:B0123-5:R-:W-:Y:S01]  /*2dfa0*/  ENDCOLLECTIVE ;  /* 0x000000000000791b */ /* 0x02ffe20003800000 */
.L_x_3613:
[----:B------:R-:W-:Y:S05]  /*2dfb0*/  BSYNC B0 ;  /* 0x0000000000007941 */ /* 0x000fea0003800000 */
.L_x_3612:
[----:B------:R-:W-:Y:S01]  /*2dfc0*/  IMAD.MOV.U32 R13, RZ, RZ, R8 ;  /* 0x000000ffff0d7224 */ /* 0x000fe200078e0008 */
[----:B------:R-:W-:Y:S01]  /*2dfd0*/  MOV R15, 0xffffffff ;  /* 0xffffffff000f7802 */ /* 0x000fe20000000f00 */
[----:B------:R-:W-:Y:S02]  /*2dfe0*/  IMAD.MOV.U32 R12, RZ, RZ, RZ ;  /* 0x000000ffff0c7224 */ /* 0x000fe400078e00ff */
[----:B------:R-:W-:Y:S02]  /*2dff0*/  IMAD.MOV.U32 R11, RZ, RZ, 0x181f ;  /* 0x0000181fff0b7424 */ /* 0x000fe400078e00ff */
[----:B------:R-:W-:-:S07]  /*2e000*/  IMAD.MOV.U32 R2, RZ, RZ, R14 ;  /* 0x000000ffff027224 */ /* 0x000fce00078e000e */
[----:B------:R-:W-:Y:S05]  /*2e010*/  WARPSYNC.COLLECTIVE R15, `(.L_x_3614) ;  /* 0x000000000f087348 */ /* 0x000fea0003c00000 */
[----:B------:R0:W1:Y:S02]  /*2e020*/  SHFL.IDX P6, R14, R13, R12, R11 ;  /* 0x0000000c0d0e7389 */ /* 0x00006400000c000b */
[----:B01----:R-:W-:Y:S01]  /*2e030*/  ENDCOLLECTIVE ;  /* 0x000000000000791b */ /* 0x003fe20003800000 */
.L_x_3614:
        /* <DEDUP_REMOVED lines=17> */
.L_x_3615:
[----:B------:R-:W-:Y:S02]  /*2e150*/  IMAD.MOV.U32 R13, RZ, RZ, R8 ;  /* 0x000000ffff0d7224 */ /* 0x000fe400078e0008 */
[----:B------:R-:W-:-:S07]  /*2e160*/  IMAD.MOV.U32 R2, RZ, RZ, R14 ;  /* 0x000000ffff027224 */ /* 0x000fce00078e000e */
[----:B------:R-:W-:Y:S05]  /*2e170*/  WARPSYNC.COLLECTIVE R15, `(.L_x_3616) ;  /* 0x000000000f087348 */ /* 0x000fea0003c00000 */
[----:B------:R0:W1:Y:S02]  /*2e180*/  SHFL.IDX P6, R14, R13, R12, R11 ;  /* 0x0000000c0d0e7389 */ /* 0x00006400000c000b */
[----:B01----:R-:W-:Y:S01]  /*2e190*/  ENDCOLLECTIVE ;  /* 0x000000000000791b */ /* 0x003fe20003800000 */
.L_x_3616:
[----:B------:R-:W-:Y:S01]  /*2e1a0*/  ULDC.64 UR4, c[0x0][0x208] ;  /* 0x0000820000047ab9 */ /* 0x000fe20000000a00 */
        /* <DEDUP_REMOVED lines=16> */
.L_x_3617:
[----:B------:R-:W-:Y:S02]  /*2e2b0*/  IMAD.MOV.U32 R13, RZ, RZ, R8 ;  /* 0x000000ffff0d7224 */ /* 0x000fe400078e0008 */
[----:B------:R-:W-:-:S07]  /*2e2c0*/  IMAD.MOV.U32 R2, RZ, RZ, R14 ;  /* 0x000000ffff027224 */ /* 0x000fce00078e000e */
[----:B------:R-:W-:Y:S05]  /*2e2d0*/  WARPSYNC.COLLECTIVE R15, `(.L_x_3618) ;  /* 0x000000000f087348 */ /* 0x000fea0003c00000 */
[----:B------:R0:W1:Y:S02]  /*2e2e0*/  SHFL.IDX P6, R14, R13, R12, R11 ;  /* 0x0000000c0d0e7389 */ /* 0x00006400000c000b */
[----:B01----:R-:W-:Y:S01]  /*2e2f0*/  ENDCOLLECTIVE ;  /* 0x000000000000791b */ /* 0x003fe20003800000 */
.L_x_3618:
[----:B------:R-:W-:Y:S01]  /*2e300*/  ULDC.64 UR4, c[0x0][0x208] ;  /* 0x0000820000047ab9 */ /* 0x000fe20000000a00 */
[----:B------:R-:W-:Y:S02]  /*2e310*/  IMAD.MOV.U32 R13, RZ, RZ, R7 ;  /* 0x000000ffff0d7224 */ /* 0x000fe400078e0007 */
[----:B------:R-:W-:Y:S01]  /*2e320*/  IMAD.MOV.U32 R12, RZ, RZ, 0x3 ;  /* 0x00000003ff0c7424 */ /* 0x000fe200078e00ff */
[----:B------:R-:W-:Y:S01]  /*2e330*/  LOP3.LUT P6, RZ, R20, 0x8, RZ, 0xc0, !PT ;  /* 0x0000000814ff7812 */ /* 0x000fe200078cc0ff */
[----:B------:R-:W-:-:S12]  /*2e340*/  IMAD.MOV.U32 R3, RZ, RZ, R14 ;  /* 0x000000ffff037224 */ /* 0x000fd800078e000e */
[----:B------:R-:W-:-:S04]  /*2e350*/  @P6 IADD3 R3, P0, R29, R3, RZ ;  /* 0x000000031d036210 */ /* 0x000fc80007f1e0ff */
[----:B------:R-:W-:-:S04]  /*2e360*/  @P6 IADD3.X R2, RZ, R2, RZ, P0, !PT ;  /* 0x00000002ff026210 */ /* 0x000fc800007fe4ff */
        /* <DEDUP_REMOVED lines=10> */
.L_x_3619:
[----:B------:R-:W-:Y:S02]  /*2e410*/  IMAD.MOV.U32 R13, RZ, RZ, R8 ;  /* 0x000000ffff0d7224 */ /* 0x000fe400078e0008 */
[----:B------:R-:W-:-:S07]  /*2e420*/  IMAD.MOV.U32 R2, RZ, RZ, R14 ;  /* 0x000000ffff027224 */ /* 0x000fce00078e000e */
[----:B------:R-:W-:Y:S05]  /*2e430*/  WARPSYNC.COLLECTIVE R15, `(.L_x_3620) ;  /* 0x000000000f087348 */ /* 0x000fea0003c00000 */
[----:B------:R0:W1:Y:S02]  /*2e440*/  SHFL.IDX P6, R14, R13, R12, R11 ;  /* 0x0000000c0d0e7389 */ /* 0x00006400000c000b */
[----:B01----:R-:W-:Y:S01]  /*2e450*/  ENDCOLLECTIVE ;  /* 0x000000000000791b */ /* 0x003fe20003800000 */
.L_x_3620:
[----:B------:R-:W-:Y:S01]  /*2e460*/  ULDC.64 UR4, c[0x0][0x208] ;  /* 0x0000820000047ab9 */ /* 0x000fe20000000a00 */
[----:B------:R-:W-:Y:S01]  /*2e470*/  MOV R13, R7 ;  /* 0x00000007000d7202 */ /* 0x000fe20000000f00 */
        /* <DEDUP_REMOVED lines=15> */
.L_x_3621:
[----:B------:R-:W-:Y:S02]  /*2e570*/  IMAD.MOV.U32 R13, RZ, RZ, R8 ;  /* 0x000000ffff0d7224 */ /* 0x000fe400078e0008 */
[----:B------:R-:W-:-:S07]  /*2e580*/  IMAD.MOV.U32 R2, RZ, RZ, R14 ;  /* 0x000000ffff027224 */ /* 0x000fce00078e000e */
[----:B------:R-:W-:Y:S05]  /*2e590*/  WARPSYNC.COLLECTIVE R15, `(.L_x_3622) ;  /* 0x000000000f087348 */ /* 0x000fea0003c00000 */
[----:B------:R0:W1:Y:S02]  /*2e5a0*/  SHFL.IDX P6, R14, R13, R12, R11 ;  /* 0x0000000c0d0e7389 */ /* 0x00006400000c000b */
[----:B01----:R-:W-:Y:S01]  /*2e5b0*/  ENDCOLLECTIVE ;  /* 0x000000000000791b */ /* 0x003fe20003800000 */
.L_x_3622:
[----:B------:R-:W-:Y:S01]  /*2e5c0*/  ULDC.64 UR4, c[0x0][0x208] ;  /* 0x0000820000047ab9 */ /* 0x000fe20000000a00 */
[----:B------:R-:W-:Y:S01]  /*2e5d0*/  IMAD.MOV.U32 R13, RZ, RZ, R7 ;  /* 0x000000ffff0d7224 */ /* 0x000fe200078e0007 */
[----:B------:R-:W-:Y:S02]  /*2e5e0*/  MOV R12, 0x5 ;  /* 0x00000005000c7802 */ /* 0x000fe40000000f00 */
        /* <DEDUP_REMOVED lines=14> */
.L_x_3623:
[----:B------:R-:W-:Y:S02]  /*2e6d0*/  IMAD.MOV.U32 R13, RZ, RZ, R8 ;  /* 0x000000ffff0d7224 */ /* 0x000fe400078e0008 */
[----:B------:R-:W-:-:S07]  /*2e6e0*/  IMAD.MOV.U32 R2, RZ, RZ, R14 ;  /* 0x000000ffff027224 */ /* 0x000fce00078e000e */
[----:B------:R-:W-:Y:S05]  /*2e6f0*/  WARPSYNC.COLLECTIVE R15, `(.L_x_3624) ;  /* 0x000000000f087348 */ /* 0x000fea0003c00000 */
[----:B------:R0:W1:Y:S02]  /*2e700*/  SHFL.IDX P6, R14, R13, R12, R11 ;  /* 0x0000000c0d0e7389 */ /* 0x00006400000c000b */
[----:B01----:R-:W-:Y:S01]  /*2e710*/  ENDCOLLECTIVE ;  /* 0x000000000000791b */ /* 0x003fe20003800000 */
.L_x_3624:
        /* <DEDUP_REMOVED lines=16> */
.L_x_3625:
[----:B------:R-:W-:Y:S01]  /*2e820*/  IMAD.MOV.U32 R13, RZ, RZ, R8 ;  /* 0x000000ffff0d7224 */ /* 0x000fe200078e0008 */
[----:B------:R-:W-:-:S07]  /*2e830*/  MOV R2, R14 ;  /* 0x0000000e00027202 */ /* 0x000fce0000000f00 */
[----:B------:R-:W-:Y:S05]  /*2e840*/  WARPSYNC.COLLECTIVE R15, `(.L_x_3626) ;  /* 0x000000000f087348 */ /* 0x000fea0003c00000 */
[----:B------:R0:W1:Y:S02]  /*2e850*/  SHFL.IDX P6, R14, R13, R12, R11 ;  /* 0x0000000c0d0e7389 */ /* 0x00006400000c000b */
[----:B01----:R-:W-:Y:S01]  /*2e860*/  ENDCOLLECTIVE ;  /* 0x000000000000791b */ /* 0x003fe20003800000 */
.L_x_3626:
        /* <DEDUP_REMOVED lines=16> */
.L_x_3627:
[----:B------:R-:W-:Y:S01]  /*2e970*/  MOV R13, R8 ;  /* 0x00000008000d7202 */ /* 0x000fe20000000f00 */
[----:B------:R-:W-:-:S07]  /*2e980*/  IMAD.MOV.U32 R7, RZ, RZ, R14 ;  /* 0x000000ffff077224 */ /* 0x000fce00078e000e */
[----:B------:R-:W-:Y:S05]  /*2e990*/  WARPSYNC.COLLECTIVE R15, `(.L_x_3628) ;  /* 0x000000000f087348 */ /* 0x000fea0003c00000 */
[----:B------:R0:W1:Y:S02]  /*2e9a0*/  SHFL.IDX P6, R14, R13, R12, R11 ;  /* 0x0000000c0d0e7389 */ /* 0x00006400000c000b */
[----:B01----:R-:W-:Y:S01]  /*2e9b0*/  ENDCOLLECTIVE ;  /* 0x000000000000791b */ /* 0x003fe20003800000 */
.L_x_3628:
        /* <DEDUP_REMOVED lines=13> */
.L_x_3629:
[----:B------:R-:W-:Y:S02]  /*2ea90*/  IMAD.MOV.U32 R13, RZ, RZ, R5 ;  /* 0x000000ffff0d7224 */ /* 0x000fe400078e0005 */
[----:B------:R-:W-:-:S07]  /*2eaa0*/  IMAD.MOV.U32 R7, RZ, RZ, R14 ;  /* 0x000000ffff077224 */ /* 0x000fce00078e000e */
[----:B------:R-:W-:Y:S05]  /*2eab0*/  WARPSYNC.COLLECTIVE R15, `(.L_x_3630) ;  /* 0x000000000f087348 */ /* 0x000fea0003c00000 */
[----:B------:R0:W1:Y:S02]  /*2eac0*/  SHFL.IDX P6, R14, R13, R12, R11 ;  /* 0x0000000c0d0e7389 */ /* 0x00006400000c000b */
[----:B01----:R-:W-:Y:S01]  /*2ead0*/  ENDCOLLECTIVE ;  /* 0x000000000000791b */ /* 0x003fe20003800000 */
.L_x_3630:
[----:B------:R-:W-:Y:S01]  /*2eae0*/  ULDC.64 UR4, c[0x0][0x208] ;  /* 0x0000820000047ab9 */ /* 0x000fe20000000a00 */
[----:B------:R-:W-:Y:S02]  /*2eaf0*/  IMAD.MOV.U32 R13, RZ, RZ, R6 ;  /* 0x000000ffff0d7224 */ /* 0x000fe400078e0006 */
[----:B------:R-:W-:Y:S01]  /*2eb00*/  IMAD.MOV.U32 R12, RZ, RZ, 0x1 ;  /* 0x00000001ff0c7424 */ /* 0x000fe200078e00ff */
[----:B------:R-:W-:-:S04]  /*2eb10*/  MOV R8, R14 ;  /* 0x0000000e00087202 */ /* 0x000fc80000000f00 */
        /* <DEDUP_REMOVED lines=9> */
.L_x_3631:
[----:B------:R-:W-:Y:S02]  /*2ebb0*/  IMAD.MOV.U32 R13, RZ, RZ, R5 ;  /* 0x000000ffff0d7224 */ /* 0x000fe400078e0005 */
[----:B------:R-:W-:-:S07]  /*2ebc0*/  IMAD.MOV.U32 R6, RZ, RZ, R14 ;  /* 0x000000ffff067224 */ /* 0x000fce00078e000e */
[----:B------:R-:W-:Y:S05]  /*2ebd0*/  WARPSYNC.COLLECTIVE R15, `(.L_x_3632) ;  /* 0x000000000f087348 */ /* 0x000fea0003c00000 */
[----:B------:R0:W1:Y:S02]  /*2ebe0*/  SHFL.IDX P6, R14, R13, R12, R11 ;  /* 0x0000000c0d0e7389 */ /* 0x00006400000c000b */
[----:B01----:R-:W-:Y:S01]  /*2ebf0*/  ENDCOLLECTIVE ;  /* 0x000000000000791b */ /* 0x003fe20003800000 */
.L_x_3632:
[----:B------:R-:W-:Y:S01]  /*2ec00*/  IMAD.MOV.U32 R5, RZ, RZ, R14 ;  /* 0x000000ffff057224 */ /* 0x000fe200078e000e */
[----:B------:R-:W-:Y:S06]  /*2ec10*/  BRA `(.L_x_3633) ;  /* 0xffffff5c00f87947 */ /* 0x000fec000383ffff */
.L_x_3343:
[----:B------:R-:W-:Y:S01]  /*2ec20*/  MOV R13, R4 ;  /* 0x00000004000d7202 */ /* 0x000fe20000000f00 */
        /* <DEDUP_REMOVED lines=8> */
.L_x_3634:
[C---:B------:R-:W-:Y:S01]  /*2ecb0*/  VIADD R6, R17.reuse, 0x10 ;  /* 0x0000001011067836 */ /* 0x040fe20000000000 */
[----:B------:R-:W-:Y:S01]  /*2ecc0*/  ISETP.GE.AND P2, PT, R17, R31, PT ;  /* 0x0000001f1100720c */ /* 0x000fe20003f46270 */
[----:B------:R-:W-:Y:S02]  /*2ecd0*/  IMAD.MOV.U32 R13, RZ, RZ, R0 ;  /* 0x000000ffff0d7224 */ /* 0x000fe400078e0000 */
[----:B------:R-:W-:-:S10]  /*2ece0*/  IMAD.MOV.U32 R2, RZ, RZ, R14 ;  /* 0x000000ffff027224 */ /* 0x000fd400078e000e */
[----:B------:R-:W-:Y:S05]  /*2ecf0*/  WARPSYNC.COLLECTIVE R15, `(.L_x_3635) ;  /* 0x000000000f087348 */ /* 0x000fea0003c00000 */
[----:B------:R0:W1:Y:S02]  /*2ed00*/  SHFL.IDX P6, R14, R13, R12, R11 ;  /* 0x0000000c0d0e7389 */ /* 0x00006400000c000b */
[----:B01----:R-:W-:Y:S01]  /*2ed10*/  ENDCOLLECTIVE ;  /* 0x000000000000791b */ /* 0x003fe20003800000 */
.L_x_3635:
[----:B------:R-:W-:Y:S01]  /*2ed20*/  ULDC.64 UR4, c[0x0][0x208] ;  /* 0x0000820000047ab9 */ /* 0x000fe20000000a00 */
[----:B------:R-:W-:Y:S02]  /*2ed30*/  IMAD.MOV.U32 R13, RZ, RZ, R4 ;  /* 0x000000ffff0d7224 */ /* 0x000fe400078e0004 */
[----:B------:R-:W-:Y:S01]  /*2ed40*/  IMAD.MOV.U32 R12, RZ, RZ, 0x1 ;  /* 0x00000001ff0c7424 */ /* 0x000fe200078e00ff */
[----:B------:R-:W-:-:S04]  /*2ed50*/  @!P2 IADD3 R3, P1, R29, R14, RZ ;  /* 0x0000000e1d03a210 */ /* 0x000fc80007f3e0ff */
[----:B------:R-:W-:Y:S01]  /*2ed60*/  @!P2 IADD3.X R7, RZ, R2, RZ, P1, !PT ;  /* 0x00000002ff07a210 */ /* 0x000fe20000ffe4ff */
[----:B------:R-:W-:-:S04]  /*2ed70*/  @!P2 IMAD.MOV.U32 R2, RZ, RZ, R3 ;  /* 0x000000ffff02a224 */ /* 0x000fc800078e0003 */
        /* <DEDUP_REMOVED lines=9> */
.L_x_3636:
[----:B------:R-:W-:Y:S01]  /*2ee10*/  MOV R13, R0 ;  /* 0x00000000000d7202 */ /* 0x000fe20000000f00 */
[----:B------:R-:W-:-:S07]  /*2ee20*/  IMAD.MOV.U32 R2, RZ, RZ, R14 ;  /* 0x000000ffff027224 */ /* 0x000fce00078e000e */
[----:B------:R-:W-:Y:S05]  /*2ee30*/  WARPSYNC.COLLECTIVE R15, `(.L_x_3637) ;  /* 0x000000000f087348 */ /* 0x000fea0003c00000 */
[----:B------:R0:W1:Y:S02]  /*2ee40*/  SHFL.IDX P6, R14, R13, R12, R11 ;  /* 0x0000000c0d0e7389 */ /* 0x00006400000c000b */
[----:B01----:R-:W-:Y:S01]  /*2ee50*/  ENDCOLLECTIVE ;  /* 0x000000000000791b */ /* 0x003fe20003800000 */
.L_x_3637:
[----:B------:R-:W-:Y:S01]  /*2ee60*/  ULDC.64 UR4, c[0x0][0x208] ;  /* 0x0000820000047ab9 */ /* 0x000fe20000000a00 */
[----:B------:R-:W-:Y:S01]  /*2ee70*/  IMAD.MOV.U32 R13, RZ, RZ, R4 ;  /* 0x000000ffff0d7224 */ /* 0x000fe200078e0004 */
[----:B------:R-:W-:Y:S01]  /*2ee80*/  MOV R12, 0x2 ;  /* 0x00000002000c7802 */ /* 0x000fe20000000f00 */
        /* <DEDUP_REMOVED lines=15> */
.L_x_3638:
[----:B------:R-:W-:Y:S02]  /*2ef80*/  IMAD.MOV.U32 R13, RZ, RZ, R0 ;  /* 0x000000ffff0d7224 */ /* 0x000fe400078e0000 */
[----:B------:R-:W-:-:S07]  /*2ef90*/  IMAD.MOV.U32 R2, RZ, RZ, R14 ;  /* 0x000000ffff027224 */ /* 0x000fce00078e000e */
[----:B------:R-:W-:Y:S05]  /*2efa0*/  WARPSYNC.COLLECTIVE R15, `(.L_x_3639) ;  /* 0x000000000f087348 */ /* 0x000fea0003c00000 */
[----:B------:R0:W1:Y:S02]  /*2efb0*/  SHFL.IDX P6, R14, R13, R12, R11 ;  /* 0x0000000c0d0e7389 */ /* 0x00006400000c000b */
[----:B01----:R-:W-:Y:S01]  /*2efc0*/  ENDCOLLECTIVE ;  /* 0x000000000000791b */ /* 0x003fe20003800000 */
.L_x_3639:
[----:B------:R-:W-:Y:S01]  /*2efd0*/  ULDC.64 UR4, c[0x0][0x208] ;  /* 0x0000820000047ab9 */ /* 0x000fe20000000a00 */
[----:B------:R-:W-:Y:S01]  /*2efe0*/  MOV R13, R4 ;  /* 0x00000004000d7202 */ /* 0x000fe20000000f00 */
[----:B------:R-:W-:Y:S01]  /*2eff0*/  IMAD.MOV.U32 R12, RZ, RZ, 0x3 ;  /* 0x00000003ff0c7424 */ /* 0x000fe200078e00ff */
        /* <DEDUP_REMOVED lines=13> */
.L_x_3640:
[----:B------:R-:W-:Y:S02]  /*2f0d0*/  IMAD.MOV.U32 R13, RZ, RZ, R0 ;  /* 0x000000ffff0d7224 */ /* 0x000fe400078e0000 */
[----:B------:R-:W-:-:S07]  /*2f0e0*/  IMAD.MOV.U32 R2, RZ, RZ, R14 ;  /* 0x000000ffff027224 */ /* 0x000fce00078e000e */
[----:B------:R-:W-:Y:S05]  /*2f0f0*/  WARPSYNC.COLLECTIVE R15, `(.L_x_3641) ;  /* 0x000000000f087348 */ /* 0x000fea0003c00000 */
[----:B------:R0:W1:Y:S02]  /*2f100*/  SHFL.IDX P6, R14, R13, R12, R11 ;  /* 0x0000000c0d0e7389 */ /* 0x00006400000c000b */
[----:B01----:R-:W-:Y:S01]  /*2f110*/  ENDCOLLECTIVE ;  /* 0x000000000000791b */ /* 0x003fe20003800000 */
.L_x_3641:
[----:B------:R-:W-:Y:S01]  /*2f120*/  ULDC.64 UR4, c[0x0][0x208] ;  /* 0x0000820000047ab9 */ /* 0x000fe20000000a00 */
[----:B------:R-:W-:Y:S01]  /*2f130*/  MOV R13, R4 ;  /* 0x00000004000d7202 */ /* 0x000fe20000000f00 */
[----:B------:R-:W-:Y:S01]  /*2f140*/  IMAD.MOV.U32 R12, RZ, RZ, 0x4 ;  /* 0x00000004ff0c7424 */ /* 0x000fe200078e00ff */
        /* <DEDUP_REMOVED lines=12> */
.L_x_3642:
[----:B------:R-:W-:Y:S02]  /*2f210*/  IMAD.MOV.U32 R13, RZ, RZ, R0 ;  /* 0x000000ffff0d7224 */ /* 0x000fe400078e0000 */
[----:B------:R-:W-:-:S07]  /*2f220*/  IMAD.MOV.U32 R2, RZ, RZ, R14 ;  /* 0x000000ffff027224 */ /* 0x000fce00078e000e */
[----:B------:R-:W-:Y:S05]  /*2f230*/  WARPSYNC.COLLECTIVE R15, `(.L_x_3643) ;  /* 0x000000000f087348 */ /* 0x000fea0003c00000 */
[----:B------:R0:W1:Y:S02]  /*2f240*/  SHFL.IDX P6, R14, R13, R12, R11 ;  /* 0x0000000c0d0e7389 */ /* 0x00006400000c000b */
[----:B01----:R-:W-:Y:S01]  /*2f250*/  ENDCOLLECTIVE ;  /* 0x000000000000791b */ /* 0x003fe20003800000 */
.L_x_3643:
        /* <DEDUP_REMOVED lines=15> */
.L_x_3644:
[----:B------:R-:W-:Y:S02]  /*2f350*/  IMAD.MOV.U32 R13, RZ, RZ, R0 ;  /* 0x000000ffff0d7224 */ /* 0x000fe400078e0000 */
[----:B------:R-:W-:-:S07]  /*2f360*/  IMAD.MOV.U32 R2, RZ, RZ, R14 ;  /* 0x000000ffff027224 */ /* 0x000fce00078e000e */
[----:B------:R-:W-:Y:S05]  /*2f370*/  WARPSYNC.COLLECTIVE R15, `(.L_x_3645) ;  /* 0x000000000f087348 */ /* 0x000fea0003c00000 */
[----:B------:R0:W1:Y:S02]  /*2f380*/  SHFL.IDX P6, R14, R13, R12, R11 ;  /* 0x0000000c0d0e7389 */ /* 0x00006400000c000b */
[----:B01----:R-:W-:Y:S01]  /*2f390*/  ENDCOLLECTIVE ;  /* 0x000000000000791b */ /* 0x003fe20003800000 */
.L_x_3645:
[----:B------:R-:W-:Y:S01]  /*2f3a0*/  ULDC.64 UR4, c[0x0][0x208] ;  /* 0x0000820000047ab9 */ /* 0x000fe20000000a00 */
[----:B------:R-:W-:Y:S01]  /*2f3b0*/  IMAD.MOV.U32 R13, RZ, RZ, R4 ;  /* 0x000000ffff0d7224 */ /* 0x000fe200078e0004 */
[----:B------:R-:W-:Y:S02]  /*2f3c0*/  MOV R12, 0x6 ;  /* 0x00000006000c7802 */ /* 0x000fe40000000f00 */
        /* <DEDUP_REMOVED lines=11> */
.L_x_3646:
[----:B------:R-:W-:Y:S02]  /*2f480*/  IMAD.MOV.U32 R13, RZ, RZ, R0 ;  /* 0x000000ffff0d7224 */ /* 0x000fe400078e0000 */
[----:B------:R-:W-:-:S07]  /*2f490*/  IMAD.MOV.U32 R2, RZ, RZ, R14 ;  /* 0x000000ffff027224 */ /* 0x000fce00078e000e */
[----:B------:R-:W-:Y:S05]  /*2f4a0*/  WARPSYNC.COLLECTIVE R15, `(.L_x_3647) ;  /* 0x000000000f087348 */ /* 0x000fea0003c00000 */
[----:B------:R0:W1:Y:S02]  /*2f4b0*/  SHFL.IDX P6, R14, R13, R12, R11 ;  /* 0x0000000c0d0e7389 */ /* 0x00006400000c000b */
[----:B01----:R-:W-:Y:S01]  /*2f4c0*/  ENDCOLLECTIVE ;  /* 0x000000000000791b */ /* 0x003fe20003800000 */
.L_x_3647:
[----:B------:R-:W-:Y:S01]  /*2f4d0*/  ULDC.64 UR4, c[0x0][0x208] ;  /* 0x0000820000047ab9 */ /* 0x000fe20000000a00 */
[----:B------:R-:W-:Y:S01]  /*2f4e0*/  IMAD.MOV.U32 R13, RZ, RZ, R4 ;  /* 0x000000ffff0d7224 */ /* 0x000fe200078e0004 */
[----:B------:R-:W-:Y:S02]  /*2f4f0*/  MOV R12, 0x7 ;  /* 0x00000007000c7802 */ /* 0x000fe40000000f00 */
        /* <DEDUP_REMOVED lines=10> */
.L_x_3648:
[----:B------:R-:W-:Y:S02]  /*2f5a0*/  IMAD.MOV.U32 R13, RZ, RZ, R0 ;  /* 0x000000ffff0d7224 */ /* 0x000fe400078e0000 */
[----:B------:R-:W-:-:S07]  /*2f5b0*/  IMAD.MOV.U32 R4, RZ, RZ, R14 ;  /* 0x000000ffff047224 */ /* 0x000fce00078e000e */
[----:B------:R-:W-:Y:S05]  /*2f5c0*/  WARPSYNC.COLLECTIVE R15, `(.L_x_3649) ;  /* 0x000000000f087348 */ /* 0x000fea0003c00000 */
[----:B------:R0:W1:Y:S02]  /*2f5d0*/  SHFL.IDX P6, R14, R13, R12, R11 ;  /* 0x0000000c0d0e7389 */ /* 0x00006400000c000b */
[----:B01----:R-:W-:Y:S01]  /*2f5e0*/  ENDCOLLECTIVE ;  /* 0x000000000000791b */ /* 0x003fe20003800000 */
.L_x_3649:
[----:B------:R-:W-:Y:S05]  /*2f5f0*/  BRA `(.L_x_3650) ;  /* 0xffffff60001c7947 */ /* 0x000fea000383ffff */
.L_x_3346:
[----:B0-----:R0:W1:Y:S02]  /*2f600*/  SYNCS.PHASECHK.TRANS64.TRYWAIT P0, [R22+URZ+0x22820], R3 ;  /* 0x02282003160075a7 */ /* 0x001064000800017f */
[----:B-1----:R-:W-:Y:S05]  /*2f610*/  @!P0 NANOSLEEP.SYNCS 0x989680 ;  /* 0x009896800000895d */ /* 0x002fea0003900000 */
[----:B------:R-:W1:Y:S02]  /*2f620*/  @!P0 SYNCS.PHASECHK.TRANS64 P0, [R22+URZ+0x22820], R3 ;  /* 0x02282003160085a7 */ /* 0x000e64000800007f */
[----:B-1----:R-:W-:Y:S05]  /*2f630*/  @!P0 BRA `(.L_x_3346) ;  /* 0xfffffffc00f08947 */ /* 0x002fea000383ffff */
[----:B------:R-:W-:Y:S05]  /*2f640*/  BRA `(.L_x_3651) ;  /* 0xffffff6000887947 */ /* 0x000fea000383ffff */
.L_x_3350:
[----:B0-----:R0:W1:Y:S02]  /*2f650*/  SYNCS.PHASECHK.TRANS64.TRYWAIT P0, [R0+URZ+0x22880], R28 ;  /* 0x0228801c000075a7 */ /* 0x001064000800017f */
[----:B-1----:R-:W-:Y:S05]  /*2f660*/  @!P0 NANOSLEEP.SYNCS 0x989680 ;  /* 0x009896800000895d */ /* 0x002fea0003900000 */
[----:B------:R-:W1:Y:S02]  /*2f670*/  @!P0 SYNCS.PHASECHK.TRANS64 P0, [R0+URZ+0x22880], R28 ;  /* 0x0228801c000085a7 */ /* 0x000e64000800007f */
[----:B-1----:R-:W-:Y:S05]  /*2f680*/  @!P0 BRA `(.L_x_3350) ;  /* 0xfffffffc00f08947 */ /* 0x002fea000383ffff */
[----:B------:R-:W-:Y:S05]  /*2f690*/  BRA `(.L_x_3652) ;  /* 0xffffff6400a47947 */ /* 0x000fea000383ffff */
.L_x_3351:
        /* <DEDUP_REMOVED lines=8> */
.L_x_3654:
[----:B------:R-:W-:Y:S05]  /*2f720*/  BSYNC B0 ;  /* 0x0000000000007941 */ /* 0x000fea0003800000 */
.L_x_3653:
[----:B------:R-:W-:Y:S01]  /*2f730*/  IMAD.MOV.U32 R13, RZ, RZ, R4 ;  /* 0x000000ffff0d7224 */ /* 0x000fe200078e0004 */
[----:B------:R-:W-:Y:S01]  /*2f740*/  MOV R3, R14 ;  /* 0x0000000e00037202 */ /* 0x000fe20000000f00 */
[----:B------:R-:W-:Y:S01]  /*2f750*/  IMAD.MOV.U32 R12, RZ, RZ, RZ ;  /* 0x000000ffff0c7224 */ /* 0x000fe200078e00ff */
[----:B------:R-:W-:Y:S01]  /*2f760*/  IADD3 R6, R22, R6, RZ ;  /* 0x0000000616067210 */ /* 0x000fe20007ffe0ff */
[----:B------:R-:W-:Y:S02]  /*2f770*/  IMAD.MOV.U32 R11, RZ, RZ, 0x181f ;  /* 0x0000181fff0b7424 */ /* 0x000fe400078e00ff */
[----:B------:R-:W-:-:S07]  /*2f780*/  IMAD.MOV.U32 R15, RZ, RZ, -0x1 ;  /* 0xffffffffff0f7424 */ /* 0x000fce00078e00ff */
[----:B------:R-:W-:Y:S05]  /*2f790*/  WARPSYNC.COLLECTIVE R15, `(.L_x_3655) ;  /* 0x000000000f087348 */ /* 0x000fea0003c00000 */
[----:B------:R0:W1:Y:S02]  /*2f7a0*/  SHFL.IDX P6, R14, R13, R12, R11 ;  /* 0x0000000c0d0e7389 */ /* 0x00006400000c000b */
[----:B01----:R-:W-:Y:S01]  /*2f7b0*/  ENDCOLLECTIVE ;  /* 0x000000000000791b */ /* 0x003fe20003800000 */
.L_x_3655:
        /* <DEDUP_REMOVED lines=13> */
.L_x_3656:
[----:B------:R-:W-:Y:S02]  /*2f890*/  IMAD.MOV.U32 R13, RZ, RZ, R4 ;  /* 0x000000ffff0d7224 */ /* 0x000fe400078e0004 */
[----:B------:R-:W-:-:S07]  /*2f8a0*/  IMAD.MOV.U32 R32, RZ, RZ, R14 ;  /* 0x000000ffff207224 */ /* 0x000fce00078e000e */
[----:B------:R-:W-:Y:S05]  /*2f8b0*/  WARPSYNC.COLLECTIVE R15, `(.L_x_3657) ;  /* 0x000000000f087348 */ /* 0x000fea0003c00000 */
[----:B------:R0:W1:Y:S02]  /*2f8c0*/  SHFL.IDX P6, R14, R13, R12, R11 ;  /* 0x0000000c0d0e7389 */ /* 0x00006400000c000b */
[----:B01----:R-:W-:Y:S01]  /*2f8d0*/  ENDCOLLECTIVE ;  /* 0x000000000000791b */ /* 0x003fe20003800000 */
.L_x_3657:
[----:B------:R-:W-:Y:S01]  /*2f8e0*/  ULDC.64 UR4, c[0x0][0x208] ;  /* 0x0000820000047ab9 */ /* 0x000fe20000000a00 */
[----:B------:R-:W-:Y:S01]  /*2f8f0*/  MOV R13, R5 ;  /* 0x00000005000d7202 */ /* 0x000fe20000000f00 */
        /* <DEDUP_REMOVED lines=12> */
.L_x_3658:
[----:B------:R-:W-:Y:S02]  /*2f9c0*/  IMAD.MOV.U32 R13, RZ, RZ, R4 ;  /* 0x000000ffff0d7224 */ /* 0x000fe400078e0004 */
[----:B------:R-:W-:-:S07]  /*2f9d0*/  IMAD.MOV.U32 R3, RZ, RZ, R14 ;  /* 0x000000ffff037224 */ /* 0x000fce00078e000e */
[----:B------:R-:W-:Y:S05]  /*2f9e0*/  WARPSYNC.COLLECTIVE R15, `(.L_x_3659) ;  /* 0x000000000f087348 */ /* 0x000fea0003c00000 */
[----:B------:R0:W1:Y:S02]  /*2f9f0*/  SHFL.IDX P6, R14, R13, R12, R11 ;  /* 0x0000000c0d0e7389 */ /* 0x00006400000c000b */
[----:B01----:R-:W-:Y:S01]  /*2fa00*/  ENDCOLLECTIVE ;  /* 0x000000000000791b */ /* 0x003fe20003800000 */
.L_x_3659:
[----:B------:R-:W-:Y:S01]  /*2fa10*/  ULDC.64 UR4, c[0x0][0x208] ;  /* 0x0000820000047ab9 */ /* 0x000fe20000000a00 */
[----:B------:R-:W-:Y:S01]  /*2fa20*/  MOV R13, R5 ;  /* 0x00000005000d7202 */ /* 0x000fe20000000f00 */
        /* <DEDUP_REMOVED lines=11> */
.L_x_3660:
[----:B------:R-:W-:Y:S02]  /*2fae0*/  IMAD.MOV.U32 R13, RZ, RZ, R4 ;  /* 0x000000ffff0d7224 */ /* 0x000fe400078e0004 */
[----:B------:R-:W-:-:S07]  /*2faf0*/  IMAD.MOV.U32 R3, RZ, RZ, R14 ;  /* 0x000000ffff037224 */ /* 0x000fce00078e000e */
[----:B------:R-:W-:Y:S05]  /*2fb00*/  WARPSYNC.COLLECTIVE R15, `(.L_x_3661) ;  /* 0x000000000f087348 */ /* 0x000fea0003c00000 */
[----:B------:R0:W1:Y:S02]  /*2fb10*/  SHFL.IDX P6, R14, R13, R12, R11 ;  /* 0x0000000c0d0e7389 */ /* 0x00006400000c000b */
[----:B01----:R-:W-:Y:S01]  /*2fb20*/  ENDCOLLECTIVE ;  /* 0x000000000000791b */ /* 0x003fe20003800000 */
.L_x_3661:
[----:B------:R-:W-:Y:S01]  /*2fb30*/  ULDC.64 UR4, c[0x0][0x208] ;  /* 0x0000820000047ab9 */ /* 0x000fe20000000a00 */
[----:B------:R-:W-:Y:S01]  /*2fb40*/  IMAD.MOV.U32 R13, RZ, RZ, R5 ;  /* 0x000000ffff0d7224 */ /* 0x000fe200078e0005 */
[----:B------:R-:W-:Y:S01]  /*2fb50*/  MOV R12, 0x4 ;  /* 0x00000004000c7802 */ /* 0x000fe20000000f00 */
        /* <DEDUP_REMOVED lines=10> */
.L_x_3662:
[----:B------:R-:W-:Y:S02]  /*2fc00*/  IMAD.MOV.U32 R13, RZ, RZ, R4 ;  /* 0x000000ffff0d7224 */ /* 0x000fe400078e0004 */
[----:B------:R-:W-:-:S07]  /*2fc10*/  IMAD.MOV.U32 R3, RZ, RZ, R14 ;  /* 0x000000ffff037224 */ /* 0x000fce00078e000e */
[----:B------:R-:W-:Y:S05]  /*2fc20*/  WARPSYNC.COLLECTIVE R15, `(.L_x_3663) ;  /* 0x000000000f087348 */ /* 0x000fea0003c00000 */
[----:B------:R0:W1:Y:S02]  /*2fc30*/  SHFL.IDX P6, R14, R13, R12, R11 ;  /* 0x0000000c0d0e7389 */ /* 0x00006400000c000b */
[----:B01----:R-:W-:Y:S01]  /*2fc40*/  ENDCOLLECTIVE ;  /* 0x000000000000791b */ /* 0x003fe20003800000 */
.L_x_3663:
        /* <DEDUP_REMOVED lines=13> */
.L_x_3664:
[----:B------:R-:W-:Y:S01]  /*2fd20*/  IMAD.MOV.U32 R13, RZ, RZ, R4 ;  /* 0x000000ffff0d7224 */ /* 0x000fe200078e0004 */
[----:B------:R-:W-:-:S07]  /*2fd30*/  MOV R3, R14 ;  /* 0x0000000e00037202 */ /* 0x000fce0000000f00 */
[----:B------:R-:W-:Y:S05]  /*2fd40*/  WARPSYNC.COLLECTIVE R15, `(.L_x_3665) ;  /* 0x000000000f087348 */ /* 0x000fea0003c00000 */
[----:B------:R0:W1:Y:S02]  /*2fd50*/  SHFL.IDX P6, R14, R13, R12, R11 ;  /* 0x0000000c0d0e7389 */ /* 0x00006400000c000b */
[----:B01----:R-:W-:Y:S01]  /*2fd60*/  ENDCOLLECTIVE ;  /* 0x000000000000791b */ /* 0x003fe20003800000 */
.L_x_3665:
        /* <DEDUP_REMOVED lines=13> */
.L_x_3666:
[----:B------:R-:W-:Y:S01]  /*2fe40*/  MOV R13, R4 ;  /* 0x00000004000d7202 */ /* 0x000fe20000000f00 */
[----:B------:R-:W-:-:S07]  /*2fe50*/  IMAD.MOV.U32 R32, RZ, RZ, R14 ;  /* 0x000000ffff207224 */ /* 0x000fce00078e000e */
[----:B------:R-:W-:Y:S05]  /*2fe60*/  WARPSYNC.COLLECTIVE R15, `(.L_x_3667) ;  /* 0x000000000f087348 */ /* 0x000fea0003c00000 */
[----:B------:R0:W1:Y:S02]  /*2fe70*/  SHFL.IDX P6, R14, R13, R12, R11 ;  /* 0x0000000c0d0e7389 */ /* 0x00006400000c000b */
[----:B01----:R-:W-:Y:S01]  /*2fe80*/  ENDCOLLECTIVE ;  /* 0x000000000000791b */ /* 0x003fe20003800000 */
.L_x_3667:
[----:B------:R-:W-:Y:S02]  /*2fe90*/  IMAD.MOV.U32 R13, RZ, RZ, R5 ;  /* 0x000000ffff0d7224 */ /* 0x000fe400078e0005 */
[----:B------:R-:W-:Y:S02]  /*2fea0*/  IMAD.MOV.U32 R12, RZ, RZ, 0x7 ;  /* 0x00000007ff0c7424 */ /* 0x000fe400078e00ff */
[----:B------:R-:W-:-:S07]  /*2feb0*/  IMAD.MOV.U32 R2, RZ, RZ, R14 ;  /* 0x000000ffff027224 */ /* 0x000fce00078e000e */
[----:B------:R-:W-:Y:S05]  /*2fec0*/  WARPSYNC.COLLECTIVE R15, `(.L_x_3668) ;  /* 0x000000000f087348 */ /* 0x000fea0003c00000 */
[----:B------:R0:W1:Y:S02]  /*2fed0*/  SHFL.IDX P6, R14, R13, R12, R11 ;  /* 0x0000000c0d0e7389 */ /* 0x00006400000c000b */
[----:B01----:R-:W-:Y:S01]  /*2fee0*/  ENDCOLLECTIVE ;  /* 0x000000000000791b */ /* 0x003fe20003800000 */
.L_x_3668:
[----:B------:R-:W-:Y:S01]  /*2fef0*/  IMAD.MOV.U32 R13, RZ, RZ, R4 ;  /* 0x000000ffff0d7224 */ /* 0x000fe200078e0004 */
[----:B------:R-:W-:-:S04]  /*2ff00*/  IADD3 R4, P0, R29, R2, RZ ;  /* 0x000000021d047210 */ /* 0x000fc80007f1e0ff */
[----:B------:R-:W-:Y:S01]  /*2ff10*/  IADD3.X R5, RZ, R32, RZ, P0, !PT ;  /* 0x00000020ff057210 */ /* 0x000fe200007fe4ff */
[----:B------:R-:W-:-:S08]  /*2ff20*/  IMAD.MOV.U32 R3, RZ, RZ, R14 ;  /* 0x000000ffff037224 */ /* 0x000fd000078e000e */
[----:B------:R-:W-:Y:S05]  /*2ff30*/  WARPSYNC.COLLECTIVE R15, `(.L_x_3669) ;  /* 0x000000000f087348 */ /* 0x000fea0003c00000 */
[----:B------:R0:W1:Y:S02]  /*2ff40*/  SHFL.IDX P6, R14, R13, R12, R11 ;  /* 0x0000000c0d0e7389 */ /* 0x00006400000c000b */
[----:B01----:R-:W-:Y:S01]  /*2ff50*/  ENDCOLLECTIVE ;  /* 0x000000000000791b */ /* 0x003fe20003800000 */
.L_x_3669:
        /* <DEDUP_REMOVED lines=15> */
.L_x_3670:
[----:B------:R-:W-:Y:S02]  /*30050*/  IMAD.MOV.U32 R13, RZ, RZ, R17 ;  /* 0x000000ffff0d7224 */ /* 0x000fe400078e0011 */
[----:B------:R-:W-:-:S07]  /*30060*/  IMAD.MOV.U32 R4, RZ, RZ, R14 ;  /* 0x000000ffff047224 */ /* 0x000fce00078e000e */
[----:B------:R-:W-:Y:S05]  /*30070*/  WARPSYNC.COLLECTIVE R15, `(.L_x_3671) ;  /* 0x000000000f087348 */ /* 0x000fea0003c00000 */
[----:B------:R0:W1:Y:S02]  /*30080*/  SHFL.IDX P6, R14, R13, R12, R11 ;  /* 0x0000000c0d0e7389 */ /* 0x00006400000c000b */
[----:B01----:R-:W-:Y:S01]  /*30090*/  ENDCOLLECTIVE ;  /* 0x000000000000791b */ /* 0x003fe20003800000 */
.L_x_3671:
[----:B------:R-:W-:Y:S01]  /*300a0*/  ULDC.64 UR4, c[0x0][0x208] ;  /* 0x0000820000047ab9 */ /* 0x000fe20000000a00 */
[----:B------:R-:W-:Y:S02]  /*300b0*/  IMAD.MOV.U32 R13, RZ, RZ, R20 ;  /* 0x000000ffff0d7224 */ /* 0x000fe400078e0014 */
[----:B------:R-:W-:Y:S01]  /*300c0*/  IMAD.MOV.U32 R12, RZ, RZ, 0x1 ;  /* 0x00000001ff0c7424 */ /* 0x000fe200078e00ff */
[----:B------:R-:W-:-:S04]  /*300d0*/  MOV R5, R14 ;  /* 0x0000000e00057202 */ /* 0x000fc80000000f00 */
        /* <DEDUP_REMOVED lines=9> */
.L_x_3672:
[----:B------:R-:W-:Y:S02]  /*30170*/  IMAD.MOV.U32 R13, RZ, RZ, R17 ;  /* 0x000000ffff0d7224 */ /* 0x000fe400078e0011 */
[----:B------:R-:W-:-:S07]  /*30180*/  IMAD.MOV.U32 R20, RZ, RZ, R14 ;  /* 0x000000ffff147224 */ /* 0x000fce00078e000e */
[----:B------:R-:W-:Y:S05]  /*30190*/  WARPSYNC.COLLECTIVE R15, `(.L_x_3673) ;  /* 0x000000000f087348 */ /* 0x000fea0003c00000 */
[----:B------:R0:W1:Y:S02]  /*301a0*/  SHFL.IDX P6, R14, R13, R12, R11 ;  /* 0x0000000c0d0e7389 */ /* 0x00006400000c000b */
[----:B01----:R-:W-:Y:S01]  /*301b0*/  ENDCOLLECTIVE ;  /* 0x000000000000791b */ /* 0x003fe20003800000 */
.L_x_3673:
[----:B------:R-:W-:Y:S01]  /*301c0*/  IMAD.MOV.U32 R2, RZ, RZ, R14 ;  /* 0x000000ffff027224 */ /* 0x000fe200078e000e */
[----:B------:R-:W-:Y:S06]  /*301d0*/  BRA `(.L_x_3674) ;  /* 0xffffff60002c7947 */ /* 0x000fec000383ffff */
.L_x_3356:
[----:B---3--:R3:W4:Y:S02]  /*301e0*/  SYNCS.PHASECHK.TRANS64.TRYWAIT P0, [R0+URZ+0x22840], R28 ;  /* 0x0228401c000075a7 */ /* 0x008724000800017f */
[----:B----4-:R-:W-:Y:S05]  /*301f0*/  @!P0 NANOSLEEP.SYNCS 0x989680 ;  /* 0x009896800000895d */ /* 0x010fea0003900000 */
[----:B------:R-:W4:Y:S02]  /*30200*/  @!P0 SYNCS.PHASECHK.TRANS64 P0, [R0+URZ+0x22840], R28 ;  /* 0x0228401c000085a7 */ /* 0x000f24000800007f */
[----:B----4-:R-:W-:Y:S05]  /*30210*/  @!P0 BRA `(.L_x_3356) ;  /* 0xfffffffc00f08947 */ /* 0x010fea000383ffff */
[----:B------:R-:W-:Y:S05]  /*30220*/  BRA `(.L_x_3675) ;  /* 0xffffff6000807947 */ /* 0x000fea000383ffff */
.L_x_3357:
[----:B------:R-:W-:Y:S01]  /*30230*/  BSSY B0, `(.L_x_3676) ;  /* 0x0000008000007945 */ /* 0x000fe20003800000 */
[----:B------:R-:W-:Y:S01]  /*30240*/  MOV R13, R5 ;  /* 0x00000005000d7202 */ /* 0x000fe20000000f00 */
[----:B------:R-:W-:Y:S02]  /*30250*/  IMAD.MOV.U32 R12, RZ, RZ, RZ ;  /* 0x000000ffff0c7224 */ /* 0x000fe400078e00ff */
[----:B------:R-:W-:Y:S02]  /*30260*/  IMAD.MOV.U32 R11, RZ, RZ, 0x181f ;  /* 0x0000181fff0b7424 */ /* 0x000fe400078e00ff */
[----:B------:R-:W-:-:S07]  /*30270*/  IMAD.MOV.U32 R15, RZ, RZ, -0x1 ;  /* 0xffffffffff0f7424 */ /* 0x000fce00078e00ff */
[----:B0123--:R-:W-:Y:S05]  /*30280*/  WARPSYNC.COLLECTIVE R15, `(.L_x_3677) ;  /* 0x000000000f087348 */ /* 0x00ffea0003c00000 */
[----:B------:R4:W0:Y:S02]  /*30290*/  SHFL.IDX P6, R14, R13, R12, R11 ;  /* 0x0000000c0d0e7389 */ /* 0x00082400000c000b */
[----:B01234-:R-:W-:Y:S01]  /*302a0*/  ENDCOLLECTIVE ;  /* 0x000000000000791b */ /* 0x01ffe20003800000 */
.L_x_3677:
[----:B------:R-:W-:Y:S05]  /*302b0*/  BSYNC B0 ;  /* 0x0000000000007941 */ /* 0x000fea0003800000 */
.L_x_3676:
        /* <DEDUP_REMOVED lines=8> */
.L_x_3678:
        /* <DEDUP_REMOVED lines=13> */
.L_x_3679:
[----:B------:R-:W-:Y:S01]  /*30410*/  MOV R13, R4 ;  /* 0x00000004000d7202 */ /* 0x000fe20000000f00 */
[----:B------:R-:W-:-:S07]  /*30420*/  IMAD.MOV.U32 R9, RZ, RZ, R14 ;  /* 0x000000ffff097224 */ /* 0x000fce00078e000e */
[----:B------:R-:W-:Y:S05]  /*30430*/  WARPSYNC.COLLECTIVE R15, `(.L_x_3680) ;  /* 0x000000000f087348 */ /* 0x000fea0003c00000 */
[----:B------:R0:W1:Y:S02]  /*30440*/  SHFL.IDX P6, R14, R13, R12, R11 ;  /* 0x0000000c0d0e7389 */ /* 0x00006400000c000b */
[----:B01----:R-:W-:Y:S01]  /*30450*/  ENDCOLLECTIVE ;  /* 0x000000000000791b */ /* 0x003fe20003800000 */
.L_x_3680:
        /* <DEDUP_REMOVED lines=13> */
.L_x_3681:
[----:B------:R-:W-:Y:S02]  /*30530*/  IMAD.MOV.U32 R13, RZ, RZ, R4 ;  /* 0x000000ffff0d7224 */ /* 0x000fe400078e0004 */
[----:B------:R-:W-:-:S07]  /*30540*/  IMAD.MOV.U32 R3, RZ, RZ, R14 ;  /* 0x000000ffff037224 */ /* 0x000fce00078e000e */
[----:B------:R-:W-:Y:S05]  /*30550*/  WARPSYNC.COLLECTIVE R15, `(.L_x_3682) ;  /* 0x000000000f087348 */ /* 0x000fea0003c00000 */
[----:B------:R0:W1:Y:S02]  /*30560*/  SHFL.IDX P6, R14, R13, R12, R11 ;  /* 0x0000000c0d0e7389 */ /* 0x00006400000c000b */
[----:B01----:R-:W-:Y:S01]  /*30570*/  ENDCOLLECTIVE ;  /* 0x000000000000791b */ /* 0x003fe20003800000 */
.L_x_3682:
        /* <DEDUP_REMOVED lines=13> */
.L_x_3683:
[----:B------:R-:W-:Y:S02]  /*30650*/  IMAD.MOV.U32 R13, RZ, RZ, R4 ;  /* 0x000000ffff0d7224 */ /* 0x000fe400078e0004 */
[----:B------:R-:W-:-:S07]  /*30660*/  IMAD.MOV.U32 R3, RZ, RZ, R14 ;  /* 0x000000ffff037224 */ /* 0x000fce00078e000e */
[----:B------:R-:W-:Y:S05]  /*30670*/  WARPSYNC.COLLECTIVE R15, `(.L_x_3684) ;  /* 0x000000000f087348 */ /* 0x000fea0003c00000 */
[----:B------:R0:W1:Y:S02]  /*30680*/  SHFL.IDX P6, R14, R13, R12, R11 ;  /* 0x0000000c0d0e7389 */ /* 0x00006400000c000b */
[----:B01----:R-:W-:Y:S01]  /*30690*/  ENDCOLLECTIVE ;  /* 0x000000000000791b */ /* 0x003fe20003800000 */
.L_x_3684:
[----:B------:R-:W-:Y:S01]  /*306a0*/  ULDC.64 UR4, c[0x0][0x208] ;  /* 0x0000820000047ab9 */ /* 0x000fe20000000a00 */
[----:B------:R-:W-:Y:S02]  /*306b0*/  IMAD.MOV.U32 R13, RZ, RZ, R5 ;  /* 0x000000ffff0d7224 */ /* 0x000fe400078e0005 */
[----:B------:R-:W-:Y:S02]  /*306c0*/  IMAD.MOV.U32 R12, RZ, RZ, 0x4 ;  /* 0x00000004ff0c7424 */ /* 0x000fe400078e00ff */
[----:B------:R-:W-:-:S05]  /*306d0*/  IMAD.MOV.U32 R2, RZ, RZ, R14 ;  /* 0x000000ffff027224 */ /* 0x000fca00078e000e */
[----:B------:R-:W-:-:S04]  /*306e0*/  IADD3 R2, P0, R29, R2, RZ ;  /* 0x000000021d027210 */ /* 0x000fc80007f1e0ff */
[----:B------:R-:W-:-:S05]  /*306f0*/  IADD3.X R3, RZ, R3, RZ, P0, !PT ;  /* 0x00000003ff037210 */ /* 0x000fca00007fe4ff */
[----:B------:R-:W-:Y:S01]  /*30700*/  @!PT LDS RZ, [RZ] ;  /* 0x00000000fffff984 */ /* 0x000fe20000000800 */
[----:B------:R-:W-:Y:S01]  /*30710*/  @!PT LDS RZ, [RZ] ;  /* 0x00000000fffff984 */ /* 0x000fe20000000800 */
[----:B------:R-:W-:Y:S01]  /*30720*/  @!PT LDS RZ, [RZ] ;  /* 0x00000000fffff984 */ /* 0x000fe20000000800 */
[----:B------:R0:W-:Y:S04]  /*30730*/  LDGSTS.E.BYPASS.LTC128B.128 [R6+0x19c00], desc[UR4][R2.64], !P2 ;  /* 0x19c0000002067fae */ /* 0x0001e8000d101d44 */
[----:B0-----:R-:W-:Y:S05]  /*30740*/  WARPSYNC.COLLECTIVE R15, `(.L_x_3685) ;  /* 0x000000000f087348 */ /* 0x001fea0003c00000 */
[----:B------:R1:W2:Y:S02]  /*30750*/  SHFL.IDX P6, R14, R13, R12, R11 ;  /* 0x0000000c0d0e7389 */ /* 0x0002a400000c000b */
[----:B012---:R-:W-:Y:S01]  /*30760*/  ENDCOLLECTIVE ;  /* 0x000000000000791b */ /* 0x007fe20003800000 */
.L_x_3685:
[----:B------:R-:W-:Y:S02]  /*30770*/  IMAD.MOV.U32 R13, RZ, RZ, R4 ;  /* 0x000000ffff0d7224 */ /* 0x000fe400078e0004 */
[----:B------:R-:W-:-:S07]  /*30780*/  IMAD.MOV.U32 R3, RZ, RZ, R14 ;  /* 0x000000ffff037224 */ /* 0x000fce00078e000e */
[----:B------:R-:W-:Y:S05]  /*30790*/  WARPSYNC.COLLECTIVE R15, `(.L_x_3686) ;  /* 0x000000000f087348 */ /* 0x000fea0003c00000 */
[----:B------:R0:W1:Y:S02]  /*307a0*/  SHFL.IDX P6, R14, R13, R12, R11 ;  /* 0x0000000c0d0e7389 */ /* 0x00006400000c000b */
[----:B01----:R-:W-:Y:S01]  /*307b0*/  ENDCOLLECTIVE ;  /* 0x000000000000791b */ /* 0x003fe20003800000 */
.L_x_3686:
        /* <DEDUP_REMOVED lines=13> */
.L_x_3687:
[----:B------:R-:W-:Y:S02]  /*30890*/  IMAD.MOV.U32 R13, RZ, RZ, R4 ;  /* 0x000000ffff0d7224 */ /* 0x000fe400078e0004 */
[----:B------:R-:W-:-:S07]  /*308a0*/  IMAD.MOV.U32 R3, RZ, RZ, R14 ;  /* 0x000000ffff037224 */ /* 0x000fce00078e000e */
[----:B------:R-:W-:Y:S05]  /*308b0*/  WARPSYNC.COLLECTIVE R15, `(.L_x_3688) ;  /* 0x000000000f087348 */ /* 0x000fea0003c00000 */
[----:B------:R0:W1:Y:S02]  /*308c0*/  SHFL.IDX P6, R14, R13, R12, R11 ;  /* 0x0000000c0d0e7389 */ /* 0x00006400000c000b */
[----:B01----:R-:W-:Y:S01]  /*308d0*/  ENDCOLLECTIVE ;  /* 0x000000000000791b */ /* 0x003fe20003800000 */
.L_x_3688:
        /* <DEDUP_REMOVED lines=13> */
.L_x_3689:
[----:B------:R-:W-:Y:S02]  /*309b0*/  IMAD.MOV.U32 R13, RZ, RZ, R4 ;  /* 0x000000ffff0d7224 */ /* 0x000fe400078e0004 */
[----:B------:R-:W-:-:S07]  /*309c0*/  IMAD.MOV.U32 R9, RZ, RZ, R14 ;  /* 0x000000ffff097224 */ /* 0x000fce00078e000e */
[----:B------:R-:W-:Y:S05]  /*309d0*/  WARPSYNC.COLLECTIVE R15, `(.L_x_3690) ;  /* 0x000000000f087348 */ /* 0x000fea0003c00000 */
[----:B------:R0:W1:Y:S02]  /*309e0*/  SHFL.IDX P6, R14, R13, R12, R11 ;  /* 0x0000000c0d0e7389 */ /* 0x00006400000c000b */
[----:B01----:R-:W-:Y:S01]  /*309f0*/  ENDCOLLECTIVE ;  /* 0x000000000000791b */ /* 0x003fe20003800000 */
.L_x_3690:
[----:B------:R-:W-:Y:S02]  /*30a00*/  IMAD.MOV.U32 R13, RZ, RZ, R5 ;  /* 0x000000ffff0d7224 */ /* 0x000fe400078e0005 */
[----:B------:R-:W-:Y:S02]  /*30a10*/  IMAD.MOV.U32 R12, RZ, RZ, 0x7 ;  /* 0x00000007ff0c7424 */ /* 0x000fe400078e00ff */
[----:B------:R-:W-:-:S07]  /*30a20*/  IMAD.MOV.U32 R2, RZ, RZ, R14 ;  /* 0x000000ffff027224 */ /* 0x000fce00078e000e */
[----:B------:R-:W-:Y:S05]  /*30a30*/  WARPSYNC.COLLECTIVE R15, `(.L_x_3691) ;  /* 0x000000000f087348 */ /* 0x000fea0003c00000 */
[----:B------:R0:W1:Y:S02]  /*30a40*/  SHFL.IDX P6, R14, R13, R12, R11 ;  /* 0x0000000c0d0e7389 */ /* 0x00006400000c000b */
[----:B01----:R-:W-:Y:S01]  /*30a50*/  ENDCOLLECTIVE ;  /* 0x000000000000791b */ /* 0x003fe20003800000 */
.L_x_3691:
[----:B------:R-:W-:Y:S02]  /*30a60*/  MOV R13, R4 ;  /* 0x00000004000d7202 */ /* 0x000fe40000000f00 */
[----:B------:R-:W-:-:S05]  /*30a70*/  IADD3 R4, P0, R29, R2, RZ ;  /* 0x000000021d047210 */ /* 0x000fca0007f1e0ff */
[----:B------:R-:W-:Y:S02]  /*30a80*/  IMAD.X R5, RZ, RZ, R9, P0 ;  /* 0x000000ffff057224 */ /* 0x000fe400000e0609 */
[----:B------:R-:W-:-:S07]  /*30a90*/  IMAD.MOV.U32 R3, RZ, RZ, R14 ;  /* 0x000000ffff037224 */ /* 0x000fce00078e000e */
[----:B------:R-:W-:Y:S05]  /*30aa0*/  WARPSYNC.COLLECTIVE R15, `(.L_x_3692) ;  /* 0x000000000f087348 */ /* 0x000fea0003c00000 */
[----:B------:R0:W1:Y:S02]  /*30ab0*/  SHFL.IDX P6, R14, R13, R12, R11 ;  /* 0x0000000c0d0e7389 */ /* 0x00006400000c000b */
[----:B01----:R-:W-:Y:S01]  /*30ac0*/  ENDCOLLECTIVE ;  /* 0x000000000000791b */ /* 0x003fe20003800000 */
.L_x_3692:
        /* <DEDUP_REMOVED lines=14> */
.L_x_3693:
[----:B------:R-:W-:Y:S01]  /*30bb0*/  MOV R13, R7 ;  /* 0x00000007000d7202 */ /* 0x000fe20000000f00 */
[----:B------:R-:W-:-:S07]  /*30bc0*/  IMAD.MOV.U32 R4, RZ, RZ, R14 ;  /* 0x000000ffff047224 */ /* 0x000fce00078e000e */
[----:B------:R-:W-:Y:S05]  /*30bd0*/  WARPSYNC.COLLECTIVE R15, `(.L_x_3694) ;  /* 0x000000000f087348 */ /* 0x000fea0003c00000 */
[----:B------:R0:W1:Y:S02]  /*30be0*/  SHFL.IDX P6, R14, R13, R12, R11 ;  /* 0x0000000c0d0e7389 */ /* 0x00006400000c000b */
[----:B01----:R-:W-:Y:S01]  /*30bf0*/  ENDCOLLECTIVE ;  /* 0x000000000000791b */ /* 0x003fe20003800000 */
.L_x_3694:
        /* <DEDUP_REMOVED lines=13> */
.L_x_3695:
[----:B------:R-:W-:Y:S02]  /*30cd0*/  IMAD.MOV.U32 R13, RZ, RZ, R7 ;  /* 0x000000ffff0d7224 */ /* 0x000fe400078e0007 */
[----:B------:R-:W-:-:S07]  /*30ce0*/  IMAD.MOV.U32 R8, RZ, RZ, R14 ;  /* 0x000000ffff087224 */ /* 0x000fce00078e000e */
[----:B------:R-:W-:Y:S05]  /*30cf0*/  WARPSYNC.COLLECTIVE R15, `(.L_x_3696) ;  /* 0x000000000f087348 */ /* 0x000fea0003c00000 */
[----:B------:R0:W1:Y:S02]  /*30d00*/  SHFL.IDX P6, R14, R13, R12, R11 ;  /* 0x0000000c0d0e7389 */ /* 0x00006400000c000b */
[----:B01----:R-:W-:Y:S01]  /*30d10*/  ENDCOLLECTIVE ;  /* 0x000000000000791b */ /* 0x003fe20003800000 */
.L_x_3696:
[----:B------:R-:W-:Y:S05]  /*30d20*/  BRA `(.L_x_3697) ;  /* 0xffffff5c00047947 */ /* 0x000fea000383ffff */
.L_x_3362:
[----:B0-----:R0:W1:Y:S02]  /*30d30*/  SYNCS.PHASECHK.TRANS64.TRYWAIT P2, [R3+URZ+0x22870], R0 ;  /* 0x02287000030075a7 */ /* 0x001064000804017f */
[----:B-1----:R-:W-:Y:S05]  /*30d40*/  @!P2 NANOSLEEP.SYNCS 0x989680 ;  /* 0x009896800000a95d */ /* 0x002fea0003900000 */
[----:B------:R-:W1:Y:S02]  /*30d50*/  @!P2 SYNCS.PHASECHK.TRANS64 P2, [R3+URZ+0x22870], R0 ;  /* 0x022870000300a5a7 */ /* 0x000e64000804007f */
[----:B-1----:R-:W-:Y:S05]  /*30d60*/  @!P2 BRA `(.L_x_3362) ;  /* 0xfffffffc00f0a947 */ /* 0x002fea000383ffff */
[----:B------:R-:W-:Y:S05]  /*30d70*/  BRA `(.L_x_3698) ;  /* 0xffffff5c006c7947 */ /* 0x000fea000383ffff */
.L_x_3364:
[----:B0-----:R0:W1:Y:S02]  /*30d80*/  SYNCS.PHASECHK.TRANS64.TRYWAIT P2, [R3+URZ+0x22860], R0 ;  /* 0x02286000030075a7 */ /* 0x001064000804017f */
[----:B-1----:R-:W-:Y:S05]  /*30d90*/  @!P2 NANOSLEEP.SYNCS 0x989680 ;  /* 0x009896800000a95d */ /* 0x002fea0003900000 */
[----:B------:R-:W1:Y:S02]  /*30da0*/  @!P2 SYNCS.PHASECHK.TRANS64 P2, [R3+URZ+0x22860], R0 ;  /* 0x022860000300a5a7 */ /* 0x000e64000804007f */
[----:B-1----:R-:W-:Y:S05]  /*30db0*/  @!P2 BRA `(.L_x_3364) ;  /* 0xfffffffc00f0a947 */ /* 0x002fea000383ffff */
[----:B------:R-:W-:Y:S05]  /*30dc0*/  BRA `(.L_x_3699) ;  /* 0xffffff5c007c7947 */ /* 0x000fea000383ffff */
.L_x_3372:
[----:B0-----:R0:W2:Y:S02]  /*30dd0*/  SYNCS.PHASECHK.TRANS64.TRYWAIT P1, [R17+URZ+0x22870], R0 ;  /* 0x02287000110075a7 */ /* 0x0010a4000802017f */
[----:B--2---:R-:W-:Y:S05]  /*30de0*/  @!P1 NANOSLEEP.SYNCS 0x989680 ;  /* 0x009896800000995d */ /* 0x004fea0003900000 */
[----:B------:R-:W2:Y:S02]  /*30df0*/  @!P1 SYNCS.PHASECHK.TRANS64 P1, [R17+URZ+0x22870], R0 ;  /* 0x02287000110095a7 */ /* 0x000ea4000802007f */
[----:B--2---:R-:W-:Y:S05]  /*30e00*/  @!P1 BRA `(.L_x_3372) ;  /* 0xfffffffc00f09947 */ /* 0x004fea000383ffff */
[----:B------:R-:W-:Y:S05]  /*30e10*/  BRA `(.L_x_3700) ;  /* 0xffffff6400447947 */ /* 0x000fea000383ffff */
.L_x_3374:
[----:B0-----:R0:W2:Y:S02]  /*30e20*/  SYNCS.PHASECHK.TRANS64.TRYWAIT P1, [R17+URZ+0x22860], R0 ;  /* 0x02286000110075a7 */ /* 0x0010a4000802017f */
[----:B--2---:R-:W-:Y:S05]  /*30e30*/  @!P1 NANOSLEEP.SYNCS 0x989680 ;  /* 0x009896800000995d */ /* 0x004fea0003900000 */
[----:B------:R-:W2:Y:S02]  /*30e40*/  @!P1 SYNCS.PHASECHK.TRANS64 P1, [R17+URZ+0x22860], R0 ;  /* 0x02286000110095a7 */ /* 0x000ea4000802007f */
[----:B--2---:R-:W-:Y:S05]  /*30e50*/  @!P1 BRA `(.L_x_3374) ;  /* 0xfffffffc00f09947 */ /* 0x004fea000383ffff */
[----:B------:R-:W-:Y:S05]  /*30e60*/  BRA `(.L_x_3701) ;  /* 0xffffff6400507947 */ /* 0x000fea000383ffff */
.L_x_3379:
        /* <DEDUP_REMOVED lines=8> */
.L_x_3703:
[----:B------:R-:W-:Y:S05]  /*30ef0*/  BSYNC B0 ;  /* 0x0000000000007941 */ /* 0x000fea0003800000 */
.L_x_3702:
[----:B------:R-:W-:Y:S01]  /*30f00*/  IMAD.MOV.U32 R13, RZ, RZ, R16 ;  /* 0x000000ffff0d7224 */ /* 0x000fe200078e0010 */
[----:B------:R-:W-:Y:S01]  /*30f10*/  MOV R11, 0x1f ;  /* 0x0000001f000b7802 */ /* 0x000fe20000000f00 */
[----:B------:R-:W-:Y:S02]  /*30f20*/  IMAD.MOV.U32 R12, RZ, RZ, 0x1 ;  /* 0x00000001ff0c7424 */ /* 0x000fe400078e00ff */
[----:B------:R-:W-:Y:S02]  /*30f30*/  IMAD.MOV.U32 R15, RZ, RZ, -0x1 ;  /* 0xffffffffff0f7424 */ /* 0x000fe400078e00ff */
[----:B------:R-:W-:Y:S02]  /*30f40*/  IMAD.IADD R9, R19, 0x1, R8 ;  /* 0x0000000113097824 */ /* 0x000fe400078e0208 */
[----:B------:R-:W-:-:S07]  /*30f50*/  IMAD.MOV.U32 R0, RZ, RZ, R14 ;  /* 0x000000ffff007224 */ /* 0x000fce00078e000e */
[----:B------:R-:W-:Y:S05]  /*30f60*/  WARPSYNC.COLLECTIVE R15, `(.L_x_3704) ;  /* 0x000000000f087348 */ /* 0x000fea0003c00000 */
[----:B------:R0:W1:Y:S02]  /*30f70*/  SHFL.IDX P6, R14, R13, R12, R11 ;  /* 0x0000000c0d0e7389 */ /* 0x00006400000c000b */
[----:B01----:R-:W-:Y:S01]  /*30f80*/  ENDCOLLECTIVE ;  /* 0x000000000000791b */ /* 0x003fe20003800000 */
.L_x_3704:
[----:B------:R-:W-:Y:S01]  /*30f90*/  ULDC UR4, c[0x0][0xc3c] ;  /* 0x00030f0000047ab9 */ /* 0x000fe20000000800 */
[----:B------:R-:W-:Y:S01]  /*30fa0*/  ULDC.64 UR6, c[0x0][0x208] ;  /* 0x0000820000067ab9 */ /* 0x000fe20000000a00 */
[----:B------:R-:W-:-:S13]  /*30fb0*/  ISETP.GE.OR P1, PT, R9, UR4, !P0 ;  /* 0x0000000409007c0c */ /* 0x000fda000c726670 */
[----:B------:R-:W0:Y:S08]  /*30fc0*/  @!P1 LDC.64 R2, c[0x0][0xc80] ;  /* 0x00032000ff029b82 */ /* 0x000e300000000a00 */
[----:B------:R-:W1:Y:S01]  /*30fd0*/  @!P1 LDC.64 R4, c[0x0][0xc78] ;  /* 0x00031e00ff049b82 */ /* 0x000e620000000a00 */
[----:B------:R-:W-:Y:S02]  /*30fe0*/  CS2R R16, SRZ ;  /* 0x0000000000107805 */ /* 0x000fe4000001ff00 */
[----:B------:R-:W-:Y:S01]  /*30ff0*/  MOV R11, RZ ;  /* 0x000000ff000b7202 */ /* 0x000fe20000000f00 */
[----:B------:R-:W-:-:S02]  /*31000*/  IMAD.MOV.U32 R6, RZ, RZ, R14 ;  /* 0x000000ffff067224 */ /* 0x000fc400078e000e */
        /* <DEDUP_REMOVED lines=16> */
.L_x_3705:
[----:B------:R-:W-:Y:S01]  /*31110*/  IMAD.MOV.U32 R12, RZ, RZ, 0x2 ;  /* 0x00000002ff0c7424 */ /* 0x000fe200078e00ff */
[----:B------:R-:W-:-:S05]  /*31120*/  SEL R4, R14, RZ, P1 ;  /* 0x000000ff0e047207 */ /* 0x000fca0000800000 */
[----:B------:R-:W-:-:S04]  /*31130*/  IMAD.IADD R4, R13, 0x1, R4 ;  /* 0x000000010d047824 */ /* 0x000fc800078e0204 */
[----:B------:R-:W-:-:S07]  /*31140*/  IMAD.MOV.U32 R13, RZ, RZ, R4 ;  /* 0x000000ffff0d7224 */ /* 0x000fce00078e0004 */
[----:B------:R-:W-:Y:S05]  /*31150*/  WARPSYNC.COLLECTIVE R15, `(.L_x_3706) ;  /* 0x000000000f087348 */ /* 0x000fea0003c00000 */
[----:B------:R0:W1:Y:S02]  /*31160*/  SHFL.UP P6, R14, R13, R12, R11 ;  /* 0x0400000c0d0e7389 */ /* 0x00006400000c000b */
[----:B01----:R-:W-:Y:S01]  /*31170*/  ENDCOLLECTIVE ;  /* 0x000000000000791b */ /* 0x003fe20003800000 */
.L_x_3706:
[----:B------:R-:W-:Y:S01]  /*31180*/  IMAD.MOV.U32 R12, RZ, RZ, 0x4 ;  /* 0x00000004ff0c7424 */ /* 0x000fe200078e00ff */
[----:B------:R-:W-:-:S05]  /*31190*/  SEL R3, R14, RZ, P2 ;  /* 0x000000ff0e037207 */ /* 0x000fca0001000000 */
[----:B------:R-:W-:-:S04]  /*311a0*/  IMAD.IADD R2, R4, 0x1, R3 ;  /* 0x0000000104027824 */ /* 0x000fc800078e0203 */
[----:B------:R-:W-:-:S07]  /*311b0*/  IMAD.MOV.U32 R13, RZ, RZ, R2 ;  /* 0x000000ffff0d7224 */ /* 0x000fce00078e0002 */
[----:B------:R-:W-:Y:S05]  /*311c0*/  WARPSYNC.COLLECTIVE R15, `(.L_x_3707) ;  /* 0x000000000f087348 */ /* 0x000fea0003c00000 */
[----:B------:R0:W1:Y:S02]  /*311d0*/  SHFL.UP P6, R14, R13, R12, R11 ;  /* 0x0400000c0d0e7389 */ /* 0x00006400000c000b */
[----:B01----:R-:W-:Y:S01]  /*311e0*/  ENDCOLLECTIVE ;  /* 0x000000000000791b */ /* 0x003fe20003800000 */
.L_x_3707:
[----:B------:R-:W-:Y:S01]  /*311f0*/  IMAD.MOV.U32 R12, RZ, RZ, 0x8 ;  /* 0x00000008ff0c7424 */ /* 0x000fe200078e00ff */
[----:B------:R-:W-:-:S04]  /*31200*/  SEL R3, R14, RZ, P3 ;  /* 0x000000ff0e037207 */ /* 0x000fc80001800000 */
[----:B------:R-:W-:-:S05]  /*31210*/  IADD3 R3, R2, R3, RZ ;  /* 0x0000000302037210 */ /* 0x000fca0007ffe0ff */
[----:B------:R-:W-:-:S07]  /*31220*/  IMAD.MOV.U32 R13, RZ, RZ, R3 ;  /* 0x000000ffff0d7224 */ /* 0x000fce00078e0003 */
[----:B------:R-:W-:Y:S05]  /*31230*/  WARPSYNC.COLLECTIVE R15, `(.L_x_3708) ;  /* 0x000000000f087348 */ /* 0x000fea0003c00000 */
[----:B------:R0:W1:Y:S02]  /*31240*/  SHFL.UP P6, R14, R13, R12, R11 ;  /* 0x0400000c0d0e7389 */ /* 0x00006400000c000b */
[----:B01----:R-:W-:Y:S01]  /*31250*/  ENDCOLLECTIVE ;  /* 0x000000000000791b */ /* 0x003fe20003800000 */
.L_x_3708:
[----:B------:R-:W-:Y:S01]  /*31260*/  IMAD.MOV.U32 R12, RZ, RZ, 0x10 ;  /* 0x00000010ff0c7424 */ /* 0x000fe200078e00ff */
[----:B------:R-:W-:-:S05]  /*31270*/  SEL R4, R14, RZ, P4 ;  /* 0x000000ff0e047207 */ /* 0x000fca0002000000 */
[----:B------:R-:W-:-:S04]  /*31280*/  IMAD.IADD R4, R3, 0x1, R4 ;  /* 0x0000000103047824 */ /* 0x000fc800078e0204 */
[----:B------:R-:W-:-:S07]  /*31290*/  IMAD.MOV.U32 R13, RZ, RZ, R4 ;  /* 0x000000ffff0d7224 */ /* 0x000fce00078e0004 */
[----:B------:R-:W-:Y:S05]  /*312a0*/  WARPSYNC.COLLECTIVE R15, `(.L_x_3709) ;  /* 0x000000000f087348 */ /* 0x000fea0003c00000 */
[----:B------:R0:W1:Y:S02]  /*312b0*/  SHFL.UP P6, R14, R13, R12, R11 ;  /* 0x0400000c0d0e7389 */ /* 0x00006400000c000b */
[----:B01----:R-:W-:Y:S01]  /*312c0*/  ENDCOLLECTIVE ;  /* 0x000000000000791b */ /* 0x003fe20003800000 */
.L_x_3709:
[----:B------:R-:W-:Y:S02]  /*312d0*/  IMAD.MOV.U32 R12, RZ, RZ, 0x1f ;  /* 0x0000001fff0c7424 */ /* 0x000fe400078e00ff */
[----:B------:R-:W-:Y:S01]  /*312e0*/  IMAD.MOV.U32 R11, RZ, RZ, 0x1f ;  /* 0x0000001fff0b7424 */ /* 0x000fe200078e00ff */
[----:B------:R-:W-:-:S05]  /*312f0*/  SEL R3, R14, RZ, P5 ;  /* 0x000000ff0e037207 */ /* 0x000fca0002800000 */
[----:B------:R-:W-:-:S05]  /*31300*/  IMAD.IADD R3, R4, 0x1, R3 ;  /* 0x0000000104037824 */ /* 0x000fca00078e0203 */
[----:B------:R-:W-:-:S07]  /*31310*/  MOV R13, R3 ;  /* 0x00000003000d7202 */ /* 0x000fce0000000f00 */
[----:B------:R-:W-:Y:S05]  /*31320*/  WARPSYNC.COLLECTIVE R15, `(.L_x_3710) ;  /* 0x000000000f087348 */ /* 0x000fea0003c00000 */
[----:B------:R0:W1:Y:S02]  /*31330*/  SHFL.IDX P6, R14, R13, R12, R11 ;  /* 0x0000000c0d0e7389 */ /* 0x00006400000c000b */
[----:B01----:R-:W-:Y:S01]  /*31340*/  ENDCOLLECTIVE ;  /* 0x000000000000791b */ /* 0x003fe20003800000 */
.L_x_3710:
[----:B------:R-:W-:Y:S05]  /*31350*/  BRA `(.L_x_3711) ;  /* 0xffffff68006c7947 */ /* 0x000fea000383ffff */
.L_x_3382:
[----:B------:R-:W-:Y:S01]  /*31360*/  BSSY B0, `(.L_x_3712) ;  /* 0x0000007000007945 */ /* 0x000fe20003800000 */
[----:B------:R-:W-:Y:S02]  /*31370*/  IMAD.MOV.U32 R12, RZ, RZ, 0x1 ;  /* 0x00000001ff0c7424 */ /* 0x000fe400078e00ff */
[----:B------:R-:W-:Y:S02]  /*31380*/  IMAD.MOV.U32 R11, RZ, RZ, RZ ;  /* 0x000000ffff0b7224 */ /* 0x000fe400078e00ff */
[----:B------:R-:W-:-:S07]  /*31390*/  IMAD.MOV.U32 R15, RZ, RZ, -0x1 ;  /* 0xffffffffff0f7424 */ /* 0x000fce00078e00ff */
[----:B------:R-:W-:Y:S05]  /*313a0*/  WARPSYNC.COLLECTIVE R15, `(.L_x_3713) ;  /* 0x000000000f087348 */ /* 0x000fea0003c00000 */
[----:B------:R0:W1:Y:S02]  /*313b0*/  SHFL.UP P6, R14, R13, R12, R11 ;  /* 0x0400000c0d0e7389 */ /* 0x00006400000c000b */
[----:B01----:R-:W-:Y:S01]  /*313c0*/  ENDCOLLECTIVE ;  /* 0x000000000000791b */ /* 0x003fe20003800000 */
.L_x_3713:
[----:B------:R-:W-:Y:S05]  /*313d0*/  BSYNC B0 ;  /* 0x0000000000007941 */ /* 0x000fea0003800000 */
.L_x_3712:
[----:B------:R-:W-:Y:S01]  /*313e0*/  SEL R14, R14, RZ, P1 ;  /* 0x000000ff0e0e7207 */ /* 0x000fe20000800000 */
[----:B------:R-:W-:Y:S01]  /*313f0*/  IMAD.MOV.U32 R11, RZ, RZ, RZ ;  /* 0x000000ffff0b7224 */ /* 0x000fe200078e00ff */
[----:B------:R-:W-:Y:S01]  /*31400*/  MOV R12, 0x2 ;  /* 0x00000002000c7802 */ /* 0x000fe20000000f00 */
[----:B------:R-:W-:Y:S02]  /*31410*/  IMAD.MOV.U32 R15, RZ, RZ, -0x1 ;  /* 0xffffffffff0f7424 */ /* 0x000fe400078e00ff */
[----:B------:R-:W-:-:S07]  /*31420*/  IMAD.IADD R13, R13, 0x1, R14 ;  /* 0x000000010d0d7824 */ /* 0x000fce00078e020e */
[----:B------:R-:W-:Y:S05]  /*31430*/  WARPSYNC.COLLECTIVE R15, `(.L_x_3714) ;  /* 0x000000000f087348 */ /* 0x000fea0003c00000 */
[----:B------:R0:W1:Y:S02]  /*31440*/  SHFL.UP P6, R14, R13, R12, R11 ;  /* 0x0400000c0d0e7389 */ /* 0x00006400000c000b */
[----:B01----:R-:W-:Y:S01]  /*31450*/  ENDCOLLECTIVE ;  /* 0x000000000000791b */ /* 0x003fe20003800000 */
.L_x_3714:
[----:B------:R-:W-:Y:S01]  /*31460*/  IMAD.MOV.U32 R12, RZ, RZ, 0x4 ;  /* 0x00000004ff0c7424 */ /* 0x000fe200078e00ff */
[----:B------:R-:W-:-:S05]  /*31470*/  SEL R2, R14, RZ, P2 ;  /* 0x000000ff0e027207 */ /* 0x000fca0001000000 */
[----:B------:R-:W-:-:S04]  /*31480*/  IMAD.IADD R2, R13, 0x1, R2 ;  /* 0x000000010d027824 */ /* 0x000fc800078e0202 */
[----:B------:R-:W-:-:S07]  /*31490*/  IMAD.MOV.U32 R13, RZ, RZ, R2 ;  /* 0x000000ffff0d7224 */ /* 0x000fce00078e0002 */
[----:B------:R-:W-:Y:S05]  /*314a0*/  WARPSYNC.COLLECTIVE R15, `(.L_x_3715) ;  /* 0x000000000f087348 */ /* 0x000fea0003c00000 */
[----:B------:R0:W1:Y:S02]  /*314b0*/  SHFL.UP P6, R14, R13, R12, R11 ;  /* 0x0400000c0d0e7389 */ /* 0x00006400000c000b */
[----:B01----:R-:W-:Y:S01]  /*314c0*/  ENDCOLLECTIVE ;  /* 0x000000000000791b */ /* 0x003fe20003800000 */
.L_x_3715:
[----:B------:R-:W-:Y:S01]  /*314d0*/  IMAD.MOV.U32 R12, RZ, RZ, 0x8 ;  /* 0x00000008ff0c7424 */ /* 0x000fe200078e00ff */
[----:B------:R-:W-:-:S05]  /*314e0*/  SEL R3, R14, RZ, P3 ;  /* 0x000000ff0e037207 */ /* 0x000fca0001800000 */
[----:B------:R-:W-:-:S05]  /*314f0*/  IMAD.IADD R3, R2, 0x1, R3 ;  /* 0x0000000102037824 */ /* 0x000fca00078e0203 */
[----:B------:R-:W-:-:S07]  /*31500*/  MOV R13, R3 ;  /* 0x00000003000d7202 */ /* 0x000fce0000000f00 */
[----:B------:R-:W-:Y:S05]  /*31510*/  WARPSYNC.COLLECTIVE R15, `(.L_x_3716) ;  /* 0x000000000f087348 */ /* 0x000fea0003c00000 */
[----:B------:R0:W1:Y:S02]  /*31520*/  SHFL.UP P6, R14, R13, R12, R11 ;  /* 0x0400000c0d0e7389 */ /* 0x00006400000c000b */
[----:B01----:R-:W-:Y:S01]  /*31530*/  ENDCOLLECTIVE ;  /* 0x000000000000791b */ /* 0x003fe20003800000 */
.L_x_3716:
[----:B------:R-:W-:Y:S01]  /*31540*/  IMAD.MOV.U32 R12, RZ, RZ, 0x10 ;  /* 0x00000010ff0c7424 */ /* 0x000fe200078e00ff */
[----:B------:R-:W-:-:S05]  /*31550*/  SEL R4, R14, RZ, P4 ;  /* 0x000000ff0e047207 */ /* 0x000fca0002000000 */
[----:B------:R-:W-:-:S04]  /*31560*/  IMAD.IADD R4, R3, 0x1, R4 ;  /* 0x0000000103047824 */ /* 0x000fc800078e0204 */
[----:B------:R-:W-:-:S07]  /*31570*/  IMAD.MOV.U32 R13, RZ, RZ, R4 ;  /* 0x000000ffff0d7224 */ /* 0x000fce00078e0004 */
[----:B------:R-:W-:Y:S05]  /*31580*/  WARPSYNC.COLLECTIVE R15, `(.L_x_3717) ;  /* 0x000000000f087348 */ /* 0x000fea0003c00000 */
[----:B------:R0:W1:Y:S02]  /*31590*/  SHFL.UP P6, R14, R13, R12, R11 ;  /* 0x0400000c0d0e7389 */ /* 0x00006400000c000b */
[----:B01----:R-:W-:Y:S01]  /*315a0*/  ENDCOLLECTIVE ;  /* 0x000000000000791b */ /* 0x003fe20003800000 */
.L_x_3717:
[----:B------:R-:W-:Y:S01]  /*315b0*/  MOV R12, 0x1f ;  /* 0x0000001f000c7802 */ /* 0x000fe20000000f00 */
[----:B------:R-:W-:Y:S01]  /*315c0*/  IMAD.MOV.U32 R11, RZ, RZ, 0x1f ;  /* 0x0000001fff0b7424 */ /* 0x000fe200078e00ff */
[----:B------:R-:W-:-:S05]  /*315d0*/  SEL R3, R14, RZ, P5 ;  /* 0x000000ff0e037207 */ /* 0x000fca0002800000 */
[----:B------:R-:W-:-:S04]  /*315e0*/  IMAD.IADD R3, R4, 0x1, R3 ;  /* 0x0000000104037824 */ /* 0x000fc800078e0203 */
[----:B------:R-:W-:-:S07]  /*315f0*/  IMAD.MOV.U32 R13, RZ, RZ, R3 ;  /* 0x000000ffff0d7224 */ /* 0x000fce00078e0003 */
[----:B------:R-:W-:Y:S05]  /*31600*/  WARPSYNC.COLLECTIVE R15, `(.L_x_3718) ;  /* 0x000000000f087348 */ /* 0x000fea0003c00000 */
[----:B------:R0:W1:Y:S02]  /*31610*/  SHFL.IDX P6, R14, R13, R12, R11 ;  /* 0x0000000c0d0e7389 */ /* 0x00006400000c000b */
[----:B01----:R-:W-:Y:S01]  /*31620*/  ENDCOLLECTIVE ;  /* 0x000000000000791b */ /* 0x003fe20003800000 */
.L_x_3718:
[----:B------:R-:W-:Y:S05]  /*31630*/  BRA `(.L_x_3719) ;  /* 0xffffff68005c7947 */ /* 0x000fea000383ffff */
.L_x_3384:
[----:B------:R-:W-:Y:S01]  /*31640*/  BSSY B0, `(.L_x_3720) ;  /* 0x0000006000007945 */ /* 0x000fe20003800000 */
[----:B------:R-:W-:Y:S01]  /*31650*/  PLOP3.LUT P6, PT, P6, PT, PT, 0x8, 0x0 ;  /* 0x000000000000781c */ /* 0x000fe200037ce170 */
[----:B------:R-:W-:-:S12]  /*31660*/  IMAD.MOV.U32 R15, RZ, RZ, -0x1 ;  /* 0xffffffffff0f7424 */ /* 0x000fd800078e00ff */
[----:B0-----:R-:W-:Y:S05]  /*31670*/  WARPSYNC.COLLECTIVE R15, `(.L_x_3721) ;  /* 0x000000000f087348 */ /* 0x001fea0003c00000 */
[----:B------:R-:W-:Y:S01]  /*31680*/  VOTE.ANY R14, PT, P6 ;  /* 0x00000000000e7806 */ /* 0x000fe200030e0100 */
[----:B0-----:R-:W-:Y:S06]  /*31690*/  ENDCOLLECTIVE ;  /* 0x000000000000791b */ /* 0x001fec0003800000 */
.L_x_3721:
[----:B------:R-:W-:Y:S05]  /*316a0*/  BSYNC B0 ;  /* 0x0000000000007941 */ /* 0x000fea0003800000 */
.L_x_3720:
[----:B------:R-:W-:Y:S02]  /*316b0*/  IMAD.MOV.U32 R2, RZ, RZ, R14 ;  /* 0x000000ffff027224 */ /* 0x000fe400078e000e */
[----:B------:R-:W-:Y:S02]  /*316c0*/  IMAD.MOV.U32 R13, RZ, RZ, R17 ;  /* 0x000000ffff0d7224 */ /* 0x000fe400078e0011 */
[----:B------:R0:W1:Y:S01]  /*316d0*/  POPC R12, R2 ;  /* 0x00000002000c7309 */ /* 0x0000620000000000 */
[----:B------:R-:W-:Y:S02]  /*316e0*/  IMAD.MOV.U32 R11, RZ, RZ, 0x1f ;  /* 0x0000001fff0b7424 */ /* 0x000fe400078e00ff */
[----:B------:R-:W-:-:S07]  /*316f0*/  IMAD.MOV.U32 R15, RZ, RZ, -0x1 ;  /* 0xffffffffff0f7424 */ /* 0x000fce00078e00ff */
[----:B01----:R-:W-:Y:S05]  /*31700*/  WARPSYNC.COLLECTIVE R15, `(.L_x_3722) ;  /* 0x000000000f087348 */ /* 0x003fea0003c00000 */
[----:B-1----:R1:W2:Y:S02]  /*31710*/  SHFL.IDX P6, R14, R13, R12, R11 ;  /* 0x0000000c0d0e7389 */ /* 0x0022a400000c000b */
[----:B012---:R-:W-:Y:S01]  /*31720*/  ENDCOLLECTIVE ;  /* 0x000000000000791b */ /* 0x007fe20003800000 */
.L_x_3722:
[----:B------:R-:W-:Y:S02]  /*31730*/  IMAD.IADD R19, R12, 0x1, R19 ;  /* 0x000000010c137824 */ /* 0x000fe400078e0213 */
[----:B------:R-:W-:Y:S01]  /*31740*/  IMAD.MOV.U32 R13, RZ, RZ, R5 ;  /* 0x000000ffff0d7224 */ /* 0x000fe200078e0005 */
[----:B------:R-:W-:-:S07]  /*31750*/  MOV R17, R14 ;  /* 0x0000000e00117202 */ /* 0x000fce0000000f00 */
[----:B------:R-:W-:Y:S05]  /*31760*/  WARPSYNC.COLLECTIVE R15, `(.L_x_3723) ;  /* 0x000000000f087348 */ /* 0x000fea0003c00000 */
[----:B------:R0:W1:Y:S02]  /*31770*/  SHFL.IDX P6, R14, R13, R12, R11 ;  /* 0x0000000c0d0e7389 */ /* 0x00006400000c000b */
[----:B01----:R-:W-:Y:S01]  /*31780*/  ENDCOLLECTIVE ;  /* 0x000000000000791b */ /* 0x003fe20003800000 */
.L_x_3723:
[----:B------:R-:W-:Y:S01]  /*31790*/  IMAD.MOV.U32 R5, RZ, RZ, R14 ;  /* 0x000000ffff057224 */ /* 0x000fe200078e000e */
[----:B------:R-:W-:Y:S06]  /*317a0*/  BRA `(.L_x_3724) ;  /* 0xffffff6800407947 */ /* 0x000fec000383ffff */
.L_x_3386:
[----:B------:R-:W-:Y:S01]  /*317b0*/  BSSY B0, `(.L_x_3725) ;  /* 0x0000007000007945 */ /* 0x000fe20003800000 */
[----:B------:R-:W-:Y:S02]  /*317c0*/  IMAD.MOV.U32 R13, RZ, RZ, R3 ;  /* 0x000000ffff0d7224 */ /* 0x000fe400078e0003 */
[----:B------:R-:W-:Y:S02]  /*317d0*/  IMAD.MOV.U32 R11, RZ, RZ, 0x1f ;  /* 0x0000001fff0b7424 */ /* 0x000fe400078e00ff */
[----:B------:R-:W-:-:S07]  /*317e0*/  IMAD.MOV.U32 R15, RZ, RZ, -0x1 ;  /* 0xffffffffff0f7424 */ /* 0x000fce00078e00ff */
[----:B0-23--:R-:W-:Y:S05]  /*317f0*/  WARPSYNC.COLLECTIVE R15, `(.L_x_3726) ;  /* 0x000000000f087348 */ /* 0x00dfea0003c00000 */
[----:B------:R1:W4:Y:S02]  /*31800*/  SHFL.IDX P6, R14, R13, R12, R11 ;  /* 0x0000000c0d0e7389 */ /* 0x00032400000c000b */
[----:B01234-:R-:W-:Y:S01]  /*31810*/  ENDCOLLECTIVE ;  /* 0x000000000000791b */ /* 0x01ffe20003800000 */
.L_x_3726:
[----:B------:R-:W-:Y:S05]  /*31820*/  BSYNC B0 ;  /* 0x0000000000007941 */ /* 0x000fea0003800000 */
.L_x_3725:
[----:B------:R-:W-:Y:S01]  /*31830*/  MOV R16, R14 ;  /* 0x0000000e00107202 */ /* 0x000fe20000000f00 */
[----:B------:R-:W-:Y:S06]  /*31840*/  BRA `(.L_x_3385) ;  /* 0xffffff6800307947 */ /* 0x000fec000383ffff */
.L_x_3392:
[----:B0-----:R0:W1:Y:S02]  /*31850*/  SYNCS.PHASECHK.TRANS64.TRYWAIT P0, [R5+URZ+0x22820], R0 ;  /* 0x02282000050075a7 */ /* 0x001064000800017f */
[----:B-1----:R-:W-:Y:S05]  /*31860*/  @!P0 NANOSLEEP.SYNCS 0x989680 ;  /* 0x009896800000895d */ /* 0x002fea0003900000 */
[----:B------:R-:W1:Y:S02]  /*31870*/  @!P0 SYNCS.PHASECHK.TRANS64 P0, [R5+URZ+0x22820], R0 ;  /* 0x02282000050085a7 */ /* 0x000e64000800007f */
[----:B-1----:R-:W-:Y:S05]  /*31880*/  @!P0 BRA `(.L_x_3392) ;  /* 0xfffffffc00f08947 */ /* 0x002fea000383ffff */
[----:B------:R-:W-:Y:S05]  /*31890*/  BRA `(.L_x_3727) ;  /* 0xffffff7000947947 */ /* 0x000fea000383ffff */
.L_x_3393:
        /* <DEDUP_REMOVED lines=11> */
.L_x_3729:
[----:B------:R-:W-:Y:S05]  /*31950*/  BSYNC B0 ;  /* 0x0000000000007941 */ /* 0x000fea0003800000 */
.L_x_3728:
[----:B------:R-:W-:Y:S05]  /*31960*/  BRA `(.L_x_3730) ;  /* 0xffffff70007c7947 */ /* 0x000fea000383ffff */
.L_x_3394:
[----:B------:R-:W-:Y:S01]  /*31970*/  BSSY B0, `(.L_x_3731) ;  /* 0x0000006000007945 */ /* 0x000fe20003800000 */
[----:B------:R-:W-:-:S07]  /*31980*/  IMAD.MOV.U32 R15, RZ, RZ, -0x1 ;  /* 0xffffffffff0f7424 */ /* 0x000fce00078e00ff */
[----:B0-----:R-:W-:Y:S05]  /*31990*/  WARPSYNC.COLLECTIVE R15, `(.L_x_3732) ;  /* 0x000000000f0c7348 */ /* 0x001fea0003c00000 */
[----:B------:R-:W-:Y:S02]  /*319a0*/  ELECT P6, UR62, PT ;  /* 0x00000000003e782f */ /* 0x000fe400038c0000 */
[----:B------:R-:W-:Y:S01]  /*319b0*/  MOV R14, UR62 ;  /* 0x0000003e000e7c02 */ /* 0x000fe20008000f00 */
[----:B0-----:R-:W-:Y:S10]  /*319c0*/  ENDCOLLECTIVE ;  /* 0x000000000000791b */ /* 0x001ff40003800000 */
.L_x_3732:
[----:B------:R-:W-:Y:S05]  /*319d0*/  BSYNC B0 ;  /* 0x0000000000007941 */ /* 0x000fea0003800000 */
.L_x_3731:
[----:B------:R-:W-:Y:S05]  /*319e0*/  BRA `(.L_x_3733) ;  /* 0xffffff7000707947 */ /* 0x000fea000383ffff */
.L_x_3396:
[----:B0-----:R0:W1:Y:S02]  /*319f0*/  SYNCS.PHASECHK.TRANS64.TRYWAIT P1, [R3+URZ+0x22840], R2 ;  /* 0x02284002030075a7 */ /* 0x001064000802017f */
[----:B-1----:R-:W-:Y:S05]  /*31a00*/  @!P1 NANOSLEEP.SYNCS 0x989680 ;  /* 0x009896800000995d */ /* 0x002fea0003900000 */
[----:B------:R-:W1:Y:S02]  /*31a10*/  @!P1 SYNCS.PHASECHK.TRANS64 P1, [R3+URZ+0x22840], R2 ;  /* 0x02284002030095a7 */ /* 0x000e64000802007f */
[----:B-1----:R-:W-:Y:S05]  /*31a20*/  @!P1 BRA `(.L_x_3396) ;  /* 0xfffffffc00f09947 */ /* 0x002fea000383ffff */
[----:B------:R-:W-:Y:S05]  /*31a30*/  BRA `(.L_x_3734) ;  /* 0xffffff7000987947 */ /* 0x000fea000383ffff */
.L_x_3398:
[----:B-1----:R1:W2:Y:S02]  /*31a40*/  SYNCS.PHASECHK.TRANS64.TRYWAIT P1, [R5+URZ+0x22840], R0 ;  /* 0x02284000050075a7 */ /* 0x0022a4000802017f */
[----:B--2---:R-:W-:Y:S05]  /*31a50*/  @!P1 NANOSLEEP.SYNCS 0x989680 ;  /* 0x009896800000995d */ /* 0x004fea0003900000 */
[----:B------:R-:W2:Y:S02]  /*31a60*/  @!P1 SYNCS.PHASECHK.TRANS64 P1, [R5+URZ+0x22840], R0 ;  /* 0x02284000050095a7 */ /* 0x000ea4000802007f */
[----:B--2---:R-:W-:Y:S05]  /*31a70*/  @!P1 BRA `(.L_x_3398) ;  /* 0xfffffffc00f09947 */ /* 0x004fea000383ffff */
[----:B------:R-:W-:Y:S05]  /*31a80*/  BRA `(.L_x_3735) ;  /* 0xffffff7000a47947 */ /* 0x000fea000383ffff */
.L_x_3400:
[----:B--2---:R2:W3:Y:S02]  /*31a90*/  SYNCS.PHASECHK.TRANS64.TRYWAIT P1, [R3+URZ+0x22860], R2 ;  /* 0x02286002030075a7 */ /* 0x0044e4000802017f */
[----:B---3--:R-:W-:Y:S05]  /*31aa0*/  @!P1 NANOSLEEP.SYNCS 0x989680 ;  /* 0x009896800000995d */ /* 0x008fea0003900000 */
[----:B------:R-:W3:Y:S02]  /*31ab0*/  @!P1 SYNCS.PHASECHK.TRANS64 P1, [R3+URZ+0x22860], R2 ;  /* 0x02286002030095a7 */ /* 0x000ee4000802007f */
[----:B---3--:R-:W-:Y:S05]  /*31ac0*/  @!P1 BRA `(.L_x_3400) ;  /* 0xfffffffc00f09947 */ /* 0x008fea000383ffff */
[----:B------:R-:W-:Y:S05]  /*31ad0*/  BRA `(.L_x_3736) ;  /* 0xffffff7000a07947 */ /* 0x000fea000383ffff */
.L_x_3402:
[----:B---3--:R3:W4:Y:S02]  /*31ae0*/  SYNCS.PHASECHK.TRANS64.TRYWAIT P1, [R5+URZ+0x22860], R0 ;  /* 0x02286000050075a7 */ /* 0x008724000802017f */
[----:B----4-:R-:W-:Y:S05]  /*31af0*/  @!P1 NANOSLEEP.SYNCS 0x989680 ;  /* 0x009896800000995d */ /* 0x010fea0003900000 */
[----:B------:R-:W4:Y:S02]  /*31b00*/  @!P1 SYNCS.PHASECHK.TRANS64 P1, [R5+URZ+0x22860], R0 ;  /* 0x02286000050095a7 */ /* 0x000f24000802007f */
[----:B----4-:R-:W-:Y:S05]  /*31b10*/  @!P1 BRA `(.L_x_3402) ;  /* 0xfffffffc00f09947 */ /* 0x010fea000383ffff */
[----:B------:R-:W-:Y:S05]  /*31b20*/  BRA `(.L_x_3737) ;  /* 0xffffff70009c7947 */ /* 0x000fea000383ffff */
.L_x_3404:
[----:B----4-:R4:W0:Y:S02]  /*31b30*/  SYNCS.PHASECHK.TRANS64.TRYWAIT P1, [R3+URZ+0x22880], R2 ;  /* 0x02288002030075a7 */ /* 0x010824000802017f */
[----:B0-----:R-:W-:Y:S05]  /*31b40*/  @!P1 NANOSLEEP.SYNCS 0x989680 ;  /* 0x009896800000995d */ /* 0x001fea0003900000 */
[----:B------:R-:W0:Y:S02]  /*31b50*/  @!P1 SYNCS.PHASECHK.TRANS64 P1, [R3+URZ+0x22880], R2 ;  /* 0x02288002030095a7 */ /* 0x000e24000802007f */
[----:B0-----:R-:W-:Y:S05]  /*31b60*/  @!P1 BRA `(.L_x_3404) ;  /* 0xfffffffc00f09947 */ /* 0x001fea000383ffff */
[----:B------:R-:W-:Y:S05]  /*31b70*/  BRA `(.L_x_3738) ;  /* 0xffffff7000987947 */ /* 0x000fea000383ffff */
.L_x_3739:
        /* <DEDUP_REMOVED lines=16> */
.L_x_3748:


//--------------------- .nv.global.init           --------------------------
	.section	.nv.global.init,"aw",@progbits
	.align	4
.nv.global.init:
	.type		_ZZN5flash28permute_output_fp8_VcolmajorIN4cute6TensorINS1_11ArrayEngineIfLm64EEENS1_6LayoutINS1_5tupleIJNS6_IJNS1_1CILi2EEES8_NS7_ILi16EEEEEENS7_ILi1EEESB_EEENS6_IJNS6_IJSB_S8_NS7_ILi4EEEEEENS7_ILi0EEESF_EEEEEEEEEvRT_E9upper_map,@object
	.size		_ZZN5flash28permute_output_fp8_VcolmajorIN4cute6TensorINS1_11ArrayEngineIfLm64EEENS1_6LayoutINS1_5tupleIJNS6_IJNS1_1CILi2EEES8_NS7_ILi16EEEEEENS7_ILi1EEESB_EEENS6_IJNS6_IJSB_S8_NS7_ILi4EEEEEENS7_ILi0EEESF_EEEEEEEEEvRT_E9upper_map,($str$23 - _ZZN5flash28permute_output_fp8_VcolmajorIN4cute6TensorINS1_11ArrayEngineIfLm64EEENS1_6LayoutINS1_5tupleIJNS6_IJNS1_1CILi2EEES8_NS7_ILi16EEEEEENS7_ILi1EEESB_EEENS6_IJNS6_IJSB_S8_NS7_ILi4EEEEEENS7_ILi0EEESF_EEEEEEEEEvRT_E9upper_map)
_ZZN5flash28permute_output_fp8_VcolmajorIN4cute6TensorINS1_11ArrayEngineIfLm64EEENS1_6LayoutINS1_5tupleIJNS6_IJNS1_1CILi2EEES8_NS7_ILi16EEEEEENS7_ILi1EEESB_EEENS6_IJNS6_IJSB_S8_NS7_ILi4EEEEEENS7_ILi0EEESF_EEEEEEEEEvRT_E9upper_map:
        /*0000*/ 	.byte	0x00, 0x00, 0x00, 0x00, 0x02, 0x00, 0x00, 0x00, 0x03, 0x00, 0x00, 0x00, 0x01, 0x00, 0x00, 0x00
	.type		$str$23,@object
	.size		$str$23,($str$24 - $str$23)
$str$23:
        /*0010*/ 	.byte	0x28, 0x61, 0x64, 0x64, 0x72, 0x65, 0x73, 0x73, 0x20, 0x26, 0x20, 0x6d, 0x61, 0x73, 0x6b, 0x29
        /*0020*/ 	.byte	0x20, 0x3d, 0x3d, 0x20, 0x30, 0x00
	.type		$str$24,@object
	.size		$str$24,(__unnamed_5 - $str$24)
$str$24:
        /*0026*/ 	.byte	0x2f, 0x74, 0x6d, 0x70, 0x2f, 0x6f, 0x73, 0x73, 0x5f, 0x6b, 0x65, 0x72, 0x6e, 0x65, 0x6c, 0x73
        /*0036*/ 	.byte	0x5f, 0x73, 0x72, 0x63, 0x2f, 0x66, 0x6c, 0x61, 0x73, 0x68, 0x5f, 0x61, 0x74, 0x74, 0x65, 0x6e
        /*0046*/ 	.byte	0x74, 0x69, 0x6f, 0x6e, 0x2f, 0x63, 0x73, 0x72, 0x63, 0x2f, 0x63, 0x75, 0x74, 0x6c, 0x61, 0x73
        /*0056*/ 	.byte	0x73, 0x2f, 0x69, 0x6e, 0x63, 0x6c, 0x75, 0x64, 0x65, 0x2f, 0x63, 0x75, 0x74, 0x65, 0x2f, 0x70
        /*0066*/ 	.byte	0x6f, 0x69, 0x6e, 0x74, 0x65, 0x72, 0x5f, 0x66, 0x6c, 0x61, 0x67, 0x67, 0x65, 0x64, 0x2e, 0x68
        /*0076*/ 	.byte	0x70, 0x70, 0x00
	.type		__unnamed_5,@object
	.size		__unnamed_5,(__unnamed_6 - __unnamed_5)
__unnamed_5:
        /* <DEDUP_REMOVED lines=24> */
        /*01f9*/ 	.byte	0x3e, 0x3e, 0x20, 0x26, 0x5d, 0x00
	.type		__unnamed_6,@object
	.size		__unnamed_6,(__unnamed_3 - __unnamed_6)
__unnamed_6:
        /* <DEDUP_REMOVED lines=25> */
	.type		__unnamed_3,@object
	.size		__unnamed_3,(__unnamed_4 - __unnamed_3)
__unnamed_3:
        /* <DEDUP_REMOVED lines=29> */
        /*0555*/ 	.byte	0x5d, 0x00
	.type		__unnamed_4,@object
	.size		__unnamed_4,(__unnamed_2 - __unnamed_4)
__unnamed_4:
        /* <DEDUP_REMOVED lines=30> */
	.type		__unnamed_2,@object
	.size		__unnamed_2,(__unnamed_1 - __unnamed_2)
__unnamed_2:
        /* <DEDUP_REMOVED lines=30> */
	.type		__unnamed_1,@object
	.size		__unnamed_1,(.L_0 - __unnamed_1)
__unnamed_1:
        /* <DEDUP_REMOVED lines=30> */
.L_0:


//--------------------- .nv.shared._ZN7cutlass13device_kernelIN5flash11enable_sm90INS1_16FlashAttnFwdSm90INS1_25CollectiveMainloopFwdSm90ILi2EN4cute5tupleIJNS5_1CILi1EEES8_S8_EEENS6_IJNS7_ILi128EEENS7_ILi160EEESA_EEELi128ENS_12float_e4m3_tEfNS_4arch4Sm90ELb0ELb0ELb1ELb0ELb1ELb0ELb0ELb1ELb1ELb1ELb1ELb0EEENS1_21CollectiveEpilogueFwdINS6_IJSA_SA_SB_EEES9_NS_10bfloat16_tESF_Li256ELb0ELb1ELb1ELb1EEENS1_19SingleTileSchedulerILb0ELb1ELb1ELi128EEEEEEEEEvNT_6ParamsE --------------------------
	.section	.nv.shared._ZN7cutlass13device_kernelIN5flash11enable_sm90INS1_16FlashAttnFwdSm90INS1_25CollectiveMainloopFwdSm90ILi2EN4cute5tupleIJNS5_1CILi1EEES8_S8_EEENS6_IJNS7_ILi128EEENS7_ILi160EEESA_EEELi128ENS_12float_e4m3_tEfNS_4arch4Sm90ELb0ELb0ELb1ELb0ELb1ELb0ELb0ELb1ELb1ELb1ELb1ELb0EEENS1_21CollectiveEpilogueFwdINS6_IJSA_SA_SB_EEES9_NS_10bfloat16_tESF_Li256ELb0ELb1ELb1ELb1EEENS1_19SingleTileSchedulerILb0ELb1ELb1ELi128EEEEEEEEEvNT_6ParamsE,"aw",@nobits
	.sectionflags	@""
	.align	16
	.zero		1024


//--------------------- .nv.shared.reserved.0     --------------------------
	.section	.nv.shared.reserved.0,"aw",@nobits
	.weak		__nv_reservedSMEM_offset_0_alias
	.size		__nv_reservedSMEM_offset_0_alias, 0, 0
	.other		__nv_reservedSMEM_offset_0_alias,@"STO_CUDA_RESERVED_SHARED STV_DEFAULT"
__nv_reservedSMEM_offset_0_alias:
	.zero		0


//--------------------- .nv.global                --------------------------
	.section	.nv.global,"aw",@nobits
.nv.global:
	.type		_ZN86_INTERNAL_81332fa7_50_flash_fwd_hdim128_e4m3_paged_split_softcap_sm90_cu_b81ac279_30354cute1_E,@object
	.size		_ZN86_INTERNAL_81332fa7_50_flash_fwd_hdim128_e4m3_paged_split_softcap_sm90_cu_b81ac279_30354cute1_E,(_ZN86_INTERNAL_81332fa7_50_flash_fwd_hdim128_e4m3_paged_split_softcap_sm90_cu_b81ac279_30354cuda3std3__45__cpo6cbeginE - _ZN86_INTERNAL_81332fa7_50_flash_fwd_hdim128_e4m3_paged_split_softcap_sm90_cu_b81ac279_30354cute1_E)
_ZN86_INTERNAL_81332fa7_50_flash_fwd_hdim128_e4m3_paged_split_softcap_sm90_cu_b81ac279_30354cute1_E:
	.zero		1
	.type		_ZN86_INTERNAL_81332fa7_50_flash_fwd_hdim128_e4m3_paged_split_softcap_sm90_cu_b81ac279_30354cuda3std3__45__cpo6cbeginE,@object
	.size		_ZN86_INTERNAL_81332fa7_50_flash_fwd_hdim128_e4m3_paged_split_softcap_sm90_cu_b81ac279_30354cuda3std3__45__cpo6cbeginE,(_ZN86_INTERNAL_81332fa7_50_flash_fwd_hdim128_e4m3_paged_split_softcap_sm90_cu_b81ac279_30354cuda3std3__48in_placeE - _ZN86_INTERNAL_81332fa7_50_flash_fwd_hdim128_e4m3_paged_split_softcap_sm90_cu_b81ac279_30354cuda3std3__45__cpo6cbeginE)
_ZN86_INTERNAL_81332fa7_50_flash_fwd_hdim128_e4m3_paged_split_softcap_sm90_cu_b81ac279_30354cuda3std3__45__cpo6cbeginE:
	.zero		1
	.type		_ZN86_INTERNAL_81332fa7_50_flash_fwd_hdim128_e4m3_paged_split_softcap_sm90_cu_b81ac279_30354cuda3std3__48in_placeE,@object
	.size		_ZN86_INTERNAL_81332fa7_50_flash_fwd_hdim128_e4m3_paged_split_softcap_sm90_cu_b81ac279_30354cuda3std3__48in_placeE,(_ZN86_INTERNAL_81332fa7_50_flash_fwd_hdim128_e4m3_paged_split_softcap_sm90_cu_b81ac279_30354cuda3std6ranges3__45__cpo9iter_moveE - _ZN86_INTERNAL_81332fa7_50_flash_fwd_hdim128_e4m3_paged_split_softcap_sm90_cu_b81ac279_30354cuda3std3__48in_placeE)
_ZN86_INTERNAL_81332fa7_50_flash_fwd_hdim128_e4m3_paged_split_softcap_sm90_cu_b81ac279_30354cuda3std3__48in_placeE:
	.zero		1
	.type		_ZN86_INTERNAL_81332fa7_50_flash_fwd_hdim128_e4m3_paged_split_softcap_sm90_cu_b81ac279_30354cuda3std6ranges3__45__cpo9iter_moveE,@object
	.size		_ZN86_INTERNAL_81332fa7_50_flash_fwd_hdim128_e4m3_paged_split_softcap_sm90_cu_b81ac279_30354cuda3std6ranges3__45__cpo9iter_moveE,(_ZN86_INTERNAL_81332fa7_50_flash_fwd_hdim128_e4m3_paged_split_softcap_sm90_cu_b81ac279_30354cuda3std3__45__cpo5beginE - _ZN86_INTERNAL_81332fa7_50_flash_fwd_hdim128_e4m3_paged_split_softcap_sm90_cu_b81ac279_30354cuda3std6ranges3__45__cpo9iter_moveE)
_ZN86_INTERNAL_81332fa7_50_flash_fwd_hdim128_e4m3_paged_split_softcap_sm90_cu_b81ac279_30354cuda3std6ranges3__45__cpo9iter_moveE:
	.zero		1
	.type		_ZN86_INTERNAL_81332fa7_50_flash_fwd_hdim128_e4m3_paged_split_softcap_sm90_cu_b81ac279_30354cuda3std3__45__cpo5beginE,@object
	.size		_ZN86_INTERNAL_81332fa7_50_flash_fwd_hdim128_e4m3_paged_split_softcap_sm90_cu_b81ac279_30354cuda3std3__45__cpo5beginE,(_ZN86_INTERNAL_81332fa7_50_flash_fwd_hdim128_e4m3_paged_split_softcap_sm90_cu_b81ac279_30354cuda3std3__488_GLOBAL__N__81332fa7_50_flash_fwd_hdim128_e4m3_paged_split_softcap_sm90_cu_b81ac279_30356ignoreE - _ZN86_INTERNAL_81332fa7_50_flash_fwd_hdim128_e4m3_paged_split_softcap_sm90_cu_b81ac279_30354cuda3std3__45__cpo5beginE)
_ZN86_INTERNAL_81332fa7_50_flash_fwd_hdim128_e4m3_paged_split_softcap_sm90_cu_b81ac279_30354cuda3std3__45__cpo5beginE:
	.zero		1
	.type		_ZN86_INTERNAL_81332fa7_50_flash_fwd_hdim128_e4m3_paged_split_softcap_sm90_cu_b81ac279_30354cuda3std3__488_GLOBAL__N__81332fa7_50_flash_fwd_hdim128_e4m3_paged_split_softcap_sm90_cu_b81ac279_30356ignoreE,@object
	.size		_ZN86_INTERNAL_81332fa7_50_flash_fwd_hdim128_e4m3_paged_split_softcap_sm90_cu_b81ac279_30354cuda3std3__488_GLOBAL__N__81332fa7_50_flash_fwd_hdim128_e4m3_paged_split_softcap_sm90_cu_b81ac279_30356ignoreE,(_ZN86_INTERNAL_81332fa7_50_flash_fwd_hdim128_e4m3_paged_split_softcap_sm90_cu_b81ac279_30354cute7productE - _ZN86_INTERNAL_81332fa7_50_flash_fwd_hdim128_e4m3_paged_split_softcap_sm90_cu_b81ac279_30354cuda3std3__488_GLOBAL__N__81332fa7_50_flash_fwd_hdim128_e4m3_paged_split_softcap_sm90_cu_b81ac279_30356ignoreE)
_ZN86_INTERNAL_81332fa7_50_flash_fwd_hdim128_e4m3_paged_split_softcap_sm90_cu_b81ac279_30354cuda3std3__488_GLOBAL__N__81332fa7_50_flash_fwd_hdim128_e4m3_paged_split_softcap_sm90_cu_b81ac279_30356ignoreE:
	.zero		1
	.type		_ZN86_INTERNAL_81332fa7_50_flash_fwd_hdim128_e4m3_paged_split_softcap_sm90_cu_b81ac279_30354cute7productE,@object
	.size		_ZN86_INTERNAL_81332fa7_50_flash_fwd_hdim128_e4m3_paged_split_softcap_sm90_cu_b81ac279_30354cute7productE,(_ZN86_INTERNAL_81332fa7_50_flash_fwd_hdim128_e4m3_paged_split_softcap_sm90_cu_b81ac279_30354cuda3std3__45__cpo3endE - _ZN86_INTERNAL_81332fa7_50_flash_fwd_hdim128_e4m3_paged_split_softcap_sm90_cu_b81ac279_30354cute7productE)
_ZN86_INTERNAL_81332fa7_50_flash_fwd_hdim128_e4m3_paged_split_softcap_sm90_cu_b81ac279_30354cute7productE:
	.zero		1
	.type		_ZN86_INTERNAL_81332fa7_50_flash_fwd_hdim128_e4m3_paged_split_softcap_sm90_cu_b81ac279_30354cuda3std3__45__cpo3endE,@object
	.size		_ZN86_INTERNAL_81332fa7_50_flash_fwd_hdim128_e4m3_paged_split_softcap_sm90_cu_b81ac279_30354cuda3std3__45__cpo3endE,(_ZN86_INTERNAL_81332fa7_50_flash_fwd_hdim128_e4m3_paged_split_softcap_sm90_cu_b81ac279_30354cuda3std3__419piecewise_constructE - _ZN86_INTERNAL_81332fa7_50_flash_fwd_hdim128_e4m3_paged_split_softcap_sm90_cu_b81ac279_30354cuda3std3__45__cpo3endE)
_ZN86_INTERNAL_81332fa7_50_flash_fwd_hdim128_e4m3_paged_split_softcap_sm90_cu_b81ac279_30354cuda3std3__45__cpo3endE:
	.zero		1
	.type		_ZN86_INTERNAL_81332fa7_50_flash_fwd_hdim128_e4m3_paged_split_softcap_sm90_cu_b81ac279_30354cuda3std3__419piecewise_constructE,@object
	.size		_ZN86_INTERNAL_81332fa7_50_flash_fwd_hdim128_e4m3_paged_split_softcap_sm90_cu_b81ac279_30354cuda3std3__419piecewise_constructE,(_ZN86_INTERNAL_81332fa7_50_flash_fwd_hdim128_e4m3_paged_split_softcap_sm90_cu_b81ac279_30354cuda3std3__45__cpo4cendE - _ZN86_INTERNAL_81332fa7_50_flash_fwd_hdim128_e4m3_paged_split_softcap_sm90_cu_b81ac279_30354cuda3std3__419piecewise_constructE)
_ZN86_INTERNAL_81332fa7_50_flash_fwd_hdim128_e4m3_paged_split_softcap_sm90_cu_b81ac279_30354cuda3std3__419piecewise_constructE:
	.zero		1
	.type		_ZN86_INTERNAL_81332fa7_50_flash_fwd_hdim128_e4m3_paged_split_softcap_sm90_cu_b81ac279_30354cuda3std3__45__cpo4cendE,@object
	.size		_ZN86_INTERNAL_81332fa7_50_flash_fwd_hdim128_e4m3_paged_split_softcap_sm90_cu_b81ac279_30354cuda3std3__45__cpo4cendE,(_ZN86_INTERNAL_81332fa7_50_flash_fwd_hdim128_e4m3_paged_split_softcap_sm90_cu_b81ac279_30354cuda3std6ranges3__45__cpo4swapE - _ZN86_INTERNAL_81332fa7_50_flash_fwd_hdim128_e4m3_paged_split_softcap_sm90_cu_b81ac279_30354cuda3std3__45__cpo4cendE)
_ZN86_INTERNAL_81332fa7_50_flash_fwd_hdim128_e4m3_paged_split_softcap_sm90_cu_b81ac279_30354cuda3std3__45__cpo4cendE:
	.zero		1
	.type		_ZN86_INTERNAL_81332fa7_50_flash_fwd_hdim128_e4m3_paged_split_softcap_sm90_cu_b81ac279_30354cuda3std6ranges3__45__cpo4swapE,@object
	.size		_ZN86_INTERNAL_81332fa7_50_flash_fwd_hdim128_e4m3_paged_split_softcap_sm90_cu_b81ac279_30354cuda3std6ranges3__45__cpo4swapE,(.L_14 - _ZN86_INTERNAL_81332fa7_50_flash_fwd_hdim128_e4m3_paged_split_softcap_sm90_cu_b81ac279_30354cuda3std6ranges3__45__cpo4swapE)
_ZN86_INTERNAL_81332fa7_50_flash_fwd_hdim128_e4m3_paged_split_softcap_sm90_cu_b81ac279_30354cuda3std6ranges3__45__cpo4swapE:
	.zero		1
.L_14:


//--------------------- .nv.shared._ZN7cutlass13device_kernelIN5flash11enable_sm90INS1_16FlashAttnFwdSm90INS1_25CollectiveMainloopFwdSm90ILi2EN4cute5tupleIJNS5_1CILi1EEES8_S8_EEENS6_IJNS7_ILi128EEENS7_ILi160EEESA_EEELi128ENS_12float_e4m3_tEfNS_4arch4Sm90ELb0ELb0ELb1ELb1ELb1ELb0ELb0ELb1ELb1ELb1ELb1ELb0EEENS1_21CollectiveEpilogueFwdINS6_IJSA_SA_SB_EEES9_NS_10bfloat16_tESF_Li256ELb1ELb1ELb1ELb1EEENS1_36VarlenDynamicPersistentTileSchedulerILi128ELi160ELi256ELi128ELb1ELb1ELb1ELb0ELb1ELb1EEEEEEEEEvNT_6ParamsE --------------------------
	.section	.nv.shared._ZN7cutlass13device_kernelIN5flash11enable_sm90INS1_16FlashAttnFwdSm90INS1_25CollectiveMainloopFwdSm90ILi2EN4cute5tupleIJNS5_1CILi1EEES8_S8_EEENS6_IJNS7_ILi128EEENS7_ILi160EEESA_EEELi128ENS_12float_e4m3_tEfNS_4arch4Sm90ELb0ELb0ELb1ELb1ELb1ELb0ELb0ELb1ELb1ELb1ELb1ELb0EEENS1_21CollectiveEpilogueFwdINS6_IJSA_SA_SB_EEES9_NS_10bfloat16_tESF_Li256ELb1ELb1ELb1ELb1EEENS1_36VarlenDynamicPersistentTileSchedulerILi128ELi160ELi256ELi128ELb1ELb1ELb1ELb0ELb1ELb1EEEEEEEEEvNT_6ParamsE,"aw",@nobits
	.sectionflags	@""
	.align	16
	.zero		1024


//--------------------- .nv.shared._ZN7cutlass13device_kernelIN5flash11enable_sm90INS1_16FlashAttnFwdSm90INS1_25CollectiveMainloopFwdSm90ILi2EN4cute5tupleIJNS5_1CILi1EEES8_S8_EEENS6_IJNS7_ILi128EEENS7_ILi160EEESA_EEELi128ENS_12float_e4m3_tEfNS_4arch4Sm90ELb0ELb0ELb1ELb1ELb1ELb1ELb0ELb1ELb1ELb1ELb1ELb0EEENS1_21CollectiveEpilogueFwdINS6_IJSA_SA_SB_EEES9_NS_10bfloat16_tESF_Li256ELb1ELb1ELb1ELb1EEENS1_36VarlenDynamicPersistentTileSchedulerILi128ELi160ELi256ELi128ELb1ELb1ELb1ELb0ELb1ELb1EEEEEEEEEvNT_6ParamsE --------------------------
	.section	.nv.shared._ZN7cutlass13device_kernelIN5flash11enable_sm90INS1_16FlashAttnFwdSm90INS1_25CollectiveMainloopFwdSm90ILi2EN4cute5tupleIJNS5_1CILi1EEES8_S8_EEENS6_IJNS7_ILi128EEENS7_ILi160EEESA_EEELi128ENS_12float_e4m3_tEfNS_4arch4Sm90ELb0ELb0ELb1ELb1ELb1ELb1ELb0ELb1ELb1ELb1ELb1ELb0EEENS1_21CollectiveEpilogueFwdINS6_IJSA_SA_SB_EEES9_NS_10bfloat16_tESF_Li256ELb1ELb1ELb1ELb1EEENS1_36VarlenDynamicPersistentTileSchedulerILi128ELi160ELi256ELi128ELb1ELb1ELb1ELb0ELb1ELb1EEEEEEEEEvNT_6ParamsE,"aw",@nobits
	.sectionflags	@""
	.align	16
	.zero		1024


//--------------------- .nv.shared._ZN7cutlass13device_kernelIN5flash11enable_sm90INS1_16FlashAttnFwdSm90INS1_25CollectiveMainloopFwdSm90ILi2EN4cute5tupleIJNS5_1CILi1EEES8_S8_EEENS6_IJNS7_ILi128EEENS7_ILi160EEESA_EEELi128ENS_12float_e4m3_tEfNS_4arch4Sm90ELb0ELb1ELb1ELb0ELb1ELb0ELb0ELb1ELb1ELb1ELb1ELb0EEENS1_21CollectiveEpilogueFwdINS6_IJSA_SA_SB_EEES9_NS_10bfloat16_tESF_Li256ELb0ELb1ELb1ELb1EEENS1_19SingleTileSchedulerILb0ELb1ELb1ELi128EEEEEEEEEvNT_6ParamsE --------------------------
	.section	.nv.shared._ZN7cutlass13device_kernelIN5flash11enable_sm90INS1_16FlashAttnFwdSm90INS1_25CollectiveMainloopFwdSm90ILi2EN4cute5tupleIJNS5_1CILi1EEES8_S8_EEENS6_IJNS7_ILi128EEENS7_ILi160EEESA_EEELi128ENS_12float_e4m3_tEfNS_4arch4Sm90ELb0ELb1ELb1ELb0ELb1ELb0ELb0ELb1ELb1ELb1ELb1ELb0EEENS1_21CollectiveEpilogueFwdINS6_IJSA_SA_SB_EEES9_NS_10bfloat16_tESF_Li256ELb0ELb1ELb1ELb1EEENS1_19SingleTileSchedulerILb0ELb1ELb1ELi128EEEEEEEEEvNT_6ParamsE,"aw",@nobits
	.sectionflags	@""
	.align	16
	.zero		1024


//--------------------- .nv.shared._ZN7cutlass13device_kernelIN5flash11enable_sm90INS1_16FlashAttnFwdSm90INS1_25CollectiveMainloopFwdSm90ILi2EN4cute5tupleIJNS5_1CILi1EEES8_S8_EEENS6_IJNS7_ILi128EEENS7_ILi160EEESA_EEELi128ENS_12float_e4m3_tEfNS_4arch4Sm90ELb0ELb1ELb1ELb1ELb1ELb0ELb0ELb1ELb1ELb1ELb1ELb0EEENS1_21CollectiveEpilogueFwdINS6_IJSA_SA_SB_EEES9_NS_10bfloat16_tESF_Li256ELb1ELb1ELb1ELb1EEENS1_36VarlenDynamicPersistentTileSchedulerILi128ELi160ELi256ELi128ELb1ELb1ELb1ELb1ELb0ELb1EEEEEEEEEvNT_6ParamsE --------------------------
	.section	.nv.shared._ZN7cutlass13device_kernelIN5flash11enable_sm90INS1_16FlashAttnFwdSm90INS1_25CollectiveMainloopFwdSm90ILi2EN4cute5tupleIJNS5_1CILi1EEES8_S8_EEENS6_IJNS7_ILi128EEENS7_ILi160EEESA_EEELi128ENS_12float_e4m3_tEfNS_4arch4Sm90ELb0ELb1ELb1ELb1ELb1ELb0ELb0ELb1ELb1ELb1ELb1ELb0EEENS1_21CollectiveEpilogueFwdINS6_IJSA_SA_SB_EEES9_NS_10bfloat16_tESF_Li256ELb1ELb1ELb1ELb1EEENS1_36VarlenDynamicPersistentTileSchedulerILi128ELi160ELi256ELi128ELb1ELb1ELb1ELb1ELb0ELb1EEEEEEEEEvNT_6ParamsE,"aw",@nobits
	.sectionflags	@""
	.align	16
	.zero		1024


//--------------------- .nv.shared._ZN7cutlass13device_kernelIN5flash11enable_sm90INS1_16FlashAttnFwdSm90INS1_25CollectiveMainloopFwdSm90ILi2EN4cute5tupleIJNS5_1CILi1EEES8_S8_EEENS6_IJNS7_ILi128EEENS7_ILi160EEESA_EEELi128ENS_12float_e4m3_tEfNS_4arch4Sm90ELb0ELb1ELb1ELb1ELb1ELb1ELb0ELb1ELb1ELb1ELb1ELb0EEENS1_21CollectiveEpilogueFwdINS6_IJSA_SA_SB_EEES9_NS_10bfloat16_tESF_Li256ELb1ELb1ELb1ELb1EEENS1_36VarlenDynamicPersistentTileSchedulerILi128ELi160ELi256ELi128ELb1ELb1ELb1ELb1ELb0ELb1EEEEEEEEEvNT_6ParamsE --------------------------
	.section	.nv.shared._ZN7cutlass13device_kernelIN5flash11enable_sm90INS1_16FlashAttnFwdSm90INS1_25CollectiveMainloopFwdSm90ILi2EN4cute5tupleIJNS5_1CILi1EEES8_S8_EEENS6_IJNS7_ILi128EEENS7_ILi160EEESA_EEELi128ENS_12float_e4m3_tEfNS_4arch4Sm90ELb0ELb1ELb1ELb1ELb1ELb1ELb0ELb1ELb1ELb1ELb1ELb0EEENS1_21CollectiveEpilogueFwdINS6_IJSA_SA_SB_EEES9_NS_10bfloat16_tESF_Li256ELb1ELb1ELb1ELb1EEENS1_36VarlenDynamicPersistentTileSchedulerILi128ELi160ELi256ELi128ELb1ELb1ELb1ELb1ELb0ELb1EEEEEEEEEvNT_6ParamsE,"aw",@nobits
	.sectionflags	@""
	.align	16
	.zero		1024


//--------------------- .nv.shared._ZN7cutlass13device_kernelIN5flash11enable_sm90INS1_16FlashAttnFwdSm90INS1_25CollectiveMainloopFwdSm90ILi2EN4cute5tupleIJNS5_1CILi1EEES8_S8_EEENS6_IJNS7_ILi128EEENS7_ILi160EEESA_EEELi128ENS_12float_e4m3_tEfNS_4arch4Sm90ELb1ELb0ELb1ELb0ELb1ELb0ELb0ELb1ELb1ELb1ELb1ELb0EEENS1_21CollectiveEpilogueFwdINS6_IJSA_SA_SB_EEES9_NS_10bfloat16_tESF_Li256ELb0ELb1ELb1ELb1EEENS1_19SingleTileSchedulerILb0ELb1ELb1ELi128EEEEEEEEEvNT_6ParamsE --------------------------
	.section	.nv.shared._ZN7cutlass13device_kernelIN5flash11enable_sm90INS1_16FlashAttnFwdSm90INS1_25CollectiveMainloopFwdSm90ILi2EN4cute5tupleIJNS5_1CILi1EEES8_S8_EEENS6_IJNS7_ILi128EEENS7_ILi160EEESA_EEELi128ENS_12float_e4m3_tEfNS_4arch4Sm90ELb1ELb0ELb1ELb0ELb1ELb0ELb0ELb1ELb1ELb1ELb1ELb0EEENS1_21CollectiveEpilogueFwdINS6_IJSA_SA_SB_EEES9_NS_10bfloat16_tESF_Li256ELb0ELb1ELb1ELb1EEENS1_19SingleTileSchedulerILb0ELb1ELb1ELi128EEEEEEEEEvNT_6ParamsE,"aw",@nobits
	.sectionflags	@""
	.align	16
	.zero		1024


//--------------------- .nv.shared._ZN7cutlass13device_kernelIN5flash11enable_sm90INS1_16FlashAttnFwdSm90INS1_25CollectiveMainloopFwdSm90ILi2EN4cute5tupleIJNS5_1CILi1EEES8_S8_EEENS6_IJNS7_ILi128EEENS7_ILi160EEESA_EEELi128ENS_12float_e4m3_tEfNS_4arch4Sm90ELb1ELb0ELb1ELb1ELb1ELb0ELb0ELb1ELb1ELb1ELb1ELb0EEENS1_21CollectiveEpilogueFwdINS6_IJSA_SA_SB_EEES9_NS_10bfloat16_tESF_Li256ELb1ELb1ELb1ELb1EEENS1_36VarlenDynamicPersistentTileSchedulerILi128ELi160ELi256ELi128ELb1ELb1ELb1ELb1ELb1ELb1EEEEEEEEEvNT_6ParamsE --------------------------
	.section	.nv.shared._ZN7cutlass13device_kernelIN5flash11enable_sm90INS1_16FlashAttnFwdSm90INS1_25CollectiveMainloopFwdSm90ILi2EN4cute5tupleIJNS5_1CILi1EEES8_S8_EEENS6_IJNS7_ILi128EEENS7_ILi160EEESA_EEELi128ENS_12float_e4m3_tEfNS_4arch4Sm90ELb1ELb0ELb1ELb1ELb1ELb0ELb0ELb1ELb1ELb1ELb1ELb0EEENS1_21CollectiveEpilogueFwdINS6_IJSA_SA_SB_EEES9_NS_10bfloat16_tESF_Li256ELb1ELb1ELb1ELb1EEENS1_36VarlenDynamicPersistentTileSchedulerILi128ELi160ELi256ELi128ELb1ELb1ELb1ELb1ELb1ELb1EEEEEEEEEvNT_6ParamsE,"aw",@nobits
	.sectionflags	@""
	.align	16
	.zero		1024


//--------------------- .nv.shared._ZN7cutlass13device_kernelIN5flash11enable_sm90INS1_16FlashAttnFwdSm90INS1_25CollectiveMainloopFwdSm90ILi2EN4cute5tupleIJNS5_1CILi1EEES8_S8_EEENS6_IJNS7_ILi128EEENS7_ILi160EEESA_EEELi128ENS_12float_e4m3_tEfNS_4arch4Sm90ELb1ELb0ELb1ELb1ELb1ELb1ELb0ELb1ELb1ELb1ELb1ELb0EEENS1_21CollectiveEpilogueFwdINS6_IJSA_SA_SB_EEES9_NS_10bfloat16_tESF_Li256ELb1ELb1ELb1ELb1EEENS1_36VarlenDynamicPersistentTileSchedulerILi128ELi160ELi256ELi128ELb1ELb1ELb1ELb1ELb1ELb1EEEEEEEEEvNT_6ParamsE --------------------------
	.section	.nv.shared._ZN7cutlass13device_kernelIN5flash11enable_sm90INS1_16FlashAttnFwdSm90INS1_25CollectiveMainloopFwdSm90ILi2EN4cute5tupleIJNS5_1CILi1EEES8_S8_EEENS6_IJNS7_ILi128EEENS7_ILi160EEESA_EEELi128ENS_12float_e4m3_tEfNS_4arch4Sm90ELb1ELb0ELb1ELb1ELb1ELb1ELb0ELb1ELb1ELb1ELb1ELb0EEENS1_21CollectiveEpilogueFwdINS6_IJSA_SA_SB_EEES9_NS_10bfloat16_tESF_Li256ELb1ELb1ELb1ELb1EEENS1_36VarlenDynamicPersistentTileSchedulerILi128ELi160ELi256ELi128ELb1ELb1ELb1ELb1ELb1ELb1EEEEEEEEEvNT_6ParamsE,"aw",@nobits
	.sectionflags	@""
	.align	16
	.zero		1024


//--------------------- .nv.constant0._ZN7cutlass13device_kernelIN5flash11enable_sm90INS1_16FlashAttnFwdSm90INS1_25CollectiveMainloopFwdSm90ILi2EN4cute5tupleIJNS5_1CILi1EEES8_S8_EEENS6_IJNS7_ILi128EEENS7_ILi160EEESA_EEELi128ENS_12float_e4m3_tEfNS_4arch4Sm90ELb0ELb0ELb1ELb0ELb1ELb0ELb0ELb1ELb1ELb1ELb1ELb0EEENS1_21CollectiveEpilogueFwdINS6_IJSA_SA_SB_EEES9_NS_10bfloat16_tESF_Li256ELb0ELb1ELb1ELb1EEENS1_19SingleTileSchedulerILb0ELb1ELb1ELi128EEEEEEEEEvNT_6ParamsE --------------------------
	.section	.nv.constant0._ZN7cutlass13device_kernelIN5flash11enable_sm90INS1_16FlashAttnFwdSm90INS1_25CollectiveMainloopFwdSm90ILi2EN4cute5tupleIJNS5_1CILi1EEES8_S8_EEENS6_IJNS7_ILi128EEENS7_ILi160EEESA_EEELi128ENS_12float_e4m3_tEfNS_4arch4Sm90ELb0ELb0ELb1ELb0ELb1ELb0ELb0ELb1ELb1ELb1ELb1ELb0EEENS1_21CollectiveEpilogueFwdINS6_IJSA_SA_SB_EEES9_NS_10bfloat16_tESF_Li256ELb0ELb1ELb1ELb1EEENS1_19SingleTileSchedulerILb0ELb1ELb1ELi128EEEEEEEEEvNT_6ParamsE,"a",@progbits
	.sectionflags	@""
	.align	4
.nv.constant0._ZN7cutlass13device_kernelIN5flash11enable_sm90INS1_16FlashAttnFwdSm90INS1_25CollectiveMainloopFwdSm90ILi2EN4cute5tupleIJNS5_1CILi1EEES8_S8_EEENS6_IJNS7_ILi128EEENS7_ILi160EEESA_EEELi128ENS_12float_e4m3_tEfNS_4arch4Sm90ELb0ELb0ELb1ELb0ELb1ELb0ELb0ELb1ELb1ELb1ELb1ELb0EEENS1_21CollectiveEpilogueFwdINS6_IJSA_SA_SB_EEES9_NS_10bfloat16_tESF_Li256ELb0ELb1ELb1ELb1EEENS1_19SingleTileSchedulerILb0ELb1ELb1ELi128EEEEEEEEEvNT_6ParamsE:
	.zero		3200


//--------------------- .nv.constant0._ZN7cutlass13device_kernelIN5flash11enable_sm90INS1_16FlashAttnFwdSm90INS1_25CollectiveMainloopFwdSm90ILi2EN4cute5tupleIJNS5_1CILi1EEES8_S8_EEENS6_IJNS7_ILi128EEENS7_ILi160EEESA_EEELi128ENS_12float_e4m3_tEfNS_4arch4Sm90ELb0ELb0ELb1ELb1ELb1ELb0ELb0ELb1ELb1ELb1ELb1ELb0EEENS1_21CollectiveEpilogueFwdINS6_IJSA_SA_SB_EEES9_NS_10bfloat16_tESF_Li256ELb1ELb1ELb1ELb1EEENS1_36VarlenDynamicPersistentTileSchedulerILi128ELi160ELi256ELi128ELb1ELb1ELb1ELb0ELb1ELb1EEEEEEEEEvNT_6ParamsE --------------------------
	.section	.nv.constant0._ZN7cutlass13device_kernelIN5flash11enable_sm90INS1_16FlashAttnFwdSm90INS1_25CollectiveMainloopFwdSm90ILi2EN4cute5tupleIJNS5_1CILi1EEES8_S8_EEENS6_IJNS7_ILi128EEENS7_ILi160EEESA_EEELi128ENS_12float_e4m3_tEfNS_4arch4Sm90ELb0ELb0ELb1ELb1ELb1ELb0ELb0ELb1ELb1ELb1ELb1ELb0EEENS1_21CollectiveEpilogueFwdINS6_IJSA_SA_SB_EEES9_NS_10bfloat16_tESF_Li256ELb1ELb1ELb1ELb1EEENS1_36VarlenDynamicPersistentTileSchedulerILi128ELi160ELi256ELi128ELb1ELb1ELb1ELb0ELb1ELb1EEEEEEEEEvNT_6ParamsE,"a",@progbits
	.sectionflags	@""
	.align	4
.nv.constant0._ZN7cutlass13device_kernelIN5flash11enable_sm90INS1_16FlashAttnFwdSm90INS1_25CollectiveMainloopFwdSm90ILi2EN4cute5tupleIJNS5_1CILi1EEES8_S8_EEENS6_IJNS7_ILi128EEENS7_ILi160EEESA_EEELi128ENS_12float_e4m3_tEfNS_4arch4Sm90ELb0ELb0ELb1ELb1ELb1ELb0ELb0ELb1ELb1ELb1ELb1ELb0EEENS1_21CollectiveEpilogueFwdINS6_IJSA_SA_SB_EEES9_NS_10bfloat16_tESF_Li256ELb1ELb1ELb1ELb1EEENS1_36VarlenDynamicPersistentTileSchedulerILi128ELi160ELi256ELi128ELb1ELb1ELb1ELb0ELb1ELb1EEEEEEEEEvNT_6ParamsE:
	.zero		3328


//--------------------- .nv.constant0._ZN7cutlass13device_kernelIN5flash11enable_sm90INS1_16FlashAttnFwdSm90INS1_25CollectiveMainloopFwdSm90ILi2EN4cute5tupleIJNS5_1CILi1EEES8_S8_EEENS6_IJNS7_ILi128EEENS7_ILi160EEESA_EEELi128ENS_12float_e4m3_tEfNS_4arch4Sm90ELb0ELb0ELb1ELb1ELb1ELb1ELb0ELb1ELb1ELb1ELb1ELb0EEENS1_21CollectiveEpilogueFwdINS6_IJSA_SA_SB_EEES9_NS_10bfloat16_tESF_Li256ELb1ELb1ELb1ELb1EEENS1_36VarlenDynamicPersistentTileSchedulerILi128ELi160ELi256ELi128ELb1ELb1ELb1ELb0ELb1ELb1EEEEEEEEEvNT_6ParamsE --------------------------
	.section	.nv.constant0._ZN7cutlass13device_kernelIN5flash11enable_sm90INS1_16FlashAttnFwdSm90INS1_25CollectiveMainloopFwdSm90ILi2EN4cute5tupleIJNS5_1CILi1EEES8_S8_EEENS6_IJNS7_ILi128EEENS7_ILi160EEESA_EEELi128ENS_12float_e4m3_tEfNS_4arch4Sm90ELb0ELb0ELb1ELb1ELb1ELb1ELb0ELb1ELb1ELb1ELb1ELb0EEENS1_21CollectiveEpilogueFwdINS6_IJSA_SA_SB_EEES9_NS_10bfloat16_tESF_Li256ELb1ELb1ELb1ELb1EEENS1_36VarlenDynamicPersistentTileSchedulerILi128ELi160ELi256ELi128ELb1ELb1ELb1ELb0ELb1ELb1EEEEEEEEEvNT_6ParamsE,"a",@progbits
	.sectionflags	@""
	.align	4
.nv.constant0._ZN7cutlass13device_kernelIN5flash11enable_sm90INS1_16FlashAttnFwdSm90INS1_25CollectiveMainloopFwdSm90ILi2EN4cute5tupleIJNS5_1CILi1EEES8_S8_EEENS6_IJNS7_ILi128EEENS7_ILi160EEESA_EEELi128ENS_12float_e4m3_tEfNS_4arch4Sm90ELb0ELb0ELb1ELb1ELb1ELb1ELb0ELb1ELb1ELb1ELb1ELb0EEENS1_21CollectiveEpilogueFwdINS6_IJSA_SA_SB_EEES9_NS_10bfloat16_tESF_Li256ELb1ELb1ELb1ELb1EEENS1_36VarlenDynamicPersistentTileSchedulerILi128ELi160ELi256ELi128ELb1ELb1ELb1ELb0ELb1ELb1EEEEEEEEEvNT_6ParamsE:
	.zero		3328


//--------------------- .nv.constant0._ZN7cutlass13device_kernelIN5flash11enable_sm90INS1_16FlashAttnFwdSm90INS1_25CollectiveMainloopFwdSm90ILi2EN4cute5tupleIJNS5_1CILi1EEES8_S8_EEENS6_IJNS7_ILi128EEENS7_ILi160EEESA_EEELi128ENS_12float_e4m3_tEfNS_4arch4Sm90ELb0ELb1ELb1ELb0ELb1ELb0ELb0ELb1ELb1ELb1ELb1ELb0EEENS1_21CollectiveEpilogueFwdINS6_IJSA_SA_SB_EEES9_NS_10bfloat16_tESF_Li256ELb0ELb1ELb1ELb1EEENS1_19SingleTileSchedulerILb0ELb1ELb1ELi128EEEEEEEEEvNT_6ParamsE --------------------------
	.section	.nv.constant0._ZN7cutlass13device_kernelIN5flash11enable_sm90INS1_16FlashAttnFwdSm90INS1_25CollectiveMainloopFwdSm90ILi2EN4cute5tupleIJNS5_1CILi1EEES8_S8_EEENS6_IJNS7_ILi128EEENS7_ILi160EEESA_EEELi128ENS_12float_e4m3_tEfNS_4arch4Sm90ELb0ELb1ELb1ELb0ELb1ELb0ELb0ELb1ELb1ELb1ELb1ELb0EEENS1_21CollectiveEpilogueFwdINS6_IJSA_SA_SB_EEES9_NS_10bfloat16_tESF_Li256ELb0ELb1ELb1ELb1EEENS1_19SingleTileSchedulerILb0ELb1ELb1ELi128EEEEEEEEEvNT_6ParamsE,"a",@progbits
	.sectionflags	@""
	.align	4
.nv.constant0._ZN7cutlass13device_kernelIN5flash11enable_sm90INS1_16FlashAttnFwdSm90INS1_25CollectiveMainloopFwdSm90ILi2EN4cute5tupleIJNS5_1CILi1EEES8_S8_EEENS6_IJNS7_ILi128EEENS7_ILi160EEESA_EEELi128ENS_12float_e4m3_tEfNS_4arch4Sm90ELb0ELb1ELb1ELb0ELb1ELb0ELb0ELb1ELb1ELb1ELb1ELb0EEENS1_21CollectiveEpilogueFwdINS6_IJSA_SA_SB_EEES9_NS_10bfloat16_tESF_Li256ELb0ELb1ELb1ELb1EEENS1_19SingleTileSchedulerILb0ELb1ELb1ELi128EEEEEEEEEvNT_6ParamsE:
	.zero		3200


//--------------------- .nv.constant0._ZN7cutlass13device_kernelIN5flash11enable_sm90INS1_16FlashAttnFwdSm90INS1_25CollectiveMainloopFwdSm90ILi2EN4cute5tupleIJNS5_1CILi1EEES8_S8_EEENS6_IJNS7_ILi128EEENS7_ILi160EEESA_EEELi128ENS_12float_e4m3_tEfNS_4arch4Sm90ELb0ELb1ELb1ELb1ELb1ELb0ELb0ELb1ELb1ELb1ELb1ELb0EEENS1_21CollectiveEpilogueFwdINS6_IJSA_SA_SB_EEES9_NS_10bfloat16_tESF_Li256ELb1ELb1ELb1ELb1EEENS1_36VarlenDynamicPersistentTileSchedulerILi128ELi160ELi256ELi128ELb1ELb1ELb1ELb1ELb0ELb1EEEEEEEEEvNT_6ParamsE --------------------------
	.section	.nv.constant0._ZN7cutlass13device_kernelIN5flash11enable_sm90INS1_16FlashAttnFwdSm90INS1_25CollectiveMainloopFwdSm90ILi2EN4cute5tupleIJNS5_1CILi1EEES8_S8_EEENS6_IJNS7_ILi128EEENS7_ILi160EEESA_EEELi128ENS_12float_e4m3_tEfNS_4arch4Sm90ELb0ELb1ELb1ELb1ELb1ELb0ELb0ELb1ELb1ELb1ELb1ELb0EEENS1_21CollectiveEpilogueFwdINS6_IJSA_SA_SB_EEES9_NS_10bfloat16_tESF_Li256ELb1ELb1ELb1ELb1EEENS1_36VarlenDynamicPersistentTileSchedulerILi128ELi160ELi256ELi128ELb1ELb1ELb1ELb1ELb0ELb1EEEEEEEEEvNT_6ParamsE,"a",@progbits
	.sectionflags	@""
	.align	4
.nv.constant0._ZN7cutlass13device_kernelIN5flash11enable_sm90INS1_16FlashAttnFwdSm90INS1_25CollectiveMainloopFwdSm90ILi2EN4cute5tupleIJNS5_1CILi1EEES8_S8_EEENS6_IJNS7_ILi128EEENS7_ILi160EEESA_EEELi128ENS_12float_e4m3_tEfNS_4arch4Sm90ELb0ELb1ELb1ELb1ELb1ELb0ELb0ELb1ELb1ELb1ELb1ELb0EEENS1_21CollectiveEpilogueFwdINS6_IJSA_SA_SB_EEES9_NS_10bfloat16_tESF_Li256ELb1ELb1ELb1ELb1EEENS1_36VarlenDynamicPersistentTileSchedulerILi128ELi160ELi256ELi128ELb1ELb1ELb1ELb1ELb0ELb1EEEEEEEEEvNT_6ParamsE:
	.zero		3328


//--------------------- .nv.constant0._ZN7cutlass13device_kernelIN5flash11enable_sm90INS1_16FlashAttnFwdSm90INS1_25CollectiveMainloopFwdSm90ILi2EN4cute5tupleIJNS5_1CILi1EEES8_S8_EEENS6_IJNS7_ILi128EEENS7_ILi160EEESA_EEELi128ENS_12float_e4m3_tEfNS_4arch4Sm90ELb0ELb1ELb1ELb1ELb1ELb1ELb0ELb1ELb1ELb1ELb1ELb0EEENS1_21CollectiveEpilogueFwdINS6_IJSA_SA_SB_EEES9_NS_10bfloat16_tESF_Li256ELb1ELb1ELb1ELb1EEENS1_36VarlenDynamicPersistentTileSchedulerILi128ELi160ELi256ELi128ELb1ELb1ELb1ELb1ELb0ELb1EEEEEEEEEvNT_6ParamsE --------------------------
	.section	.nv.constant0._ZN7cutlass13device_kernelIN5flash11enable_sm90INS1_16FlashAttnFwdSm90INS1_25CollectiveMainloopFwdSm90ILi2EN4cute5tupleIJNS5_1CILi1EEES8_S8_EEENS6_IJNS7_ILi128EEENS7_ILi160EEESA_EEELi128ENS_12float_e4m3_tEfNS_4arch4Sm90ELb0ELb1ELb1ELb1ELb1ELb1ELb0ELb1ELb1ELb1ELb1ELb0EEENS1_21CollectiveEpilogueFwdINS6_IJSA_SA_SB_EEES9_NS_10bfloat16_tESF_Li256ELb1ELb1ELb1ELb1EEENS1_36VarlenDynamicPersistentTileSchedulerILi128ELi160ELi256ELi128ELb1ELb1ELb1ELb1ELb0ELb1EEEEEEEEEvNT_6ParamsE,"a",@progbits
	.sectionflags	@""
	.align	4
.nv.constant0._ZN7cutlass13device_kernelIN5flash11enable_sm90INS1_16FlashAttnFwdSm90INS1_25CollectiveMainloopFwdSm90ILi2EN4cute5tupleIJNS5_1CILi1EEES8_S8_EEENS6_IJNS7_ILi128EEENS7_ILi160EEESA_EEELi128ENS_12float_e4m3_tEfNS_4arch4Sm90ELb0ELb1ELb1ELb1ELb1ELb1ELb0ELb1ELb1ELb1ELb1ELb0EEENS1_21CollectiveEpilogueFwdINS6_IJSA_SA_SB_EEES9_NS_10bfloat16_tESF_Li256ELb1ELb1ELb1ELb1EEENS1_36VarlenDynamicPersistentTileSchedulerILi128ELi160ELi256ELi128ELb1ELb1ELb1ELb1ELb0ELb1EEEEEEEEEvNT_6ParamsE:
	.zero		3328


//--------------------- .nv.constant0._ZN7cutlass13device_kernelIN5flash11enable_sm90INS1_16FlashAttnFwdSm90INS1_25CollectiveMainloopFwdSm90ILi2EN4cute5tupleIJNS5_1CILi1EEES8_S8_EEENS6_IJNS7_ILi128EEENS7_ILi160EEESA_EEELi128ENS_12float_e4m3_tEfNS_4arch4Sm90ELb1ELb0ELb1ELb0ELb1ELb0ELb0ELb1ELb1ELb1ELb1ELb0EEENS1_21CollectiveEpilogueFwdINS6_IJSA_SA_SB_EEES9_NS_10bfloat16_tESF_Li256ELb0ELb1ELb1ELb1EEENS1_19SingleTileSchedulerILb0ELb1ELb1ELi128EEEEEEEEEvNT_6ParamsE --------------------------
	.section	.nv.constant0._ZN7cutlass13device_kernelIN5flash11enable_sm90INS1_16FlashAttnFwdSm90INS1_25CollectiveMainloopFwdSm90ILi2EN4cute5tupleIJNS5_1CILi1EEES8_S8_EEENS6_IJNS7_ILi128EEENS7_ILi160EEESA_EEELi128ENS_12float_e4m3_tEfNS_4arch4Sm90ELb1ELb0ELb1ELb0ELb1ELb0ELb0ELb1ELb1ELb1ELb1ELb0EEENS1_21CollectiveEpilogueFwdINS6_IJSA_SA_SB_EEES9_NS_10bfloat16_tESF_Li256ELb0ELb1ELb1ELb1EEENS1_19SingleTileSchedulerILb0ELb1ELb1ELi128EEEEEEEEEvNT_6ParamsE,"a",@progbits
	.sectionflags	@""
	.align	4
.nv.constant0._ZN7cutlass13device_kernelIN5flash11enable_sm90INS1_16FlashAttnFwdSm90INS1_25CollectiveMainloopFwdSm90ILi2EN4cute5tupleIJNS5_1CILi1EEES8_S8_EEENS6_IJNS7_ILi128EEENS7_ILi160EEESA_EEELi128ENS_12float_e4m3_tEfNS_4arch4Sm90ELb1ELb0ELb1ELb0ELb1ELb0ELb0ELb1ELb1ELb1ELb1ELb0EEENS1_21CollectiveEpilogueFwdINS6_IJSA_SA_SB_EEES9_NS_10bfloat16_tESF_Li256ELb0ELb1ELb1ELb1EEENS1_19SingleTileSchedulerILb0ELb1ELb1ELi128EEEEEEEEEvNT_6ParamsE:
	.zero		3200


//--------------------- .nv.constant0._ZN7cutlass13device_kernelIN5flash11enable_sm90INS1_16FlashAttnFwdSm90INS1_25CollectiveMainloopFwdSm90ILi2EN4cute5tupleIJNS5_1CILi1EEES8_S8_EEENS6_IJNS7_ILi128EEENS7_ILi160EEESA_EEELi128ENS_12float_e4m3_tEfNS_4arch4Sm90ELb1ELb0ELb1ELb1ELb1ELb0ELb0ELb1ELb1ELb1ELb1ELb0EEENS1_21CollectiveEpilogueFwdINS6_IJSA_SA_SB_EEES9_NS_10bfloat16_tESF_Li256ELb1ELb1ELb1ELb1EEENS1_36VarlenDynamicPersistentTileSchedulerILi128ELi160ELi256ELi128ELb1ELb1ELb1ELb1ELb1ELb1EEEEEEEEEvNT_6ParamsE --------------------------
	.section	.nv.constant0._ZN7cutlass13device_kernelIN5flash11enable_sm90INS1_16FlashAttnFwdSm90INS1_25CollectiveMainloopFwdSm90ILi2EN4cute5tupleIJNS5_1CILi1EEES8_S8_EEENS6_IJNS7_ILi128EEENS7_ILi160EEESA_EEELi128ENS_12float_e4m3_tEfNS_4arch4Sm90ELb1ELb0ELb1ELb1ELb1ELb0ELb0ELb1ELb1ELb1ELb1ELb0EEENS1_21CollectiveEpilogueFwdINS6_IJSA_SA_SB_EEES9_NS_10bfloat16_tESF_Li256ELb1ELb1ELb1ELb1EEENS1_36VarlenDynamicPersistentTileSchedulerILi128ELi160ELi256ELi128ELb1ELb1ELb1ELb1ELb1ELb1EEEEEEEEEvNT_6ParamsE,"a",@progbits
	.sectionflags	@""
	.align	4
.nv.constant0._ZN7cutlass13device_kernelIN5flash11enable_sm90INS1_16FlashAttnFwdSm90INS1_25CollectiveMainloopFwdSm90ILi2EN4cute5tupleIJNS5_1CILi1EEES8_S8_EEENS6_IJNS7_ILi128EEENS7_ILi160EEESA_EEELi128ENS_12float_e4m3_tEfNS_4arch4Sm90ELb1ELb0ELb1ELb1ELb1ELb0ELb0ELb1ELb1ELb1ELb1ELb0EEENS1_21CollectiveEpilogueFwdINS6_IJSA_SA_SB_EEES9_NS_10bfloat16_tESF_Li256ELb1ELb1ELb1ELb1EEENS1_36VarlenDynamicPersistentTileSchedulerILi128ELi160ELi256ELi128ELb1ELb1ELb1ELb1ELb1ELb1EEEEEEEEEvNT_6ParamsE:
	.zero		3328


//--------------------- .nv.constant0._ZN7cutlass13device_kernelIN5flash11enable_sm90INS1_16FlashAttnFwdSm90INS1_25CollectiveMainloopFwdSm90ILi2EN4cute5tupleIJNS5_1CILi1EEES8_S8_EEENS6_IJNS7_ILi128EEENS7_ILi160EEESA_EEELi128ENS_12float_e4m3_tEfNS_4arch4Sm90ELb1ELb0ELb1ELb1ELb1ELb1ELb0ELb1ELb1ELb1ELb1ELb0EEENS1_21CollectiveEpilogueFwdINS6_IJSA_SA_SB_EEES9_NS_10bfloat16_tESF_Li256ELb1ELb1ELb1ELb1EEENS1_36VarlenDynamicPersistentTileSchedulerILi128ELi160ELi256ELi128ELb1ELb1ELb1ELb1ELb1ELb1EEEEEEEEEvNT_6ParamsE --------------------------
	.section	.nv.constant0._ZN7cutlass13device_kernelIN5flash11enable_sm90INS1_16FlashAttnFwdSm90INS1_25CollectiveMainloopFwdSm90ILi2EN4cute5tupleIJNS5_1CILi1EEES8_S8_EEENS6_IJNS7_ILi128EEENS7_ILi160EEESA_EEELi128ENS_12float_e4m3_tEfNS_4arch4Sm90ELb1ELb0ELb1ELb1ELb1ELb1ELb0ELb1ELb1ELb1ELb1ELb0EEENS1_21CollectiveEpilogueFwdINS6_IJSA_SA_SB_EEES9_NS_10bfloat16_tESF_Li256ELb1ELb1ELb1ELb1EEENS1_36VarlenDynamicPersistentTileSchedulerILi128ELi160ELi256ELi128ELb1ELb1ELb1ELb1ELb1ELb1EEEEEEEEEvNT_6ParamsE,"a",@progbits
	.sectionflags	@""
	.align	4
.nv.constant0._ZN7cutlass13device_kernelIN5flash11enable_sm90INS1_16FlashAttnFwdSm90INS1_25CollectiveMainloopFwdSm90ILi2EN4cute5tupleIJNS5_1CILi1EEES8_S8_EEENS6_IJNS7_ILi128EEENS7_ILi160EEESA_EEELi128ENS_12float_e4m3_tEfNS_4arch4Sm90ELb1ELb0ELb1ELb1ELb1ELb1ELb0ELb1ELb1ELb1ELb1ELb0EEENS1_21CollectiveEpilogueFwdINS6_IJSA_SA_SB_EEES9_NS_10bfloat16_tESF_Li256ELb1ELb1ELb1ELb1EEENS1_36VarlenDynamicPersistentTileSchedulerILi128ELi160ELi256ELi128ELb1ELb1ELb1ELb1ELb1ELb1EEEEEEEEEvNT_6ParamsE:
	.zero		3328


//--------------------- SYMBOLS --------------------------

	.type		.nv.reservedSmem.offset0,@object
	.size		.nv.reservedSmem.offset0,0x4
	.type		__assertfail,@function
